	.target	sm_90a

	.elftype	@"ET_EXEC"


//--------------------- .note.nv.tkinfo           --------------------------
	.section	.note.nv.tkinfo,"",@"SHT_NOTE"
	.sectionflags	@"SHF_NOTE_NV_TKINFO"
	.tkinfo
        /*0018*/ 	.word	0x00000002
        /*0030*/ 	.string	""
        /*0030*/ 	.string	"ptxas"
        /*0030*/ 	.string	"Cuda compilation tools, release 13.0, V13.0.88"
        /*0030*/ 	.string	"Build cuda_13.0.r13.0/compiler.36424714_0"
        /*0030*/ 	.string	"-arch sm_90a -m 64 "



//--------------------- .note.nv.cuinfo           --------------------------
	.section	.note.nv.cuinfo,"",@"SHT_NOTE"
	.sectionflags	@"SHF_NOTE_NV_CUINFO"
        /*0018*/ 	.short	0x0002
        /*001a*/ 	.short	0x005a
        /*001c*/ 	.short	0x0082
	.zero		2


//--------------------- .nv.info                  --------------------------
	.section	.nv.info,"",@"SHT_CUDA_INFO"
	.align	4


	//----- nvinfo : EIATTR_REGCOUNT
	.align		4
        /*0000*/ 	.byte	0x04, 0x2f
        /*0002*/ 	.short	(.L_12 - .L_11)
	.align		4
.L_11:
        /*0004*/ 	.word	index@(_ZN5flash25flash_bwd_dot_do_o_kernelILb1E23Flash_bwd_kernel_traitsILi256ELi64ELi64ELi8ELi4ELi2ELi2ELb0ELb0EN7cutlass6half_tE19Flash_kernel_traitsILi256ELi64ELi64ELi8ES3_EEEEvNS_16Flash_bwd_paramsE)
        /*0008*/ 	.word	0x00000055


	//----- nvinfo : EIATTR_FRAME_SIZE
	.align		4
.L_12:
        /*000c*/ 	.byte	0x04, 0x11
        /*000e*/ 	.short	(.L_14 - .L_13)
	.align		4
.L_13:
        /*0010*/ 	.word	index@(_ZN5flash25flash_bwd_dot_do_o_kernelILb1E23Flash_bwd_kernel_traitsILi256ELi64ELi64ELi8ELi4ELi2ELi2ELb0ELb0EN7cutlass6half_tE19Flash_kernel_traitsILi256ELi64ELi64ELi8ES3_EEEEvNS_16Flash_bwd_paramsE)
        /*0014*/ 	.word	0x00000000


	//----- nvinfo : EIATTR_REGCOUNT
	.align		4
.L_14:
        /*0018*/ 	.byte	0x04, 0x2f
        /*001a*/ 	.short	(.L_16 - .L_15)
	.align		4
.L_15:
        /*001c*/ 	.word	index@(_ZN5flash25flash_bwd_dot_do_o_kernelILb0E23Flash_bwd_kernel_traitsILi256ELi64ELi64ELi8ELi4ELi2ELi2ELb0ELb0EN7cutlass6half_tE19Flash_kernel_traitsILi256ELi64ELi64ELi8ES3_EEEEvNS_16Flash_bwd_paramsE)
        /*0020*/ 	.word	0x00000050


	//----- nvinfo : EIATTR_FRAME_SIZE
	.align		4
.L_16:
        /*0024*/ 	.byte	0x04, 0x11
        /*0026*/ 	.short	(.L_18 - .L_17)
	.align		4
.L_17:
        /*0028*/ 	.word	index@(_ZN5flash25flash_bwd_dot_do_o_kernelILb0E23Flash_bwd_kernel_traitsILi256ELi64ELi64ELi8ELi4ELi2ELi2ELb0ELb0EN7cutlass6half_tE19Flash_kernel_traitsILi256ELi64ELi64ELi8ES3_EEEEvNS_16Flash_bwd_paramsE)
        /*002c*/ 	.word	0x00000000


	//----- nvinfo : EIATTR_REGCOUNT
	.align		4
.L_18:
        /*0030*/ 	.byte	0x04, 0x2f
        /*0032*/ 	.short	(.L_20 - .L_19)
	.align		4
.L_19:
        /*0034*/ 	.word	index@(_ZN5flash44flash_bwd_dq_dk_dv_loop_seqk_parallel_kernelI23Flash_bwd_kernel_traitsILi256ELi64ELi64ELi8ELi4ELi2ELi2ELb0ELb0EN7cutlass6half_tE19Flash_kernel_traitsILi256ELi64ELi64ELi8ES3_EELb0ELb0ELb1ELb1ELb0ELb0ELb1EEEvNS_16Flash_bwd_paramsE)
        /*0038*/ 	.word	0x000000ff


	//----- nvinfo : EIATTR_FRAME_SIZE
	.align		4
.L_20:
        /*003c*/ 	.byte	0x04, 0x11
        /*003e*/ 	.short	(.L_22 - .L_21)
	.align		4
.L_21:
        /*0040*/ 	.word	index@(_ZN5flash44flash_bwd_dq_dk_dv_loop_seqk_parallel_kernelI23Flash_bwd_kernel_traitsILi256ELi64ELi64ELi8ELi4ELi2ELi2ELb0ELb0EN7cutlass6half_tE19Flash_kernel_traitsILi256ELi64ELi64ELi8ES3_EELb0ELb0ELb1ELb1ELb0ELb0ELb1EEEvNS_16Flash_bwd_paramsE)
        /*0044*/ 	.word	0x00000070


	//----- nvinfo : EIATTR_REGCOUNT
	.align		4
.L_22:
        /*0048*/ 	.byte	0x04, 0x2f
        /*004a*/ 	.short	(.L_24 - .L_23)
	.align		4
.L_23:
        /*004c*/ 	.word	index@(_ZN5flash44flash_bwd_dq_dk_dv_loop_seqk_parallel_kernelI23Flash_bwd_kernel_traitsILi256ELi64ELi64ELi8ELi4ELi2ELi2ELb0ELb0EN7cutlass6half_tE19Flash_kernel_traitsILi256ELi64ELi64ELi8ES3_EELb1ELb0ELb1ELb1ELb0ELb0ELb0EEEvNS_16Flash_bwd_paramsE)
        /*0050*/ 	.word	0x000000ff


	//----- nvinfo : EIATTR_FRAME_SIZE
	.align		4
.L_24:
        /*0054*/ 	.byte	0x04, 0x11
        /*0056*/ 	.short	(.L_26 - .L_25)
	.align		4
.L_25:
        /*0058*/ 	.word	index@(_ZN5flash44flash_bwd_dq_dk_dv_loop_seqk_parallel_kernelI23Flash_bwd_kernel_traitsILi256ELi64ELi64ELi8ELi4ELi2ELi2ELb0ELb0EN7cutlass6half_tE19Flash_kernel_traitsILi256ELi64ELi64ELi8ES3_EELb1ELb0ELb1ELb1ELb0ELb0ELb0EEEvNS_16Flash_bwd_paramsE)
        /*005c*/ 	.word	0x00000008


	//----- nvinfo : EIATTR_REGCOUNT
	.align		4
.L_26:
        /*0060*/ 	.byte	0x04, 0x2f
        /*0062*/ 	.short	(.L_28 - .L_27)
	.align		4
.L_27:
        /*0064*/ 	.word	index@(_ZN5flash44flash_bwd_dq_dk_dv_loop_seqk_parallel_kernelI23Flash_bwd_kernel_traitsILi256ELi64ELi64ELi8ELi4ELi2ELi2ELb0ELb0EN7cutlass6half_tE19Flash_kernel_traitsILi256ELi64ELi64ELi8ES3_EELb0ELb0ELb1ELb0ELb0ELb1ELb1EEEvNS_16Flash_bwd_paramsE)
        /*0068*/ 	.word	0x000000ff


	//----- nvinfo : EIATTR_FRAME_SIZE
	.align		4
.L_28:
        /*006c*/ 	.byte	0x04, 0x11
        /*006e*/ 	.short	(.L_30 - .L_29)
	.align		4
.L_29:
        /*0070*/ 	.word	index@(_ZN5flash44flash_bwd_dq_dk_dv_loop_seqk_parallel_kernelI23Flash_bwd_kernel_traitsILi256ELi64ELi64ELi8ELi4ELi2ELi2ELb0ELb0EN7cutlass6half_tE19Flash_kernel_traitsILi256ELi64ELi64ELi8ES3_EELb0ELb0ELb1ELb0ELb0ELb1ELb1EEEvNS_16Flash_bwd_paramsE)
        /*0074*/ 	.word	0x00000008


	//----- nvinfo : EIATTR_REGCOUNT
	.align		4
.L_30:
        /*0078*/ 	.byte	0x04, 0x2f
        /*007a*/ 	.short	(.L_32 - .L_31)
	.align		4
.L_31:
        /*007c*/ 	.word	index@(_ZN5flash44flash_bwd_dq_dk_dv_loop_seqk_parallel_kernelI23Flash_bwd_kernel_traitsILi256ELi64ELi64ELi8ELi4ELi2ELi2ELb0ELb0EN7cutlass6half_tE19Flash_kernel_traitsILi256ELi64ELi64ELi8ES3_EELb1ELb0ELb1ELb0ELb0ELb1ELb0EEEvNS_16Flash_bwd_paramsE)
        /*0080*/ 	.word	0x000000ff


	//----- nvinfo : EIATTR_FRAME_SIZE
	.align		4
.L_32:
        /*0084*/ 	.byte	0x04, 0x11
        /*0086*/ 	.short	(.L_34 - .L_33)
	.align		4
.L_33:
        /*0088*/ 	.word	index@(_ZN5flash44flash_bwd_dq_dk_dv_loop_seqk_parallel_kernelI23Flash_bwd_kernel_traitsILi256ELi64ELi64ELi8ELi4ELi2ELi2ELb0ELb0EN7cutlass6half_tE19Flash_kernel_traitsILi256ELi64ELi64ELi8ES3_EELb1ELb0ELb1ELb0ELb0ELb1ELb0EEEvNS_16Flash_bwd_paramsE)
        /*008c*/ 	.word	0x00000000


	//----- nvinfo : EIATTR_REGCOUNT
	.align		4
.L_34:
        /*0090*/ 	.byte	0x04, 0x2f
        /*0092*/ 	.short	(.L_36 - .L_35)
	.align		4
.L_35:
        /*0094*/ 	.word	index@(_ZN5flash44flash_bwd_dq_dk_dv_loop_seqk_parallel_kernelI23Flash_bwd_kernel_traitsILi256ELi64ELi64ELi8ELi4ELi2ELi2ELb0ELb0EN7cutlass6half_tE19Flash_kernel_traitsILi256ELi64ELi64ELi8ES3_EELb0ELb0ELb0ELb1ELb0ELb0ELb1EEEvNS_16Flash_bwd_paramsE)
        /*0098*/ 	.word	0x000000ff


	//----- nvinfo : EIATTR_FRAME_SIZE
	.align		4
.L_36:
        /*009c*/ 	.byte	0x04, 0x11
        /*009e*/ 	.short	(.L_38 - .L_37)
	.align		4
.L_37:
        /*00a0*/ 	.word	index@(_ZN5flash44flash_bwd_dq_dk_dv_loop_seqk_parallel_kernelI23Flash_bwd_kernel_traitsILi256ELi64ELi64ELi8ELi4ELi2ELi2ELb0ELb0EN7cutlass6half_tE19Flash_kernel_traitsILi256ELi64ELi64ELi8ES3_EELb0ELb0ELb0ELb1ELb0ELb0ELb1EEEvNS_16Flash_bwd_paramsE)
        /*00a4*/ 	.word	0x00000008


	//----- nvinfo : EIATTR_REGCOUNT
	.align		4
.L_38:
        /*00a8*/ 	.byte	0x04, 0x2f
        /*00aa*/ 	.short	(.L_40 - .L_39)
	.align		4
.L_39:
        /*00ac*/ 	.word	index@(_ZN5flash44flash_bwd_dq_dk_dv_loop_seqk_parallel_kernelI23Flash_bwd_kernel_traitsILi256ELi64ELi64ELi8ELi4ELi2ELi2ELb0ELb0EN7cutlass6half_tE19Flash_kernel_traitsILi256ELi64ELi64ELi8ES3_EELb1ELb0ELb0ELb1ELb0ELb0ELb0EEEvNS_16Flash_bwd_paramsE)
        /*00b0*/ 	.word	0x000000ff


	//----- nvinfo : EIATTR_FRAME_SIZE
	.align		4
.L_40:
        /*00b4*/ 	.byte	0x04, 0x11
        /*00b6*/ 	.short	(.L_42 - .L_41)
	.align		4
.L_41:
        /*00b8*/ 	.word	index@(_ZN5flash44flash_bwd_dq_dk_dv_loop_seqk_parallel_kernelI23Flash_bwd_kernel_traitsILi256ELi64ELi64ELi8ELi4ELi2ELi2ELb0ELb0EN7cutlass6half_tE19Flash_kernel_traitsILi256ELi64ELi64ELi8ES3_EELb1ELb0ELb0ELb1ELb0ELb0ELb0EEEvNS_16Flash_bwd_paramsE)
        /*00bc*/ 	.word	0x00000078


	//----- nvinfo : EIATTR_REGCOUNT
	.align		4
.L_42:
        /*00c0*/ 	.byte	0x04, 0x2f
        /*00c2*/ 	.short	(.L_44 - .L_43)
	.align		4
.L_43:
        /*00c4*/ 	.word	index@(_ZN5flash44flash_bwd_dq_dk_dv_loop_seqk_parallel_kernelI23Flash_bwd_kernel_traitsILi256ELi64ELi64ELi8ELi4ELi2ELi2ELb0ELb0EN7cutlass6half_tE19Flash_kernel_traitsILi256ELi64ELi64ELi8ES3_EELb0ELb0ELb0ELb0ELb0ELb1ELb1EEEvNS_16Flash_bwd_paramsE)
        /*00c8*/ 	.word	0x000000ff


	//----- nvinfo : EIATTR_FRAME_SIZE
	.align		4
.L_44:
        /*00cc*/ 	.byte	0x04, 0x11
        /*00ce*/ 	.short	(.L_46 - .L_45)
	.align		4
.L_45:
        /*00d0*/ 	.word	index@(_ZN5flash44flash_bwd_dq_dk_dv_loop_seqk_parallel_kernelI23Flash_bwd_kernel_traitsILi256ELi64ELi64ELi8ELi4ELi2ELi2ELb0ELb0EN7cutlass6half_tE19Flash_kernel_traitsILi256ELi64ELi64ELi8ES3_EELb0ELb0ELb0ELb0ELb0ELb1ELb1EEEvNS_16Flash_bwd_paramsE)
        /*00d4*/ 	.word	0x00000010


	//----- nvinfo : EIATTR_REGCOUNT
	.align		4
.L_46:
        /*00d8*/ 	.byte	0x04, 0x2f
        /*00da*/ 	.short	(.L_48 - .L_47)
	.align		4
.L_47:
        /*00dc*/ 	.word	index@(_ZN5flash44flash_bwd_dq_dk_dv_loop_seqk_parallel_kernelI23Flash_bwd_kernel_traitsILi256ELi64ELi64ELi8ELi4ELi2ELi2ELb0ELb0EN7cutlass6half_tE19Flash_kernel_traitsILi256ELi64ELi64ELi8ES3_EELb1ELb0ELb0ELb0ELb0ELb1ELb0EEEvNS_16Flash_bwd_paramsE)
        /*00e0*/ 	.word	0x000000ff


	//----- nvinfo : EIATTR_FRAME_SIZE
	.align		4
.L_48:
        /*00e4*/ 	.byte	0x04, 0x11
        /*00e6*/ 	.short	(.L_50 - .L_49)
	.align		4
.L_49:
        /*00e8*/ 	.word	index@(_ZN5flash44flash_bwd_dq_dk_dv_loop_seqk_parallel_kernelI23Flash_bwd_kernel_traitsILi256ELi64ELi64ELi8ELi4ELi2ELi2ELb0ELb0EN7cutlass6half_tE19Flash_kernel_traitsILi256ELi64ELi64ELi8ES3_EELb1ELb0ELb0ELb0ELb0ELb1ELb0EEEvNS_16Flash_bwd_paramsE)
        /*00ec*/ 	.word	0x00000000


	//----- nvinfo : EIATTR_REGCOUNT
	.align		4
.L_50:
        /*00f0*/ 	.byte	0x04, 0x2f
        /*00f2*/ 	.short	(.L_52 - .L_51)
	.align		4
.L_51:
        /*00f4*/ 	.word	index@(_ZN5flash44flash_bwd_dq_dk_dv_loop_seqk_parallel_kernelI23Flash_bwd_kernel_traitsILi256ELi64ELi64ELi8ELi4ELi2ELi2ELb0ELb0EN7cutlass6half_tE19Flash_kernel_traitsILi256ELi64ELi64ELi8ES3_EELb0ELb0ELb1ELb0ELb0ELb0ELb1EEEvNS_16Flash_bwd_paramsE)
        /*00f8*/ 	.word	0x000000ff


	//----- nvinfo : EIATTR_FRAME_SIZE
	.align		4
.L_52:
        /*00fc*/ 	.byte	0x04, 0x11
        /*00fe*/ 	.short	(.L_54 - .L_53)
	.align		4
.L_53:
        /*0100*/ 	.word	index@(_ZN5flash44flash_bwd_dq_dk_dv_loop_seqk_parallel_kernelI23Flash_bwd_kernel_traitsILi256ELi64ELi64ELi8ELi4ELi2ELi2ELb0ELb0EN7cutlass6half_tE19Flash_kernel_traitsILi256ELi64ELi64ELi8ES3_EELb0ELb0ELb1ELb0ELb0ELb0ELb1EEEvNS_16Flash_bwd_paramsE)
        /*0104*/ 	.word	0x00000070


	//----- nvinfo : EIATTR_REGCOUNT
	.align		4
.L_54:
        /*0108*/ 	.byte	0x04, 0x2f
        /*010a*/ 	.short	(.L_56 - .L_55)
	.align		4
.L_55:
        /*010c*/ 	.word	index@(_ZN5flash44flash_bwd_dq_dk_dv_loop_seqk_parallel_kernelI23Flash_bwd_kernel_traitsILi256ELi64ELi64ELi8ELi4ELi2ELi2ELb0ELb0EN7cutlass6half_tE19Flash_kernel_traitsILi256ELi64ELi64ELi8ES3_EELb1ELb0ELb1ELb0ELb0ELb0ELb0EEEvNS_16Flash_bwd_paramsE)
        /*0110*/ 	.word	0x000000ff


	//----- nvinfo : EIATTR_FRAME_SIZE
	.align		4
.L_56:
        /*0114*/ 	.byte	0x04, 0x11
        /*0116*/ 	.short	(.L_58 - .L_57)
	.align		4
.L_57:
        /*0118*/ 	.word	index@(_ZN5flash44flash_bwd_dq_dk_dv_loop_seqk_parallel_kernelI23Flash_bwd_kernel_traitsILi256ELi64ELi64ELi8ELi4ELi2ELi2ELb0ELb0EN7cutlass6half_tE19Flash_kernel_traitsILi256ELi64ELi64ELi8ES3_EELb1ELb0ELb1ELb0ELb0ELb0ELb0EEEvNS_16Flash_bwd_paramsE)
        /*011c*/ 	.word	0x00000070


	//----- nvinfo : EIATTR_REGCOUNT
	.align		4
.L_58:
        /*0120*/ 	.byte	0x04, 0x2f
        /*0122*/ 	.short	(.L_60 - .L_59)
	.align		4
.L_59:
        /*0124*/ 	.word	index@(_ZN5flash44flash_bwd_dq_dk_dv_loop_seqk_parallel_kernelI23Flash_bwd_kernel_traitsILi256ELi64ELi64ELi8ELi4ELi2ELi2ELb0ELb0EN7cutlass6half_tE19Flash_kernel_traitsILi256ELi64ELi64ELi8ES3_EELb0ELb0ELb0ELb0ELb0ELb0ELb1EEEvNS_16Flash_bwd_paramsE)
        /*0128*/ 	.word	0x000000ff


	//----- nvinfo : EIATTR_FRAME_SIZE
	.align		4
.L_60:
        /*012c*/ 	.byte	0x04, 0x11
        /*012e*/ 	.short	(.L_62 - .L_61)
	.align		4
.L_61:
        /*0130*/ 	.word	index@(_ZN5flash44flash_bwd_dq_dk_dv_loop_seqk_parallel_kernelI23Flash_bwd_kernel_traitsILi256ELi64ELi64ELi8ELi4ELi2ELi2ELb0ELb0EN7cutlass6half_tE19Flash_kernel_traitsILi256ELi64ELi64ELi8ES3_EELb0ELb0ELb0ELb0ELb0ELb0ELb1EEEvNS_16Flash_bwd_paramsE)
        /*0134*/ 	.word	0x00000010


	//----- nvinfo : EIATTR_REGCOUNT
	.align		4
.L_62:
        /*0138*/ 	.byte	0x04, 0x2f
        /*013a*/ 	.short	(.L_64 - .L_63)
	.align		4
.L_63:
        /*013c*/ 	.word	index@(_ZN5flash44flash_bwd_dq_dk_dv_loop_seqk_parallel_kernelI23Flash_bwd_kernel_traitsILi256ELi64ELi64ELi8ELi4ELi2ELi2ELb0ELb0EN7cutlass6half_tE19Flash_kernel_traitsILi256ELi64ELi64ELi8ES3_EELb1ELb0ELb0ELb0ELb0ELb0ELb0EEEvNS_16Flash_bwd_paramsE)
        /*0140*/ 	.word	0x000000ff


	//----- nvinfo : EIATTR_FRAME_SIZE
	.align		4
.L_64:
        /*0144*/ 	.byte	0x04, 0x11
        /*0146*/ 	.short	(.L_66 - .L_65)
	.align		4
.L_65:
        /*0148*/ 	.word	index@(_ZN5flash44flash_bwd_dq_dk_dv_loop_seqk_parallel_kernelI23Flash_bwd_kernel_traitsILi256ELi64ELi64ELi8ELi4ELi2ELi2ELb0ELb0EN7cutlass6half_tE19Flash_kernel_traitsILi256ELi64ELi64ELi8ES3_EELb1ELb0ELb0ELb0ELb0ELb0ELb0EEEvNS_16Flash_bwd_paramsE)
        /*014c*/ 	.word	0x00000078


	//----- nvinfo : EIATTR_REGCOUNT
	.align		4
.L_66:
        /*0150*/ 	.byte	0x04, 0x2f
        /*0152*/ 	.short	(.L_68 - .L_67)
	.align		4
.L_67:
        /*0154*/ 	.word	index@(_ZN5flash27flash_bwd_convert_dq_kernelI23Flash_bwd_kernel_traitsILi256ELi64ELi64ELi8ELi4ELi2ELi2ELb0ELb0EN7cutlass6half_tE19Flash_kernel_traitsILi256ELi64ELi64ELi8ES3_EEEEvNS_16Flash_bwd_paramsEi)
        /*0158*/ 	.word	0x00000060


	//----- nvinfo : EIATTR_FRAME_SIZE
	.align		4
.L_68:
        /*015c*/ 	.byte	0x04, 0x11
        /*015e*/ 	.short	(.L_70 - .L_69)
	.align		4
.L_69:
        /*0160*/ 	.word	index@(_ZN5flash27flash_bwd_convert_dq_kernelI23Flash_bwd_kernel_traitsILi256ELi64ELi64ELi8ELi4ELi2ELi2ELb0ELb0EN7cutlass6half_tE19Flash_kernel_traitsILi256ELi64ELi64ELi8ES3_EEEEvNS_16Flash_bwd_paramsEi)
        /*0164*/ 	.word	0x00000000


	//----- nvinfo : EIATTR_REGCOUNT
	.align		4
.L_70:
        /*0168*/ 	.byte	0x04, 0x2f
        /*016a*/ 	.short	(.L_72 - .L_71)
	.align		4
.L_71:
        /*016c*/ 	.word	index@(_ZN5flash25flash_bwd_dot_do_o_kernelILb1E23Flash_bwd_kernel_traitsILi256ELi64ELi64ELi8ELi4ELi2ELi2ELb0ELb1EN7cutlass6half_tE19Flash_kernel_traitsILi256ELi64ELi64ELi8ES3_EEEEvNS_16Flash_bwd_paramsE)
        /*0170*/ 	.word	0x00000055


	//----- nvinfo : EIATTR_FRAME_SIZE
	.align		4
.L_72:
        /*0174*/ 	.byte	0x04, 0x11
        /*0176*/ 	.short	(.L_74 - .L_73)
	.align		4
.L_73:
        /*0178*/ 	.word	index@(_ZN5flash25flash_bwd_dot_do_o_kernelILb1E23Flash_bwd_kernel_traitsILi256ELi64ELi64ELi8ELi4ELi2ELi2ELb0ELb1EN7cutlass6half_tE19Flash_kernel_traitsILi256ELi64ELi64ELi8ES3_EEEEvNS_16Flash_bwd_paramsE)
        /*017c*/ 	.word	0x00000000


	//----- nvinfo : EIATTR_REGCOUNT
	.align		4
.L_74:
        /*0180*/ 	.byte	0x04, 0x2f
        /*0182*/ 	.short	(.L_76 - .L_75)
	.align		4
.L_75:
        /*0184*/ 	.word	index@(_ZN5flash25flash_bwd_dot_do_o_kernelILb0E23Flash_bwd_kernel_traitsILi256ELi64ELi64ELi8ELi4ELi2ELi2ELb0ELb1EN7cutlass6half_tE19Flash_kernel_traitsILi256ELi64ELi64ELi8ES3_EEEEvNS_16Flash_bwd_paramsE)
        /*0188*/ 	.word	0x00000050


	//----- nvinfo : EIATTR_FRAME_SIZE
	.align		4
.L_76:
        /*018c*/ 	.byte	0x04, 0x11
        /*018e*/ 	.short	(.L_78 - .L_77)
	.align		4
.L_77:
        /*0190*/ 	.word	index@(_ZN5flash25flash_bwd_dot_do_o_kernelILb0E23Flash_bwd_kernel_traitsILi256ELi64ELi64ELi8ELi4ELi2ELi2ELb0ELb1EN7cutlass6half_tE19Flash_kernel_traitsILi256ELi64ELi64ELi8ES3_EEEEvNS_16Flash_bwd_paramsE)
        /*0194*/ 	.word	0x00000000


	//----- nvinfo : EIATTR_REGCOUNT
	.align		4
.L_78:
        /*0198*/ 	.byte	0x04, 0x2f
        /*019a*/ 	.short	(.L_80 - .L_79)
	.align		4
.L_79:
        /*019c*/ 	.word	index@(_ZN5flash44flash_bwd_dq_dk_dv_loop_seqk_parallel_kernelI23Flash_bwd_kernel_traitsILi256ELi64ELi64ELi8ELi4ELi2ELi2ELb0ELb1EN7cutlass6half_tE19Flash_kernel_traitsILi256ELi64ELi64ELi8ES3_EELb0ELb0ELb1ELb1ELb0ELb0ELb1EEEvNS_16Flash_bwd_paramsE)
        /*01a0*/ 	.word	0x000000ff


	//----- nvinfo : EIATTR_FRAME_SIZE
	.align		4
.L_80:
        /*01a4*/ 	.byte	0x04, 0x11
        /*01a6*/ 	.short	(.L_82 - .L_81)
	.align		4
.L_81:
        /*01a8*/ 	.word	index@(_ZN5flash44flash_bwd_dq_dk_dv_loop_seqk_parallel_kernelI23Flash_bwd_kernel_traitsILi256ELi64ELi64ELi8ELi4ELi2ELi2ELb0ELb1EN7cutlass6half_tE19Flash_kernel_traitsILi256ELi64ELi64ELi8ES3_EELb0ELb0ELb1ELb1ELb0ELb0ELb1EEEvNS_16Flash_bwd_paramsE)
        /*01ac*/ 	.word	0x00000000


	//----- nvinfo : EIATTR_REGCOUNT
	.align		4
.L_82:
        /*01b0*/ 	.byte	0x04, 0x2f
        /*01b2*/ 	.short	(.L_84 - .L_83)
	.align		4
.L_83:
        /*01b4*/ 	.word	index@(_ZN5flash44flash_bwd_dq_dk_dv_loop_seqk_parallel_kernelI23Flash_bwd_kernel_traitsILi256ELi64ELi64ELi8ELi4ELi2ELi2ELb0ELb1EN7cutlass6half_tE19Flash_kernel_traitsILi256ELi64ELi64ELi8ES3_EELb1ELb0ELb1ELb1ELb0ELb0ELb0EEEvNS_16Flash_bwd_paramsE)
        /*01b8*/ 	.word	0x000000ff


	//----- nvinfo : EIATTR_FRAME_SIZE
	.align		4
.L_84:
        /*01bc*/ 	.byte	0x04, 0x11
        /*01be*/ 	.short	(.L_86 - .L_85)
	.align		4
.L_85:
        /*01c0*/ 	.word	index@(_ZN5flash44flash_bwd_dq_dk_dv_loop_seqk_parallel_kernelI23Flash_bwd_kernel_traitsILi256ELi64ELi64ELi8ELi4ELi2ELi2ELb0ELb1EN7cutlass6half_tE19Flash_kernel_traitsILi256ELi64ELi64ELi8ES3_EELb1ELb0ELb1ELb1ELb0ELb0ELb0EEEvNS_16Flash_bwd_paramsE)
        /*01c4*/ 	.word	0x00000008


	//----- nvinfo : EIATTR_REGCOUNT
	.align		4
.L_86:
        /*01c8*/ 	.byte	0x04, 0x2f
        /*01ca*/ 	.short	(.L_88 - .L_87)
	.align		4
.L_87:
        /*01cc*/ 	.word	index@(_ZN5flash44flash_bwd_dq_dk_dv_loop_seqk_parallel_kernelI23Flash_bwd_kernel_traitsILi256ELi64ELi64ELi8ELi4ELi2ELi2ELb0ELb1EN7cutlass6half_tE19Flash_kernel_traitsILi256ELi64ELi64ELi8ES3_EELb0ELb0ELb1ELb0ELb0ELb1ELb1EEEvNS_16Flash_bwd_paramsE)
        /*01d0*/ 	.word	0x000000ff


	//----- nvinfo : EIATTR_FRAME_SIZE
	.align		4
.L_88:
        /*01d4*/ 	.byte	0x04, 0x11
        /*01d6*/ 	.short	(.L_90 - .L_89)
	.align		4
.L_89:
        /*01d8*/ 	.word	index@(_ZN5flash44flash_bwd_dq_dk_dv_loop_seqk_parallel_kernelI23Flash_bwd_kernel_traitsILi256ELi64ELi64ELi8ELi4ELi2ELi2ELb0ELb1EN7cutlass6half_tE19Flash_kernel_traitsILi256ELi64ELi64ELi8ES3_EELb0ELb0ELb1ELb0ELb0ELb1ELb1EEEvNS_16Flash_bwd_paramsE)
        /*01dc*/ 	.word	0x00000000


	//----- nvinfo : EIATTR_REGCOUNT
	.align		4
.L_90:
        /*01e0*/ 	.byte	0x04, 0x2f
        /*01e2*/ 	.short	(.L_92 - .L_91)
	.align		4
.L_91:
        /*01e4*/ 	.word	index@(_ZN5flash44flash_bwd_dq_dk_dv_loop_seqk_parallel_kernelI23Flash_bwd_kernel_traitsILi256ELi64ELi64ELi8ELi4ELi2ELi2ELb0ELb1EN7cutlass6half_tE19Flash_kernel_traitsILi256ELi64ELi64ELi8ES3_EELb1ELb0ELb1ELb0ELb0ELb1ELb0EEEvNS_16Flash_bwd_paramsE)
        /*01e8*/ 	.word	0x000000ff


	//----- nvinfo : EIATTR_FRAME_SIZE
	.align		4
.L_92:
        /*01ec*/ 	.byte	0x04, 0x11
        /*01ee*/ 	.short	(.L_94 - .L_93)
	.align		4
.L_93:
        /*01f0*/ 	.word	index@(_ZN5flash44flash_bwd_dq_dk_dv_loop_seqk_parallel_kernelI23Flash_bwd_kernel_traitsILi256ELi64ELi64ELi8ELi4ELi2ELi2ELb0ELb1EN7cutlass6half_tE19Flash_kernel_traitsILi256ELi64ELi64ELi8ES3_EELb1ELb0ELb1ELb0ELb0ELb1ELb0EEEvNS_16Flash_bwd_paramsE)
        /*01f4*/ 	.word	0x00000000


	//----- nvinfo : EIATTR_REGCOUNT
	.align		4
.L_94:
        /*01f8*/ 	.byte	0x04, 0x2f
        /*01fa*/ 	.short	(.L_96 - .L_95)
	.align		4
.L_95:
        /*01fc*/ 	.word	index@(_ZN5flash44flash_bwd_dq_dk_dv_loop_seqk_parallel_kernelI23Flash_bwd_kernel_traitsILi256ELi64ELi64ELi8ELi4ELi2ELi2ELb0ELb1EN7cutlass6half_tE19Flash_kernel_traitsILi256ELi64ELi64ELi8ES3_EELb0ELb0ELb0ELb1ELb0ELb0ELb1EEEvNS_16Flash_bwd_paramsE)
        /*0200*/ 	.word	0x000000ff


	//----- nvinfo : EIATTR_FRAME_SIZE
	.align		4
.L_96:
        /*0204*/ 	.byte	0x04, 0x11
        /*0206*/ 	.short	(.L_98 - .L_97)
	.align		4
.L_97:
        /*0208*/ 	.word	index@(_ZN5flash44flash_bwd_dq_dk_dv_loop_seqk_parallel_kernelI23Flash_bwd_kernel_traitsILi256ELi64ELi64ELi8ELi4ELi2ELi2ELb0ELb1EN7cutlass6half_tE19Flash_kernel_traitsILi256ELi64ELi64ELi8ES3_EELb0ELb0ELb0ELb1ELb0ELb0ELb1EEEvNS_16Flash_bwd_paramsE)
        /*020c*/ 	.word	0x00000000


	//----- nvinfo : EIATTR_REGCOUNT
	.align		4
.L_98:
        /*0210*/ 	.byte	0x04, 0x2f
        /*0212*/ 	.short	(.L_100 - .L_99)
	.align		4
.L_99:
        /*0214*/ 	.word	index@(_ZN5flash44flash_bwd_dq_dk_dv_loop_seqk_parallel_kernelI23Flash_bwd_kernel_traitsILi256ELi64ELi64ELi8ELi4ELi2ELi2ELb0ELb1EN7cutlass6half_tE19Flash_kernel_traitsILi256ELi64ELi64ELi8ES3_EELb1ELb0ELb0ELb1ELb0ELb0ELb0EEEvNS_16Flash_bwd_paramsE)
        /*0218*/ 	.word	0x000000ff


	//----- nvinfo : EIATTR_FRAME_SIZE
	.align		4
.L_100:
        /*021c*/ 	.byte	0x04, 0x11
        /*021e*/ 	.short	(.L_102 - .L_101)
	.align		4
.L_101:
        /*0220*/ 	.word	index@(_ZN5flash44flash_bwd_dq_dk_dv_loop_seqk_parallel_kernelI23Flash_bwd_kernel_traitsILi256ELi64ELi64ELi8ELi4ELi2ELi2ELb0ELb1EN7cutlass6half_tE19Flash_kernel_traitsILi256ELi64ELi64ELi8ES3_EELb1ELb0ELb0ELb1ELb0ELb0ELb0EEEvNS_16Flash_bwd_paramsE)
        /*0224*/ 	.word	0x00000008


	//----- nvinfo : EIATTR_REGCOUNT
	.align		4
.L_102:
        /*0228*/ 	.byte	0x04, 0x2f
        /*022a*/ 	.short	(.L_104 - .L_103)
	.align		4
.L_103:
        /*022c*/ 	.word	index@(_ZN5flash44flash_bwd_dq_dk_dv_loop_seqk_parallel_kernelI23Flash_bwd_kernel_traitsILi256ELi64ELi64ELi8ELi4ELi2ELi2ELb0ELb1EN7cutlass6half_tE19Flash_kernel_traitsILi256ELi64ELi64ELi8ES3_EELb0ELb0ELb0ELb0ELb0ELb1ELb1EEEvNS_16Flash_bwd_paramsE)
        /*0230*/ 	.word	0x000000ff


	//----- nvinfo : EIATTR_FRAME_SIZE
	.align		4
.L_104:
        /*0234*/ 	.byte	0x04, 0x11
        /*0236*/ 	.short	(.L_106 - .L_105)
	.align		4
.L_105:
        /*0238*/ 	.word	index@(_ZN5flash44flash_bwd_dq_dk_dv_loop_seqk_parallel_kernelI23Flash_bwd_kernel_traitsILi256ELi64ELi64ELi8ELi4ELi2ELi2ELb0ELb1EN7cutlass6half_tE19Flash_kernel_traitsILi256ELi64ELi64ELi8ES3_EELb0ELb0ELb0ELb0ELb0ELb1ELb1EEEvNS_16Flash_bwd_paramsE)
        /*023c*/ 	.word	0x00000000


	//----- nvinfo : EIATTR_REGCOUNT
	.align		4
.L_106:
        /*0240*/ 	.byte	0x04, 0x2f
        /*0242*/ 	.short	(.L_108 - .L_107)
	.align		4
.L_107:
        /*0244*/ 	.word	index@(_ZN5flash44flash_bwd_dq_dk_dv_loop_seqk_parallel_kernelI23Flash_bwd_kernel_traitsILi256ELi64ELi64ELi8ELi4ELi2ELi2ELb0ELb1EN7cutlass6half_tE19Flash_kernel_traitsILi256ELi64ELi64ELi8ES3_EELb1ELb0ELb0ELb0ELb0ELb1ELb0EEEvNS_16Flash_bwd_paramsE)
        /*0248*/ 	.word	0x000000ff


	//----- nvinfo : EIATTR_FRAME_SIZE
	.align		4
.L_108:
        /*024c*/ 	.byte	0x04, 0x11
        /*024e*/ 	.short	(.L_110 - .L_109)
	.align		4
.L_109:
        /*0250*/ 	.word	index@(_ZN5flash44flash_bwd_dq_dk_dv_loop_seqk_parallel_kernelI23Flash_bwd_kernel_traitsILi256ELi64ELi64ELi8ELi4ELi2ELi2ELb0ELb1EN7cutlass6half_tE19Flash_kernel_traitsILi256ELi64ELi64ELi8ES3_EELb1ELb0ELb0ELb0ELb0ELb1ELb0EEEvNS_16Flash_bwd_paramsE)
        /*0254*/ 	.word	0x00000000


	//----- nvinfo : EIATTR_REGCOUNT
	.align		4
.L_110:
        /*0258*/ 	.byte	0x04, 0x2f
        /*025a*/ 	.short	(.L_112 - .L_111)
	.align		4
.L_111:
        /*025c*/ 	.word	index@(_ZN5flash44flash_bwd_dq_dk_dv_loop_seqk_parallel_kernelI23Flash_bwd_kernel_traitsILi256ELi64ELi64ELi8ELi4ELi2ELi2ELb0ELb1EN7cutlass6half_tE19Flash_kernel_traitsILi256ELi64ELi64ELi8ES3_EELb0ELb0ELb1ELb0ELb0ELb0ELb1EEEvNS_16Flash_bwd_paramsE)
        /*0260*/ 	.word	0x000000ff


	//----- nvinfo : EIATTR_FRAME_SIZE
	.align		4
.L_112:
        /*0264*/ 	.byte	0x04, 0x11
        /*0266*/ 	.short	(.L_114 - .L_113)
	.align		4
.L_113:
        /*0268*/ 	.word	index@(_ZN5flash44flash_bwd_dq_dk_dv_loop_seqk_parallel_kernelI23Flash_bwd_kernel_traitsILi256ELi64ELi64ELi8ELi4ELi2ELi2ELb0ELb1EN7cutlass6half_tE19Flash_kernel_traitsILi256ELi64ELi64ELi8ES3_EELb0ELb0ELb1ELb0ELb0ELb0ELb1EEEvNS_16Flash_bwd_paramsE)
        /*026c*/ 	.word	0x00000008


	//----- nvinfo : EIATTR_REGCOUNT
	.align		4
.L_114:
        /*0270*/ 	.byte	0x04, 0x2f
        /*0272*/ 	.short	(.L_116 - .L_115)
	.align		4
.L_115:
        /*0274*/ 	.word	index@(_ZN5flash44flash_bwd_dq_dk_dv_loop_seqk_parallel_kernelI23Flash_bwd_kernel_traitsILi256ELi64ELi64ELi8ELi4ELi2ELi2ELb0ELb1EN7cutlass6half_tE19Flash_kernel_traitsILi256ELi64ELi64ELi8ES3_EELb1ELb0ELb1ELb0ELb0ELb0ELb0EEEvNS_16Flash_bwd_paramsE)
        /*0278*/ 	.word	0x000000ff


	//----- nvinfo : EIATTR_FRAME_SIZE
	.align		4
.L_116:
        /*027c*/ 	.byte	0x04, 0x11
        /*027e*/ 	.short	(.L_118 - .L_117)
	.align		4
.L_117:
        /*0280*/ 	.word	index@(_ZN5flash44flash_bwd_dq_dk_dv_loop_seqk_parallel_kernelI23Flash_bwd_kernel_traitsILi256ELi64ELi64ELi8ELi4ELi2ELi2ELb0ELb1EN7cutlass6half_tE19Flash_kernel_traitsILi256ELi64ELi64ELi8ES3_EELb1ELb0ELb1ELb0ELb0ELb0ELb0EEEvNS_16Flash_bwd_paramsE)
        /*0284*/ 	.word	0x00000008


	//----- nvinfo : EIATTR_REGCOUNT
	.align		4
.L_118:
        /*0288*/ 	.byte	0x04, 0x2f
        /*028a*/ 	.short	(.L_120 - .L_119)
	.align		4
.L_119:
        /*028c*/ 	.word	index@(_ZN5flash44flash_bwd_dq_dk_dv_loop_seqk_parallel_kernelI23Flash_bwd_kernel_traitsILi256ELi64ELi64ELi8ELi4ELi2ELi2ELb0ELb1EN7cutlass6half_tE19Flash_kernel_traitsILi256ELi64ELi64ELi8ES3_EELb0ELb0ELb0ELb0ELb0ELb0ELb1EEEvNS_16Flash_bwd_paramsE)
        /*0290*/ 	.word	0x000000ff


	//----- nvinfo : EIATTR_FRAME_SIZE
	.align		4
.L_120:
        /*0294*/ 	.byte	0x04, 0x11
        /*0296*/ 	.short	(.L_122 - .L_121)
	.align		4
.L_121:
        /*0298*/ 	.word	index@(_ZN5flash44flash_bwd_dq_dk_dv_loop_seqk_parallel_kernelI23Flash_bwd_kernel_traitsILi256ELi64ELi64ELi8ELi4ELi2ELi2ELb0ELb1EN7cutlass6half_tE19Flash_kernel_traitsILi256ELi64ELi64ELi8ES3_EELb0ELb0ELb0ELb0ELb0ELb0ELb1EEEvNS_16Flash_bwd_paramsE)
        /*029c*/ 	.word	0x00000008


	//----- nvinfo : EIATTR_REGCOUNT
	.align		4
.L_122:
        /*02a0*/ 	.byte	0x04, 0x2f
        /*02a2*/ 	.short	(.L_124 - .L_123)
	.align		4
.L_123:
        /*02a4*/ 	.word	index@(_ZN5flash44flash_bwd_dq_dk_dv_loop_seqk_parallel_kernelI23Flash_bwd_kernel_traitsILi256ELi64ELi64ELi8ELi4ELi2ELi2ELb0ELb1EN7cutlass6half_tE19Flash_kernel_traitsILi256ELi64ELi64ELi8ES3_EELb1ELb0ELb0ELb0ELb0ELb0ELb0EEEvNS_16Flash_bwd_paramsE)
        /*02a8*/ 	.word	0x000000ff


	//----- nvinfo : EIATTR_FRAME_SIZE
	.align		4
.L_124:
        /*02ac*/ 	.byte	0x04, 0x11
        /*02ae*/ 	.short	(.L_126 - .L_125)
	.align		4
.L_125:
        /*02b0*/ 	.word	index@(_ZN5flash44flash_bwd_dq_dk_dv_loop_seqk_parallel_kernelI23Flash_bwd_kernel_traitsILi256ELi64ELi64ELi8ELi4ELi2ELi2ELb0ELb1EN7cutlass6half_tE19Flash_kernel_traitsILi256ELi64ELi64ELi8ES3_EELb1ELb0ELb0ELb0ELb0ELb0ELb0EEEvNS_16Flash_bwd_paramsE)
        /*02b4*/ 	.word	0x00000000


	//----- nvinfo : EIATTR_REGCOUNT
	.align		4
.L_126:
        /*02b8*/ 	.byte	0x04, 0x2f
        /*02ba*/ 	.short	(.L_128 - .L_127)
	.align		4
.L_127:
        /*02bc*/ 	.word	index@(_ZN5flash27flash_bwd_convert_dq_kernelI23Flash_bwd_kernel_traitsILi256ELi64ELi64ELi8ELi4ELi2ELi2ELb0ELb1EN7cutlass6half_tE19Flash_kernel_traitsILi256ELi64ELi64ELi8ES3_EEEEvNS_16Flash_bwd_paramsEi)
        /*02c0*/ 	.word	0x00000060


	//----- nvinfo : EIATTR_FRAME_SIZE
	.align		4
.L_128:
        /*02c4*/ 	.byte	0x04, 0x11
        /*02c6*/ 	.short	(.L_130 - .L_129)
	.align		4
.L_129:
        /*02c8*/ 	.word	index@(_ZN5flash27flash_bwd_convert_dq_kernelI23Flash_bwd_kernel_traitsILi256ELi64ELi64ELi8ELi4ELi2ELi2ELb0ELb1EN7cutlass6half_tE19Flash_kernel_traitsILi256ELi64ELi64ELi8ES3_EEEEvNS_16Flash_bwd_paramsEi)
        /*02cc*/ 	.word	0x00000000


	//----- nvinfo : EIATTR_REGCOUNT
	.align		4
.L_130:
        /*02d0*/ 	.byte	0x04, 0x2f
        /*02d2*/ 	.short	(.L_132 - .L_131)
	.align		4
.L_131:
        /*02d4*/ 	.word	index@(_ZN5flash44flash_bwd_dq_dk_dv_loop_seqk_parallel_kernelI23Flash_bwd_kernel_traitsILi256ELi64ELi64ELi8ELi4ELi2ELi2ELb0ELb0EN7cutlass6half_tE19Flash_kernel_traitsILi256ELi64ELi64ELi8ES3_EELb0ELb0ELb1ELb1ELb0ELb0ELb0EEEvNS_16Flash_bwd_paramsE)
        /*02d8*/ 	.word	0x000000ff


	//----- nvinfo : EIATTR_FRAME_SIZE
	.align		4
.L_132:
        /*02dc*/ 	.byte	0x04, 0x11
        /*02de*/ 	.short	(.L_134 - .L_133)
	.align		4
.L_133:
        /*02e0*/ 	.word	index@(_ZN5flash44flash_bwd_dq_dk_dv_loop_seqk_parallel_kernelI23Flash_bwd_kernel_traitsILi256ELi64ELi64ELi8ELi4ELi2ELi2ELb0ELb0EN7cutlass6half_tE19Flash_kernel_traitsILi256ELi64ELi64ELi8ES3_EELb0ELb0ELb1ELb1ELb0ELb0ELb0EEEvNS_16Flash_bwd_paramsE)
        /*02e4*/ 	.word	0x00000070


	//----- nvinfo : EIATTR_REGCOUNT
	.align		4
.L_134:
        /*02e8*/ 	.byte	0x04, 0x2f
        /*02ea*/ 	.short	(.L_136 - .L_135)
	.align		4
.L_135:
        /*02ec*/ 	.word	index@(_ZN5flash44flash_bwd_dq_dk_dv_loop_seqk_parallel_kernelI23Flash_bwd_kernel_traitsILi256ELi64ELi64ELi8ELi4ELi2ELi2ELb0ELb0EN7cutlass6half_tE19Flash_kernel_traitsILi256ELi64ELi64ELi8ES3_EELb0ELb0ELb1ELb0ELb0ELb1ELb0EEEvNS_16Flash_bwd_paramsE)
        /*02f0*/ 	.word	0x000000ff


	//----- nvinfo : EIATTR_FRAME_SIZE
	.align		4
.L_136:
        /*02f4*/ 	.byte	0x04, 0x11
        /*02f6*/ 	.short	(.L_138 - .L_137)
	.align		4
.L_137:
        /*02f8*/ 	.word	index@(_ZN5flash44flash_bwd_dq_dk_dv_loop_seqk_parallel_kernelI23Flash_bwd_kernel_traitsILi256ELi64ELi64ELi8ELi4ELi2ELi2ELb0ELb0EN7cutlass6half_tE19Flash_kernel_traitsILi256ELi64ELi64ELi8ES3_EELb0ELb0ELb1ELb0ELb0ELb1ELb0EEEvNS_16Flash_bwd_paramsE)
        /*02fc*/ 	.word	0x00000008


	//----- nvinfo : EIATTR_REGCOUNT
	.align		4
.L_138:
        /*0300*/ 	.byte	0x04, 0x2f
        /*0302*/ 	.short	(.L_140 - .L_139)
	.align		4
.L_139:
        /*0304*/ 	.word	index@(_ZN5flash44flash_bwd_dq_dk_dv_loop_seqk_parallel_kernelI23Flash_bwd_kernel_traitsILi256ELi64ELi64ELi8ELi4ELi2ELi2ELb0ELb0EN7cutlass6half_tE19Flash_kernel_traitsILi256ELi64ELi64ELi8ES3_EELb0ELb0ELb0ELb1ELb0ELb0ELb0EEEvNS_16Flash_bwd_paramsE)
        /*0308*/ 	.word	0x000000ff


	//----- nvinfo : EIATTR_FRAME_SIZE
	.align		4
.L_140:
        /*030c*/ 	.byte	0x04, 0x11
        /*030e*/ 	.short	(.L_142 - .L_141)
	.align		4
.L_141:
        /*0310*/ 	.word	index@(_ZN5flash44flash_bwd_dq_dk_dv_loop_seqk_parallel_kernelI23Flash_bwd_kernel_traitsILi256ELi64ELi64ELi8ELi4ELi2ELi2ELb0ELb0EN7cutlass6half_tE19Flash_kernel_traitsILi256ELi64ELi64ELi8ES3_EELb0ELb0ELb0ELb1ELb0ELb0ELb0EEEvNS_16Flash_bwd_paramsE)
        /*0314*/ 	.word	0x00000078


	//----- nvinfo : EIATTR_REGCOUNT
	.align		4
.L_142:
        /*0318*/ 	.byte	0x04, 0x2f
        /*031a*/ 	.short	(.L_144 - .L_143)
	.align		4
.L_143:
        /*031c*/ 	.word	index@(_ZN5flash44flash_bwd_dq_dk_dv_loop_seqk_parallel_kernelI23Flash_bwd_kernel_traitsILi256ELi64ELi64ELi8ELi4ELi2ELi2ELb0ELb0EN7cutlass6half_tE19Flash_kernel_traitsILi256ELi64ELi64ELi8ES3_EELb0ELb0ELb0ELb0ELb0ELb1ELb0EEEvNS_16Flash_bwd_paramsE)
        /*0320*/ 	.word	0x000000ff


	//----- nvinfo : EIATTR_FRAME_SIZE
	.align		4
.L_144:
        /*0324*/ 	.byte	0x04, 0x11
        /*0326*/ 	.short	(.L_146 - .L_145)
	.align		4
.L_145:
        /*0328*/ 	.word	index@(_ZN5flash44flash_bwd_dq_dk_dv_loop_seqk_parallel_kernelI23Flash_bwd_kernel_traitsILi256ELi64ELi64ELi8ELi4ELi2ELi2ELb0ELb0EN7cutlass6half_tE19Flash_kernel_traitsILi256ELi64ELi64ELi8ES3_EELb0ELb0ELb0ELb0ELb0ELb1ELb0EEEvNS_16Flash_bwd_paramsE)
        /*032c*/ 	.word	0x00000008


	//----- nvinfo : EIATTR_REGCOUNT
	.align		4
.L_146:
        /*0330*/ 	.byte	0x04, 0x2f
        /*0332*/ 	.short	(.L_148 - .L_147)
	.align		4
.L_147:
        /*0334*/ 	.word	index@(_ZN5flash44flash_bwd_dq_dk_dv_loop_seqk_parallel_kernelI23Flash_bwd_kernel_traitsILi256ELi64ELi64ELi8ELi4ELi2ELi2ELb0ELb0EN7cutlass6half_tE19Flash_kernel_traitsILi256ELi64ELi64ELi8ES3_EELb0ELb0ELb1ELb0ELb0ELb0ELb0EEEvNS_16Flash_bwd_paramsE)
        /*0338*/ 	.word	0x000000ff


	//----- nvinfo : EIATTR_FRAME_SIZE
	.align		4
.L_148:
        /*033c*/ 	.byte	0x04, 0x11
        /*033e*/ 	.short	(.L_150 - .L_149)
	.align		4
.L_149:
        /*0340*/ 	.word	index@(_ZN5flash44flash_bwd_dq_dk_dv_loop_seqk_parallel_kernelI23Flash_bwd_kernel_traitsILi256ELi64ELi64ELi8ELi4ELi2ELi2ELb0ELb0EN7cutlass6half_tE19Flash_kernel_traitsILi256ELi64ELi64ELi8ES3_EELb0ELb0ELb1ELb0ELb0ELb0ELb0EEEvNS_16Flash_bwd_paramsE)
        /*0344*/ 	.word	0x00000070


	//----- nvinfo : EIATTR_REGCOUNT
	.align		4
.L_150:
        /*0348*/ 	.byte	0x04, 0x2f
        /*034a*/ 	.short	(.L_152 - .L_151)
	.align		4
.L_151:
        /*034c*/ 	.word	index@(_ZN5flash44flash_bwd_dq_dk_dv_loop_seqk_parallel_kernelI23Flash_bwd_kernel_traitsILi256ELi64ELi64ELi8ELi4ELi2ELi2ELb0ELb0EN7cutlass6half_tE19Flash_kernel_traitsILi256ELi64ELi64ELi8ES3_EELb0ELb0ELb0ELb0ELb0ELb0ELb0EEEvNS_16Flash_bwd_paramsE)
        /*0350*/ 	.word	0x000000ff


	//----- nvinfo : EIATTR_FRAME_SIZE
	.align		4
.L_152:
        /*0354*/ 	.byte	0x04, 0x11
        /*0356*/ 	.short	(.L_154 - .L_153)
	.align		4
.L_153:
        /*0358*/ 	.word	index@(_ZN5flash44flash_bwd_dq_dk_dv_loop_seqk_parallel_kernelI23Flash_bwd_kernel_traitsILi256ELi64ELi64ELi8ELi4ELi2ELi2ELb0ELb0EN7cutlass6half_tE19Flash_kernel_traitsILi256ELi64ELi64ELi8ES3_EELb0ELb0ELb0ELb0ELb0ELb0ELb0EEEvNS_16Flash_bwd_paramsE)
        /*035c*/ 	.word	0x00000008


	//----- nvinfo : EIATTR_REGCOUNT
	.align		4
.L_154:
        /*0360*/ 	.byte	0x04, 0x2f
        /*0362*/ 	.short	(.L_156 - .L_155)
	.align		4
.L_155:
        /*0364*/ 	.word	index@(_ZN5flash44flash_bwd_dq_dk_dv_loop_seqk_parallel_kernelI23Flash_bwd_kernel_traitsILi256ELi64ELi64ELi8ELi4ELi2ELi2ELb0ELb1EN7cutlass6half_tE19Flash_kernel_traitsILi256ELi64ELi64ELi8ES3_EELb0ELb0ELb1ELb1ELb0ELb0ELb0EEEvNS_16Flash_bwd_paramsE)
        /*0368*/ 	.word	0x000000ff


	//----- nvinfo : EIATTR_FRAME_SIZE
	.align		4
.L_156:
        /*036c*/ 	.byte	0x04, 0x11
        /*036e*/ 	.short	(.L_158 - .L_157)
	.align		4
.L_157:
        /*0370*/ 	.word	index@(_ZN5flash44flash_bwd_dq_dk_dv_loop_seqk_parallel_kernelI23Flash_bwd_kernel_traitsILi256ELi64ELi64ELi8ELi4ELi2ELi2ELb0ELb1EN7cutlass6half_tE19Flash_kernel_traitsILi256ELi64ELi64ELi8ES3_EELb0ELb0ELb1ELb1ELb0ELb0ELb0EEEvNS_16Flash_bwd_paramsE)
        /*0374*/ 	.word	0x00000000


	//----- nvinfo : EIATTR_REGCOUNT
	.align		4
.L_158:
        /*0378*/ 	.byte	0x04, 0x2f
        /*037a*/ 	.short	(.L_160 - .L_159)
	.align		4
.L_159:
        /*037c*/ 	.word	index@(_ZN5flash44flash_bwd_dq_dk_dv_loop_seqk_parallel_kernelI23Flash_bwd_kernel_traitsILi256ELi64ELi64ELi8ELi4ELi2ELi2ELb0ELb1EN7cutlass6half_tE19Flash_kernel_traitsILi256ELi64ELi64ELi8ES3_EELb0ELb0ELb1ELb0ELb0ELb1ELb0EEEvNS_16Flash_bwd_paramsE)
        /*0380*/ 	.word	0x000000ff


	//----- nvinfo : EIATTR_FRAME_SIZE
	.align		4
.L_160:
        /*0384*/ 	.byte	0x04, 0x11
        /*0386*/ 	.short	(.L_162 - .L_161)
	.align		4
.L_161:
        /*0388*/ 	.word	index@(_ZN5flash44flash_bwd_dq_dk_dv_loop_seqk_parallel_kernelI23Flash_bwd_kernel_traitsILi256ELi64ELi64ELi8ELi4ELi2ELi2ELb0ELb1EN7cutlass6half_tE19Flash_kernel_traitsILi256ELi64ELi64ELi8ES3_EELb0ELb0ELb1ELb0ELb0ELb1ELb0EEEvNS_16Flash_bwd_paramsE)
        /*038c*/ 	.word	0x00000000


	//----- nvinfo : EIATTR_REGCOUNT
	.align		4
.L_162:
        /*0390*/ 	.byte	0x04, 0x2f
        /*0392*/ 	.short	(.L_164 - .L_163)
	.align		4
.L_163:
        /*0394*/ 	.word	index@(_ZN5flash44flash_bwd_dq_dk_dv_loop_seqk_parallel_kernelI23Flash_bwd_kernel_traitsILi256ELi64ELi64ELi8ELi4ELi2ELi2ELb0ELb1EN7cutlass6half_tE19Flash_kernel_traitsILi256ELi64ELi64ELi8ES3_EELb0ELb0ELb0ELb1ELb0ELb0ELb0EEEvNS_16Flash_bwd_paramsE)
        /*0398*/ 	.word	0x000000ff


	//----- nvinfo : EIATTR_FRAME_SIZE
	.align		4
.L_164:
        /*039c*/ 	.byte	0x04, 0x11
        /*039e*/ 	.short	(.L_166 - .L_165)
	.align		4
.L_165:
        /*03a0*/ 	.word	index@(_ZN5flash44flash_bwd_dq_dk_dv_loop_seqk_parallel_kernelI23Flash_bwd_kernel_traitsILi256ELi64ELi64ELi8ELi4ELi2ELi2ELb0ELb1EN7cutlass6half_tE19Flash_kernel_traitsILi256ELi64ELi64ELi8ES3_EELb0ELb0ELb0ELb1ELb0ELb0ELb0EEEvNS_16Flash_bwd_paramsE)
        /*03a4*/ 	.word	0x00000000


	//----- nvinfo : EIATTR_REGCOUNT
	.align		4
.L_166:
        /*03a8*/ 	.byte	0x04, 0x2f
        /*03aa*/ 	.short	(.L_168 - .L_167)
	.align		4
.L_167:
        /*03ac*/ 	.word	index@(_ZN5flash44flash_bwd_dq_dk_dv_loop_seqk_parallel_kernelI23Flash_bwd_kernel_traitsILi256ELi64ELi64ELi8ELi4ELi2ELi2ELb0ELb1EN7cutlass6half_tE19Flash_kernel_traitsILi256ELi64ELi64ELi8ES3_EELb0ELb0ELb0ELb0ELb0ELb1ELb0EEEvNS_16Flash_bwd_paramsE)
        /*03b0*/ 	.word	0x000000ff


	//----- nvinfo : EIATTR_FRAME_SIZE
	.align		4
.L_168:
        /*03b4*/ 	.byte	0x04, 0x11
        /*03b6*/ 	.short	(.L_170 - .L_169)
	.align		4
.L_169:
        /*03b8*/ 	.word	index@(_ZN5flash44flash_bwd_dq_dk_dv_loop_seqk_parallel_kernelI23Flash_bwd_kernel_traitsILi256ELi64ELi64ELi8ELi4ELi2ELi2ELb0ELb1EN7cutlass6half_tE19Flash_kernel_traitsILi256ELi64ELi64ELi8ES3_EELb0ELb0ELb0ELb0ELb0ELb1ELb0EEEvNS_16Flash_bwd_paramsE)
        /*03bc*/ 	.word	0x00000000


	//----- nvinfo : EIATTR_REGCOUNT
	.align		4
.L_170:
        /*03c0*/ 	.byte	0x04, 0x2f
        /*03c2*/ 	.short	(.L_172 - .L_171)
	.align		4
.L_171:
        /*03c4*/ 	.word	index@(_ZN5flash44flash_bwd_dq_dk_dv_loop_seqk_parallel_kernelI23Flash_bwd_kernel_traitsILi256ELi64ELi64ELi8ELi4ELi2ELi2ELb0ELb1EN7cutlass6half_tE19Flash_kernel_traitsILi256ELi64ELi64ELi8ES3_EELb0ELb0ELb1ELb0ELb0ELb0ELb0EEEvNS_16Flash_bwd_paramsE)
        /*03c8*/ 	.word	0x000000ff


	//----- nvinfo : EIATTR_FRAME_SIZE
	.align		4
.L_172:
        /*03cc*/ 	.byte	0x04, 0x11
        /*03ce*/ 	.short	(.L_174 - .L_173)
	.align		4
.L_173:
        /*03d0*/ 	.word	index@(_ZN5flash44flash_bwd_dq_dk_dv_loop_seqk_parallel_kernelI23Flash_bwd_kernel_traitsILi256ELi64ELi64ELi8ELi4ELi2ELi2ELb0ELb1EN7cutlass6half_tE19Flash_kernel_traitsILi256ELi64ELi64ELi8ES3_EELb0ELb0ELb1ELb0ELb0ELb0ELb0EEEvNS_16Flash_bwd_paramsE)
        /*03d4*/ 	.word	0x00000008


	//----- nvinfo : EIATTR_REGCOUNT
	.align		4
.L_174:
        /*03d8*/ 	.byte	0x04, 0x2f
        /*03da*/ 	.short	(.L_176 - .L_175)
	.align		4
.L_175:
        /*03dc*/ 	.word	index@(_ZN5flash44flash_bwd_dq_dk_dv_loop_seqk_parallel_kernelI23Flash_bwd_kernel_traitsILi256ELi64ELi64ELi8ELi4ELi2ELi2ELb0ELb1EN7cutlass6half_tE19Flash_kernel_traitsILi256ELi64ELi64ELi8ES3_EELb0ELb0ELb0ELb0ELb0ELb0ELb0EEEvNS_16Flash_bwd_paramsE)
        /*03e0*/ 	.word	0x000000ff


	//----- nvinfo : EIATTR_FRAME_SIZE
	.align		4
.L_176:
        /*03e4*/ 	.byte	0x04, 0x11
        /*03e6*/ 	.short	(.L_178 - .L_177)
	.align		4
.L_177:
        /*03e8*/ 	.word	index@(_ZN5flash44flash_bwd_dq_dk_dv_loop_seqk_parallel_kernelI23Flash_bwd_kernel_traitsILi256ELi64ELi64ELi8ELi4ELi2ELi2ELb0ELb1EN7cutlass6half_tE19Flash_kernel_traitsILi256ELi64ELi64ELi8ES3_EELb0ELb0ELb0ELb0ELb0ELb0ELb0EEEvNS_16Flash_bwd_paramsE)
        /*03ec*/ 	.word	0x00000008


	//----- nvinfo : EIATTR_REGCOUNT
	.align		4
.L_178:
        /*03f0*/ 	.byte	0x04, 0x2f
        /*03f2*/ 	.short	(.L_180 - .L_179)
	.align		4
.L_179:
        /*03f4*/ 	.word	index@(_ZN5flash25flash_bwd_dot_do_o_kernelILb1E23Flash_bwd_kernel_traitsILi256ELi64ELi32ELi8ELi4ELi1ELi2ELb1ELb1EN7cutlass6half_tE19Flash_kernel_traitsILi256ELi64ELi32ELi8ES3_EEEEvNS_16Flash_bwd_paramsE)
        /*03f8*/ 	.word	0x00000055


	//----- nvinfo : EIATTR_FRAME_SIZE
	.align		4
.L_180:
        /*03fc*/ 	.byte	0x04, 0x11
        /*03fe*/ 	.short	(.L_182 - .L_181)
	.align		4
.L_181:
        /*0400*/ 	.word	index@(_ZN5flash25flash_bwd_dot_do_o_kernelILb1E23Flash_bwd_kernel_traitsILi256ELi64ELi32ELi8ELi4ELi1ELi2ELb1ELb1EN7cutlass6half_tE19Flash_kernel_traitsILi256ELi64ELi32ELi8ES3_EEEEvNS_16Flash_bwd_paramsE)
        /*0404*/ 	.word	0x00000000


	//----- nvinfo : EIATTR_REGCOUNT
	.align		4
.L_182:
        /*0408*/ 	.byte	0x04, 0x2f
        /*040a*/ 	.short	(.L_184 - .L_183)
	.align		4
.L_183:
        /*040c*/ 	.word	index@(_ZN5flash25flash_bwd_dot_do_o_kernelILb0E23Flash_bwd_kernel_traitsILi256ELi64ELi32ELi8ELi4ELi1ELi2ELb1ELb1EN7cutlass6half_tE19Flash_kernel_traitsILi256ELi64ELi32ELi8ES3_EEEEvNS_16Flash_bwd_paramsE)
        /*0410*/ 	.word	0x00000050


	//----- nvinfo : EIATTR_FRAME_SIZE
	.align		4
.L_184:
        /*0414*/ 	.byte	0x04, 0x11
        /*0416*/ 	.short	(.L_186 - .L_185)
	.align		4
.L_185:
        /*0418*/ 	.word	index@(_ZN5flash25flash_bwd_dot_do_o_kernelILb0E23Flash_bwd_kernel_traitsILi256ELi64ELi32ELi8ELi4ELi1ELi2ELb1ELb1EN7cutlass6half_tE19Flash_kernel_traitsILi256ELi64ELi32ELi8ES3_EEEEvNS_16Flash_bwd_paramsE)
        /*041c*/ 	.word	0x00000000


	//----- nvinfo : EIATTR_REGCOUNT
	.align		4
.L_186:
        /*0420*/ 	.byte	0x04, 0x2f
        /*0422*/ 	.short	(.L_188 - .L_187)
	.align		4
.L_187:
        /*0424*/ 	.word	index@(_ZN5flash44flash_bwd_dq_dk_dv_loop_seqk_parallel_kernelI23Flash_bwd_kernel_traitsILi256ELi64ELi32ELi8ELi4ELi1ELi2ELb1ELb1EN7cutlass6half_tE19Flash_kernel_traitsILi256ELi64ELi32ELi8ES3_EELb0ELb0ELb1ELb1ELb0ELb0ELb1EEEvNS_16Flash_bwd_paramsE)
        /*0428*/ 	.word	0x000000ff


	//----- nvinfo : EIATTR_FRAME_SIZE
	.align		4
.L_188:
        /*042c*/ 	.byte	0x04, 0x11
        /*042e*/ 	.short	(.L_190 - .L_189)
	.align		4
.L_189:
        /*0430*/ 	.word	index@(_ZN5flash44flash_bwd_dq_dk_dv_loop_seqk_parallel_kernelI23Flash_bwd_kernel_traitsILi256ELi64ELi32ELi8ELi4ELi1ELi2ELb1ELb1EN7cutlass6half_tE19Flash_kernel_traitsILi256ELi64ELi32ELi8ES3_EELb0ELb0ELb1ELb1ELb0ELb0ELb1EEEvNS_16Flash_bwd_paramsE)
        /*0434*/ 	.word	0x00000000


	//----- nvinfo : EIATTR_REGCOUNT
	.align		4
.L_190:
        /*0438*/ 	.byte	0x04, 0x2f
        /*043a*/ 	.short	(.L_192 - .L_191)
	.align		4
.L_191:
        /*043c*/ 	.word	index@(_ZN5flash44flash_bwd_dq_dk_dv_loop_seqk_parallel_kernelI23Flash_bwd_kernel_traitsILi256ELi64ELi32ELi8ELi4ELi1ELi2ELb1ELb1EN7cutlass6half_tE19Flash_kernel_traitsILi256ELi64ELi32ELi8ES3_EELb0ELb0ELb1ELb1ELb0ELb0ELb0EEEvNS_16Flash_bwd_paramsE)
        /*0440*/ 	.word	0x000000ff


	//----- nvinfo : EIATTR_FRAME_SIZE
	.align		4
.L_192:
        /*0444*/ 	.byte	0x04, 0x11
        /*0446*/ 	.short	(.L_194 - .L_193)
	.align		4
.L_193:
        /*0448*/ 	.word	index@(_ZN5flash44flash_bwd_dq_dk_dv_loop_seqk_parallel_kernelI23Flash_bwd_kernel_traitsILi256ELi64ELi32ELi8ELi4ELi1ELi2ELb1ELb1EN7cutlass6half_tE19Flash_kernel_traitsILi256ELi64ELi32ELi8ES3_EELb0ELb0ELb1ELb1ELb0ELb0ELb0EEEvNS_16Flash_bwd_paramsE)
        /*044c*/ 	.word	0x00000000


	//----- nvinfo : EIATTR_REGCOUNT
	.align		4
.L_194:
        /*0450*/ 	.byte	0x04, 0x2f
        /*0452*/ 	.short	(.L_196 - .L_195)
	.align		4
.L_195:
        /*0454*/ 	.word	index@(_ZN5flash44flash_bwd_dq_dk_dv_loop_seqk_parallel_kernelI23Flash_bwd_kernel_traitsILi256ELi64ELi32ELi8ELi4ELi1ELi2ELb1ELb1EN7cutlass6half_tE19Flash_kernel_traitsILi256ELi64ELi32ELi8ES3_EELb0ELb0ELb1ELb0ELb0ELb1ELb1EEEvNS_16Flash_bwd_paramsE)
        /*0458*/ 	.word	0x000000ff


	//----- nvinfo : EIATTR_FRAME_SIZE
	.align		4
.L_196:
        /*045c*/ 	.byte	0x04, 0x11
        /*045e*/ 	.short	(.L_198 - .L_197)
	.align		4
.L_197:
        /*0460*/ 	.word	index@(_ZN5flash44flash_bwd_dq_dk_dv_loop_seqk_parallel_kernelI23Flash_bwd_kernel_traitsILi256ELi64ELi32ELi8ELi4ELi1ELi2ELb1ELb1EN7cutlass6half_tE19Flash_kernel_traitsILi256ELi64ELi32ELi8ES3_EELb0ELb0ELb1ELb0ELb0ELb1ELb1EEEvNS_16Flash_bwd_paramsE)
        /*0464*/ 	.word	0x00000008


	//----- nvinfo : EIATTR_REGCOUNT
	.align		4
.L_198:
        /*0468*/ 	.byte	0x04, 0x2f
        /*046a*/ 	.short	(.L_200 - .L_199)
	.align		4
.L_199:
        /*046c*/ 	.word	index@(_ZN5flash44flash_bwd_dq_dk_dv_loop_seqk_parallel_kernelI23Flash_bwd_kernel_traitsILi256ELi64ELi32ELi8ELi4ELi1ELi2ELb1ELb1EN7cutlass6half_tE19Flash_kernel_traitsILi256ELi64ELi32ELi8ES3_EELb0ELb0ELb1ELb0ELb0ELb1ELb0EEEvNS_16Flash_bwd_paramsE)
        /*0470*/ 	.word	0x000000ff


	//----- nvinfo : EIATTR_FRAME_SIZE
	.align		4
.L_200:
        /*0474*/ 	.byte	0x04, 0x11
        /*0476*/ 	.short	(.L_202 - .L_201)
	.align		4
.L_201:
        /*0478*/ 	.word	index@(_ZN5flash44flash_bwd_dq_dk_dv_loop_seqk_parallel_kernelI23Flash_bwd_kernel_traitsILi256ELi64ELi32ELi8ELi4ELi1ELi2ELb1ELb1EN7cutlass6half_tE19Flash_kernel_traitsILi256ELi64ELi32ELi8ES3_EELb0ELb0ELb1ELb0ELb0ELb1ELb0EEEvNS_16Flash_bwd_paramsE)
        /*047c*/ 	.word	0x00000018


	//----- nvinfo : EIATTR_REGCOUNT
	.align		4
.L_202:
        /*0480*/ 	.byte	0x04, 0x2f
        /*0482*/ 	.short	(.L_204 - .L_203)
	.align		4
.L_203:
        /*0484*/ 	.word	index@(_ZN5flash44flash_bwd_dq_dk_dv_loop_seqk_parallel_kernelI23Flash_bwd_kernel_traitsILi256ELi64ELi32ELi8ELi4ELi1ELi2ELb1ELb1EN7cutlass6half_tE19Flash_kernel_traitsILi256ELi64ELi32ELi8ES3_EELb0ELb0ELb0ELb1ELb0ELb0ELb1EEEvNS_16Flash_bwd_paramsE)
        /*0488*/ 	.word	0x000000ff


	//----- nvinfo : EIATTR_FRAME_SIZE
	.align		4
.L_204:
        /*048c*/ 	.byte	0x04, 0x11
        /*048e*/ 	.short	(.L_206 - .L_205)
	.align		4
.L_205:
        /*0490*/ 	.word	index@(_ZN5flash44flash_bwd_dq_dk_dv_loop_seqk_parallel_kernelI23Flash_bwd_kernel_traitsILi256ELi64ELi32ELi8ELi4ELi1ELi2ELb1ELb1EN7cutlass6half_tE19Flash_kernel_traitsILi256ELi64ELi32ELi8ES3_EELb0ELb0ELb0ELb1ELb0ELb0ELb1EEEvNS_16Flash_bwd_paramsE)
        /*0494*/ 	.word	0x00000010


	//----- nvinfo : EIATTR_REGCOUNT
	.align		4
.L_206:
        /*0498*/ 	.byte	0x04, 0x2f
        /*049a*/ 	.short	(.L_208 - .L_207)
	.align		4
.L_207:
        /*049c*/ 	.word	index@(_ZN5flash44flash_bwd_dq_dk_dv_loop_seqk_parallel_kernelI23Flash_bwd_kernel_traitsILi256ELi64ELi32ELi8ELi4ELi1ELi2ELb1ELb1EN7cutlass6half_tE19Flash_kernel_traitsILi256ELi64ELi32ELi8ES3_EELb0ELb0ELb0ELb1ELb0ELb0ELb0EEEvNS_16Flash_bwd_paramsE)
        /*04a0*/ 	.word	0x000000ff


	//----- nvinfo : EIATTR_FRAME_SIZE
	.align		4
.L_208:
        /*04a4*/ 	.byte	0x04, 0x11
        /*04a6*/ 	.short	(.L_210 - .L_209)
	.align		4
.L_209:
        /*04a8*/ 	.word	index@(_ZN5flash44flash_bwd_dq_dk_dv_loop_seqk_parallel_kernelI23Flash_bwd_kernel_traitsILi256ELi64ELi32ELi8ELi4ELi1ELi2ELb1ELb1EN7cutlass6half_tE19Flash_kernel_traitsILi256ELi64ELi32ELi8ES3_EELb0ELb0ELb0ELb1ELb0ELb0ELb0EEEvNS_16Flash_bwd_paramsE)
        /*04ac*/ 	.word	0x00000010


	//----- nvinfo : EIATTR_REGCOUNT
	.align		4
.L_210:
        /*04b0*/ 	.byte	0x04, 0x2f
        /*04b2*/ 	.short	(.L_212 - .L_211)
	.align		4
.L_211:
        /*04b4*/ 	.word	index@(_ZN5flash44flash_bwd_dq_dk_dv_loop_seqk_parallel_kernelI23Flash_bwd_kernel_traitsILi256ELi64ELi32ELi8ELi4ELi1ELi2ELb1ELb1EN7cutlass6half_tE19Flash_kernel_traitsILi256ELi64ELi32ELi8ES3_EELb0ELb0ELb0ELb0ELb0ELb1ELb1EEEvNS_16Flash_bwd_paramsE)
        /*04b8*/ 	.word	0x000000ff


	//----- nvinfo : EIATTR_FRAME_SIZE
	.align		4
.L_212:
        /*04bc*/ 	.byte	0x04, 0x11
        /*04be*/ 	.short	(.L_214 - .L_213)
	.align		4
.L_213:
        /*04c0*/ 	.word	index@(_ZN5flash44flash_bwd_dq_dk_dv_loop_seqk_parallel_kernelI23Flash_bwd_kernel_traitsILi256ELi64ELi32ELi8ELi4ELi1ELi2ELb1ELb1EN7cutlass6half_tE19Flash_kernel_traitsILi256ELi64ELi32ELi8ES3_EELb0ELb0ELb0ELb0ELb0ELb1ELb1EEEvNS_16Flash_bwd_paramsE)
        /*04c4*/ 	.word	0x00000008


	//----- nvinfo : EIATTR_REGCOUNT
	.align		4
.L_214:
        /*04c8*/ 	.byte	0x04, 0x2f
        /*04ca*/ 	.short	(.L_216 - .L_215)
	.align		4
.L_215:
        /*04cc*/ 	.word	index@(_ZN5flash44flash_bwd_dq_dk_dv_loop_seqk_parallel_kernelI23Flash_bwd_kernel_traitsILi256ELi64ELi32ELi8ELi4ELi1ELi2ELb1ELb1EN7cutlass6half_tE19Flash_kernel_traitsILi256ELi64ELi32ELi8ES3_EELb0ELb0ELb0ELb0ELb0ELb1ELb0EEEvNS_16Flash_bwd_paramsE)
        /*04d0*/ 	.word	0x000000ff


	//----- nvinfo : EIATTR_FRAME_SIZE
	.align		4
.L_216:
        /*04d4*/ 	.byte	0x04, 0x11
        /*04d6*/ 	.short	(.L_218 - .L_217)
	.align		4
.L_217:
        /*04d8*/ 	.word	index@(_ZN5flash44flash_bwd_dq_dk_dv_loop_seqk_parallel_kernelI23Flash_bwd_kernel_traitsILi256ELi64ELi32ELi8ELi4ELi1ELi2ELb1ELb1EN7cutlass6half_tE19Flash_kernel_traitsILi256ELi64ELi32ELi8ES3_EELb0ELb0ELb0ELb0ELb0ELb1ELb0EEEvNS_16Flash_bwd_paramsE)
        /*04dc*/ 	.word	0x00000008


	//----- nvinfo : EIATTR_REGCOUNT
	.align		4
.L_218:
        /*04e0*/ 	.byte	0x04, 0x2f
        /*04e2*/ 	.short	(.L_220 - .L_219)
	.align		4
.L_219:
        /*04e4*/ 	.word	index@(_ZN5flash44flash_bwd_dq_dk_dv_loop_seqk_parallel_kernelI23Flash_bwd_kernel_traitsILi256ELi64ELi32ELi8ELi4ELi1ELi2ELb1ELb1EN7cutlass6half_tE19Flash_kernel_traitsILi256ELi64ELi32ELi8ES3_EELb0ELb0ELb1ELb0ELb0ELb0ELb1EEEvNS_16Flash_bwd_paramsE)
        /*04e8*/ 	.word	0x000000ff


	//----- nvinfo : EIATTR_FRAME_SIZE
	.align		4
.L_220:
        /*04ec*/ 	.byte	0x04, 0x11
        /*04ee*/ 	.short	(.L_222 - .L_221)
	.align		4
.L_221:
        /*04f0*/ 	.word	index@(_ZN5flash44flash_bwd_dq_dk_dv_loop_seqk_parallel_kernelI23Flash_bwd_kernel_traitsILi256ELi64ELi32ELi8ELi4ELi1ELi2ELb1ELb1EN7cutlass6half_tE19Flash_kernel_traitsILi256ELi64ELi32ELi8ES3_EELb0ELb0ELb1ELb0ELb0ELb0ELb1EEEvNS_16Flash_bwd_paramsE)
        /*04f4*/ 	.word	0x00000000


	//----- nvinfo : EIATTR_REGCOUNT
	.align		4
.L_222:
        /*04f8*/ 	.byte	0x04, 0x2f
        /*04fa*/ 	.short	(.L_224 - .L_223)
	.align		4
.L_223:
        /*04fc*/ 	.word	index@(_ZN5flash44flash_bwd_dq_dk_dv_loop_seqk_parallel_kernelI23Flash_bwd_kernel_traitsILi256ELi64ELi32ELi8ELi4ELi1ELi2ELb1ELb1EN7cutlass6half_tE19Flash_kernel_traitsILi256ELi64ELi32ELi8ES3_EELb0ELb0ELb1ELb0ELb0ELb0ELb0EEEvNS_16Flash_bwd_paramsE)
        /*0500*/ 	.word	0x000000ff


	//----- nvinfo : EIATTR_FRAME_SIZE
	.align		4
.L_224:
        /*0504*/ 	.byte	0x04, 0x11
        /*0506*/ 	.short	(.L_226 - .L_225)
	.align		4
.L_225:
        /*0508*/ 	.word	index@(_ZN5flash44flash_bwd_dq_dk_dv_loop_seqk_parallel_kernelI23Flash_bwd_kernel_traitsILi256ELi64ELi32ELi8ELi4ELi1ELi2ELb1ELb1EN7cutlass6half_tE19Flash_kernel_traitsILi256ELi64ELi32ELi8ES3_EELb0ELb0ELb1ELb0ELb0ELb0ELb0EEEvNS_16Flash_bwd_paramsE)
        /*050c*/ 	.word	0x00000000


	//----- nvinfo : EIATTR_REGCOUNT
	.align		4
.L_226:
        /*0510*/ 	.byte	0x04, 0x2f
        /*0512*/ 	.short	(.L_228 - .L_227)
	.align		4
.L_227:
        /*0514*/ 	.word	index@(_ZN5flash44flash_bwd_dq_dk_dv_loop_seqk_parallel_kernelI23Flash_bwd_kernel_traitsILi256ELi64ELi32ELi8ELi4ELi1ELi2ELb1ELb1EN7cutlass6half_tE19Flash_kernel_traitsILi256ELi64ELi32ELi8ES3_EELb0ELb0ELb0ELb0ELb0ELb0ELb1EEEvNS_16Flash_bwd_paramsE)
        /*0518*/ 	.word	0x000000ff


	//----- nvinfo : EIATTR_FRAME_SIZE
	.align		4
.L_228:
        /*051c*/ 	.byte	0x04, 0x11
        /*051e*/ 	.short	(.L_230 - .L_229)
	.align		4
.L_229:
        /*0520*/ 	.word	index@(_ZN5flash44flash_bwd_dq_dk_dv_loop_seqk_parallel_kernelI23Flash_bwd_kernel_traitsILi256ELi64ELi32ELi8ELi4ELi1ELi2ELb1ELb1EN7cutlass6half_tE19Flash_kernel_traitsILi256ELi64ELi32ELi8ES3_EELb0ELb0ELb0ELb0ELb0ELb0ELb1EEEvNS_16Flash_bwd_paramsE)
        /*0524*/ 	.word	0x00000008


	//----- nvinfo : EIATTR_REGCOUNT
	.align		4
.L_230:
        /*0528*/ 	.byte	0x04, 0x2f
        /*052a*/ 	.short	(.L_232 - .L_231)
	.align		4
.L_231:
        /*052c*/ 	.word	index@(_ZN5flash44flash_bwd_dq_dk_dv_loop_seqk_parallel_kernelI23Flash_bwd_kernel_traitsILi256ELi64ELi32ELi8ELi4ELi1ELi2ELb1ELb1EN7cutlass6half_tE19Flash_kernel_traitsILi256ELi64ELi32ELi8ES3_EELb0ELb0ELb0ELb0ELb0ELb0ELb0EEEvNS_16Flash_bwd_paramsE)
        /*0530*/ 	.word	0x000000ff


	//----- nvinfo : EIATTR_FRAME_SIZE
	.align		4
.L_232:
        /*0534*/ 	.byte	0x04, 0x11
        /*0536*/ 	.short	(.L_234 - .L_233)
	.align		4
.L_233:
        /*0538*/ 	.word	index@(_ZN5flash44flash_bwd_dq_dk_dv_loop_seqk_parallel_kernelI23Flash_bwd_kernel_traitsILi256ELi64ELi32ELi8ELi4ELi1ELi2ELb1ELb1EN7cutlass6half_tE19Flash_kernel_traitsILi256ELi64ELi32ELi8ES3_EELb0ELb0ELb0ELb0ELb0ELb0ELb0EEEvNS_16Flash_bwd_paramsE)
        /*053c*/ 	.word	0x00000010


	//----- nvinfo : EIATTR_REGCOUNT
	.align		4
.L_234:
        /*0540*/ 	.byte	0x04, 0x2f
        /*0542*/ 	.short	(.L_236 - .L_235)
	.align		4
.L_235:
        /*0544*/ 	.word	index@(_ZN5flash27flash_bwd_convert_dq_kernelI23Flash_bwd_kernel_traitsILi256ELi64ELi32ELi8ELi4ELi1ELi2ELb1ELb1EN7cutlass6half_tE19Flash_kernel_traitsILi256ELi64ELi32ELi8ES3_EEEEvNS_16Flash_bwd_paramsEi)
        /*0548*/ 	.word	0x00000060


	//----- nvinfo : EIATTR_FRAME_SIZE
	.align		4
.L_236:
        /*054c*/ 	.byte	0x04, 0x11
        /*054e*/ 	.short	(.L_238 - .L_237)
	.align		4
.L_237:
        /*0550*/ 	.word	index@(_ZN5flash27flash_bwd_convert_dq_kernelI23Flash_bwd_kernel_traitsILi256ELi64ELi32ELi8ELi4ELi1ELi2ELb1ELb1EN7cutlass6half_tE19Flash_kernel_traitsILi256ELi64ELi32ELi8ES3_EEEEvNS_16Flash_bwd_paramsEi)
        /*0554*/ 	.word	0x00000000


	//----- nvinfo : EIATTR_MIN_STACK_SIZE
	.align		4
.L_238:
        /*0558*/ 	.byte	0x04, 0x12
        /*055a*/ 	.short	(.L_240 - .L_239)
	.align		4
.L_239:
        /*055c*/ 	.word	index@(_ZN5flash27flash_bwd_convert_dq_kernelI23Flash_bwd_kernel_traitsILi256ELi64ELi32ELi8ELi4ELi1ELi2ELb1ELb1EN7cutlass6half_tE19Flash_kernel_traitsILi256ELi64ELi32ELi8ES3_EEEEvNS_16Flash_bwd_paramsEi)
        /*0560*/ 	.word	0x00000000


	//----- nvinfo : EIATTR_MIN_STACK_SIZE
	.align		4
.L_240:
        /*0564*/ 	.byte	0x04, 0x12
        /*0566*/ 	.short	(.L_242 - .L_241)
	.align		4
.L_241:
        /*0568*/ 	.word	index@(_ZN5flash44flash_bwd_dq_dk_dv_loop_seqk_parallel_kernelI23Flash_bwd_kernel_traitsILi256ELi64ELi32ELi8ELi4ELi1ELi2ELb1ELb1EN7cutlass6half_tE19Flash_kernel_traitsILi256ELi64ELi32ELi8ES3_EELb0ELb0ELb0ELb0ELb0ELb0ELb0EEEvNS_16Flash_bwd_paramsE)
        /*056c*/ 	.word	0x00000010


	//----- nvinfo : EIATTR_MIN_STACK_SIZE
	.align		4
.L_242:
        /*0570*/ 	.byte	0x04, 0x12
        /*0572*/ 	.short	(.L_244 - .L_243)
	.align		4
.L_243:
        /*0574*/ 	.word	index@(_ZN5flash44flash_bwd_dq_dk_dv_loop_seqk_parallel_kernelI23Flash_bwd_kernel_traitsILi256ELi64ELi32ELi8ELi4ELi1ELi2ELb1ELb1EN7cutlass6half_tE19Flash_kernel_traitsILi256ELi64ELi32ELi8ES3_EELb0ELb0ELb0ELb0ELb0ELb0ELb1EEEvNS_16Flash_bwd_paramsE)
        /*0578*/ 	.word	0x00000008


	//----- nvinfo : EIATTR_MIN_STACK_SIZE
	.align		4
.L_244:
        /*057c*/ 	.byte	0x04, 0x12
        /*057e*/ 	.short	(.L_246 - .L_245)
	.align		4
.L_245:
        /*0580*/ 	.word	index@(_ZN5flash44flash_bwd_dq_dk_dv_loop_seqk_parallel_kernelI23Flash_bwd_kernel_traitsILi256ELi64ELi32ELi8ELi4ELi1ELi2ELb1ELb1EN7cutlass6half_tE19Flash_kernel_traitsILi256ELi64ELi32ELi8ES3_EELb0ELb0ELb1ELb0ELb0ELb0ELb0EEEvNS_16Flash_bwd_paramsE)
        /*0584*/ 	.word	0x00000000


	//----- nvinfo : EIATTR_MIN_STACK_SIZE
	.align		4
.L_246:
        /*0588*/ 	.byte	0x04, 0x12
        /*058a*/ 	.short	(.L_248 - .L_247)
	.align		4
.L_247:
        /*058c*/ 	.word	index@(_ZN5flash44flash_bwd_dq_dk_dv_loop_seqk_parallel_kernelI23Flash_bwd_kernel_traitsILi256ELi64ELi32ELi8ELi4ELi1ELi2ELb1ELb1EN7cutlass6half_tE19Flash_kernel_traitsILi256ELi64ELi32ELi8ES3_EELb0ELb0ELb1ELb0ELb0ELb0ELb1EEEvNS_16Flash_bwd_paramsE)
        /*0590*/ 	.word	0x00000000


	//----- nvinfo : EIATTR_MIN_STACK_SIZE
	.align		4
.L_248:
        /*0594*/ 	.byte	0x04, 0x12
        /*0596*/ 	.short	(.L_250 - .L_249)
	.align		4
.L_249:
        /*0598*/ 	.word	index@(_ZN5flash44flash_bwd_dq_dk_dv_loop_seqk_parallel_kernelI23Flash_bwd_kernel_traitsILi256ELi64ELi32ELi8ELi4ELi1ELi2ELb1ELb1EN7cutlass6half_tE19Flash_kernel_traitsILi256ELi64ELi32ELi8ES3_EELb0ELb0ELb0ELb0ELb0ELb1ELb0EEEvNS_16Flash_bwd_paramsE)
        /*059c*/ 	.word	0x00000008


	//----- nvinfo : EIATTR_MIN_STACK_SIZE
	.align		4
.L_250:
        /*05a0*/ 	.byte	0x04, 0x12
        /*05a2*/ 	.short	(.L_252 - .L_251)
	.align		4
.L_251:
        /*05a4*/ 	.word	index@(_ZN5flash44flash_bwd_dq_dk_dv_loop_seqk_parallel_kernelI23Flash_bwd_kernel_traitsILi256ELi64ELi32ELi8ELi4ELi1ELi2ELb1ELb1EN7cutlass6half_tE19Flash_kernel_traitsILi256ELi64ELi32ELi8ES3_EELb0ELb0ELb0ELb0ELb0ELb1ELb1EEEvNS_16Flash_bwd_paramsE)
        /*05a8*/ 	.word	0x00000008


	//----- nvinfo : EIATTR_MIN_STACK_SIZE
	.align		4
.L_252:
        /*05ac*/ 	.byte	0x04, 0x12
        /*05ae*/ 	.short	(.L_254 - .L_253)
	.align		4
.L_253:
        /*05b0*/ 	.word	index@(_ZN5flash44flash_bwd_dq_dk_dv_loop_seqk_parallel_kernelI23Flash_bwd_kernel_traitsILi256ELi64ELi32ELi8ELi4ELi1ELi2ELb1ELb1EN7cutlass6half_tE19Flash_kernel_traitsILi256ELi64ELi32ELi8ES3_EELb0ELb0ELb0ELb1ELb0ELb0ELb0EEEvNS_16Flash_bwd_paramsE)
        /*05b4*/ 	.word	0x00000010


	//----- nvinfo : EIATTR_MIN_STACK_SIZE
	.align		4
.L_254:
        /*05b8*/ 	.byte	0x04, 0x12
        /*05ba*/ 	.short	(.L_256 - .L_255)
	.align		4
.L_255:
        /*05bc*/ 	.word	index@(_ZN5flash44flash_bwd_dq_dk_dv_loop_seqk_parallel_kernelI23Flash_bwd_kernel_traitsILi256ELi64ELi32ELi8ELi4ELi1ELi2ELb1ELb1EN7cutlass6half_tE19Flash_kernel_traitsILi256ELi64ELi32ELi8ES3_EELb0ELb0ELb0ELb1ELb0ELb0ELb1EEEvNS_16Flash_bwd_paramsE)
        /*05c0*/ 	.word	0x00000010


	//----- nvinfo : EIATTR_MIN_STACK_SIZE
	.align		4
.L_256:
        /*05c4*/ 	.byte	0x04, 0x12
        /*05c6*/ 	.short	(.L_258 - .L_257)
	.align		4
.L_257:
        /*05c8*/ 	.word	index@(_ZN5flash44flash_bwd_dq_dk_dv_loop_seqk_parallel_kernelI23Flash_bwd_kernel_traitsILi256ELi64ELi32ELi8ELi4ELi1ELi2ELb1ELb1EN7cutlass6half_tE19Flash_kernel_traitsILi256ELi64ELi32ELi8ES3_EELb0ELb0ELb1ELb0ELb0ELb1ELb0EEEvNS_16Flash_bwd_paramsE)
        /*05cc*/ 	.word	0x00000018


	//----- nvinfo : EIATTR_MIN_STACK_SIZE
	.align		4
.L_258:
        /*05d0*/ 	.byte	0x04, 0x12
        /*05d2*/ 	.short	(.L_260 - .L_259)
	.align		4
.L_259:
        /*05d4*/ 	.word	index@(_ZN5flash44flash_bwd_dq_dk_dv_loop_seqk_parallel_kernelI23Flash_bwd_kernel_traitsILi256ELi64ELi32ELi8ELi4ELi1ELi2ELb1ELb1EN7cutlass6half_tE19Flash_kernel_traitsILi256ELi64ELi32ELi8ES3_EELb0ELb0ELb1ELb0ELb0ELb1ELb1EEEvNS_16Flash_bwd_paramsE)
        /*05d8*/ 	.word	0x00000008


	//----- nvinfo : EIATTR_MIN_STACK_SIZE
	.align		4
.L_260:
        /*05dc*/ 	.byte	0x04, 0x12
        /*05de*/ 	.short	(.L_262 - .L_261)
	.align		4
.L_261:
        /*05e0*/ 	.word	index@(_ZN5flash44flash_bwd_dq_dk_dv_loop_seqk_parallel_kernelI23Flash_bwd_kernel_traitsILi256ELi64ELi32ELi8ELi4ELi1ELi2ELb1ELb1EN7cutlass6half_tE19Flash_kernel_traitsILi256ELi64ELi32ELi8ES3_EELb0ELb0ELb1ELb1ELb0ELb0ELb0EEEvNS_16Flash_bwd_paramsE)
        /*05e4*/ 	.word	0x00000000


	//----- nvinfo : EIATTR_MIN_STACK_SIZE
	.align		4
.L_262:
        /*05e8*/ 	.byte	0x04, 0x12
        /*05ea*/ 	.short	(.L_264 - .L_263)
	.align		4
.L_263:
        /*05ec*/ 	.word	index@(_ZN5flash44flash_bwd_dq_dk_dv_loop_seqk_parallel_kernelI23Flash_bwd_kernel_traitsILi256ELi64ELi32ELi8ELi4ELi1ELi2ELb1ELb1EN7cutlass6half_tE19Flash_kernel_traitsILi256ELi64ELi32ELi8ES3_EELb0ELb0ELb1ELb1ELb0ELb0ELb1EEEvNS_16Flash_bwd_paramsE)
        /*05f0*/ 	.word	0x00000000


	//----- nvinfo : EIATTR_MIN_STACK_SIZE
	.align		4
.L_264:
        /*05f4*/ 	.byte	0x04, 0x12
        /*05f6*/ 	.short	(.L_266 - .L_265)
	.align		4
.L_265:
        /*05f8*/ 	.word	index@(_ZN5flash25flash_bwd_dot_do_o_kernelILb0E23Flash_bwd_kernel_traitsILi256ELi64ELi32ELi8ELi4ELi1ELi2ELb1ELb1EN7cutlass6half_tE19Flash_kernel_traitsILi256ELi64ELi32ELi8ES3_EEEEvNS_16Flash_bwd_paramsE)
        /*05fc*/ 	.word	0x00000000


	//----- nvinfo : EIATTR_MIN_STACK_SIZE
	.align		4
.L_266:
        /*0600*/ 	.byte	0x04, 0x12
        /*0602*/ 	.short	(.L_268 - .L_267)
	.align		4
.L_267:
        /*0604*/ 	.word	index@(_ZN5flash25flash_bwd_dot_do_o_kernelILb1E23Flash_bwd_kernel_traitsILi256ELi64ELi32ELi8ELi4ELi1ELi2ELb1ELb1EN7cutlass6half_tE19Flash_kernel_traitsILi256ELi64ELi32ELi8ES3_EEEEvNS_16Flash_bwd_paramsE)
        /*0608*/ 	.word	0x00000000


	//----- nvinfo : EIATTR_MIN_STACK_SIZE
	.align		4
.L_268:
        /*060c*/ 	.byte	0x04, 0x12
        /*060e*/ 	.short	(.L_270 - .L_269)
	.align		4
.L_269:
        /*0610*/ 	.word	index@(_ZN5flash44flash_bwd_dq_dk_dv_loop_seqk_parallel_kernelI23Flash_bwd_kernel_traitsILi256ELi64ELi64ELi8ELi4ELi2ELi2ELb0ELb1EN7cutlass6half_tE19Flash_kernel_traitsILi256ELi64ELi64ELi8ES3_EELb0ELb0ELb0ELb0ELb0ELb0ELb0EEEvNS_16Flash_bwd_paramsE)
        /*0614*/ 	.word	0x00000008


	//----- nvinfo : EIATTR_MIN_STACK_SIZE
	.align		4
.L_270:
        /*0618*/ 	.byte	0x04, 0x12
        /*061a*/ 	.short	(.L_272 - .L_271)
	.align		4
.L_271:
        /*061c*/ 	.word	index@(_ZN5flash44flash_bwd_dq_dk_dv_loop_seqk_parallel_kernelI23Flash_bwd_kernel_traitsILi256ELi64ELi64ELi8ELi4ELi2ELi2ELb0ELb1EN7cutlass6half_tE19Flash_kernel_traitsILi256ELi64ELi64ELi8ES3_EELb0ELb0ELb1ELb0ELb0ELb0ELb0EEEvNS_16Flash_bwd_paramsE)
        /*0620*/ 	.word	0x00000008


	//----- nvinfo : EIATTR_MIN_STACK_SIZE
	.align		4
.L_272:
        /*0624*/ 	.byte	0x04, 0x12
        /*0626*/ 	.short	(.L_274 - .L_273)
	.align		4
.L_273:
        /*0628*/ 	.word	index@(_ZN5flash44flash_bwd_dq_dk_dv_loop_seqk_parallel_kernelI23Flash_bwd_kernel_traitsILi256ELi64ELi64ELi8ELi4ELi2ELi2ELb0ELb1EN7cutlass6half_tE19Flash_kernel_traitsILi256ELi64ELi64ELi8ES3_EELb0ELb0ELb0ELb0ELb0ELb1ELb0EEEvNS_16Flash_bwd_paramsE)
        /*062c*/ 	.word	0x00000000


	//----- nvinfo : EIATTR_MIN_STACK_SIZE
	.align		4
.L_274:
        /*0630*/ 	.byte	0x04, 0x12
        /*0632*/ 	.short	(.L_276 - .L_275)
	.align		4
.L_275:
        /*0634*/ 	.word	index@(_ZN5flash44flash_bwd_dq_dk_dv_loop_seqk_parallel_kernelI23Flash_bwd_kernel_traitsILi256ELi64ELi64ELi8ELi4ELi2ELi2ELb0ELb1EN7cutlass6half_tE19Flash_kernel_traitsILi256ELi64ELi64ELi8ES3_EELb0ELb0ELb0ELb1ELb0ELb0ELb0EEEvNS_16Flash_bwd_paramsE)
        /*0638*/ 	.word	0x00000000


	//----- nvinfo : EIATTR_MIN_STACK_SIZE
	.align		4
.L_276:
        /*063c*/ 	.byte	0x04, 0x12
        /*063e*/ 	.short	(.L_278 - .L_277)
	.align		4
.L_277:
        /*0640*/ 	.word	index@(_ZN5flash44flash_bwd_dq_dk_dv_loop_seqk_parallel_kernelI23Flash_bwd_kernel_traitsILi256ELi64ELi64ELi8ELi4ELi2ELi2ELb0ELb1EN7cutlass6half_tE19Flash_kernel_traitsILi256ELi64ELi64ELi8ES3_EELb0ELb0ELb1ELb0ELb0ELb1ELb0EEEvNS_16Flash_bwd_paramsE)
        /*0644*/ 	.word	0x00000000


	//----- nvinfo : EIATTR_MIN_STACK_SIZE
	.align		4
.L_278:
        /*0648*/ 	.byte	0x04, 0x12
        /*064a*/ 	.short	(.L_280 - .L_279)
	.align		4
.L_279:
        /*064c*/ 	.word	index@(_ZN5flash44flash_bwd_dq_dk_dv_loop_seqk_parallel_kernelI23Flash_bwd_kernel_traitsILi256ELi64ELi64ELi8ELi4ELi2ELi2ELb0ELb1EN7cutlass6half_tE19Flash_kernel_traitsILi256ELi64ELi64ELi8ES3_EELb0ELb0ELb1ELb1ELb0ELb0ELb0EEEvNS_16Flash_bwd_paramsE)
        /*0650*/ 	.word	0x00000000


	//----- nvinfo : EIATTR_MIN_STACK_SIZE
	.align		4
.L_280:
        /*0654*/ 	.byte	0x04, 0x12
        /*0656*/ 	.short	(.L_282 - .L_281)
	.align		4
.L_281:
        /*0658*/ 	.word	index@(_ZN5flash44flash_bwd_dq_dk_dv_loop_seqk_parallel_kernelI23Flash_bwd_kernel_traitsILi256ELi64ELi64ELi8ELi4ELi2ELi2ELb0ELb0EN7cutlass6half_tE19Flash_kernel_traitsILi256ELi64ELi64ELi8ES3_EELb0ELb0ELb0ELb0ELb0ELb0ELb0EEEvNS_16Flash_bwd_paramsE)
        /*065c*/ 	.word	0x00000008


	//----- nvinfo : EIATTR_MIN_STACK_SIZE
	.align		4
.L_282:
        /*0660*/ 	.byte	0x04, 0x12
        /*0662*/ 	.short	(.L_284 - .L_283)
	.align		4
.L_283:
        /*0664*/ 	.word	index@(_ZN5flash44flash_bwd_dq_dk_dv_loop_seqk_parallel_kernelI23Flash_bwd_kernel_traitsILi256ELi64ELi64ELi8ELi4ELi2ELi2ELb0ELb0EN7cutlass6half_tE19Flash_kernel_traitsILi256ELi64ELi64ELi8ES3_EELb0ELb0ELb1ELb0ELb0ELb0ELb0EEEvNS_16Flash_bwd_paramsE)
        /*0668*/ 	.word	0x00000070


	//----- nvinfo : EIATTR_MIN_STACK_SIZE
	.align		4
.L_284:
        /*066c*/ 	.byte	0x04, 0x12
        /*066e*/ 	.short	(.L_286 - .L_285)
	.align		4
.L_285:
        /*0670*/ 	.word	index@(_ZN5flash44flash_bwd_dq_dk_dv_loop_seqk_parallel_kernelI23Flash_bwd_kernel_traitsILi256ELi64ELi64ELi8ELi4ELi2ELi2ELb0ELb0EN7cutlass6half_tE19Flash_kernel_traitsILi256ELi64ELi64ELi8ES3_EELb0ELb0ELb0ELb0ELb0ELb1ELb0EEEvNS_16Flash_bwd_paramsE)
        /*0674*/ 	.word	0x00000008


	//----- nvinfo : EIATTR_MIN_STACK_SIZE
	.align		4
.L_286:
        /*0678*/ 	.byte	0x04, 0x12
        /*067a*/ 	.short	(.L_288 - .L_287)
	.align		4
.L_287:
        /*067c*/ 	.word	index@(_ZN5flash44flash_bwd_dq_dk_dv_loop_seqk_parallel_kernelI23Flash_bwd_kernel_traitsILi256ELi64ELi64ELi8ELi4ELi2ELi2ELb0ELb0EN7cutlass6half_tE19Flash_kernel_traitsILi256ELi64ELi64ELi8ES3_EELb0ELb0ELb0ELb1ELb0ELb0ELb0EEEvNS_16Flash_bwd_paramsE)
        /*0680*/ 	.word	0x00000078


	//----- nvinfo : EIATTR_MIN_STACK_SIZE
	.align		4
.L_288:
        /*0684*/ 	.byte	0x04, 0x12
        /*0686*/ 	.short	(.L_290 - .L_289)
	.align		4
.L_289:
        /*0688*/ 	.word	index@(_ZN5flash44flash_bwd_dq_dk_dv_loop_seqk_parallel_kernelI23Flash_bwd_kernel_traitsILi256ELi64ELi64ELi8ELi4ELi2ELi2ELb0ELb0EN7cutlass6half_tE19Flash_kernel_traitsILi256ELi64ELi64ELi8ES3_EELb0ELb0ELb1ELb0ELb0ELb1ELb0EEEvNS_16Flash_bwd_paramsE)
        /*068c*/ 	.word	0x00000008


	//----- nvinfo : EIATTR_MIN_STACK_SIZE
	.align		4
.L_290:
        /*0690*/ 	.byte	0x04, 0x12
        /*0692*/ 	.short	(.L_292 - .L_291)
	.align		4
.L_291:
        /*0694*/ 	.word	index@(_ZN5flash44flash_bwd_dq_dk_dv_loop_seqk_parallel_kernelI23Flash_bwd_kernel_traitsILi256ELi64ELi64ELi8ELi4ELi2ELi2ELb0ELb0EN7cutlass6half_tE19Flash_kernel_traitsILi256ELi64ELi64ELi8ES3_EELb0ELb0ELb1ELb1ELb0ELb0ELb0EEEvNS_16Flash_bwd_paramsE)
        /*0698*/ 	.word	0x00000070


	//----- nvinfo : EIATTR_MIN_STACK_SIZE
	.align		4
.L_292:
        /*069c*/ 	.byte	0x04, 0x12
        /*069e*/ 	.short	(.L_294 - .L_293)
	.align		4
.L_293:
        /*06a0*/ 	.word	index@(_ZN5flash27flash_bwd_convert_dq_kernelI23Flash_bwd_kernel_traitsILi256ELi64ELi64ELi8ELi4ELi2ELi2ELb0ELb1EN7cutlass6half_tE19Flash_kernel_traitsILi256ELi64ELi64ELi8ES3_EEEEvNS_16Flash_bwd_paramsEi)
        /*06a4*/ 	.word	0x00000000


	//----- nvinfo : EIATTR_MIN_STACK_SIZE
	.align		4
.L_294:
        /*06a8*/ 	.byte	0x04, 0x12
        /*06aa*/ 	.short	(.L_296 - .L_295)
	.align		4
.L_295:
        /*06ac*/ 	.word	index@(_ZN5flash44flash_bwd_dq_dk_dv_loop_seqk_parallel_kernelI23Flash_bwd_kernel_traitsILi256ELi64ELi64ELi8ELi4ELi2ELi2ELb0ELb1EN7cutlass6half_tE19Flash_kernel_traitsILi256ELi64ELi64ELi8ES3_EELb1ELb0ELb0ELb0ELb0ELb0ELb0EEEvNS_16Flash_bwd_paramsE)
        /*06b0*/ 	.word	0x00000000


	//----- nvinfo : EIATTR_MIN_STACK_SIZE
	.align		4
.L_296:
        /*06b4*/ 	.byte	0x04, 0x12
        /*06b6*/ 	.short	(.L_298 - .L_297)
	.align		4
.L_297:
        /*06b8*/ 	.word	index@(_ZN5flash44flash_bwd_dq_dk_dv_loop_seqk_parallel_kernelI23Flash_bwd_kernel_traitsILi256ELi64ELi64ELi8ELi4ELi2ELi2ELb0ELb1EN7cutlass6half_tE19Flash_kernel_traitsILi256ELi64ELi64ELi8ES3_EELb0ELb0ELb0ELb0ELb0ELb0ELb1EEEvNS_16Flash_bwd_paramsE)
        /*06bc*/ 	.word	0x00000008


	//----- nvinfo : EIATTR_MIN_STACK_SIZE
	.align		4
.L_298:
        /*06c0*/ 	.byte	0x04, 0x12
        /*06c2*/ 	.short	(.L_300 - .L_299)
	.align		4
.L_299:
        /*06c4*/ 	.word	index@(_ZN5flash44flash_bwd_dq_dk_dv_loop_seqk_parallel_kernelI23Flash_bwd_kernel_traitsILi256ELi64ELi64ELi8ELi4ELi2ELi2ELb0ELb1EN7cutlass6half_tE19Flash_kernel_traitsILi256ELi64ELi64ELi8ES3_EELb1ELb0ELb1ELb0ELb0ELb0ELb0EEEvNS_16Flash_bwd_paramsE)
        /*06c8*/ 	.word	0x00000008


	//----- nvinfo : EIATTR_MIN_STACK_SIZE
	.align		4
.L_300:
        /*06cc*/ 	.byte	0x04, 0x12
        /*06ce*/ 	.short	(.L_302 - .L_301)
	.align		4
.L_301:
        /*06d0*/ 	.word	index@(_ZN5flash44flash_bwd_dq_dk_dv_loop_seqk_parallel_kernelI23Flash_bwd_kernel_traitsILi256ELi64ELi64ELi8ELi4ELi2ELi2ELb0ELb1EN7cutlass6half_tE19Flash_kernel_traitsILi256ELi64ELi64ELi8ES3_EELb0ELb0ELb1ELb0ELb0ELb0ELb1EEEvNS_16Flash_bwd_paramsE)
        /*06d4*/ 	.word	0x00000008


	//----- nvinfo : EIATTR_MIN_STACK_SIZE
	.align		4
.L_302:
        /*06d8*/ 	.byte	0x04, 0x12
        /*06da*/ 	.short	(.L_304 - .L_303)
	.align		4
.L_303:
        /*06dc*/ 	.word	index@(_ZN5flash44flash_bwd_dq_dk_dv_loop_seqk_parallel_kernelI23Flash_bwd_kernel_traitsILi256ELi64ELi64ELi8ELi4ELi2ELi2ELb0ELb1EN7cutlass6half_tE19Flash_kernel_traitsILi256ELi64ELi64ELi8ES3_EELb1ELb0ELb0ELb0ELb0ELb1ELb0EEEvNS_16Flash_bwd_paramsE)
        /*06e0*/ 	.word	0x00000000


	//----- nvinfo : EIATTR_MIN_STACK_SIZE
	.align		4
.L_304:
        /*06e4*/ 	.byte	0x04, 0x12
        /*06e6*/ 	.short	(.L_306 - .L_305)
	.align		4
.L_305:
        /*06e8*/ 	.word	index@(_ZN5flash44flash_bwd_dq_dk_dv_loop_seqk_parallel_kernelI23Flash_bwd_kernel_traitsILi256ELi64ELi64ELi8ELi4ELi2ELi2ELb0ELb1EN7cutlass6half_tE19Flash_kernel_traitsILi256ELi64ELi64ELi8ES3_EELb0ELb0ELb0ELb0ELb0ELb1ELb1EEEvNS_16Flash_bwd_paramsE)
        /*06ec*/ 	.word	0x00000000


	//----- nvinfo : EIATTR_MIN_STACK_SIZE
	.align		4
.L_306:
        /*06f0*/ 	.byte	0x04, 0x12
        /*06f2*/ 	.short	(.L_308 - .L_307)
	.align		4
.L_307:
        /*06f4*/ 	.word	index@(_ZN5flash44flash_bwd_dq_dk_dv_loop_seqk_parallel_kernelI23Flash_bwd_kernel_traitsILi256ELi64ELi64ELi8ELi4ELi2ELi2ELb0ELb1EN7cutlass6half_tE19Flash_kernel_traitsILi256ELi64ELi64ELi8ES3_EELb1ELb0ELb0ELb1ELb0ELb0ELb0EEEvNS_16Flash_bwd_paramsE)
        /*06f8*/ 	.word	0x00000008


	//----- nvinfo : EIATTR_MIN_STACK_SIZE
	.align		4
.L_308:
        /*06fc*/ 	.byte	0x04, 0x12
        /*06fe*/ 	.short	(.L_310 - .L_309)
	.align		4
.L_309:
        /*0700*/ 	.word	index@(_ZN5flash44flash_bwd_dq_dk_dv_loop_seqk_parallel_kernelI23Flash_bwd_kernel_traitsILi256ELi64ELi64ELi8ELi4ELi2ELi2ELb0ELb1EN7cutlass6half_tE19Flash_kernel_traitsILi256ELi64ELi64ELi8ES3_EELb0ELb0ELb0ELb1ELb0ELb0ELb1EEEvNS_16Flash_bwd_paramsE)
        /*0704*/ 	.word	0x00000000


	//----- nvinfo : EIATTR_MIN_STACK_SIZE
	.align		4
.L_310:
        /*0708*/ 	.byte	0x04, 0x12
        /*070a*/ 	.short	(.L_312 - .L_311)
	.align		4
.L_311:
        /*070c*/ 	.word	index@(_ZN5flash44flash_bwd_dq_dk_dv_loop_seqk_parallel_kernelI23Flash_bwd_kernel_traitsILi256ELi64ELi64ELi8ELi4ELi2ELi2ELb0ELb1EN7cutlass6half_tE19Flash_kernel_traitsILi256ELi64ELi64ELi8ES3_EELb1ELb0ELb1ELb0ELb0ELb1ELb0EEEvNS_16Flash_bwd_paramsE)
        /*0710*/ 	.word	0x00000000


	//----- nvinfo : EIATTR_MIN_STACK_SIZE
	.align		4
.L_312:
        /*0714*/ 	.byte	0x04, 0x12
        /*0716*/ 	.short	(.L_314 - .L_313)
	.align		4
.L_313:
        /*0718*/ 	.word	index@(_ZN5flash44flash_bwd_dq_dk_dv_loop_seqk_parallel_kernelI23Flash_bwd_kernel_traitsILi256ELi64ELi64ELi8ELi4ELi2ELi2ELb0ELb1EN7cutlass6half_tE19Flash_kernel_traitsILi256ELi64ELi64ELi8ES3_EELb0ELb0ELb1ELb0ELb0ELb1ELb1EEEvNS_16Flash_bwd_paramsE)
        /*071c*/ 	.word	0x00000000


	//----- nvinfo : EIATTR_MIN_STACK_SIZE
	.align		4
.L_314:
        /*0720*/ 	.byte	0x04, 0x12
        /*0722*/ 	.short	(.L_316 - .L_315)
	.align		4
.L_315:
        /*0724*/ 	.word	index@(_ZN5flash44flash_bwd_dq_dk_dv_loop_seqk_parallel_kernelI23Flash_bwd_kernel_traitsILi256ELi64ELi64ELi8ELi4ELi2ELi2ELb0ELb1EN7cutlass6half_tE19Flash_kernel_traitsILi256ELi64ELi64ELi8ES3_EELb1ELb0ELb1ELb1ELb0ELb0ELb0EEEvNS_16Flash_bwd_paramsE)
        /*0728*/ 	.word	0x00000008


	//----- nvinfo : EIATTR_MIN_STACK_SIZE
	.align		4
.L_316:
        /*072c*/ 	.byte	0x04, 0x12
        /*072e*/ 	.short	(.L_318 - .L_317)
	.align		4
.L_317:
        /*0730*/ 	.word	index@(_ZN5flash44flash_bwd_dq_dk_dv_loop_seqk_parallel_kernelI23Flash_bwd_kernel_traitsILi256ELi64ELi64ELi8ELi4ELi2ELi2ELb0ELb1EN7cutlass6half_tE19Flash_kernel_traitsILi256ELi64ELi64ELi8ES3_EELb0ELb0ELb1ELb1ELb0ELb0ELb1EEEvNS_16Flash_bwd_paramsE)
        /*0734*/ 	.word	0x00000000


	//----- nvinfo : EIATTR_MIN_STACK_SIZE
	.align		4
.L_318:
        /*0738*/ 	.byte	0x04, 0x12
        /*073a*/ 	.short	(.L_320 - .L_319)
	.align		4
.L_319:
        /*073c*/ 	.word	index@(_ZN5flash25flash_bwd_dot_do_o_kernelILb0E23Flash_bwd_kernel_traitsILi256ELi64ELi64ELi8ELi4ELi2ELi2ELb0ELb1EN7cutlass6half_tE19Flash_kernel_traitsILi256ELi64ELi64ELi8ES3_EEEEvNS_16Flash_bwd_paramsE)
        /*0740*/ 	.word	0x00000000


	//----- nvinfo : EIATTR_MIN_STACK_SIZE
	.align		4
.L_320:
        /*0744*/ 	.byte	0x04, 0x12
        /*0746*/ 	.short	(.L_322 - .L_321)
	.align		4
.L_321:
        /*0748*/ 	.word	index@(_ZN5flash25flash_bwd_dot_do_o_kernelILb1E23Flash_bwd_kernel_traitsILi256ELi64ELi64ELi8ELi4ELi2ELi2ELb0ELb1EN7cutlass6half_tE19Flash_kernel_traitsILi256ELi64ELi64ELi8ES3_EEEEvNS_16Flash_bwd_paramsE)
        /*074c*/ 	.word	0x00000000


	//----- nvinfo : EIATTR_MIN_STACK_SIZE
	.align		4
.L_322:
        /*0750*/ 	.byte	0x04, 0x12
        /*0752*/ 	.short	(.L_324 - .L_323)
	.align		4
.L_323:
        /*0754*/ 	.word	index@(_ZN5flash27flash_bwd_convert_dq_kernelI23Flash_bwd_kernel_traitsILi256ELi64ELi64ELi8ELi4ELi2ELi2ELb0ELb0EN7cutlass6half_tE19Flash_kernel_traitsILi256ELi64ELi64ELi8ES3_EEEEvNS_16Flash_bwd_paramsEi)
        /*0758*/ 	.word	0x00000000


	//----- nvinfo : EIATTR_MIN_STACK_SIZE
	.align		4
.L_324:
        /*075c*/ 	.byte	0x04, 0x12
        /*075e*/ 	.short	(.L_326 - .L_325)
	.align		4
.L_325:
        /*0760*/ 	.word	index@(_ZN5flash44flash_bwd_dq_dk_dv_loop_seqk_parallel_kernelI23Flash_bwd_kernel_traitsILi256ELi64ELi64ELi8ELi4ELi2ELi2ELb0ELb0EN7cutlass6half_tE19Flash_kernel_traitsILi256ELi64ELi64ELi8ES3_EELb1ELb0ELb0ELb0ELb0ELb0ELb0EEEvNS_16Flash_bwd_paramsE)
        /*0764*/ 	.word	0x00000078


	//----- nvinfo : EIATTR_MIN_STACK_SIZE
	.align		4
.L_326:
        /*0768*/ 	.byte	0x04, 0x12
        /*076a*/ 	.short	(.L_328 - .L_327)
	.align		4
.L_327:
        /*076c*/ 	.word	index@(_ZN5flash44flash_bwd_dq_dk_dv_loop_seqk_parallel_kernelI23Flash_bwd_kernel_traitsILi256ELi64ELi64ELi8ELi4ELi2ELi2ELb0ELb0EN7cutlass6half_tE19Flash_kernel_traitsILi256ELi64ELi64ELi8ES3_EELb0ELb0ELb0ELb0ELb0ELb0ELb1EEEvNS_16Flash_bwd_paramsE)
        /*0770*/ 	.word	0x00000010


	//----- nvinfo : EIATTR_MIN_STACK_SIZE
	.align		4
.L_328:
        /*0774*/ 	.byte	0x04, 0x12
        /*0776*/ 	.short	(.L_330 - .L_329)
	.align		4
.L_329:
        /*0778*/ 	.word	index@(_ZN5flash44flash_bwd_dq_dk_dv_loop_seqk_parallel_kernelI23Flash_bwd_kernel_traitsILi256ELi64ELi64ELi8ELi4ELi2ELi2ELb0ELb0EN7cutlass6half_tE19Flash_kernel_traitsILi256ELi64ELi64ELi8ES3_EELb1ELb0ELb1ELb0ELb0ELb0ELb0EEEvNS_16Flash_bwd_paramsE)
        /*077c*/ 	.word	0x00000070


	//----- nvinfo : EIATTR_MIN_STACK_SIZE
	.align		4
.L_330:
        /*0780*/ 	.byte	0x04, 0x12
        /*0782*/ 	.short	(.L_332 - .L_331)
	.align		4
.L_331:
        /*0784*/ 	.word	index@(_ZN5flash44flash_bwd_dq_dk_dv_loop_seqk_parallel_kernelI23Flash_bwd_kernel_traitsILi256ELi64ELi64ELi8ELi4ELi2ELi2ELb0ELb0EN7cutlass6half_tE19Flash_kernel_traitsILi256ELi64ELi64ELi8ES3_EELb0ELb0ELb1ELb0ELb0ELb0ELb1EEEvNS_16Flash_bwd_paramsE)
        /*0788*/ 	.word	0x00000070


	//----- nvinfo : EIATTR_MIN_STACK_SIZE
	.align		4
.L_332:
        /*078c*/ 	.byte	0x04, 0x12
        /*078e*/ 	.short	(.L_334 - .L_333)
	.align		4
.L_333:
        /*0790*/ 	.word	index@(_ZN5flash44flash_bwd_dq_dk_dv_loop_seqk_parallel_kernelI23Flash_bwd_kernel_traitsILi256ELi64ELi64ELi8ELi4ELi2ELi2ELb0ELb0EN7cutlass6half_tE19Flash_kernel_traitsILi256ELi64ELi64ELi8ES3_EELb1ELb0ELb0ELb0ELb0ELb1ELb0EEEvNS_16Flash_bwd_paramsE)
        /*0794*/ 	.word	0x00000000


	//----- nvinfo : EIATTR_MIN_STACK_SIZE
	.align		4
.L_334:
        /*0798*/ 	.byte	0x04, 0x12
        /*079a*/ 	.short	(.L_336 - .L_335)
	.align		4
.L_335:
        /*079c*/ 	.word	index@(_ZN5flash44flash_bwd_dq_dk_dv_loop_seqk_parallel_kernelI23Flash_bwd_kernel_traitsILi256ELi64ELi64ELi8ELi4ELi2ELi2ELb0ELb0EN7cutlass6half_tE19Flash_kernel_traitsILi256ELi64ELi64ELi8ES3_EELb0ELb0ELb0ELb0ELb0ELb1ELb1EEEvNS_16Flash_bwd_paramsE)
        /*07a0*/ 	.word	0x00000010


	//----- nvinfo : EIATTR_MIN_STACK_SIZE
	.align		4
.L_336:
        /*07a4*/ 	.byte	0x04, 0x12
        /*07a6*/ 	.short	(.L_338 - .L_337)
	.align		4
.L_337:
        /*07a8*/ 	.word	index@(_ZN5flash44flash_bwd_dq_dk_dv_loop_seqk_parallel_kernelI23Flash_bwd_kernel_traitsILi256ELi64ELi64ELi8ELi4ELi2ELi2ELb0ELb0EN7cutlass6half_tE19Flash_kernel_traitsILi256ELi64ELi64ELi8ES3_EELb1ELb0ELb0ELb1ELb0ELb0ELb0EEEvNS_16Flash_bwd_paramsE)
        /*07ac*/ 	.word	0x00000078


	//----- nvinfo : EIATTR_MIN_STACK_SIZE
	.align		4
.L_338:
        /*07b0*/ 	.byte	0x04, 0x12
        /*07b2*/ 	.short	(.L_340 - .L_339)
	.align		4
.L_339:
        /*07b4*/ 	.word	index@(_ZN5flash44flash_bwd_dq_dk_dv_loop_seqk_parallel_kernelI23Flash_bwd_kernel_traitsILi256ELi64ELi64ELi8ELi4ELi2ELi2ELb0ELb0EN7cutlass6half_tE19Flash_kernel_traitsILi256ELi64ELi64ELi8ES3_EELb0ELb0ELb0ELb1ELb0ELb0ELb1EEEvNS_16Flash_bwd_paramsE)
        /*07b8*/ 	.word	0x00000008


	//----- nvinfo : EIATTR_MIN_STACK_SIZE
	.align		4
.L_340:
        /*07bc*/ 	.byte	0x04, 0x12
        /*07be*/ 	.short	(.L_342 - .L_341)
	.align		4
.L_341:
        /*07c0*/ 	.word	index@(_ZN5flash44flash_bwd_dq_dk_dv_loop_seqk_parallel_kernelI23Flash_bwd_kernel_traitsILi256ELi64ELi64ELi8ELi4ELi2ELi2ELb0ELb0EN7cutlass6half_tE19Flash_kernel_traitsILi256ELi64ELi64ELi8ES3_EELb1ELb0ELb1ELb0ELb0ELb1ELb0EEEvNS_16Flash_bwd_paramsE)
        /*07c4*/ 	.word	0x00000000


	//----- nvinfo : EIATTR_MIN_STACK_SIZE
	.align		4
.L_342:
        /*07c8*/ 	.byte	0x04, 0x12
        /*07ca*/ 	.short	(.L_344 - .L_343)
	.align		4
.L_343:
        /*07cc*/ 	.word	index@(_ZN5flash44flash_bwd_dq_dk_dv_loop_seqk_parallel_kernelI23Flash_bwd_kernel_traitsILi256ELi64ELi64ELi8ELi4ELi2ELi2ELb0ELb0EN7cutlass6half_tE19Flash_kernel_traitsILi256ELi64ELi64ELi8ES3_EELb0ELb0ELb1ELb0ELb0ELb1ELb1EEEvNS_16Flash_bwd_paramsE)
        /*07d0*/ 	.word	0x00000008


	//----- nvinfo : EIATTR_MIN_STACK_SIZE
	.align		4
.L_344:
        /*07d4*/ 	.byte	0x04, 0x12
        /*07d6*/ 	.short	(.L_346 - .L_345)
	.align		4
.L_345:
        /*07d8*/ 	.word	index@(_ZN5flash44flash_bwd_dq_dk_dv_loop_seqk_parallel_kernelI23Flash_bwd_kernel_traitsILi256ELi64ELi64ELi8ELi4ELi2ELi2ELb0ELb0EN7cutlass6half_tE19Flash_kernel_traitsILi256ELi64ELi64ELi8ES3_EELb1ELb0ELb1ELb1ELb0ELb0ELb0EEEvNS_16Flash_bwd_paramsE)
        /*07dc*/ 	.word	0x00000008


	//----- nvinfo : EIATTR_MIN_STACK_SIZE
	.align		4
.L_346:
        /*07e0*/ 	.byte	0x04, 0x12
        /*07e2*/ 	.short	(.L_348 - .L_347)
	.align		4
.L_347:
        /*07e4*/ 	.word	index@(_ZN5flash44flash_bwd_dq_dk_dv_loop_seqk_parallel_kernelI23Flash_bwd_kernel_traitsILi256ELi64ELi64ELi8ELi4ELi2ELi2ELb0ELb0EN7cutlass6half_tE19Flash_kernel_traitsILi256ELi64ELi64ELi8ES3_EELb0ELb0ELb1ELb1ELb0ELb0ELb1EEEvNS_16Flash_bwd_paramsE)
        /*07e8*/ 	.word	0x00000070


	//----- nvinfo : EIATTR_MIN_STACK_SIZE
	.align		4
.L_348:
        /*07ec*/ 	.byte	0x04, 0x12
        /*07ee*/ 	.short	(.L_350 - .L_349)
	.align		4
.L_349:
        /*07f0*/ 	.word	index@(_ZN5flash25flash_bwd_dot_do_o_kernelILb0E23Flash_bwd_kernel_traitsILi256ELi64ELi64ELi8ELi4ELi2ELi2ELb0ELb0EN7cutlass6half_tE19Flash_kernel_traitsILi256ELi64ELi64ELi8ES3_EEEEvNS_16Flash_bwd_paramsE)
        /*07f4*/ 	.word	0x00000000


	//----- nvinfo : EIATTR_MIN_STACK_SIZE
	.align		4
.L_350:
        /*07f8*/ 	.byte	0x04, 0x12
        /*07fa*/ 	.short	(.L_352 - .L_351)
	.align		4
.L_351:
        /*07fc*/ 	.word	index@(_ZN5flash25flash_bwd_dot_do_o_kernelILb1E23Flash_bwd_kernel_traitsILi256ELi64ELi64ELi8ELi4ELi2ELi2ELb0ELb0EN7cutlass6half_tE19Flash_kernel_traitsILi256ELi64ELi64ELi8ES3_EEEEvNS_16Flash_bwd_paramsE)
        /*0800*/ 	.word	0x00000000
.L_352:


//--------------------- .nv.compat                --------------------------
	.section	.nv.compat,"",@"SHT_CUDA_COMPAT_INFO"
	.align	4
        /*0000*/ 	.byte	0x02, 0x09, 0x01, 0x00, 0x02, 0x02, 0x01, 0x00, 0x02, 0x05, 0x05, 0x00, 0x03, 0x07, 0x01, 0x01
        /*0010*/ 	.byte	0x02, 0x03, 0x00, 0x00, 0x02, 0x06, 0x01, 0x00, 0x04, 0x0b, 0x08, 0x00, 0x00, 0x00, 0x00, 0x00
        /*0020*/ 	.byte	0x00, 0x00, 0x00, 0x00


//--------------------- .nv.info._ZN5flash27flash_bwd_convert_dq_kernelI23Flash_bwd_kernel_traitsILi256ELi64ELi32ELi8ELi4ELi1ELi2ELb1ELb1EN7cutlass6half_tE19Flash_kernel_traitsILi256ELi64ELi32ELi8ES3_EEEEvNS_16Flash_bwd_paramsEi --------------------------
	.section	.nv.info._ZN5flash27flash_bwd_convert_dq_kernelI23Flash_bwd_kernel_traitsILi256ELi64ELi32ELi8ELi4ELi1ELi2ELb1ELb1EN7cutlass6half_tE19Flash_kernel_traitsILi256ELi64ELi32ELi8ES3_EEEEvNS_16Flash_bwd_paramsEi,"",@"SHT_CUDA_INFO"
	.sectionflags	@""
	.align	4


	//----- nvinfo : EIATTR_CUDA_API_VERSION
	.align		4
        /*0000*/ 	.byte	0x04, 0x37
        /*0002*/ 	.short	(.L_354 - .L_353)
.L_353:
        /*0004*/ 	.word	0x00000082


	//----- nvinfo : EIATTR_KPARAM_INFO
	.align		4
.L_354:
        /*0008*/ 	.byte	0x04, 0x17
        /*000a*/ 	.short	(.L_356 - .L_355)
.L_355:
        /*000c*/ 	.word	0x00000000
        /*0010*/ 	.short	0x0001
        /*0012*/ 	.short	0x0280
        /*0014*/ 	.byte	0x00, 0xf0, 0x11, 0x00


	//----- nvinfo : EIATTR_KPARAM_INFO
	.align		4
.L_356:
        /*0018*/ 	.byte	0x04, 0x17
        /*001a*/ 	.short	(.L_358 - .L_357)
.L_357:
        /*001c*/ 	.word	0x00000000
        /*0020*/ 	.short	0x0000
        /*0022*/ 	.short	0x0000
        /*0024*/ 	.byte	0x00, 0xf0, 0x01, 0x0a


	//----- nvinfo : EIATTR_SPARSE_MMA_MASK
	.align		4
.L_358:
        /*0028*/ 	.byte	0x03, 0x50
        /*002a*/ 	.short	0x0000


	//----- nvinfo : EIATTR_MAXREG_COUNT
	.align		4
        /*002c*/ 	.byte	0x03, 0x1b
        /*002e*/ 	.short	0x00ff


	//----- nvinfo : EIATTR_NUM_BARRIERS
	.align		4
        /*0030*/ 	.byte	0x02, 0x4c
        /*0032*/ 	.byte	0x01
	.zero		1


	//----- nvinfo : EIATTR_MERCURY_ISA_VERSION
	.align		4
        /*0034*/ 	.byte	0x03, 0x5f
        /*0036*/ 	.short	0x0101


	//----- nvinfo : EIATTR_EXIT_INSTR_OFFSETS
	.align		4
        /*0038*/ 	.byte	0x04, 0x1c
        /*003a*/ 	.short	(.L_360 - .L_359)


	//   ....[0]....
.L_359:
        /*003c*/ 	.word	0x00000100


	//   ....[1]....
        /*0040*/ 	.word	0x000020f0


	//   ....[2]....
        /*0044*/ 	.word	0x00002230


	//   ....[3]....
        /*0048*/ 	.word	0x00002250


	//----- nvinfo : EIATTR_CRS_STACK_SIZE
	.align		4
.L_360:
        /*004c*/ 	.byte	0x04, 0x1e
        /*004e*/ 	.short	(.L_362 - .L_361)
.L_361:
        /*0050*/ 	.word	0x00000000


	//----- nvinfo : EIATTR_CBANK_PARAM_SIZE
	.align		4
.L_362:
        /*0054*/ 	.byte	0x03, 0x19
        /*0056*/ 	.short	0x0284


	//----- nvinfo : EIATTR_PARAM_CBANK
	.align		4
        /*0058*/ 	.byte	0x04, 0x0a
        /*005a*/ 	.short	(.L_364 - .L_363)
	.align		4
.L_363:
        /*005c*/ 	.word	index@(.nv.constant0._ZN5flash27flash_bwd_convert_dq_kernelI23Flash_bwd_kernel_traitsILi256ELi64ELi32ELi8ELi4ELi1ELi2ELb1ELb1EN7cutlass6half_tE19Flash_kernel_traitsILi256ELi64ELi32ELi8ES3_EEEEvNS_16Flash_bwd_paramsEi)
        /*0060*/ 	.short	0x0210
        /*0062*/ 	.short	0x0284


	//----- nvinfo : EIATTR_SW_WAR
	.align		4
.L_364:
        /*0064*/ 	.byte	0x04, 0x36
        /*0066*/ 	.short	(.L_366 - .L_365)
.L_365:
        /*0068*/ 	.word	0x00000008
.L_366:


//--------------------- .nv.info._ZN5flash44flash_bwd_dq_dk_dv_loop_seqk_parallel_kernelI23Flash_bwd_kernel_traitsILi256ELi64ELi32ELi8ELi4ELi1ELi2ELb1ELb1EN7cutlass6half_tE19Flash_kernel_traitsILi256ELi64ELi32ELi8ES3_EELb0ELb0ELb0ELb0ELb0ELb0ELb0EEEvNS_16Flash_bwd_paramsE --------------------------
	.section	.nv.info._ZN5flash44flash_bwd_dq_dk_dv_loop_seqk_parallel_kernelI23Flash_bwd_kernel_traitsILi256ELi64ELi32ELi8ELi4ELi1ELi2ELb1ELb1EN7cutlass6half_tE19Flash_kernel_traitsILi256ELi64ELi32ELi8ES3_EELb0ELb0ELb0ELb0ELb0ELb0ELb0EEEvNS_16Flash_bwd_paramsE,"",@"SHT_CUDA_INFO"
	.sectionflags	@""
	.align	4


	//----- nvinfo : EIATTR_CUDA_API_VERSION
	.align		4
        /*0000*/ 	.byte	0x04, 0x37
        /*0002*/ 	.short	(.L_368 - .L_367)
.L_367:
        /*0004*/ 	.word	0x00000082


	//----- nvinfo : EIATTR_KPARAM_INFO
	.align		4
.L_368:
        /*0008*/ 	.byte	0x04, 0x17
        /*000a*/ 	.short	(.L_370 - .L_369)
.L_369:
        /*000c*/ 	.word	0x00000000
        /*0010*/ 	.short	0x0000
        /*0012*/ 	.short	0x0000
        /*0014*/ 	.byte	0x00, 0xf0, 0x01, 0x0a


	//----- nvinfo : EIATTR_SPARSE_MMA_MASK
	.align		4
.L_370:
        /*0018*/ 	.byte	0x03, 0x50
        /*001a*/ 	.short	0x0000


	//----- nvinfo : EIATTR_MAXREG_COUNT
	.align		4
        /*001c*/ 	.byte	0x03, 0x1b
        /*001e*/ 	.short	0x00ff


	//----- nvinfo : EIATTR_NUM_BARRIERS
	.align		4
        /*0020*/ 	.byte	0x02, 0x4c
        /*0022*/ 	.byte	0x01
	.zero		1


	//----- nvinfo : EIATTR_ANNOTATIONS
	.align		4
        /*0024*/ 	.byte	0x04, 0x55
        /*0026*/ 	.short	(.L_372 - .L_371)


	//   ....[0]....
.L_371:
        /*0028*/ 	.word	0x00000001
        /*002c*/ 	.byte	0x80, 0x05, 0x00, 0x00, 0x01, 0x00, 0x00, 0x00, 0x00, 0x0a, 0x00, 0x00, 0x01, 0x00, 0x00, 0x00
        /*003c*/ 	.byte	0x50, 0x1c, 0x00, 0x00, 0x01, 0x00, 0x00, 0x00, 0xd0, 0x1d, 0x00, 0x00, 0x01, 0x00, 0x00, 0x00
        /*004c*/ 	.byte	0x00, 0x37, 0x00, 0x00, 0x01, 0x00, 0x00, 0x00, 0x30, 0x37, 0x00, 0x00


	//----- nvinfo : EIATTR_MERCURY_ISA_VERSION
	.align		4
.L_372:
        /*0058*/ 	.byte	0x03, 0x5f
        /*005a*/ 	.short	0x0101


	//----- nvinfo : EIATTR_EXIT_INSTR_OFFSETS
	.align		4
        /*005c*/ 	.byte	0x04, 0x1c
        /*005e*/ 	.short	(.L_374 - .L_373)


	//   ....[0]....
.L_373:
        /*0060*/ 	.word	0x000000a0


	//   ....[1]....
        /*0064*/ 	.word	0x00007c20


	//----- nvinfo : EIATTR_CRS_STACK_SIZE
	.align		4
.L_374:
        /*0068*/ 	.byte	0x04, 0x1e
        /*006a*/ 	.short	(.L_376 - .L_375)
.L_375:
        /*006c*/ 	.word	0x00000000


	//----- nvinfo : EIATTR_CBANK_PARAM_SIZE
	.align		4
.L_376:
        /*0070*/ 	.byte	0x03, 0x19
        /*0072*/ 	.short	0x0280


	//----- nvinfo : EIATTR_PARAM_CBANK
	.align		4
        /*0074*/ 	.byte	0x04, 0x0a
        /*0076*/ 	.short	(.L_378 - .L_377)
	.align		4
.L_377:
        /*0078*/ 	.word	index@(.nv.constant0._ZN5flash44flash_bwd_dq_dk_dv_loop_seqk_parallel_kernelI23Flash_bwd_kernel_traitsILi256ELi64ELi32ELi8ELi4ELi1ELi2ELb1ELb1EN7cutlass6half_tE19Flash_kernel_traitsILi256ELi64ELi32ELi8ES3_EELb0ELb0ELb0ELb0ELb0ELb0ELb0EEEvNS_16Flash_bwd_paramsE)
        /*007c*/ 	.short	0x0210
        /*007e*/ 	.short	0x0280


	//----- nvinfo : EIATTR_SW_WAR
	.align		4
.L_378:
        /*0080*/ 	.byte	0x04, 0x36
        /*0082*/ 	.short	(.L_380 - .L_379)
.L_379:
        /*0084*/ 	.word	0x00000008
.L_380:


//--------------------- .nv.info._ZN5flash44flash_bwd_dq_dk_dv_loop_seqk_parallel_kernelI23Flash_bwd_kernel_traitsILi256ELi64ELi32ELi8ELi4ELi1ELi2ELb1ELb1EN7cutlass6half_tE19Flash_kernel_traitsILi256ELi64ELi32ELi8ES3_EELb0ELb0ELb0ELb0ELb0ELb0ELb1EEEvNS_16Flash_bwd_paramsE --------------------------
	.section	.nv.info._ZN5flash44flash_bwd_dq_dk_dv_loop_seqk_parallel_kernelI23Flash_bwd_kernel_traitsILi256ELi64ELi32ELi8ELi4ELi1ELi2ELb1ELb1EN7cutlass6half_tE19Flash_kernel_traitsILi256ELi64ELi32ELi8ES3_EELb0ELb0ELb0ELb0ELb0ELb0ELb1EEEvNS_16Flash_bwd_paramsE,"",@"SHT_CUDA_INFO"
	.sectionflags	@""
	.align	4


	//----- nvinfo : EIATTR_CUDA_API_VERSION
	.align		4
        /*0000*/ 	.byte	0x04, 0x37
        /*0002*/ 	.short	(.L_382 - .L_381)
.L_381:
        /*0004*/ 	.word	0x00000082


	//----- nvinfo : EIATTR_KPARAM_INFO
	.align		4
.L_382:
        /*0008*/ 	.byte	0x04, 0x17
        /*000a*/ 	.short	(.L_384 - .L_383)
.L_383:
        /*000c*/ 	.word	0x00000000
        /*0010*/ 	.short	0x0000
        /*0012*/ 	.short	0x0000
        /*0014*/ 	.byte	0x00, 0xf0, 0x01, 0x0a


	//----- nvinfo : EIATTR_SPARSE_MMA_MASK
	.align		4
.L_384:
        /*0018*/ 	.byte	0x03, 0x50
        /*001a*/ 	.short	0x0000


	//----- nvinfo : EIATTR_MAXREG_COUNT
	.align		4
        /*001c*/ 	.byte	0x03, 0x1b
        /*001e*/ 	.short	0x00ff


	//----- nvinfo : EIATTR_NUM_BARRIERS
	.align		4
        /*0020*/ 	.byte	0x02, 0x4c
        /*0022*/ 	.byte	0x01
	.zero		1


	//----- nvinfo : EIATTR_ANNOTATIONS
	.align		4
        /*0024*/ 	.byte	0x04, 0x55
        /*0026*/ 	.short	(.L_386 - .L_385)


	//   ....[0]....
.L_385:
        /*0028*/ 	.word	0x00000001
        /*002c*/ 	.byte	0x80, 0x05, 0x00, 0x00, 0x01, 0x00, 0x00, 0x00, 0x00, 0x0a, 0x00, 0x00, 0x01, 0x00, 0x00, 0x00
        /*003c*/ 	.byte	0xc0, 0x1d, 0x00, 0x00, 0x01, 0x00, 0x00, 0x00, 0xe0, 0x36, 0x00, 0x00


	//----- nvinfo : EIATTR_MERCURY_ISA_VERSION
	.align		4
.L_386:
        /*0048*/ 	.byte	0x03, 0x5f
        /*004a*/ 	.short	0x0101


	//----- nvinfo : EIATTR_EXIT_INSTR_OFFSETS
	.align		4
        /*004c*/ 	.byte	0x04, 0x1c
        /*004e*/ 	.short	(.L_388 - .L_387)


	//   ....[0]....
.L_387:
        /*0050*/ 	.word	0x000000a0


	//   ....[1]....
        /*0054*/ 	.word	0x00007f00


	//----- nvinfo : EIATTR_CRS_STACK_SIZE
	.align		4
.L_388:
        /*0058*/ 	.byte	0x04, 0x1e
        /*005a*/ 	.short	(.L_390 - .L_389)
.L_389:
        /*005c*/ 	.word	0x00000000


	//----- nvinfo : EIATTR_CBANK_PARAM_SIZE
	.align		4
.L_390:
        /*0060*/ 	.byte	0x03, 0x19
        /*0062*/ 	.short	0x0280


	//----- nvinfo : EIATTR_PARAM_CBANK
	.align		4
        /*0064*/ 	.byte	0x04, 0x0a
        /*0066*/ 	.short	(.L_392 - .L_391)
	.align		4
.L_391:
        /*0068*/ 	.word	index@(.nv.constant0._ZN5flash44flash_bwd_dq_dk_dv_loop_seqk_parallel_kernelI23Flash_bwd_kernel_traitsILi256ELi64ELi32ELi8ELi4ELi1ELi2ELb1ELb1EN7cutlass6half_tE19Flash_kernel_traitsILi256ELi64ELi32ELi8ES3_EELb0ELb0ELb0ELb0ELb0ELb0ELb1EEEvNS_16Flash_bwd_paramsE)
        /*006c*/ 	.short	0x0210
        /*006e*/ 	.short	0x0280


	//----- nvinfo : EIATTR_SW_WAR
	.align		4
.L_392:
        /*0070*/ 	.byte	0x04, 0x36
        /*0072*/ 	.short	(.L_394 - .L_393)
.L_393:
        /*0074*/ 	.word	0x00000008
.L_394:


//--------------------- .nv.info._ZN5flash44flash_bwd_dq_dk_dv_loop_seqk_parallel_kernelI23Flash_bwd_kernel_traitsILi256ELi64ELi32ELi8ELi4ELi1ELi2ELb1ELb1EN7cutlass6half_tE19Flash_kernel_traitsILi256ELi64ELi32ELi8ES3_EELb0ELb0ELb1ELb0ELb0ELb0ELb0EEEvNS_16Flash_bwd_paramsE --------------------------
	.section	.nv.info._ZN5flash44flash_bwd_dq_dk_dv_loop_seqk_parallel_kernelI23Flash_bwd_kernel_traitsILi256ELi64ELi32ELi8ELi4ELi1ELi2ELb1ELb1EN7cutlass6half_tE19Flash_kernel_traitsILi256ELi64ELi32ELi8ES3_EELb0ELb0ELb1ELb0ELb0ELb0ELb0EEEvNS_16Flash_bwd_paramsE,"",@"SHT_CUDA_INFO"
	.sectionflags	@""
	.align	4


	//----- nvinfo : EIATTR_CUDA_API_VERSION
	.align		4
        /*0000*/ 	.byte	0x04, 0x37
        /*0002*/ 	.short	(.L_396 - .L_395)
.L_395:
        /*0004*/ 	.word	0x00000082


	//----- nvinfo : EIATTR_KPARAM_INFO
	.align		4
.L_396:
        /*0008*/ 	.byte	0x04, 0x17
        /*000a*/ 	.short	(.L_398 - .L_397)
.L_397:
        /*000c*/ 	.word	0x00000000
        /*0010*/ 	.short	0x0000
        /*0012*/ 	.short	0x0000
        /*0014*/ 	.byte	0x00, 0xf0, 0x01, 0x0a


	//----- nvinfo : EIATTR_SPARSE_MMA_MASK
	.align		4
.L_398:
        /*0018*/ 	.byte	0x03, 0x50
        /*001a*/ 	.short	0x0000


	//----- nvinfo : EIATTR_MAXREG_COUNT
	.align		4
        /*001c*/ 	.byte	0x03, 0x1b
        /*001e*/ 	.short	0x00ff


	//----- nvinfo : EIATTR_NUM_BARRIERS
	.align		4
        /*0020*/ 	.byte	0x02, 0x4c
        /*0022*/ 	.byte	0x01
	.zero		1


	//----- nvinfo : EIATTR_MERCURY_ISA_VERSION
	.align		4
        /*0024*/ 	.byte	0x03, 0x5f
        /*0026*/ 	.short	0x0101


	//----- nvinfo : EIATTR_EXIT_INSTR_OFFSETS
	.align		4
        /*0028*/ 	.byte	0x04, 0x1c
        /*002a*/ 	.short	(.L_400 - .L_399)


	//   ....[0]....
.L_399:
        /*002c*/ 	.word	0x000000a0


	//   ....[1]....
        /*0030*/ 	.word	0x00007de0


	//----- nvinfo : EIATTR_CRS_STACK_SIZE
	.align		4
.L_400:
        /*0034*/ 	.byte	0x04, 0x1e
        /*0036*/ 	.short	(.L_402 - .L_401)
.L_401:
        /*0038*/ 	.word	0x00000000


	//----- nvinfo : EIATTR_CBANK_PARAM_SIZE
	.align		4
.L_402:
        /*003c*/ 	.byte	0x03, 0x19
        /*003e*/ 	.short	0x0280


	//----- nvinfo : EIATTR_PARAM_CBANK
	.align		4
        /*0040*/ 	.byte	0x04, 0x0a
        /*0042*/ 	.short	(.L_404 - .L_403)
	.align		4
.L_403:
        /*0044*/ 	.word	index@(.nv.constant0._ZN5flash44flash_bwd_dq_dk_dv_loop_seqk_parallel_kernelI23Flash_bwd_kernel_traitsILi256ELi64ELi32ELi8ELi4ELi1ELi2ELb1ELb1EN7cutlass6half_tE19Flash_kernel_traitsILi256ELi64ELi32ELi8ES3_EELb0ELb0ELb1ELb0ELb0ELb0ELb0EEEvNS_16Flash_bwd_paramsE)
        /*0048*/ 	.short	0x0210
        /*004a*/ 	.short	0x0280


	//----- nvinfo : EIATTR_SW_WAR
	.align		4
.L_404:
        /*004c*/ 	.byte	0x04, 0x36
        /*004e*/ 	.short	(.L_406 - .L_405)
.L_405:
        /*0050*/ 	.word	0x00000008
.L_406:


//--------------------- .nv.info._ZN5flash44flash_bwd_dq_dk_dv_loop_seqk_parallel_kernelI23Flash_bwd_kernel_traitsILi256ELi64ELi32ELi8ELi4ELi1ELi2ELb1ELb1EN7cutlass6half_tE19Flash_kernel_traitsILi256ELi64ELi32ELi8ES3_EELb0ELb0ELb1ELb0ELb0ELb0ELb1EEEvNS_16Flash_bwd_paramsE --------------------------
	.section	.nv.info._ZN5flash44flash_bwd_dq_dk_dv_loop_seqk_parallel_kernelI23Flash_bwd_kernel_traitsILi256ELi64ELi32ELi8ELi4ELi1ELi2ELb1ELb1EN7cutlass6half_tE19Flash_kernel_traitsILi256ELi64ELi32ELi8ES3_EELb0ELb0ELb1ELb0ELb0ELb0ELb1EEEvNS_16Flash_bwd_paramsE,"",@"SHT_CUDA_INFO"
	.sectionflags	@""
	.align	4


	//----- nvinfo : EIATTR_CUDA_API_VERSION
	.align		4
        /*0000*/ 	.byte	0x04, 0x37
        /*0002*/ 	.short	(.L_408 - .L_407)
.L_407:
        /*0004*/ 	.word	0x00000082


	//----- nvinfo : EIATTR_KPARAM_INFO
	.align		4
.L_408:
        /*0008*/ 	.byte	0x04, 0x17
        /*000a*/ 	.short	(.L_410 - .L_409)
.L_409:
        /*000c*/ 	.word	0x00000000
        /*0010*/ 	.short	0x0000
        /*0012*/ 	.short	0x0000
        /*0014*/ 	.byte	0x00, 0xf0, 0x01, 0x0a


	//----- nvinfo : EIATTR_SPARSE_MMA_MASK
	.align		4
.L_410:
        /*0018*/ 	.byte	0x03, 0x50
        /*001a*/ 	.short	0x0000


	//----- nvinfo : EIATTR_MAXREG_COUNT
	.align		4
        /*001c*/ 	.byte	0x03, 0x1b
        /*001e*/ 	.short	0x00ff


	//----- nvinfo : EIATTR_NUM_BARRIERS
	.align		4
        /*0020*/ 	.byte	0x02, 0x4c
        /*0022*/ 	.byte	0x01
	.zero		1


	//----- nvinfo : EIATTR_MERCURY_ISA_VERSION
	.align		4
        /*0024*/ 	.byte	0x03, 0x5f
        /*0026*/ 	.short	0x0101


	//----- nvinfo : EIATTR_EXIT_INSTR_OFFSETS
	.align		4
        /*0028*/ 	.byte	0x04, 0x1c
        /*002a*/ 	.short	(.L_412 - .L_411)


	//   ....[0]....
.L_411:
        /*002c*/ 	.word	0x000000a0


	//   ....[1]....
        /*0030*/ 	.word	0x000080d0


	//----- nvinfo : EIATTR_CRS_STACK_SIZE
	.align		4
.L_412:
        /*0034*/ 	.byte	0x04, 0x1e
        /*0036*/ 	.short	(.L_414 - .L_413)
.L_413:
        /*0038*/ 	.word	0x00000000


	//----- nvinfo : EIATTR_CBANK_PARAM_SIZE
	.align		4
.L_414:
        /*003c*/ 	.byte	0x03, 0x19
        /*003e*/ 	.short	0x0280


	//----- nvinfo : EIATTR_PARAM_CBANK
	.align		4
        /*0040*/ 	.byte	0x04, 0x0a
        /*0042*/ 	.short	(.L_416 - .L_415)
	.align		4
.L_415:
        /*0044*/ 	.word	index@(.nv.constant0._ZN5flash44flash_bwd_dq_dk_dv_loop_seqk_parallel_kernelI23Flash_bwd_kernel_traitsILi256ELi64ELi32ELi8ELi4ELi1ELi2ELb1ELb1EN7cutlass6half_tE19Flash_kernel_traitsILi256ELi64ELi32ELi8ES3_EELb0ELb0ELb1ELb0ELb0ELb0ELb1EEEvNS_16Flash_bwd_paramsE)
        /*0048*/ 	.short	0x0210
        /*004a*/ 	.short	0x0280


	//----- nvinfo : EIATTR_SW_WAR
	.align		4
.L_416:
        /*004c*/ 	.byte	0x04, 0x36
        /*004e*/ 	.short	(.L_418 - .L_417)
.L_417:
        /*0050*/ 	.word	0x00000008
.L_418:


//--------------------- .nv.info._ZN5flash44flash_bwd_dq_dk_dv_loop_seqk_parallel_kernelI23Flash_bwd_kernel_traitsILi256ELi64ELi32ELi8ELi4ELi1ELi2ELb1ELb1EN7cutlass6half_tE19Flash_kernel_traitsILi256ELi64ELi32ELi8ES3_EELb0ELb0ELb0ELb0ELb0ELb1ELb0EEEvNS_16Flash_bwd_paramsE --------------------------
	.section	.nv.info._ZN5flash44flash_bwd_dq_dk_dv_loop_seqk_parallel_kernelI23Flash_bwd_kernel_traitsILi256ELi64ELi32ELi8ELi4ELi1ELi2ELb1ELb1EN7cutlass6half_tE19Flash_kernel_traitsILi256ELi64ELi32ELi8ES3_EELb0ELb0ELb0ELb0ELb0ELb1ELb0EEEvNS_16Flash_bwd_paramsE,"",@"SHT_CUDA_INFO"
	.sectionflags	@""
	.align	4


	//----- nvinfo : EIATTR_CUDA_API_VERSION
	.align		4
        /*0000*/ 	.byte	0x04, 0x37
        /*0002*/ 	.short	(.L_420 - .L_419)
.L_419:
        /*0004*/ 	.word	0x00000082


	//----- nvinfo : EIATTR_KPARAM_INFO
	.align		4
.L_420:
        /*0008*/ 	.byte	0x04, 0x17
        /*000a*/ 	.short	(.L_422 - .L_421)
.L_421:
        /*000c*/ 	.word	0x00000000
        /*0010*/ 	.short	0x0000
        /*0012*/ 	.short	0x0000
        /*0014*/ 	.byte	0x00, 0xf0, 0x01, 0x0a


	//----- nvinfo : EIATTR_SPARSE_MMA_MASK
	.align		4
.L_422:
        /*0018*/ 	.byte	0x03, 0x50
        /*001a*/ 	.short	0x0000


	//----- nvinfo : EIATTR_MAXREG_COUNT
	.align		4
        /*001c*/ 	.byte	0x03, 0x1b
        /*001e*/ 	.short	0x00ff


	//----- nvinfo : EIATTR_NUM_BARRIERS
	.align		4
        /*0020*/ 	.byte	0x02, 0x4c
        /*0022*/ 	.byte	0x01
	.zero		1


	//----- nvinfo : EIATTR_ANNOTATIONS
	.align		4
        /*0024*/ 	.byte	0x04, 0x55
        /*0026*/ 	.short	(.L_424 - .L_423)


	//   ....[0]....
.L_423:
        /*0028*/ 	.word	0x00000001
        /*002c*/ 	.byte	0xc0, 0x05, 0x00, 0x00, 0x01, 0x00, 0x00, 0x00, 0x00, 0x09, 0x00, 0x00, 0x01, 0x00, 0x00, 0x00
        /*003c*/ 	.byte	0x40, 0x20, 0x00, 0x00, 0x01, 0x00, 0x00, 0x00, 0xf0, 0x2a, 0x00, 0x00


	//----- nvinfo : EIATTR_MERCURY_ISA_VERSION
	.align		4
.L_424:
        /*0048*/ 	.byte	0x03, 0x5f
        /*004a*/ 	.short	0x0101


	//----- nvinfo : EIATTR_EXIT_INSTR_OFFSETS
	.align		4
        /*004c*/ 	.byte	0x04, 0x1c
        /*004e*/ 	.short	(.L_426 - .L_425)


	//   ....[0]....
.L_425:
        /*0050*/ 	.word	0x000000a0


	//   ....[1]....
        /*0054*/ 	.word	0x00006630


	//----- nvinfo : EIATTR_CRS_STACK_SIZE
	.align		4
.L_426:
        /*0058*/ 	.byte	0x04, 0x1e
        /*005a*/ 	.short	(.L_428 - .L_427)
.L_427:
        /*005c*/ 	.word	0x00000000


	//----- nvinfo : EIATTR_CBANK_PARAM_SIZE
	.align		4
.L_428:
        /*0060*/ 	.byte	0x03, 0x19
        /*0062*/ 	.short	0x0280


	//----- nvinfo : EIATTR_PARAM_CBANK
	.align		4
        /*0064*/ 	.byte	0x04, 0x0a
        /*0066*/ 	.short	(.L_430 - .L_429)
	.align		4
.L_429:
        /*0068*/ 	.word	index@(.nv.constant0._ZN5flash44flash_bwd_dq_dk_dv_loop_seqk_parallel_kernelI23Flash_bwd_kernel_traitsILi256ELi64ELi32ELi8ELi4ELi1ELi2ELb1ELb1EN7cutlass6half_tE19Flash_kernel_traitsILi256ELi64ELi32ELi8ES3_EELb0ELb0ELb0ELb0ELb0ELb1ELb0EEEvNS_16Flash_bwd_paramsE)
        /*006c*/ 	.short	0x0210
        /*006e*/ 	.short	0x0280


	//----- nvinfo : EIATTR_SW_WAR
	.align		4
.L_430:
        /*0070*/ 	.byte	0x04, 0x36
        /*0072*/ 	.short	(.L_432 - .L_431)
.L_431:
        /*0074*/ 	.word	0x00000008
.L_432:


//--------------------- .nv.info._ZN5flash44flash_bwd_dq_dk_dv_loop_seqk_parallel_kernelI23Flash_bwd_kernel_traitsILi256ELi64ELi32ELi8ELi4ELi1ELi2ELb1ELb1EN7cutlass6half_tE19Flash_kernel_traitsILi256ELi64ELi32ELi8ES3_EELb0ELb0ELb0ELb0ELb0ELb1ELb1EEEvNS_16Flash_bwd_paramsE --------------------------
	.section	.nv.info._ZN5flash44flash_bwd_dq_dk_dv_loop_seqk_parallel_kernelI23Flash_bwd_kernel_traitsILi256ELi64ELi32ELi8ELi4ELi1ELi2ELb1ELb1EN7cutlass6half_tE19Flash_kernel_traitsILi256ELi64ELi32ELi8ES3_EELb0ELb0ELb0ELb0ELb0ELb1ELb1EEEvNS_16Flash_bwd_paramsE,"",@"SHT_CUDA_INFO"
	.sectionflags	@""
	.align	4


	//----- nvinfo : EIATTR_CUDA_API_VERSION
	.align		4
        /*0000*/ 	.byte	0x04, 0x37
        /*0002*/ 	.short	(.L_434 - .L_433)
.L_433:
        /*0004*/ 	.word	0x00000082


	//----- nvinfo : EIATTR_KPARAM_INFO
	.align		4
.L_434:
        /*0008*/ 	.byte	0x04, 0x17
        /*000a*/ 	.short	(.L_436 - .L_435)
.L_435:
        /*000c*/ 	.word	0x00000000
        /*0010*/ 	.short	0x0000
        /*0012*/ 	.short	0x0000
        /*0014*/ 	.byte	0x00, 0xf0, 0x01, 0x0a


	//----- nvinfo : EIATTR_SPARSE_MMA_MASK
	.align		4
.L_436:
        /*0018*/ 	.byte	0x03, 0x50
        /*001a*/ 	.short	0x0000


	//----- nvinfo : EIATTR_MAXREG_COUNT
	.align		4
        /*001c*/ 	.byte	0x03, 0x1b
        /*001e*/ 	.short	0x00ff


	//----- nvinfo : EIATTR_NUM_BARRIERS
	.align		4
        /*0020*/ 	.byte	0x02, 0x4c
        /*0022*/ 	.byte	0x01
	.zero		1


	//----- nvinfo : EIATTR_ANNOTATIONS
	.align		4
        /*0024*/ 	.byte	0x04, 0x55
        /*0026*/ 	.short	(.L_438 - .L_437)


	//   ....[0]....
.L_437:
        /*0028*/ 	.word	0x00000001
        /*002c*/ 	.byte	0xc0, 0x05, 0x00, 0x00, 0x01, 0x00, 0x00, 0x00, 0x00, 0x09, 0x00, 0x00, 0x01, 0x00, 0x00, 0x00
        /*003c*/ 	.byte	0x40, 0x20, 0x00, 0x00, 0x01, 0x00, 0x00, 0x00, 0x00, 0x2b, 0x00, 0x00


	//----- nvinfo : EIATTR_MERCURY_ISA_VERSION
	.align		4
.L_438:
        /*0048*/ 	.byte	0x03, 0x5f
        /*004a*/ 	.short	0x0101


	//----- nvinfo : EIATTR_EXIT_INSTR_OFFSETS
	.align		4
        /*004c*/ 	.byte	0x04, 0x1c
        /*004e*/ 	.short	(.L_440 - .L_439)


	//   ....[0]....
.L_439:
        /*0050*/ 	.word	0x000000a0


	//   ....[1]....
        /*0054*/ 	.word	0x00006950


	//----- nvinfo : EIATTR_CRS_STACK_SIZE
	.align		4
.L_440:
        /*0058*/ 	.byte	0x04, 0x1e
        /*005a*/ 	.short	(.L_442 - .L_441)
.L_441:
        /*005c*/ 	.word	0x00000000


	//----- nvinfo : EIATTR_CBANK_PARAM_SIZE
	.align		4
.L_442:
        /*0060*/ 	.byte	0x03, 0x19
        /*0062*/ 	.short	0x0280


	//----- nvinfo : EIATTR_PARAM_CBANK
	.align		4
        /*0064*/ 	.byte	0x04, 0x0a
        /*0066*/ 	.short	(.L_444 - .L_443)
	.align		4
.L_443:
        /*0068*/ 	.word	index@(.nv.constant0._ZN5flash44flash_bwd_dq_dk_dv_loop_seqk_parallel_kernelI23Flash_bwd_kernel_traitsILi256ELi64ELi32ELi8ELi4ELi1ELi2ELb1ELb1EN7cutlass6half_tE19Flash_kernel_traitsILi256ELi64ELi32ELi8ES3_EELb0ELb0ELb0ELb0ELb0ELb1ELb1EEEvNS_16Flash_bwd_paramsE)
        /*006c*/ 	.short	0x0210
        /*006e*/ 	.short	0x0280


	//----- nvinfo : EIATTR_SW_WAR
	.align		4
.L_444:
        /*0070*/ 	.byte	0x04, 0x36
        /*0072*/ 	.short	(.L_446 - .L_445)
.L_445:
        /*0074*/ 	.word	0x00000008
.L_446:


//--------------------- .nv.info._ZN5flash44flash_bwd_dq_dk_dv_loop_seqk_parallel_kernelI23Flash_bwd_kernel_traitsILi256ELi64ELi32ELi8ELi4ELi1ELi2ELb1ELb1EN7cutlass6half_tE19Flash_kernel_traitsILi256ELi64ELi32ELi8ES3_EELb0ELb0ELb0ELb1ELb0ELb0ELb0EEEvNS_16Flash_bwd_paramsE --------------------------
	.section	.nv.info._ZN5flash44flash_bwd_dq_dk_dv_loop_seqk_parallel_kernelI23Flash_bwd_kernel_traitsILi256ELi64ELi32ELi8ELi4ELi1ELi2ELb1ELb1EN7cutlass6half_tE19Flash_kernel_traitsILi256ELi64ELi32ELi8ES3_EELb0ELb0ELb0ELb1ELb0ELb0ELb0EEEvNS_16Flash_bwd_paramsE,"",@"SHT_CUDA_INFO"
	.sectionflags	@""
	.align	4


	//----- nvinfo : EIATTR_CUDA_API_VERSION
	.align		4
        /*0000*/ 	.byte	0x04, 0x37
        /*0002*/ 	.short	(.L_448 - .L_447)
.L_447:
        /*0004*/ 	.word	0x00000082


	//----- nvinfo : EIATTR_KPARAM_INFO
	.align		4
.L_448:
        /*0008*/ 	.byte	0x04, 0x17
        /*000a*/ 	.short	(.L_450 - .L_449)
.L_449:
        /*000c*/ 	.word	0x00000000
        /*0010*/ 	.short	0x0000
        /*0012*/ 	.short	0x0000
        /*0014*/ 	.byte	0x00, 0xf0, 0x01, 0x0a


	//----- nvinfo : EIATTR_SPARSE_MMA_MASK
	.align		4
.L_450:
        /*0018*/ 	.byte	0x03, 0x50
        /*001a*/ 	.short	0x0000


	//----- nvinfo : EIATTR_MAXREG_COUNT
	.align		4
        /*001c*/ 	.byte	0x03, 0x1b
        /*001e*/ 	.short	0x00ff


	//----- nvinfo : EIATTR_NUM_BARRIERS
	.align		4
        /*0020*/ 	.byte	0x02, 0x4c
        /*0022*/ 	.byte	0x01
	.zero		1


	//----- nvinfo : EIATTR_ANNOTATIONS
	.align		4
        /*0024*/ 	.byte	0x04, 0x55
        /*0026*/ 	.short	(.L_452 - .L_451)


	//   ....[0]....
.L_451:
        /*0028*/ 	.word	0x00000001
        /*002c*/ 	.byte	0x80, 0x05, 0x00, 0x00, 0x01, 0x00, 0x00, 0x00, 0x00, 0x09, 0x00, 0x00, 0x01, 0x00, 0x00, 0x00
        /*003c*/ 	.byte	0xb0, 0x1d, 0x00, 0x00, 0x01, 0x00, 0x00, 0x00, 0x90, 0x37, 0x00, 0x00, 0x01, 0x00, 0x00, 0x00
        /*004c*/ 	.byte	0x40, 0x38, 0x00, 0x00, 0x01, 0x00, 0x00, 0x00, 0x90, 0x38, 0x00, 0x00, 0x01, 0x00, 0x00, 0x00
        /*005c*/ 	.byte	0xc0, 0x38, 0x00, 0x00


	//----- nvinfo : EIATTR_MERCURY_ISA_VERSION
	.align		4
.L_452:
        /*0060*/ 	.byte	0x03, 0x5f
        /*0062*/ 	.short	0x0101


	//----- nvinfo : EIATTR_EXIT_INSTR_OFFSETS
	.align		4
        /*0064*/ 	.byte	0x04, 0x1c
        /*0066*/ 	.short	(.L_454 - .L_453)


	//   ....[0]....
.L_453:
        /*0068*/ 	.word	0x000000a0


	//   ....[1]....
        /*006c*/ 	.word	0x00007f50


	//----- nvinfo : EIATTR_CRS_STACK_SIZE
	.align		4
.L_454:
        /*0070*/ 	.byte	0x04, 0x1e
        /*0072*/ 	.short	(.L_456 - .L_455)
.L_455:
        /*0074*/ 	.word	0x00000000


	//----- nvinfo : EIATTR_CBANK_PARAM_SIZE
	.align		4
.L_456:
        /*0078*/ 	.byte	0x03, 0x19
        /*007a*/ 	.short	0x0280


	//----- nvinfo : EIATTR_PARAM_CBANK
	.align		4
        /*007c*/ 	.byte	0x04, 0x0a
        /*007e*/ 	.short	(.L_458 - .L_457)
	.align		4
.L_457:
        /*0080*/ 	.word	index@(.nv.constant0._ZN5flash44flash_bwd_dq_dk_dv_loop_seqk_parallel_kernelI23Flash_bwd_kernel_traitsILi256ELi64ELi32ELi8ELi4ELi1ELi2ELb1ELb1EN7cutlass6half_tE19Flash_kernel_traitsILi256ELi64ELi32ELi8ES3_EELb0ELb0ELb0ELb1ELb0ELb0ELb0EEEvNS_16Flash_bwd_paramsE)
        /*0084*/ 	.short	0x0210
        /*0086*/ 	.short	0x0280


	//----- nvinfo : EIATTR_SW_WAR
	.align		4
.L_458:
        /*0088*/ 	.byte	0x04, 0x36
        /*008a*/ 	.short	(.L_460 - .L_459)
.L_459:
        /*008c*/ 	.word	0x00000008
.L_460:


//--------------------- .nv.info._ZN5flash44flash_bwd_dq_dk_dv_loop_seqk_parallel_kernelI23Flash_bwd_kernel_traitsILi256ELi64ELi32ELi8ELi4ELi1ELi2ELb1ELb1EN7cutlass6half_tE19Flash_kernel_traitsILi256ELi64ELi32ELi8ES3_EELb0ELb0ELb0ELb1ELb0ELb0ELb1EEEvNS_16Flash_bwd_paramsE --------------------------
	.section	.nv.info._ZN5flash44flash_bwd_dq_dk_dv_loop_seqk_parallel_kernelI23Flash_bwd_kernel_traitsILi256ELi64ELi32ELi8ELi4ELi1ELi2ELb1ELb1EN7cutlass6half_tE19Flash_kernel_traitsILi256ELi64ELi32ELi8ES3_EELb0ELb0ELb0ELb1ELb0ELb0ELb1EEEvNS_16Flash_bwd_paramsE,"",@"SHT_CUDA_INFO"
	.sectionflags	@""
	.align	4


	//----- nvinfo : EIATTR_CUDA_API_VERSION
	.align		4
        /*0000*/ 	.byte	0x04, 0x37
        /*0002*/ 	.short	(.L_462 - .L_461)
.L_461:
        /*0004*/ 	.word	0x00000082


	//----- nvinfo : EIATTR_KPARAM_INFO
	.align		4
.L_462:
        /*0008*/ 	.byte	0x04, 0x17
        /*000a*/ 	.short	(.L_464 - .L_463)
.L_463:
        /*000c*/ 	.word	0x00000000
        /*0010*/ 	.short	0x0000
        /*0012*/ 	.short	0x0000
        /*0014*/ 	.byte	0x00, 0xf0, 0x01, 0x0a


	//----- nvinfo : EIATTR_SPARSE_MMA_MASK
	.align		4
.L_464:
        /*0018*/ 	.byte	0x03, 0x50
        /*001a*/ 	.short	0x0000


	//----- nvinfo : EIATTR_MAXREG_COUNT
	.align		4
        /*001c*/ 	.byte	0x03, 0x1b
        /*001e*/ 	.short	0x00ff


	//----- nvinfo : EIATTR_NUM_BARRIERS
	.align		4
        /*0020*/ 	.byte	0x02, 0x4c
        /*0022*/ 	.byte	0x01
	.zero		1


	//----- nvinfo : EIATTR_ANNOTATIONS
	.align		4
        /*0024*/ 	.byte	0x04, 0x55
        /*0026*/ 	.short	(.L_466 - .L_465)


	//   ....[0]....
.L_465:
        /*0028*/ 	.word	0x00000001
        /*002c*/ 	.byte	0x80, 0x05, 0x00, 0x00, 0x01, 0x00, 0x00, 0x00, 0x00, 0x09, 0x00, 0x00, 0x01, 0x00, 0x00, 0x00
        /*003c*/ 	.byte	0xb0, 0x1d, 0x00, 0x00, 0x01, 0x00, 0x00, 0x00, 0xa0, 0x37, 0x00, 0x00, 0x01, 0x00, 0x00, 0x00
        /*004c*/ 	.byte	0x50, 0x38, 0x00, 0x00, 0x01, 0x00, 0x00, 0x00, 0xa0, 0x38, 0x00, 0x00, 0x01, 0x00, 0x00, 0x00
        /*005c*/ 	.byte	0xd0, 0x38, 0x00, 0x00


	//----- nvinfo : EIATTR_MERCURY_ISA_VERSION
	.align		4
.L_466:
        /*0060*/ 	.byte	0x03, 0x5f
        /*0062*/ 	.short	0x0101


	//----- nvinfo : EIATTR_EXIT_INSTR_OFFSETS
	.align		4
        /*0064*/ 	.byte	0x04, 0x1c
        /*0066*/ 	.short	(.L_468 - .L_467)


	//   ....[0]....
.L_467:
        /*0068*/ 	.word	0x000000a0


	//   ....[1]....
        /*006c*/ 	.word	0x00008200


	//----- nvinfo : EIATTR_CRS_STACK_SIZE
	.align		4
.L_468:
        /*0070*/ 	.byte	0x04, 0x1e
        /*0072*/ 	.short	(.L_470 - .L_469)
.L_469:
        /*0074*/ 	.word	0x00000000


	//----- nvinfo : EIATTR_CBANK_PARAM_SIZE
	.align		4
.L_470:
        /*0078*/ 	.byte	0x03, 0x19
        /*007a*/ 	.short	0x0280


	//----- nvinfo : EIATTR_PARAM_CBANK
	.align		4
        /*007c*/ 	.byte	0x04, 0x0a
        /*007e*/ 	.short	(.L_472 - .L_471)
	.align		4
.L_471:
        /*0080*/ 	.word	index@(.nv.constant0._ZN5flash44flash_bwd_dq_dk_dv_loop_seqk_parallel_kernelI23Flash_bwd_kernel_traitsILi256ELi64ELi32ELi8ELi4ELi1ELi2ELb1ELb1EN7cutlass6half_tE19Flash_kernel_traitsILi256ELi64ELi32ELi8ES3_EELb0ELb0ELb0ELb1ELb0ELb0ELb1EEEvNS_16Flash_bwd_paramsE)
        /*0084*/ 	.short	0x0210
        /*0086*/ 	.short	0x0280


	//----- nvinfo : EIATTR_SW_WAR
	.align		4
.L_472:
        /*0088*/ 	.byte	0x04, 0x36
        /*008a*/ 	.short	(.L_474 - .L_473)
.L_473:
        /*008c*/ 	.word	0x00000008
.L_474:


//--------------------- .nv.info._ZN5flash44flash_bwd_dq_dk_dv_loop_seqk_parallel_kernelI23Flash_bwd_kernel_traitsILi256ELi64ELi32ELi8ELi4ELi1ELi2ELb1ELb1EN7cutlass6half_tE19Flash_kernel_traitsILi256ELi64ELi32ELi8ES3_EELb0ELb0ELb1ELb0ELb0ELb1ELb0EEEvNS_16Flash_bwd_paramsE --------------------------
	.section	.nv.info._ZN5flash44flash_bwd_dq_dk_dv_loop_seqk_parallel_kernelI23Flash_bwd_kernel_traitsILi256ELi64ELi32ELi8ELi4ELi1ELi2ELb1ELb1EN7cutlass6half_tE19Flash_kernel_traitsILi256ELi64ELi32ELi8ES3_EELb0ELb0ELb1ELb0ELb0ELb1ELb0EEEvNS_16Flash_bwd_paramsE,"",@"SHT_CUDA_INFO"
	.sectionflags	@""
	.align	4


	//----- nvinfo : EIATTR_CUDA_API_VERSION
	.align		4
        /*0000*/ 	.byte	0x04, 0x37
        /*0002*/ 	.short	(.L_476 - .L_475)
.L_475:
        /*0004*/ 	.word	0x00000082


	//----- nvinfo : EIATTR_KPARAM_INFO
	.align		4
.L_476:
        /*0008*/ 	.byte	0x04, 0x17
        /*000a*/ 	.short	(.L_478 - .L_477)
.L_477:
        /*000c*/ 	.word	0x00000000
        /*0010*/ 	.short	0x0000
        /*0012*/ 	.short	0x0000
        /*0014*/ 	.byte	0x00, 0xf0, 0x01, 0x0a


	//----- nvinfo : EIATTR_SPARSE_MMA_MASK
	.align		4
.L_478:
        /*0018*/ 	.byte	0x03, 0x50
        /*001a*/ 	.short	0x0000


	//----- nvinfo : EIATTR_MAXREG_COUNT
	.align		4
        /*001c*/ 	.byte	0x03, 0x1b
        /*001e*/ 	.short	0x00ff


	//----- nvinfo : EIATTR_NUM_BARRIERS
	.align		4
        /*0020*/ 	.byte	0x02, 0x4c
        /*0022*/ 	.byte	0x01
	.zero		1


	//----- nvinfo : EIATTR_ANNOTATIONS
	.align		4
        /*0024*/ 	.byte	0x04, 0x55
        /*0026*/ 	.short	(.L_480 - .L_479)


	//   ....[0]....
.L_479:
        /*0028*/ 	.word	0x00000001
        /*002c*/ 	.byte	0xa0, 0x00, 0x00, 0x00, 0x01, 0x00, 0x00, 0x00, 0xb0, 0x02, 0x00, 0x00, 0x01, 0x00, 0x00, 0x00
        /*003c*/ 	.byte	0x20, 0x06, 0x00, 0x00, 0x01, 0x00, 0x00, 0x00, 0x60, 0x09, 0x00, 0x00, 0x01, 0x00, 0x00, 0x00
        /*004c*/ 	.byte	0xd0, 0x19, 0x00, 0x00, 0x01, 0x00, 0x00, 0x00, 0xf0, 0x19, 0x00, 0x00, 0x01, 0x00, 0x00, 0x00
        /*005c*/ 	.byte	0x70, 0x1c, 0x00, 0x00, 0x01, 0x00, 0x00, 0x00, 0x80, 0x26, 0x00, 0x00, 0x01, 0x00, 0x00, 0x00
        /*006c*/ 	.byte	0x00, 0x38, 0x00, 0x00, 0x01, 0x00, 0x00, 0x00, 0x40, 0x38, 0x00, 0x00, 0x01, 0x00, 0x00, 0x00
        /*007c*/ 	.byte	0x00, 0x66, 0x00, 0x00, 0x01, 0x00, 0x00, 0x00, 0x60, 0x69, 0x00, 0x00


	//----- nvinfo : EIATTR_MERCURY_ISA_VERSION
	.align		4
.L_480:
        /*0088*/ 	.byte	0x03, 0x5f
        /*008a*/ 	.short	0x0101


	//----- nvinfo : EIATTR_EXIT_INSTR_OFFSETS
	.align		4
        /*008c*/ 	.byte	0x04, 0x1c
        /*008e*/ 	.short	(.L_482 - .L_481)


	//   ....[0]....
.L_481:
        /*0090*/ 	.word	0x000000c0


	//   ....[1]....
        /*0094*/ 	.word	0x000069e0


	//----- nvinfo : EIATTR_CRS_STACK_SIZE
	.align		4
.L_482:
        /*0098*/ 	.byte	0x04, 0x1e
        /*009a*/ 	.short	(.L_484 - .L_483)
.L_483:
        /*009c*/ 	.word	0x00000000


	//----- nvinfo : EIATTR_CBANK_PARAM_SIZE
	.align		4
.L_484:
        /*00a0*/ 	.byte	0x03, 0x19
        /*00a2*/ 	.short	0x0280


	//----- nvinfo : EIATTR_PARAM_CBANK
	.align		4
        /*00a4*/ 	.byte	0x04, 0x0a
        /*00a6*/ 	.short	(.L_486 - .L_485)
	.align		4
.L_485:
        /*00a8*/ 	.word	index@(.nv.constant0._ZN5flash44flash_bwd_dq_dk_dv_loop_seqk_parallel_kernelI23Flash_bwd_kernel_traitsILi256ELi64ELi32ELi8ELi4ELi1ELi2ELb1ELb1EN7cutlass6half_tE19Flash_kernel_traitsILi256ELi64ELi32ELi8ES3_EELb0ELb0ELb1ELb0ELb0ELb1ELb0EEEvNS_16Flash_bwd_paramsE)
        /*00ac*/ 	.short	0x0210
        /*00ae*/ 	.short	0x0280


	//----- nvinfo : EIATTR_SW_WAR
	.align		4
.L_486:
        /*00b0*/ 	.byte	0x04, 0x36
        /*00b2*/ 	.short	(.L_488 - .L_487)
.L_487:
        /*00b4*/ 	.word	0x00000008
.L_488:


//--------------------- .nv.info._ZN5flash44flash_bwd_dq_dk_dv_loop_seqk_parallel_kernelI23Flash_bwd_kernel_traitsILi256ELi64ELi32ELi8ELi4ELi1ELi2ELb1ELb1EN7cutlass6half_tE19Flash_kernel_traitsILi256ELi64ELi32ELi8ES3_EELb0ELb0ELb1ELb0ELb0ELb1ELb1EEEvNS_16Flash_bwd_paramsE --------------------------
	.section	.nv.info._ZN5flash44flash_bwd_dq_dk_dv_loop_seqk_parallel_kernelI23Flash_bwd_kernel_traitsILi256ELi64ELi32ELi8ELi4ELi1ELi2ELb1ELb1EN7cutlass6half_tE19Flash_kernel_traitsILi256ELi64ELi32ELi8ES3_EELb0ELb0ELb1ELb0ELb0ELb1ELb1EEEvNS_16Flash_bwd_paramsE,"",@"SHT_CUDA_INFO"
	.sectionflags	@""
	.align	4


	//----- nvinfo : EIATTR_CUDA_API_VERSION
	.align		4
        /*0000*/ 	.byte	0x04, 0x37
        /*0002*/ 	.short	(.L_490 - .L_489)
.L_489:
        /*0004*/ 	.word	0x00000082


	//----- nvinfo : EIATTR_KPARAM_INFO
	.align		4
.L_490:
        /*0008*/ 	.byte	0x04, 0x17
        /*000a*/ 	.short	(.L_492 - .L_491)
.L_491:
        /*000c*/ 	.word	0x00000000
        /*0010*/ 	.short	0x0000
        /*0012*/ 	.short	0x0000
        /*0014*/ 	.byte	0x00, 0xf0, 0x01, 0x0a


	//----- nvinfo : EIATTR_SPARSE_MMA_MASK
	.align		4
.L_492:
        /*0018*/ 	.byte	0x03, 0x50
        /*001a*/ 	.short	0x0000


	//----- nvinfo : EIATTR_MAXREG_COUNT
	.align		4
        /*001c*/ 	.byte	0x03, 0x1b
        /*001e*/ 	.short	0x00ff


	//----- nvinfo : EIATTR_NUM_BARRIERS
	.align		4
        /*0020*/ 	.byte	0x02, 0x4c
        /*0022*/ 	.byte	0x01
	.zero		1


	//----- nvinfo : EIATTR_ANNOTATIONS
	.align		4
        /*0024*/ 	.byte	0x04, 0x55
        /*0026*/ 	.short	(.L_494 - .L_493)


	//   ....[0]....
.L_493:
        /*0028*/ 	.word	0x00000001
        /*002c*/ 	.byte	0xc0, 0x05, 0x00, 0x00, 0x01, 0x00, 0x00, 0x00, 0x30, 0x09, 0x00, 0x00, 0x01, 0x00, 0x00, 0x00
        /*003c*/ 	.byte	0x40, 0x26, 0x00, 0x00, 0x01, 0x00, 0x00, 0x00, 0x00, 0x39, 0x00, 0x00, 0x01, 0x00, 0x00, 0x00
        /*004c*/ 	.byte	0x40, 0x39, 0x00, 0x00


	//----- nvinfo : EIATTR_MERCURY_ISA_VERSION
	.align		4
.L_494:
        /*0050*/ 	.byte	0x03, 0x5f
        /*0052*/ 	.short	0x0101


	//----- nvinfo : EIATTR_EXIT_INSTR_OFFSETS
	.align		4
        /*0054*/ 	.byte	0x04, 0x1c
        /*0056*/ 	.short	(.L_496 - .L_495)


	//   ....[0]....
.L_495:
        /*0058*/ 	.word	0x000000a0


	//   ....[1]....
        /*005c*/ 	.word	0x00006c50


	//----- nvinfo : EIATTR_CRS_STACK_SIZE
	.align		4
.L_496:
        /*0060*/ 	.byte	0x04, 0x1e
        /*0062*/ 	.short	(.L_498 - .L_497)
.L_497:
        /*0064*/ 	.word	0x00000000


	//----- nvinfo : EIATTR_CBANK_PARAM_SIZE
	.align		4
.L_498:
        /*0068*/ 	.byte	0x03, 0x19
        /*006a*/ 	.short	0x0280


	//----- nvinfo : EIATTR_PARAM_CBANK
	.align		4
        /*006c*/ 	.byte	0x04, 0x0a
        /*006e*/ 	.short	(.L_500 - .L_499)
	.align		4
.L_499:
        /*0070*/ 	.word	index@(.nv.constant0._ZN5flash44flash_bwd_dq_dk_dv_loop_seqk_parallel_kernelI23Flash_bwd_kernel_traitsILi256ELi64ELi32ELi8ELi4ELi1ELi2ELb1ELb1EN7cutlass6half_tE19Flash_kernel_traitsILi256ELi64ELi32ELi8ES3_EELb0ELb0ELb1ELb0ELb0ELb1ELb1EEEvNS_16Flash_bwd_paramsE)
        /*0074*/ 	.short	0x0210
        /*0076*/ 	.short	0x0280


	//----- nvinfo : EIATTR_SW_WAR
	.align		4
.L_500:
        /*0078*/ 	.byte	0x04, 0x36
        /*007a*/ 	.short	(.L_502 - .L_501)
.L_501:
        /*007c*/ 	.word	0x00000008
.L_502:


//--------------------- .nv.info._ZN5flash44flash_bwd_dq_dk_dv_loop_seqk_parallel_kernelI23Flash_bwd_kernel_traitsILi256ELi64ELi32ELi8ELi4ELi1ELi2ELb1ELb1EN7cutlass6half_tE19Flash_kernel_traitsILi256ELi64ELi32ELi8ES3_EELb0ELb0ELb1ELb1ELb0ELb0ELb0EEEvNS_16Flash_bwd_paramsE --------------------------
	.section	.nv.info._ZN5flash44flash_bwd_dq_dk_dv_loop_seqk_parallel_kernelI23Flash_bwd_kernel_traitsILi256ELi64ELi32ELi8ELi4ELi1ELi2ELb1ELb1EN7cutlass6half_tE19Flash_kernel_traitsILi256ELi64ELi32ELi8ES3_EELb0ELb0ELb1ELb1ELb0ELb0ELb0EEEvNS_16Flash_bwd_paramsE,"",@"SHT_CUDA_INFO"
	.sectionflags	@""
	.align	4


	//----- nvinfo : EIATTR_CUDA_API_VERSION
	.align		4
        /*0000*/ 	.byte	0x04, 0x37
        /*0002*/ 	.short	(.L_504 - .L_503)
.L_503:
        /*0004*/ 	.word	0x00000082


	//----- nvinfo : EIATTR_KPARAM_INFO
	.align		4
.L_504:
        /*0008*/ 	.byte	0x04, 0x17
        /*000a*/ 	.short	(.L_506 - .L_505)
.L_505:
        /*000c*/ 	.word	0x00000000
        /*0010*/ 	.short	0x0000
        /*0012*/ 	.short	0x0000
        /*0014*/ 	.byte	0x00, 0xf0, 0x01, 0x0a


	//----- nvinfo : EIATTR_SPARSE_MMA_MASK
	.align		4
.L_506:
        /*0018*/ 	.byte	0x03, 0x50
        /*001a*/ 	.short	0x0000


	//----- nvinfo : EIATTR_MAXREG_COUNT
	.align		4
        /*001c*/ 	.byte	0x03, 0x1b
        /*001e*/ 	.short	0x00ff


	//----- nvinfo : EIATTR_NUM_BARRIERS
	.align		4
        /*0020*/ 	.byte	0x02, 0x4c
        /*0022*/ 	.byte	0x01
	.zero		1


	//----- nvinfo : EIATTR_MERCURY_ISA_VERSION
	.align		4
        /*0024*/ 	.byte	0x03, 0x5f
        /*0026*/ 	.short	0x0101


	//----- nvinfo : EIATTR_EXIT_INSTR_OFFSETS
	.align		4
        /*0028*/ 	.byte	0x04, 0x1c
        /*002a*/ 	.short	(.L_508 - .L_507)


	//   ....[0]....
.L_507:
        /*002c*/ 	.word	0x00000090


	//   ....[1]....
        /*0030*/ 	.word	0x00008120


	//----- nvinfo : EIATTR_CRS_STACK_SIZE
	.align		4
.L_508:
        /*0034*/ 	.byte	0x04, 0x1e
        /*0036*/ 	.short	(.L_510 - .L_509)
.L_509:
        /*0038*/ 	.word	0x00000000


	//----- nvinfo : EIATTR_CBANK_PARAM_SIZE
	.align		4
.L_510:
        /*003c*/ 	.byte	0x03, 0x19
        /*003e*/ 	.short	0x0280


	//----- nvinfo : EIATTR_PARAM_CBANK
	.align		4
        /*0040*/ 	.byte	0x04, 0x0a
        /*0042*/ 	.short	(.L_512 - .L_511)
	.align		4
.L_511:
        /*0044*/ 	.word	index@(.nv.constant0._ZN5flash44flash_bwd_dq_dk_dv_loop_seqk_parallel_kernelI23Flash_bwd_kernel_traitsILi256ELi64ELi32ELi8ELi4ELi1ELi2ELb1ELb1EN7cutlass6half_tE19Flash_kernel_traitsILi256ELi64ELi32ELi8ES3_EELb0ELb0ELb1ELb1ELb0ELb0ELb0EEEvNS_16Flash_bwd_paramsE)
        /*0048*/ 	.short	0x0210
        /*004a*/ 	.short	0x0280


	//----- nvinfo : EIATTR_SW_WAR
	.align		4
.L_512:
        /*004c*/ 	.byte	0x04, 0x36
        /*004e*/ 	.short	(.L_514 - .L_513)
.L_513:
        /*0050*/ 	.word	0x00000008
.L_514:


//--------------------- .nv.info._ZN5flash44flash_bwd_dq_dk_dv_loop_seqk_parallel_kernelI23Flash_bwd_kernel_traitsILi256ELi64ELi32ELi8ELi4ELi1ELi2ELb1ELb1EN7cutlass6half_tE19Flash_kernel_traitsILi256ELi64ELi32ELi8ES3_EELb0ELb0ELb1ELb1ELb0ELb0ELb1EEEvNS_16Flash_bwd_paramsE --------------------------
	.section	.nv.info._ZN5flash44flash_bwd_dq_dk_dv_loop_seqk_parallel_kernelI23Flash_bwd_kernel_traitsILi256ELi64ELi32ELi8ELi4ELi1ELi2ELb1ELb1EN7cutlass6half_tE19Flash_kernel_traitsILi256ELi64ELi32ELi8ES3_EELb0ELb0ELb1ELb1ELb0ELb0ELb1EEEvNS_16Flash_bwd_paramsE,"",@"SHT_CUDA_INFO"
	.sectionflags	@""
	.align	4


	//----- nvinfo : EIATTR_CUDA_API_VERSION
	.align		4
        /*0000*/ 	.byte	0x04, 0x37
        /*0002*/ 	.short	(.L_516 - .L_515)
.L_515:
        /*0004*/ 	.word	0x00000082


	//----- nvinfo : EIATTR_KPARAM_INFO
	.align		4
.L_516:
        /*0008*/ 	.byte	0x04, 0x17
        /*000a*/ 	.short	(.L_518 - .L_517)
.L_517:
        /*000c*/ 	.word	0x00000000
        /*0010*/ 	.short	0x0000
        /*0012*/ 	.short	0x0000
        /*0014*/ 	.byte	0x00, 0xf0, 0x01, 0x0a


	//----- nvinfo : EIATTR_SPARSE_MMA_MASK
	.align		4
.L_518:
        /*0018*/ 	.byte	0x03, 0x50
        /*001a*/ 	.short	0x0000


	//----- nvinfo : EIATTR_MAXREG_COUNT
	.align		4
        /*001c*/ 	.byte	0x03, 0x1b
        /*001e*/ 	.short	0x00ff


	//----- nvinfo : EIATTR_NUM_BARRIERS
	.align		4
        /*0020*/ 	.byte	0x02, 0x4c
        /*0022*/ 	.byte	0x01
	.zero		1


	//----- nvinfo : EIATTR_MERCURY_ISA_VERSION
	.align		4
        /*0024*/ 	.byte	0x03, 0x5f
        /*0026*/ 	.short	0x0101


	//----- nvinfo : EIATTR_EXIT_INSTR_OFFSETS
	.align		4
        /*0028*/ 	.byte	0x04, 0x1c
        /*002a*/ 	.short	(.L_520 - .L_519)


	//   ....[0]....
.L_519:
        /*002c*/ 	.word	0x00000090


	//   ....[1]....
        /*0030*/ 	.word	0x000083d0


	//----- nvinfo : EIATTR_CRS_STACK_SIZE
	.align		4
.L_520:
        /*0034*/ 	.byte	0x04, 0x1e
        /*0036*/ 	.short	(.L_522 - .L_521)
.L_521:
        /*0038*/ 	.word	0x00000000


	//----- nvinfo : EIATTR_CBANK_PARAM_SIZE
	.align		4
.L_522:
        /*003c*/ 	.byte	0x03, 0x19
        /*003e*/ 	.short	0x0280


	//----- nvinfo : EIATTR_PARAM_CBANK
	.align		4
        /*0040*/ 	.byte	0x04, 0x0a
        /*0042*/ 	.short	(.L_524 - .L_523)
	.align		4
.L_523:
        /*0044*/ 	.word	index@(.nv.constant0._ZN5flash44flash_bwd_dq_dk_dv_loop_seqk_parallel_kernelI23Flash_bwd_kernel_traitsILi256ELi64ELi32ELi8ELi4ELi1ELi2ELb1ELb1EN7cutlass6half_tE19Flash_kernel_traitsILi256ELi64ELi32ELi8ES3_EELb0ELb0ELb1ELb1ELb0ELb0ELb1EEEvNS_16Flash_bwd_paramsE)
        /*0048*/ 	.short	0x0210
        /*004a*/ 	.short	0x0280


	//----- nvinfo : EIATTR_SW_WAR
	.align		4
.L_524:
        /*004c*/ 	.byte	0x04, 0x36
        /*004e*/ 	.short	(.L_526 - .L_525)
.L_525:
        /*0050*/ 	.word	0x00000008
.L_526:


//--------------------- .nv.info._ZN5flash25flash_bwd_dot_do_o_kernelILb0E23Flash_bwd_kernel_traitsILi256ELi64ELi32ELi8ELi4ELi1ELi2ELb1ELb1EN7cutlass6half_tE19Flash_kernel_traitsILi256ELi64ELi32ELi8ES3_EEEEvNS_16Flash_bwd_paramsE --------------------------
	.section	.nv.info._ZN5flash25flash_bwd_dot_do_o_kernelILb0E23Flash_bwd_kernel_traitsILi256ELi64ELi32ELi8ELi4ELi1ELi2ELb1ELb1EN7cutlass6half_tE19Flash_kernel_traitsILi256ELi64ELi32ELi8ES3_EEEEvNS_16Flash_bwd_paramsE,"",@"SHT_CUDA_INFO"
	.sectionflags	@""
	.align	4


	//----- nvinfo : EIATTR_CUDA_API_VERSION
	.align		4
        /*0000*/ 	.byte	0x04, 0x37
        /*0002*/ 	.short	(.L_528 - .L_527)
.L_527:
        /*0004*/ 	.word	0x00000082


	//----- nvinfo : EIATTR_KPARAM_INFO
	.align		4
.L_528:
        /*0008*/ 	.byte	0x04, 0x17
        /*000a*/ 	.short	(.L_530 - .L_529)
.L_529:
        /*000c*/ 	.word	0x00000000
        /*0010*/ 	.short	0x0000
        /*0012*/ 	.short	0x0000
        /*0014*/ 	.byte	0x00, 0xf0, 0x01, 0x0a


	//----- nvinfo : EIATTR_SPARSE_MMA_MASK
	.align		4
.L_530:
        /*0018*/ 	.byte	0x03, 0x50
        /*001a*/ 	.short	0x0000


	//----- nvinfo : EIATTR_MAXREG_COUNT
	.align		4
        /*001c*/ 	.byte	0x03, 0x1b
        /*001e*/ 	.short	0x00ff


	//----- nvinfo : EIATTR_MERCURY_ISA_VERSION
	.align		4
        /*0020*/ 	.byte	0x03, 0x5f
        /*0022*/ 	.short	0x0101


	//----- nvinfo : EIATTR_COOP_GROUP_MASK_REGIDS
	.align		4
        /*0024*/ 	.byte	0x04, 0x29
        /*0026*/ 	.short	(.L_532 - .L_531)


	//   ....[0]....
.L_531:
        /*0028*/ 	.word	0xffffffff


	//   ....[1]....
        /*002c*/ 	.word	0xffffffff


	//   ....[2]....
        /*0030*/ 	.word	0xffffffff


	//   ....[3]....
        /*0034*/ 	.word	0xffffffff


	//   ....[4]....
        /*0038*/ 	.word	0xffffffff


	//   ....[5]....
        /*003c*/ 	.word	0xffffffff


	//----- nvinfo : EIATTR_COOP_GROUP_INSTR_OFFSETS
	.align		4
.L_532:
        /*0040*/ 	.byte	0x04, 0x28
        /*0042*/ 	.short	(.L_534 - .L_533)


	//   ....[0]....
.L_533:
        /*0044*/ 	.word	0x00001bd0


	//   ....[1]....
        /*0048*/ 	.word	0x00001bf0


	//   ....[2]....
        /*004c*/ 	.word	0x00001c30


	//   ....[3]....
        /*0050*/ 	.word	0x00001c50


	//   ....[4]....
        /*0054*/ 	.word	0x00001ca0


	//   ....[5]....
        /*0058*/ 	.word	0x00001cd0


	//----- nvinfo : EIATTR_EXIT_INSTR_OFFSETS
	.align		4
.L_534:
        /*005c*/ 	.byte	0x04, 0x1c
        /*005e*/ 	.short	(.L_536 - .L_535)


	//   ....[0]....
.L_535:
        /*0060*/ 	.word	0x00000100


	//   ....[1]....
        /*0064*/ 	.word	0x00001d30


	//   ....[2]....
        /*0068*/ 	.word	0x00001d50


	//----- nvinfo : EIATTR_CRS_STACK_SIZE
	.align		4
.L_536:
        /*006c*/ 	.byte	0x04, 0x1e
        /*006e*/ 	.short	(.L_538 - .L_537)
.L_537:
        /*0070*/ 	.word	0x00000000


	//----- nvinfo : EIATTR_CBANK_PARAM_SIZE
	.align		4
.L_538:
        /*0074*/ 	.byte	0x03, 0x19
        /*0076*/ 	.short	0x0280


	//----- nvinfo : EIATTR_PARAM_CBANK
	.align		4
        /*0078*/ 	.byte	0x04, 0x0a
        /*007a*/ 	.short	(.L_540 - .L_539)
	.align		4
.L_539:
        /*007c*/ 	.word	index@(.nv.constant0._ZN5flash25flash_bwd_dot_do_o_kernelILb0E23Flash_bwd_kernel_traitsILi256ELi64ELi32ELi8ELi4ELi1ELi2ELb1ELb1EN7cutlass6half_tE19Flash_kernel_traitsILi256ELi64ELi32ELi8ES3_EEEEvNS_16Flash_bwd_paramsE)
        /*0080*/ 	.short	0x0210
        /*0082*/ 	.short	0x0280


	//----- nvinfo : EIATTR_SW_WAR
	.align		4
.L_540:
        /*0084*/ 	.byte	0x04, 0x36
        /*0086*/ 	.short	(.L_542 - .L_541)
.L_541:
        /*0088*/ 	.word	0x00000008
.L_542:


//--------------------- .nv.info._ZN5flash25flash_bwd_dot_do_o_kernelILb1E23Flash_bwd_kernel_traitsILi256ELi64ELi32ELi8ELi4ELi1ELi2ELb1ELb1EN7cutlass6half_tE19Flash_kernel_traitsILi256ELi64ELi32ELi8ES3_EEEEvNS_16Flash_bwd_paramsE --------------------------
	.section	.nv.info._ZN5flash25flash_bwd_dot_do_o_kernelILb1E23Flash_bwd_kernel_traitsILi256ELi64ELi32ELi8ELi4ELi1ELi2ELb1ELb1EN7cutlass6half_tE19Flash_kernel_traitsILi256ELi64ELi32ELi8ES3_EEEEvNS_16Flash_bwd_paramsE,"",@"SHT_CUDA_INFO"
	.sectionflags	@""
	.align	4


	//----- nvinfo : EIATTR_CUDA_API_VERSION
	.align		4
        /*0000*/ 	.byte	0x04, 0x37
        /*0002*/ 	.short	(.L_544 - .L_543)
.L_543:
        /*0004*/ 	.word	0x00000082


	//----- nvinfo : EIATTR_KPARAM_INFO
	.align		4
.L_544:
        /*0008*/ 	.byte	0x04, 0x17
        /*000a*/ 	.short	(.L_546 - .L_545)
.L_545:
        /*000c*/ 	.word	0x00000000
        /*0010*/ 	.short	0x0000
        /*0012*/ 	.short	0x0000
        /*0014*/ 	.byte	0x00, 0xf0, 0x01, 0x0a


	//----- nvinfo : EIATTR_SPARSE_MMA_MASK
	.align		4
.L_546:
        /*0018*/ 	.byte	0x03, 0x50
        /*001a*/ 	.short	0x0000


	//----- nvinfo : EIATTR_MAXREG_COUNT
	.align		4
        /*001c*/ 	.byte	0x03, 0x1b
        /*001e*/ 	.short	0x00ff


	//----- nvinfo : EIATTR_MERCURY_ISA_VERSION
	.align		4
        /*0020*/ 	.byte	0x03, 0x5f
        /*0022*/ 	.short	0x0101


	//----- nvinfo : EIATTR_COOP_GROUP_MASK_REGIDS
	.align		4
        /*0024*/ 	.byte	0x04, 0x29
        /*0026*/ 	.short	(.L_548 - .L_547)


	//   ....[0]....
.L_547:
        /*0028*/ 	.word	0xffffffff


	//   ....[1]....
        /*002c*/ 	.word	0xffffffff


	//   ....[2]....
        /*0030*/ 	.word	0xffffffff


	//   ....[3]....
        /*0034*/ 	.word	0xffffffff


	//   ....[4]....
        /*0038*/ 	.word	0xffffffff


	//   ....[5]....
        /*003c*/ 	.word	0xffffffff


	//----- nvinfo : EIATTR_COOP_GROUP_INSTR_OFFSETS
	.align		4
.L_548:
        /*0040*/ 	.byte	0x04, 0x28
        /*0042*/ 	.short	(.L_550 - .L_549)


	//   ....[0]....
.L_549:
        /*0044*/ 	.word	0x00001f10


	//   ....[1]....
        /*0048*/ 	.word	0x00001f20


	//   ....[2]....
        /*004c*/ 	.word	0x00001f60


	//   ....[3]....
        /*0050*/ 	.word	0x00001f90


	//   ....[4]....
        /*0054*/ 	.word	0x00001ff0


	//   ....[5]....
        /*0058*/ 	.word	0x00002000


	//----- nvinfo : EIATTR_EXIT_INSTR_OFFSETS
	.align		4
.L_550:
        /*005c*/ 	.byte	0x04, 0x1c
        /*005e*/ 	.short	(.L_552 - .L_551)


	//   ....[0]....
.L_551:
        /*0060*/ 	.word	0x00000100


	//   ....[1]....
        /*0064*/ 	.word	0x000021d0


	//----- nvinfo : EIATTR_CRS_STACK_SIZE
	.align		4
.L_552:
        /*0068*/ 	.byte	0x04, 0x1e
        /*006a*/ 	.short	(.L_554 - .L_553)
.L_553:
        /*006c*/ 	.word	0x00000000


	//----- nvinfo : EIATTR_CBANK_PARAM_SIZE
	.align		4
.L_554:
        /*0070*/ 	.byte	0x03, 0x19
        /*0072*/ 	.short	0x0280


	//----- nvinfo : EIATTR_PARAM_CBANK
	.align		4
        /*0074*/ 	.byte	0x04, 0x0a
        /*0076*/ 	.short	(.L_556 - .L_555)
	.align		4
.L_555:
        /*0078*/ 	.word	index@(.nv.constant0._ZN5flash25flash_bwd_dot_do_o_kernelILb1E23Flash_bwd_kernel_traitsILi256ELi64ELi32ELi8ELi4ELi1ELi2ELb1ELb1EN7cutlass6half_tE19Flash_kernel_traitsILi256ELi64ELi32ELi8ES3_EEEEvNS_16Flash_bwd_paramsE)
        /*007c*/ 	.short	0x0210
        /*007e*/ 	.short	0x0280


	//----- nvinfo : EIATTR_SW_WAR
	.align		4
.L_556:
        /*0080*/ 	.byte	0x04, 0x36
        /*0082*/ 	.short	(.L_558 - .L_557)
.L_557:
        /*0084*/ 	.word	0x00000008
.L_558:


//--------------------- .nv.info._ZN5flash44flash_bwd_dq_dk_dv_loop_seqk_parallel_kernelI23Flash_bwd_kernel_traitsILi256ELi64ELi64ELi8ELi4ELi2ELi2ELb0ELb1EN7cutlass6half_tE19Flash_kernel_traitsILi256ELi64ELi64ELi8ES3_EELb0ELb0ELb0ELb0ELb0ELb0ELb0EEEvNS_16Flash_bwd_paramsE --------------------------
	.section	.nv.info._ZN5flash44flash_bwd_dq_dk_dv_loop_seqk_parallel_kernelI23Flash_bwd_kernel_traitsILi256ELi64ELi64ELi8ELi4ELi2ELi2ELb0ELb1EN7cutlass6half_tE19Flash_kernel_traitsILi256ELi64ELi64ELi8ES3_EELb0ELb0ELb0ELb0ELb0ELb0ELb0EEEvNS_16Flash_bwd_paramsE,"",@"SHT_CUDA_INFO"
	.sectionflags	@""
	.align	4


	//----- nvinfo : EIATTR_CUDA_API_VERSION
	.align		4
        /*0000*/ 	.byte	0x04, 0x37
        /*0002*/ 	.short	(.L_560 - .L_559)
.L_559:
        /*0004*/ 	.word	0x00000082


	//----- nvinfo : EIATTR_KPARAM_INFO
	.align		4
.L_560:
        /*0008*/ 	.byte	0x04, 0x17
        /*000a*/ 	.short	(.L_562 - .L_561)
.L_561:
        /*000c*/ 	.word	0x00000000
        /*0010*/ 	.short	0x0000
        /*0012*/ 	.short	0x0000
        /*0014*/ 	.byte	0x00, 0xf0, 0x01, 0x0a


	//----- nvinfo : EIATTR_SPARSE_MMA_MASK
	.align		4
.L_562:
        /*0018*/ 	.byte	0x03, 0x50
        /*001a*/ 	.short	0x0000


	//----- nvinfo : EIATTR_MAXREG_COUNT
	.align		4
        /*001c*/ 	.byte	0x03, 0x1b
        /*001e*/ 	.short	0x00ff


	//----- nvinfo : EIATTR_NUM_BARRIERS
	.align		4
        /*0020*/ 	.byte	0x02, 0x4c
        /*0022*/ 	.byte	0x01
	.zero		1


	//----- nvinfo : EIATTR_ANNOTATIONS
	.align		4
        /*0024*/ 	.byte	0x04, 0x55
        /*0026*/ 	.short	(.L_564 - .L_563)


	//   ....[0]....
.L_563:
        /*0028*/ 	.word	0x00000001
        /*002c*/ 	.byte	0xa0, 0x00, 0x00, 0x00, 0x01, 0x00, 0x00, 0x00, 0x40, 0x08, 0x00, 0x00, 0x01, 0x00, 0x00, 0x00
        /*003c*/ 	.byte	0x30, 0x2a, 0x00, 0x00, 0x01, 0x00, 0x00, 0x00, 0x10, 0xa2, 0x00, 0x00


	//----- nvinfo : EIATTR_MERCURY_ISA_VERSION
	.align		4
.L_564:
        /*0048*/ 	.byte	0x03, 0x5f
        /*004a*/ 	.short	0x0101


	//----- nvinfo : EIATTR_EXIT_INSTR_OFFSETS
	.align		4
        /*004c*/ 	.byte	0x04, 0x1c
        /*004e*/ 	.short	(.L_566 - .L_565)


	//   ....[0]....
.L_565:
        /*0050*/ 	.word	0x000000c0


	//   ....[1]....
        /*0054*/ 	.word	0x0000a2a0


	//----- nvinfo : EIATTR_CRS_STACK_SIZE
	.align		4
.L_566:
        /*0058*/ 	.byte	0x04, 0x1e
        /*005a*/ 	.short	(.L_568 - .L_567)
.L_567:
        /*005c*/ 	.word	0x00000000


	//----- nvinfo : EIATTR_CBANK_PARAM_SIZE
	.align		4
.L_568:
        /*0060*/ 	.byte	0x03, 0x19
        /*0062*/ 	.short	0x0280


	//----- nvinfo : EIATTR_PARAM_CBANK
	.align		4
        /*0064*/ 	.byte	0x04, 0x0a
        /*0066*/ 	.short	(.L_570 - .L_569)
	.align		4
.L_569:
        /*0068*/ 	.word	index@(.nv.constant0._ZN5flash44flash_bwd_dq_dk_dv_loop_seqk_parallel_kernelI23Flash_bwd_kernel_traitsILi256ELi64ELi64ELi8ELi4ELi2ELi2ELb0ELb1EN7cutlass6half_tE19Flash_kernel_traitsILi256ELi64ELi64ELi8ES3_EELb0ELb0ELb0ELb0ELb0ELb0ELb0EEEvNS_16Flash_bwd_paramsE)
        /*006c*/ 	.short	0x0210
        /*006e*/ 	.short	0x0280


	//----- nvinfo : EIATTR_SW_WAR
	.align		4
.L_570:
        /*0070*/ 	.byte	0x04, 0x36
        /*0072*/ 	.short	(.L_572 - .L_571)
.L_571:
        /*0074*/ 	.word	0x00000008
.L_572:


//--------------------- .nv.info._ZN5flash44flash_bwd_dq_dk_dv_loop_seqk_parallel_kernelI23Flash_bwd_kernel_traitsILi256ELi64ELi64ELi8ELi4ELi2ELi2ELb0ELb1EN7cutlass6half_tE19Flash_kernel_traitsILi256ELi64ELi64ELi8ES3_EELb0ELb0ELb1ELb0ELb0ELb0ELb0EEEvNS_16Flash_bwd_paramsE --------------------------
	.section	.nv.info._ZN5flash44flash_bwd_dq_dk_dv_loop_seqk_parallel_kernelI23Flash_bwd_kernel_traitsILi256ELi64ELi64ELi8ELi4ELi2ELi2ELb0ELb1EN7cutlass6half_tE19Flash_kernel_traitsILi256ELi64ELi64ELi8ES3_EELb0ELb0ELb1ELb0ELb0ELb0ELb0EEEvNS_16Flash_bwd_paramsE,"",@"SHT_CUDA_INFO"
	.sectionflags	@""
	.align	4


	//----- nvinfo : EIATTR_CUDA_API_VERSION
	.align		4
        /*0000*/ 	.byte	0x04, 0x37
        /*0002*/ 	.short	(.L_574 - .L_573)
.L_573:
        /*0004*/ 	.word	0x00000082


	//----- nvinfo : EIATTR_KPARAM_INFO
	.align		4
.L_574:
        /*0008*/ 	.byte	0x04, 0x17
        /*000a*/ 	.short	(.L_576 - .L_575)
.L_575:
        /*000c*/ 	.word	0x00000000
        /*0010*/ 	.short	0x0000
        /*0012*/ 	.short	0x0000
        /*0014*/ 	.byte	0x00, 0xf0, 0x01, 0x0a


	//----- nvinfo : EIATTR_SPARSE_MMA_MASK
	.align		4
.L_576:
        /*0018*/ 	.byte	0x03, 0x50
        /*001a*/ 	.short	0x0000


	//----- nvinfo : EIATTR_MAXREG_COUNT
	.align		4
        /*001c*/ 	.byte	0x03, 0x1b
        /*001e*/ 	.short	0x00ff


	//----- nvinfo : EIATTR_NUM_BARRIERS
	.align		4
        /*0020*/ 	.byte	0x02, 0x4c
        /*0022*/ 	.byte	0x01
	.zero		1


	//----- nvinfo : EIATTR_ANNOTATIONS
	.align		4
        /*0024*/ 	.byte	0x04, 0x55
        /*0026*/ 	.short	(.L_578 - .L_577)


	//   ....[0]....
.L_577:
        /*0028*/ 	.word	0x00000001
        /*002c*/ 	.byte	0xa0, 0x00, 0x00, 0x00, 0x01, 0x00, 0x00, 0x00, 0xe0, 0xa3, 0x00, 0x00


	//----- nvinfo : EIATTR_MERCURY_ISA_VERSION
	.align		4
.L_578:
        /*0038*/ 	.byte	0x03, 0x5f
        /*003a*/ 	.short	0x0101


	//----- nvinfo : EIATTR_EXIT_INSTR_OFFSETS
	.align		4
        /*003c*/ 	.byte	0x04, 0x1c
        /*003e*/ 	.short	(.L_580 - .L_579)


	//   ....[0]....
.L_579:
        /*0040*/ 	.word	0x000000c0


	//   ....[1]....
        /*0044*/ 	.word	0x0000a470


	//----- nvinfo : EIATTR_CRS_STACK_SIZE
	.align		4
.L_580:
        /*0048*/ 	.byte	0x04, 0x1e
        /*004a*/ 	.short	(.L_582 - .L_581)
.L_581:
        /*004c*/ 	.word	0x00000000


	//----- nvinfo : EIATTR_CBANK_PARAM_SIZE
	.align		4
.L_582:
        /*0050*/ 	.byte	0x03, 0x19
        /*0052*/ 	.short	0x0280


	//----- nvinfo : EIATTR_PARAM_CBANK
	.align		4
        /*0054*/ 	.byte	0x04, 0x0a
        /*0056*/ 	.short	(.L_584 - .L_583)
	.align		4
.L_583:
        /*0058*/ 	.word	index@(.nv.constant0._ZN5flash44flash_bwd_dq_dk_dv_loop_seqk_parallel_kernelI23Flash_bwd_kernel_traitsILi256ELi64ELi64ELi8ELi4ELi2ELi2ELb0ELb1EN7cutlass6half_tE19Flash_kernel_traitsILi256ELi64ELi64ELi8ES3_EELb0ELb0ELb1ELb0ELb0ELb0ELb0EEEvNS_16Flash_bwd_paramsE)
        /*005c*/ 	.short	0x0210
        /*005e*/ 	.short	0x0280


	//----- nvinfo : EIATTR_SW_WAR
	.align		4
.L_584:
        /*0060*/ 	.byte	0x04, 0x36
        /*0062*/ 	.short	(.L_586 - .L_585)
.L_585:
        /*0064*/ 	.word	0x00000008
.L_586:


//--------------------- .nv.info._ZN5flash44flash_bwd_dq_dk_dv_loop_seqk_parallel_kernelI23Flash_bwd_kernel_traitsILi256ELi64ELi64ELi8ELi4ELi2ELi2ELb0ELb1EN7cutlass6half_tE19Flash_kernel_traitsILi256ELi64ELi64ELi8ES3_EELb0ELb0ELb0ELb0ELb0ELb1ELb0EEEvNS_16Flash_bwd_paramsE --------------------------
	.section	.nv.info._ZN5flash44flash_bwd_dq_dk_dv_loop_seqk_parallel_kernelI23Flash_bwd_kernel_traitsILi256ELi64ELi64ELi8ELi4ELi2ELi2ELb0ELb1EN7cutlass6half_tE19Flash_kernel_traitsILi256ELi64ELi64ELi8ES3_EELb0ELb0ELb0ELb0ELb0ELb1ELb0EEEvNS_16Flash_bwd_paramsE,"",@"SHT_CUDA_INFO"
	.sectionflags	@""
	.align	4


	//----- nvinfo : EIATTR_CUDA_API_VERSION
	.align		4
        /*0000*/ 	.byte	0x04, 0x37
        /*0002*/ 	.short	(.L_588 - .L_587)
.L_587:
        /*0004*/ 	.word	0x00000082


	//----- nvinfo : EIATTR_KPARAM_INFO
	.align		4
.L_588:
        /*0008*/ 	.byte	0x04, 0x17
        /*000a*/ 	.short	(.L_590 - .L_589)
.L_589:
        /*000c*/ 	.word	0x00000000
        /*0010*/ 	.short	0x0000
        /*0012*/ 	.short	0x0000
        /*0014*/ 	.byte	0x00, 0xf0, 0x01, 0x0a


	//----- nvinfo : EIATTR_SPARSE_MMA_MASK
	.align		4
.L_590:
        /*0018*/ 	.byte	0x03, 0x50
        /*001a*/ 	.short	0x0000


	//----- nvinfo : EIATTR_MAXREG_COUNT
	.align		4
        /*001c*/ 	.byte	0x03, 0x1b
        /*001e*/ 	.short	0x00ff


	//----- nvinfo : EIATTR_NUM_BARRIERS
	.align		4
        /*0020*/ 	.byte	0x02, 0x4c
        /*0022*/ 	.byte	0x01
	.zero		1


	//----- nvinfo : EIATTR_MERCURY_ISA_VERSION
	.align		4
        /*0024*/ 	.byte	0x03, 0x5f
        /*0026*/ 	.short	0x0101


	//----- nvinfo : EIATTR_EXIT_INSTR_OFFSETS
	.align		4
        /*0028*/ 	.byte	0x04, 0x1c
        /*002a*/ 	.short	(.L_592 - .L_591)


	//   ....[0]....
.L_591:
        /*002c*/ 	.word	0x00000090


	//   ....[1]....
        /*0030*/ 	.word	0x00008780


	//----- nvinfo : EIATTR_CRS_STACK_SIZE
	.align		4
.L_592:
        /*0034*/ 	.byte	0x04, 0x1e
        /*0036*/ 	.short	(.L_594 - .L_593)
.L_593:
        /*0038*/ 	.word	0x00000000


	//----- nvinfo : EIATTR_CBANK_PARAM_SIZE
	.align		4
.L_594:
        /*003c*/ 	.byte	0x03, 0x19
        /*003e*/ 	.short	0x0280


	//----- nvinfo : EIATTR_PARAM_CBANK
	.align		4
        /*0040*/ 	.byte	0x04, 0x0a
        /*0042*/ 	.short	(.L_596 - .L_595)
	.align		4
.L_595:
        /*0044*/ 	.word	index@(.nv.constant0._ZN5flash44flash_bwd_dq_dk_dv_loop_seqk_parallel_kernelI23Flash_bwd_kernel_traitsILi256ELi64ELi64ELi8ELi4ELi2ELi2ELb0ELb1EN7cutlass6half_tE19Flash_kernel_traitsILi256ELi64ELi64ELi8ES3_EELb0ELb0ELb0ELb0ELb0ELb1ELb0EEEvNS_16Flash_bwd_paramsE)
        /*0048*/ 	.short	0x0210
        /*004a*/ 	.short	0x0280


	//----- nvinfo : EIATTR_SW_WAR
	.align		4
.L_596:
        /*004c*/ 	.byte	0x04, 0x36
        /*004e*/ 	.short	(.L_598 - .L_597)
.L_597:
        /*0050*/ 	.word	0x00000008
.L_598:


//--------------------- .nv.info._ZN5flash44flash_bwd_dq_dk_dv_loop_seqk_parallel_kernelI23Flash_bwd_kernel_traitsILi256ELi64ELi64ELi8ELi4ELi2ELi2ELb0ELb1EN7cutlass6half_tE19Flash_kernel_traitsILi256ELi64ELi64ELi8ES3_EELb0ELb0ELb0ELb1ELb0ELb0ELb0EEEvNS_16Flash_bwd_paramsE --------------------------
	.section	.nv.info._ZN5flash44flash_bwd_dq_dk_dv_loop_seqk_parallel_kernelI23Flash_bwd_kernel_traitsILi256ELi64ELi64ELi8ELi4ELi2ELi2ELb0ELb1EN7cutlass6half_tE19Flash_kernel_traitsILi256ELi64ELi64ELi8ES3_EELb0ELb0ELb0ELb1ELb0ELb0ELb0EEEvNS_16Flash_bwd_paramsE,"",@"SHT_CUDA_INFO"
	.sectionflags	@""
	.align	4


	//----- nvinfo : EIATTR_CUDA_API_VERSION
	.align		4
        /*0000*/ 	.byte	0x04, 0x37
        /*0002*/ 	.short	(.L_600 - .L_599)
.L_599:
        /*0004*/ 	.word	0x00000082


	//----- nvinfo : EIATTR_KPARAM_INFO
	.align		4
.L_600:
        /*0008*/ 	.byte	0x04, 0x17
        /*000a*/ 	.short	(.L_602 - .L_601)
.L_601:
        /*000c*/ 	.word	0x00000000
        /*0010*/ 	.short	0x0000
        /*0012*/ 	.short	0x0000
        /*0014*/ 	.byte	0x00, 0xf0, 0x01, 0x0a


	//----- nvinfo : EIATTR_SPARSE_MMA_MASK
	.align		4
.L_602:
        /*0018*/ 	.byte	0x03, 0x50
        /*001a*/ 	.short	0x0000


	//----- nvinfo : EIATTR_MAXREG_COUNT
	.align		4
        /*001c*/ 	.byte	0x03, 0x1b
        /*001e*/ 	.short	0x00ff


	//----- nvinfo : EIATTR_NUM_BARRIERS
	.align		4
        /*0020*/ 	.byte	0x02, 0x4c
        /*0022*/ 	.byte	0x01
	.zero		1


	//----- nvinfo : EIATTR_MERCURY_ISA_VERSION
	.align		4
        /*0024*/ 	.byte	0x03, 0x5f
        /*0026*/ 	.short	0x0101


	//----- nvinfo : EIATTR_EXIT_INSTR_OFFSETS
	.align		4
        /*0028*/ 	.byte	0x04, 0x1c
        /*002a*/ 	.short	(.L_604 - .L_603)


	//   ....[0]....
.L_603:
        /*002c*/ 	.word	0x00000090


	//   ....[1]....
        /*0030*/ 	.word	0x0000a760


	//----- nvinfo : EIATTR_CRS_STACK_SIZE
	.align		4
.L_604:
        /*0034*/ 	.byte	0x04, 0x1e
        /*0036*/ 	.short	(.L_606 - .L_605)
.L_605:
        /*0038*/ 	.word	0x00000000


	//----- nvinfo : EIATTR_CBANK_PARAM_SIZE
	.align		4
.L_606:
        /*003c*/ 	.byte	0x03, 0x19
        /*003e*/ 	.short	0x0280


	//----- nvinfo : EIATTR_PARAM_CBANK
	.align		4
        /*0040*/ 	.byte	0x04, 0x0a
        /*0042*/ 	.short	(.L_608 - .L_607)
	.align		4
.L_607:
        /*0044*/ 	.word	index@(.nv.constant0._ZN5flash44flash_bwd_dq_dk_dv_loop_seqk_parallel_kernelI23Flash_bwd_kernel_traitsILi256ELi64ELi64ELi8ELi4ELi2ELi2ELb0ELb1EN7cutlass6half_tE19Flash_kernel_traitsILi256ELi64ELi64ELi8ES3_EELb0ELb0ELb0ELb1ELb0ELb0ELb0EEEvNS_16Flash_bwd_paramsE)
        /*0048*/ 	.short	0x0210
        /*004a*/ 	.short	0x0280


	//----- nvinfo : EIATTR_SW_WAR
	.align		4
.L_608:
        /*004c*/ 	.byte	0x04, 0x36
        /*004e*/ 	.short	(.L_610 - .L_609)
.L_609:
        /*0050*/ 	.word	0x00000008
.L_610:


//--------------------- .nv.info._ZN5flash44flash_bwd_dq_dk_dv_loop_seqk_parallel_kernelI23Flash_bwd_kernel_traitsILi256ELi64ELi64ELi8ELi4ELi2ELi2ELb0ELb1EN7cutlass6half_tE19Flash_kernel_traitsILi256ELi64ELi64ELi8ES3_EELb0ELb0ELb1ELb0ELb0ELb1ELb0EEEvNS_16Flash_bwd_paramsE --------------------------
	.section	.nv.info._ZN5flash44flash_bwd_dq_dk_dv_loop_seqk_parallel_kernelI23Flash_bwd_kernel_traitsILi256ELi64ELi64ELi8ELi4ELi2ELi2ELb0ELb1EN7cutlass6half_tE19Flash_kernel_traitsILi256ELi64ELi64ELi8ES3_EELb0ELb0ELb1ELb0ELb0ELb1ELb0EEEvNS_16Flash_bwd_paramsE,"",@"SHT_CUDA_INFO"
	.sectionflags	@""
	.align	4


	//----- nvinfo : EIATTR_CUDA_API_VERSION
	.align		4
        /*0000*/ 	.byte	0x04, 0x37
        /*0002*/ 	.short	(.L_612 - .L_611)
.L_611:
        /*0004*/ 	.word	0x00000082


	//----- nvinfo : EIATTR_KPARAM_INFO
	.align		4
.L_612:
        /*0008*/ 	.byte	0x04, 0x17
        /*000a*/ 	.short	(.L_614 - .L_613)
.L_613:
        /*000c*/ 	.word	0x00000000
        /*0010*/ 	.short	0x0000
        /*0012*/ 	.short	0x0000
        /*0014*/ 	.byte	0x00, 0xf0, 0x01, 0x0a


	//----- nvinfo : EIATTR_SPARSE_MMA_MASK
	.align		4
.L_614:
        /*0018*/ 	.byte	0x03, 0x50
        /*001a*/ 	.short	0x0000


	//----- nvinfo : EIATTR_MAXREG_COUNT
	.align		4
        /*001c*/ 	.byte	0x03, 0x1b
        /*001e*/ 	.short	0x00ff


	//----- nvinfo : EIATTR_NUM_BARRIERS
	.align		4
        /*0020*/ 	.byte	0x02, 0x4c
        /*0022*/ 	.byte	0x01
	.zero		1


	//----- nvinfo : EIATTR_MERCURY_ISA_VERSION
	.align		4
        /*0024*/ 	.byte	0x03, 0x5f
        /*0026*/ 	.short	0x0101


	//----- nvinfo : EIATTR_EXIT_INSTR_OFFSETS
	.align		4
        /*0028*/ 	.byte	0x04, 0x1c
        /*002a*/ 	.short	(.L_616 - .L_615)


	//   ....[0]....
.L_615:
        /*002c*/ 	.word	0x000000a0


	//   ....[1]....
        /*0030*/ 	.word	0x00008a80


	//----- nvinfo : EIATTR_CRS_STACK_SIZE
	.align		4
.L_616:
        /*0034*/ 	.byte	0x04, 0x1e
        /*0036*/ 	.short	(.L_618 - .L_617)
.L_617:
        /*0038*/ 	.word	0x00000000


	//----- nvinfo : EIATTR_CBANK_PARAM_SIZE
	.align		4
.L_618:
        /*003c*/ 	.byte	0x03, 0x19
        /*003e*/ 	.short	0x0280


	//----- nvinfo : EIATTR_PARAM_CBANK
	.align		4
        /*0040*/ 	.byte	0x04, 0x0a
        /*0042*/ 	.short	(.L_620 - .L_619)
	.align		4
.L_619:
        /*0044*/ 	.word	index@(.nv.constant0._ZN5flash44flash_bwd_dq_dk_dv_loop_seqk_parallel_kernelI23Flash_bwd_kernel_traitsILi256ELi64ELi64ELi8ELi4ELi2ELi2ELb0ELb1EN7cutlass6half_tE19Flash_kernel_traitsILi256ELi64ELi64ELi8ES3_EELb0ELb0ELb1ELb0ELb0ELb1ELb0EEEvNS_16Flash_bwd_paramsE)
        /*0048*/ 	.short	0x0210
        /*004a*/ 	.short	0x0280


	//----- nvinfo : EIATTR_SW_WAR
	.align		4
.L_620:
        /*004c*/ 	.byte	0x04, 0x36
        /*004e*/ 	.short	(.L_622 - .L_621)
.L_621:
        /*0050*/ 	.word	0x00000008
.L_622:


//--------------------- .nv.info._ZN5flash44flash_bwd_dq_dk_dv_loop_seqk_parallel_kernelI23Flash_bwd_kernel_traitsILi256ELi64ELi64ELi8ELi4ELi2ELi2ELb0ELb1EN7cutlass6half_tE19Flash_kernel_traitsILi256ELi64ELi64ELi8ES3_EELb0ELb0ELb1ELb1ELb0ELb0ELb0EEEvNS_16Flash_bwd_paramsE --------------------------
	.section	.nv.info._ZN5flash44flash_bwd_dq_dk_dv_loop_seqk_parallel_kernelI23Flash_bwd_kernel_traitsILi256ELi64ELi64ELi8ELi4ELi2ELi2ELb0ELb1EN7cutlass6half_tE19Flash_kernel_traitsILi256ELi64ELi64ELi8ES3_EELb0ELb0ELb1ELb1ELb0ELb0ELb0EEEvNS_16Flash_bwd_paramsE,"",@"SHT_CUDA_INFO"
	.sectionflags	@""
	.align	4


	//----- nvinfo : EIATTR_CUDA_API_VERSION
	.align		4
        /*0000*/ 	.byte	0x04, 0x37
        /*0002*/ 	.short	(.L_624 - .L_623)
.L_623:
        /*0004*/ 	.word	0x00000082


	//----- nvinfo : EIATTR_KPARAM_INFO
	.align		4
.L_624:
        /*0008*/ 	.byte	0x04, 0x17
        /*000a*/ 	.short	(.L_626 - .L_625)
.L_625:
        /*000c*/ 	.word	0x00000000
        /*0010*/ 	.short	0x0000
        /*0012*/ 	.short	0x0000
        /*0014*/ 	.byte	0x00, 0xf0, 0x01, 0x0a


	//----- nvinfo : EIATTR_SPARSE_MMA_MASK
	.align		4
.L_626:
        /*0018*/ 	.byte	0x03, 0x50
        /*001a*/ 	.short	0x0000


	//----- nvinfo : EIATTR_MAXREG_COUNT
	.align		4
        /*001c*/ 	.byte	0x03, 0x1b
        /*001e*/ 	.short	0x00ff


	//----- nvinfo : EIATTR_NUM_BARRIERS
	.align		4
        /*0020*/ 	.byte	0x02, 0x4c
        /*0022*/ 	.byte	0x01
	.zero		1


	//----- nvinfo : EIATTR_MERCURY_ISA_VERSION
	.align		4
        /*0024*/ 	.byte	0x03, 0x5f
        /*0026*/ 	.short	0x0101


	//----- nvinfo : EIATTR_EXIT_INSTR_OFFSETS
	.align		4
        /*0028*/ 	.byte	0x04, 0x1c
        /*002a*/ 	.short	(.L_628 - .L_627)


	//   ....[0]....
.L_627:
        /*002c*/ 	.word	0x00000090


	//   ....[1]....
        /*0030*/ 	.word	0x0000a910


	//----- nvinfo : EIATTR_CRS_STACK_SIZE
	.align		4
.L_628:
        /*0034*/ 	.byte	0x04, 0x1e
        /*0036*/ 	.short	(.L_630 - .L_629)
.L_629:
        /*0038*/ 	.word	0x00000000


	//----- nvinfo : EIATTR_CBANK_PARAM_SIZE
	.align		4
.L_630:
        /*003c*/ 	.byte	0x03, 0x19
        /*003e*/ 	.short	0x0280


	//----- nvinfo : EIATTR_PARAM_CBANK
	.align		4
        /*0040*/ 	.byte	0x04, 0x0a
        /*0042*/ 	.short	(.L_632 - .L_631)
	.align		4
.L_631:
        /*0044*/ 	.word	index@(.nv.constant0._ZN5flash44flash_bwd_dq_dk_dv_loop_seqk_parallel_kernelI23Flash_bwd_kernel_traitsILi256ELi64ELi64ELi8ELi4ELi2ELi2ELb0ELb1EN7cutlass6half_tE19Flash_kernel_traitsILi256ELi64ELi64ELi8ES3_EELb0ELb0ELb1ELb1ELb0ELb0ELb0EEEvNS_16Flash_bwd_paramsE)
        /*0048*/ 	.short	0x0210
        /*004a*/ 	.short	0x0280


	//----- nvinfo : EIATTR_SW_WAR
	.align		4
.L_632:
        /*004c*/ 	.byte	0x04, 0x36
        /*004e*/ 	.short	(.L_634 - .L_633)
.L_633:
        /*0050*/ 	.word	0x00000008
.L_634:


//--------------------- .nv.info._ZN5flash44flash_bwd_dq_dk_dv_loop_seqk_parallel_kernelI23Flash_bwd_kernel_traitsILi256ELi64ELi64ELi8ELi4ELi2ELi2ELb0ELb0EN7cutlass6half_tE19Flash_kernel_traitsILi256ELi64ELi64ELi8ES3_EELb0ELb0ELb0ELb0ELb0ELb0ELb0EEEvNS_16Flash_bwd_paramsE --------------------------
	.section	.nv.info._ZN5flash44flash_bwd_dq_dk_dv_loop_seqk_parallel_kernelI23Flash_bwd_kernel_traitsILi256ELi64ELi64ELi8ELi4ELi2ELi2ELb0ELb0EN7cutlass6half_tE19Flash_kernel_traitsILi256ELi64ELi64ELi8ES3_EELb0ELb0ELb0ELb0ELb0ELb0ELb0EEEvNS_16Flash_bwd_paramsE,"",@"SHT_CUDA_INFO"
	.sectionflags	@""
	.align	4


	//----- nvinfo : EIATTR_CUDA_API_VERSION
	.align		4
        /*0000*/ 	.byte	0x04, 0x37
        /*0002*/ 	.short	(.L_636 - .L_635)
.L_635:
        /*0004*/ 	.word	0x00000082


	//----- nvinfo : EIATTR_KPARAM_INFO
	.align		4
.L_636:
        /*0008*/ 	.byte	0x04, 0x17
        /*000a*/ 	.short	(.L_638 - .L_637)
.L_637:
        /*000c*/ 	.word	0x00000000
        /*0010*/ 	.short	0x0000
        /*0012*/ 	.short	0x0000
        /*0014*/ 	.byte	0x00, 0xf0, 0x01, 0x0a


	//----- nvinfo : EIATTR_SPARSE_MMA_MASK
	.align		4
.L_638:
        /*0018*/ 	.byte	0x03, 0x50
        /*001a*/ 	.short	0x0000


	//----- nvinfo : EIATTR_MAXREG_COUNT
	.align		4
        /*001c*/ 	.byte	0x03, 0x1b
        /*001e*/ 	.short	0x00ff


	//----- nvinfo : EIATTR_NUM_BARRIERS
	.align		4
        /*0020*/ 	.byte	0x02, 0x4c
        /*0022*/ 	.byte	0x01
	.zero		1


	//----- nvinfo : EIATTR_ANNOTATIONS
	.align		4
        /*0024*/ 	.byte	0x04, 0x55
        /*0026*/ 	.short	(.L_640 - .L_639)


	//   ....[0]....
.L_639:
        /*0028*/ 	.word	0x00000001
        /*002c*/ 	.byte	0x40, 0x04, 0x00, 0x00, 0x01, 0x00, 0x00, 0x00, 0xd0, 0x17, 0x00, 0x00


	//----- nvinfo : EIATTR_MERCURY_ISA_VERSION
	.align		4
.L_640:
        /*0038*/ 	.byte	0x03, 0x5f
        /*003a*/ 	.short	0x0101


	//----- nvinfo : EIATTR_EXIT_INSTR_OFFSETS
	.align		4
        /*003c*/ 	.byte	0x04, 0x1c
        /*003e*/ 	.short	(.L_642 - .L_641)


	//   ....[0]....
.L_641:
        /*0040*/ 	.word	0x000000a0


	//   ....[1]....
        /*0044*/ 	.word	0x0000aa10


	//----- nvinfo : EIATTR_CRS_STACK_SIZE
	.align		4
.L_642:
        /*0048*/ 	.byte	0x04, 0x1e
        /*004a*/ 	.short	(.L_644 - .L_643)
.L_643:
        /*004c*/ 	.word	0x00000000


	//----- nvinfo : EIATTR_CBANK_PARAM_SIZE
	.align		4
.L_644:
        /*0050*/ 	.byte	0x03, 0x19
        /*0052*/ 	.short	0x0280


	//----- nvinfo : EIATTR_PARAM_CBANK
	.align		4
        /*0054*/ 	.byte	0x04, 0x0a
        /*0056*/ 	.short	(.L_646 - .L_645)
	.align		4
.L_645:
        /*0058*/ 	.word	index@(.nv.constant0._ZN5flash44flash_bwd_dq_dk_dv_loop_seqk_parallel_kernelI23Flash_bwd_kernel_traitsILi256ELi64ELi64ELi8ELi4ELi2ELi2ELb0ELb0EN7cutlass6half_tE19Flash_kernel_traitsILi256ELi64ELi64ELi8ES3_EELb0ELb0ELb0ELb0ELb0ELb0ELb0EEEvNS_16Flash_bwd_paramsE)
        /*005c*/ 	.short	0x0210
        /*005e*/ 	.short	0x0280


	//----- nvinfo : EIATTR_SW_WAR
	.align		4
.L_646:
        /*0060*/ 	.byte	0x04, 0x36
        /*0062*/ 	.short	(.L_648 - .L_647)
.L_647:
        /*0064*/ 	.word	0x00000008
.L_648:


//--------------------- .nv.info._ZN5flash44flash_bwd_dq_dk_dv_loop_seqk_parallel_kernelI23Flash_bwd_kernel_traitsILi256ELi64ELi64ELi8ELi4ELi2ELi2ELb0ELb0EN7cutlass6half_tE19Flash_kernel_traitsILi256ELi64ELi64ELi8ES3_EELb0ELb0ELb1ELb0ELb0ELb0ELb0EEEvNS_16Flash_bwd_paramsE --------------------------
	.section	.nv.info._ZN5flash44flash_bwd_dq_dk_dv_loop_seqk_parallel_kernelI23Flash_bwd_kernel_traitsILi256ELi64ELi64ELi8ELi4ELi2ELi2ELb0ELb0EN7cutlass6half_tE19Flash_kernel_traitsILi256ELi64ELi64ELi8ES3_EELb0ELb0ELb1ELb0ELb0ELb0ELb0EEEvNS_16Flash_bwd_paramsE,"",@"SHT_CUDA_INFO"
	.sectionflags	@""
	.align	4


	//----- nvinfo : EIATTR_CUDA_API_VERSION
	.align		4
        /*0000*/ 	.byte	0x04, 0x37
        /*0002*/ 	.short	(.L_650 - .L_649)
.L_649:
        /*0004*/ 	.word	0x00000082


	//----- nvinfo : EIATTR_KPARAM_INFO
	.align		4
.L_650:
        /*0008*/ 	.byte	0x04, 0x17
        /*000a*/ 	.short	(.L_652 - .L_651)
.L_651:
        /*000c*/ 	.word	0x00000000
        /*0010*/ 	.short	0x0000
        /*0012*/ 	.short	0x0000
        /*0014*/ 	.byte	0x00, 0xf0, 0x01, 0x0a


	//----- nvinfo : EIATTR_SPARSE_MMA_MASK
	.align		4
.L_652:
        /*0018*/ 	.byte	0x03, 0x50
        /*001a*/ 	.short	0x0000


	//----- nvinfo : EIATTR_MAXREG_COUNT
	.align		4
        /*001c*/ 	.byte	0x03, 0x1b
        /*001e*/ 	.short	0x00ff


	//----- nvinfo : EIATTR_NUM_BARRIERS
	.align		4
        /*0020*/ 	.byte	0x02, 0x4c
        /*0022*/ 	.byte	0x01
	.zero		1


	//----- nvinfo : EIATTR_ANNOTATIONS
	.align		4
        /*0024*/ 	.byte	0x04, 0x55
        /*0026*/ 	.short	(.L_654 - .L_653)


	//   ....[0]....
.L_653:
        /*0028*/ 	.word	0x00000001
        /*002c*/ 	.byte	0x20, 0x03, 0x00, 0x00, 0x01, 0x00, 0x00, 0x00, 0x60, 0x05, 0x00, 0x00, 0x01, 0x00, 0x00, 0x00
        /* <DEDUP_REMOVED lines=34> */
        /*025c*/ 	.byte	0x80, 0xa5, 0x00, 0x00


	//----- nvinfo : EIATTR_MERCURY_ISA_VERSION
	.align		4
.L_654:
        /*0260*/ 	.byte	0x03, 0x5f
        /*0262*/ 	.short	0x0101


	//----- nvinfo : EIATTR_EXIT_INSTR_OFFSETS
	.align		4
        /*0264*/ 	.byte	0x04, 0x1c
        /*0266*/ 	.short	(.L_656 - .L_655)


	//   ....[0]....
.L_655:
        /*0268*/ 	.word	0x000000a0


	//   ....[1]....
        /*026c*/ 	.word	0x0000af30


	//----- nvinfo : EIATTR_CRS_STACK_SIZE
	.align		4
.L_656:
        /*0270*/ 	.byte	0x04, 0x1e
        /*0272*/ 	.short	(.L_658 - .L_657)
.L_657:
        /*0274*/ 	.word	0x00000000


	//----- nvinfo : EIATTR_CBANK_PARAM_SIZE
	.align		4
.L_658:
        /*0278*/ 	.byte	0x03, 0x19
        /*027a*/ 	.short	0x0280


	//----- nvinfo : EIATTR_PARAM_CBANK
	.align		4
        /*027c*/ 	.byte	0x04, 0x0a
        /*027e*/ 	.short	(.L_660 - .L_659)
	.align		4
.L_659:
        /*0280*/ 	.word	index@(.nv.constant0._ZN5flash44flash_bwd_dq_dk_dv_loop_seqk_parallel_kernelI23Flash_bwd_kernel_traitsILi256ELi64ELi64ELi8ELi4ELi2ELi2ELb0ELb0EN7cutlass6half_tE19Flash_kernel_traitsILi256ELi64ELi64ELi8ES3_EELb0ELb0ELb1ELb0ELb0ELb0ELb0EEEvNS_16Flash_bwd_paramsE)
        /*0284*/ 	.short	0x0210
        /*0286*/ 	.short	0x0280


	//----- nvinfo : EIATTR_SW_WAR
	.align		4
.L_660:
        /*0288*/ 	.byte	0x04, 0x36
        /*028a*/ 	.short	(.L_662 - .L_661)
.L_661:
        /*028c*/ 	.word	0x00000008
.L_662:


//--------------------- .nv.info._ZN5flash44flash_bwd_dq_dk_dv_loop_seqk_parallel_kernelI23Flash_bwd_kernel_traitsILi256ELi64ELi64ELi8ELi4ELi2ELi2ELb0ELb0EN7cutlass6half_tE19Flash_kernel_traitsILi256ELi64ELi64ELi8ES3_EELb0ELb0ELb0ELb0ELb0ELb1ELb0EEEvNS_16Flash_bwd_paramsE --------------------------
	.section	.nv.info._ZN5flash44flash_bwd_dq_dk_dv_loop_seqk_parallel_kernelI23Flash_bwd_kernel_traitsILi256ELi64ELi64ELi8ELi4ELi2ELi2ELb0ELb0EN7cutlass6half_tE19Flash_kernel_traitsILi256ELi64ELi64ELi8ES3_EELb0ELb0ELb0ELb0ELb0ELb1ELb0EEEvNS_16Flash_bwd_paramsE,"",@"SHT_CUDA_INFO"
	.sectionflags	@""
	.align	4


	//----- nvinfo : EIATTR_CUDA_API_VERSION
	.align		4
        /*0000*/ 	.byte	0x04, 0x37
        /*0002*/ 	.short	(.L_664 - .L_663)
.L_663:
        /*0004*/ 	.word	0x00000082


	//----- nvinfo : EIATTR_KPARAM_INFO
	.align		4
.L_664:
        /*0008*/ 	.byte	0x04, 0x17
        /*000a*/ 	.short	(.L_666 - .L_665)
.L_665:
        /*000c*/ 	.word	0x00000000
        /*0010*/ 	.short	0x0000
        /*0012*/ 	.short	0x0000
        /*0014*/ 	.byte	0x00, 0xf0, 0x01, 0x0a


	//----- nvinfo : EIATTR_SPARSE_MMA_MASK
	.align		4
.L_666:
        /*0018*/ 	.byte	0x03, 0x50
        /*001a*/ 	.short	0x0000


	//----- nvinfo : EIATTR_MAXREG_COUNT
	.align		4
        /*001c*/ 	.byte	0x03, 0x1b
        /*001e*/ 	.short	0x00ff


	//----- nvinfo : EIATTR_NUM_BARRIERS
	.align		4
        /*0020*/ 	.byte	0x02, 0x4c
        /*0022*/ 	.byte	0x01
	.zero		1


	//----- nvinfo : EIATTR_ANNOTATIONS
	.align		4
        /*0024*/ 	.byte	0x04, 0x55
        /*0026*/ 	.short	(.L_668 - .L_667)


	//   ....[0]....
.L_667:
        /*0028*/ 	.word	0x00000001
        /*002c*/ 	.byte	0x80, 0x05, 0x00, 0x00, 0x01, 0x00, 0x00, 0x00, 0x70, 0x06, 0x00, 0x00, 0x01, 0x00, 0x00, 0x00
        /*003c*/ 	.byte	0xf0, 0x1b, 0x00, 0x00, 0x01, 0x00, 0x00, 0x00, 0xa0, 0x30, 0x00, 0x00, 0x01, 0x00, 0x00, 0x00
        /*004c*/ 	.byte	0x50, 0x7a, 0x00, 0x00


	//----- nvinfo : EIATTR_MERCURY_ISA_VERSION
	.align		4
.L_668:
        /*0050*/ 	.byte	0x03, 0x5f
        /*0052*/ 	.short	0x0101


	//----- nvinfo : EIATTR_EXIT_INSTR_OFFSETS
	.align		4
        /*0054*/ 	.byte	0x04, 0x1c
        /*0056*/ 	.short	(.L_670 - .L_669)


	//   ....[0]....
.L_669:
        /*0058*/ 	.word	0x000000a0


	//   ....[1]....
        /*005c*/ 	.word	0x00008c70


	//----- nvinfo : EIATTR_CRS_STACK_SIZE
	.align		4
.L_670:
        /*0060*/ 	.byte	0x04, 0x1e
        /*0062*/ 	.short	(.L_672 - .L_671)
.L_671:
        /*0064*/ 	.word	0x00000000


	//----- nvinfo : EIATTR_CBANK_PARAM_SIZE
	.align		4
.L_672:
        /*0068*/ 	.byte	0x03, 0x19
        /*006a*/ 	.short	0x0280


	//----- nvinfo : EIATTR_PARAM_CBANK
	.align		4
        /*006c*/ 	.byte	0x04, 0x0a
        /*006e*/ 	.short	(.L_674 - .L_673)
	.align		4
.L_673:
        /*0070*/ 	.word	index@(.nv.constant0._ZN5flash44flash_bwd_dq_dk_dv_loop_seqk_parallel_kernelI23Flash_bwd_kernel_traitsILi256ELi64ELi64ELi8ELi4ELi2ELi2ELb0ELb0EN7cutlass6half_tE19Flash_kernel_traitsILi256ELi64ELi64ELi8ES3_EELb0ELb0ELb0ELb0ELb0ELb1ELb0EEEvNS_16Flash_bwd_paramsE)
        /*0074*/ 	.short	0x0210
        /*0076*/ 	.short	0x0280


	//----- nvinfo : EIATTR_SW_WAR
	.align		4
.L_674:
        /*0078*/ 	.byte	0x04, 0x36
        /*007a*/ 	.short	(.L_676 - .L_675)
.L_675:
        /*007c*/ 	.word	0x00000008
.L_676:


//--------------------- .nv.info._ZN5flash44flash_bwd_dq_dk_dv_loop_seqk_parallel_kernelI23Flash_bwd_kernel_traitsILi256ELi64ELi64ELi8ELi4ELi2ELi2ELb0ELb0EN7cutlass6half_tE19Flash_kernel_traitsILi256ELi64ELi64ELi8ES3_EELb0ELb0ELb0ELb1ELb0ELb0ELb0EEEvNS_16Flash_bwd_paramsE --------------------------
	.section	.nv.info._ZN5flash44flash_bwd_dq_dk_dv_loop_seqk_parallel_kernelI23Flash_bwd_kernel_traitsILi256ELi64ELi64ELi8ELi4ELi2ELi2ELb0ELb0EN7cutlass6half_tE19Flash_kernel_traitsILi256ELi64ELi64ELi8ES3_EELb0ELb0ELb0ELb1ELb0ELb0ELb0EEEvNS_16Flash_bwd_paramsE,"",@"SHT_CUDA_INFO"
	.sectionflags	@""
	.align	4


	//----- nvinfo : EIATTR_CUDA_API_VERSION
	.align		4
        /*0000*/ 	.byte	0x04, 0x37
        /*0002*/ 	.short	(.L_678 - .L_677)
.L_677:
        /*0004*/ 	.word	0x00000082


	//----- nvinfo : EIATTR_KPARAM_INFO
	.align		4
.L_678:
        /*0008*/ 	.byte	0x04, 0x17
        /*000a*/ 	.short	(.L_680 - .L_679)
.L_679:
        /*000c*/ 	.word	0x00000000
        /*0010*/ 	.short	0x0000
        /*0012*/ 	.short	0x0000
        /*0014*/ 	.byte	0x00, 0xf0, 0x01, 0x0a


	//----- nvinfo : EIATTR_SPARSE_MMA_MASK
	.align		4
.L_680:
        /*0018*/ 	.byte	0x03, 0x50
        /*001a*/ 	.short	0x0000


	//----- nvinfo : EIATTR_MAXREG_COUNT
	.align		4
        /*001c*/ 	.byte	0x03, 0x1b
        /*001e*/ 	.short	0x00ff


	//----- nvinfo : EIATTR_NUM_BARRIERS
	.align		4
        /*0020*/ 	.byte	0x02, 0x4c
        /*0022*/ 	.byte	0x01
	.zero		1


	//----- nvinfo : EIATTR_ANNOTATIONS
	.align		4
        /*0024*/ 	.byte	0x04, 0x55
        /*0026*/ 	.short	(.L_682 - .L_681)


	//   ....[0]....
.L_681:
        /* <DEDUP_REMOVED lines=38> */


	//----- nvinfo : EIATTR_MERCURY_ISA_VERSION
	.align		4
.L_682:
        /*0270*/ 	.byte	0x03, 0x5f
        /*0272*/ 	.short	0x0101


	//----- nvinfo : EIATTR_EXIT_INSTR_OFFSETS
	.align		4
        /*0274*/ 	.byte	0x04, 0x1c
        /*0276*/ 	.short	(.L_684 - .L_683)


	//   ....[0]....
.L_683:
        /*0278*/ 	.word	0x000000a0


	//   ....[1]....
        /*027c*/ 	.word	0x0000b2b0


	//----- nvinfo : EIATTR_CRS_STACK_SIZE
	.align		4
.L_684:
        /*0280*/ 	.byte	0x04, 0x1e
        /*0282*/ 	.short	(.L_686 - .L_685)
.L_685:
        /*0284*/ 	.word	0x00000000


	//----- nvinfo : EIATTR_CBANK_PARAM_SIZE
	.align		4
.L_686:
        /*0288*/ 	.byte	0x03, 0x19
        /*028a*/ 	.short	0x0280


	//----- nvinfo : EIATTR_PARAM_CBANK
	.align		4
        /*028c*/ 	.byte	0x04, 0x0a
        /*028e*/ 	.short	(.L_688 - .L_687)
	.align		4
.L_687:
        /*0290*/ 	.word	index@(.nv.constant0._ZN5flash44flash_bwd_dq_dk_dv_loop_seqk_parallel_kernelI23Flash_bwd_kernel_traitsILi256ELi64ELi64ELi8ELi4ELi2ELi2ELb0ELb0EN7cutlass6half_tE19Flash_kernel_traitsILi256ELi64ELi64ELi8ES3_EELb0ELb0ELb0ELb1ELb0ELb0ELb0EEEvNS_16Flash_bwd_paramsE)
        /*0294*/ 	.short	0x0210
        /*0296*/ 	.short	0x0280


	//----- nvinfo : EIATTR_SW_WAR
	.align		4
.L_688:
        /*0298*/ 	.byte	0x04, 0x36
        /*029a*/ 	.short	(.L_690 - .L_689)
.L_689:
        /*029c*/ 	.word	0x00000008
.L_690:


//--------------------- .nv.info._ZN5flash44flash_bwd_dq_dk_dv_loop_seqk_parallel_kernelI23Flash_bwd_kernel_traitsILi256ELi64ELi64ELi8ELi4ELi2ELi2ELb0ELb0EN7cutlass6half_tE19Flash_kernel_traitsILi256ELi64ELi64ELi8ES3_EELb0ELb0ELb1ELb0ELb0ELb1ELb0EEEvNS_16Flash_bwd_paramsE --------------------------
	.section	.nv.info._ZN5flash44flash_bwd_dq_dk_dv_loop_seqk_parallel_kernelI23Flash_bwd_kernel_traitsILi256ELi64ELi64ELi8ELi4ELi2ELi2ELb0ELb0EN7cutlass6half_tE19Flash_kernel_traitsILi256ELi64ELi64ELi8ES3_EELb0ELb0ELb1ELb0ELb0ELb1ELb0EEEvNS_16Flash_bwd_paramsE,"",@"SHT_CUDA_INFO"
	.sectionflags	@""
	.align	4


	//----- nvinfo : EIATTR_CUDA_API_VERSION
	.align		4
        /*0000*/ 	.byte	0x04, 0x37
        /*0002*/ 	.short	(.L_692 - .L_691)
.L_691:
        /*0004*/ 	.word	0x00000082


	//----- nvinfo : EIATTR_KPARAM_INFO
	.align		4
.L_692:
        /*0008*/ 	.byte	0x04, 0x17
        /*000a*/ 	.short	(.L_694 - .L_693)
.L_693:
        /*000c*/ 	.word	0x00000000
        /*0010*/ 	.short	0x0000
        /*0012*/ 	.short	0x0000
        /*0014*/ 	.byte	0x00, 0xf0, 0x01, 0x0a


	//----- nvinfo : EIATTR_SPARSE_MMA_MASK
	.align		4
.L_694:
        /*0018*/ 	.byte	0x03, 0x50
        /*001a*/ 	.short	0x0000


	//----- nvinfo : EIATTR_MAXREG_COUNT
	.align		4
        /*001c*/ 	.byte	0x03, 0x1b
        /*001e*/ 	.short	0x00ff


	//----- nvinfo : EIATTR_NUM_BARRIERS
	.align		4
        /*0020*/ 	.byte	0x02, 0x4c
        /*0022*/ 	.byte	0x01
	.zero		1


	//----- nvinfo : EIATTR_ANNOTATIONS
	.align		4
        /*0024*/ 	.byte	0x04, 0x55
        /*0026*/ 	.short	(.L_696 - .L_695)


	//   ....[0]....
.L_695:
        /*0028*/ 	.word	0x00000001
        /*002c*/ 	.byte	0xa0, 0x00, 0x00, 0x00, 0x01, 0x00, 0x00, 0x00, 0x00, 0x06, 0x00, 0x00, 0x01, 0x00, 0x00, 0x00
        /*003c*/ 	.byte	0x20, 0x26, 0x00, 0x00, 0x01, 0x00, 0x00, 0x00, 0x30, 0x85, 0x00, 0x00, 0x01, 0x00, 0x00, 0x00
        /*004c*/ 	.byte	0x20, 0x8e, 0x00, 0x00


	//----- nvinfo : EIATTR_MERCURY_ISA_VERSION
	.align		4
.L_696:
        /*0050*/ 	.byte	0x03, 0x5f
        /*0052*/ 	.short	0x0101


	//----- nvinfo : EIATTR_EXIT_INSTR_OFFSETS
	.align		4
        /*0054*/ 	.byte	0x04, 0x1c
        /*0056*/ 	.short	(.L_698 - .L_697)


	//   ....[0]....
.L_697:
        /*0058*/ 	.word	0x000000c0


	//   ....[1]....
        /*005c*/ 	.word	0x00008ea0


	//----- nvinfo : EIATTR_CRS_STACK_SIZE
	.align		4
.L_698:
        /*0060*/ 	.byte	0x04, 0x1e
        /*0062*/ 	.short	(.L_700 - .L_699)
.L_699:
        /*0064*/ 	.word	0x00000000


	//----- nvinfo : EIATTR_CBANK_PARAM_SIZE
	.align		4
.L_700:
        /*0068*/ 	.byte	0x03, 0x19
        /*006a*/ 	.short	0x0280


	//----- nvinfo : EIATTR_PARAM_CBANK
	.align		4
        /*006c*/ 	.byte	0x04, 0x0a
        /*006e*/ 	.short	(.L_702 - .L_701)
	.align		4
.L_701:
        /*0070*/ 	.word	index@(.nv.constant0._ZN5flash44flash_bwd_dq_dk_dv_loop_seqk_parallel_kernelI23Flash_bwd_kernel_traitsILi256ELi64ELi64ELi8ELi4ELi2ELi2ELb0ELb0EN7cutlass6half_tE19Flash_kernel_traitsILi256ELi64ELi64ELi8ES3_EELb0ELb0ELb1ELb0ELb0ELb1ELb0EEEvNS_16Flash_bwd_paramsE)
        /*0074*/ 	.short	0x0210
        /*0076*/ 	.short	0x0280


	//----- nvinfo : EIATTR_SW_WAR
	.align		4
.L_702:
        /*0078*/ 	.byte	0x04, 0x36
        /*007a*/ 	.short	(.L_704 - .L_703)
.L_703:
        /*007c*/ 	.word	0x00000008
.L_704:


//--------------------- .nv.info._ZN5flash44flash_bwd_dq_dk_dv_loop_seqk_parallel_kernelI23Flash_bwd_kernel_traitsILi256ELi64ELi64ELi8ELi4ELi2ELi2ELb0ELb0EN7cutlass6half_tE19Flash_kernel_traitsILi256ELi64ELi64ELi8ES3_EELb0ELb0ELb1ELb1ELb0ELb0ELb0EEEvNS_16Flash_bwd_paramsE --------------------------
	.section	.nv.info._ZN5flash44flash_bwd_dq_dk_dv_loop_seqk_parallel_kernelI23Flash_bwd_kernel_traitsILi256ELi64ELi64ELi8ELi4ELi2ELi2ELb0ELb0EN7cutlass6half_tE19Flash_kernel_traitsILi256ELi64ELi64ELi8ES3_EELb0ELb0ELb1ELb1ELb0ELb0ELb0EEEvNS_16Flash_bwd_paramsE,"",@"SHT_CUDA_INFO"
	.sectionflags	@""
	.align	4


	//----- nvinfo : EIATTR_CUDA_API_VERSION
	.align		4
        /*0000*/ 	.byte	0x04, 0x37
        /*0002*/ 	.short	(.L_706 - .L_705)
.L_705:
        /*0004*/ 	.word	0x00000082


	//----- nvinfo : EIATTR_KPARAM_INFO
	.align		4
.L_706:
        /*0008*/ 	.byte	0x04, 0x17
        /*000a*/ 	.short	(.L_708 - .L_707)
.L_707:
        /*000c*/ 	.word	0x00000000
        /*0010*/ 	.short	0x0000
        /*0012*/ 	.short	0x0000
        /*0014*/ 	.byte	0x00, 0xf0, 0x01, 0x0a


	//----- nvinfo : EIATTR_SPARSE_MMA_MASK
	.align		4
.L_708:
        /*0018*/ 	.byte	0x03, 0x50
        /*001a*/ 	.short	0x0000


	//----- nvinfo : EIATTR_MAXREG_COUNT
	.align		4
        /*001c*/ 	.byte	0x03, 0x1b
        /*001e*/ 	.short	0x00ff


	//----- nvinfo : EIATTR_NUM_BARRIERS
	.align		4
        /*0020*/ 	.byte	0x02, 0x4c
        /*0022*/ 	.byte	0x01
	.zero		1


	//----- nvinfo : EIATTR_ANNOTATIONS
	.align		4
        /*0024*/ 	.byte	0x04, 0x55
        /*0026*/ 	.short	(.L_710 - .L_709)


	//   ....[0]....
.L_709:
        /* <DEDUP_REMOVED lines=36> */


	//----- nvinfo : EIATTR_MERCURY_ISA_VERSION
	.align		4
.L_710:
        /*0250*/ 	.byte	0x03, 0x5f
        /*0252*/ 	.short	0x0101


	//----- nvinfo : EIATTR_EXIT_INSTR_OFFSETS
	.align		4
        /*0254*/ 	.byte	0x04, 0x1c
        /*0256*/ 	.short	(.L_712 - .L_711)


	//   ....[0]....
.L_711:
        /*0258*/ 	.word	0x000000a0


	//   ....[1]....
        /*025c*/ 	.word	0x0000b430


	//----- nvinfo : EIATTR_CRS_STACK_SIZE
	.align		4
.L_712:
        /*0260*/ 	.byte	0x04, 0x1e
        /*0262*/ 	.short	(.L_714 - .L_713)
.L_713:
        /*0264*/ 	.word	0x00000000


	//----- nvinfo : EIATTR_CBANK_PARAM_SIZE
	.align		4
.L_714:
        /*0268*/ 	.byte	0x03, 0x19
        /*026a*/ 	.short	0x0280


	//----- nvinfo : EIATTR_PARAM_CBANK
	.align		4
        /*026c*/ 	.byte	0x04, 0x0a
        /*026e*/ 	.short	(.L_716 - .L_715)
	.align		4
.L_715:
        /*0270*/ 	.word	index@(.nv.constant0._ZN5flash44flash_bwd_dq_dk_dv_loop_seqk_parallel_kernelI23Flash_bwd_kernel_traitsILi256ELi64ELi64ELi8ELi4ELi2ELi2ELb0ELb0EN7cutlass6half_tE19Flash_kernel_traitsILi256ELi64ELi64ELi8ES3_EELb0ELb0ELb1ELb1ELb0ELb0ELb0EEEvNS_16Flash_bwd_paramsE)
        /*0274*/ 	.short	0x0210
        /*0276*/ 	.short	0x0280


	//----- nvinfo : EIATTR_SW_WAR
	.align		4
.L_716:
        /*0278*/ 	.byte	0x04, 0x36
        /*027a*/ 	.short	(.L_718 - .L_717)
.L_717:
        /*027c*/ 	.word	0x00000008
.L_718:


//--------------------- .nv.info._ZN5flash27flash_bwd_convert_dq_kernelI23Flash_bwd_kernel_traitsILi256ELi64ELi64ELi8ELi4ELi2ELi2ELb0ELb1EN7cutlass6half_tE19Flash_kernel_traitsILi256ELi64ELi64ELi8ES3_EEEEvNS_16Flash_bwd_paramsEi --------------------------
	.section	.nv.info._ZN5flash27flash_bwd_convert_dq_kernelI23Flash_bwd_kernel_traitsILi256ELi64ELi64ELi8ELi4ELi2ELi2ELb0ELb1EN7cutlass6half_tE19Flash_kernel_traitsILi256ELi64ELi64ELi8ES3_EEEEvNS_16Flash_bwd_paramsEi,"",@"SHT_CUDA_INFO"
	.sectionflags	@""
	.align	4


	//----- nvinfo : EIATTR_CUDA_API_VERSION
	.align		4
        /*0000*/ 	.byte	0x04, 0x37
        /*0002*/ 	.short	(.L_720 - .L_719)
.L_719:
        /*0004*/ 	.word	0x00000082


	//----- nvinfo : EIATTR_KPARAM_INFO
	.align		4
.L_720:
        /*0008*/ 	.byte	0x04, 0x17
        /*000a*/ 	.short	(.L_722 - .L_721)
.L_721:
        /*000c*/ 	.word	0x00000000
        /*0010*/ 	.short	0x0001
        /*0012*/ 	.short	0x0280
        /*0014*/ 	.byte	0x00, 0xf0, 0x11, 0x00


	//----- nvinfo : EIATTR_KPARAM_INFO
	.align		4
.L_722:
        /*0018*/ 	.byte	0x04, 0x17
        /*001a*/ 	.short	(.L_724 - .L_723)
.L_723:
        /*001c*/ 	.word	0x00000000
        /*0020*/ 	.short	0x0000
        /*0022*/ 	.short	0x0000
        /*0024*/ 	.byte	0x00, 0xf0, 0x01, 0x0a


	//----- nvinfo : EIATTR_SPARSE_MMA_MASK
	.align		4
.L_724:
        /*0028*/ 	.byte	0x03, 0x50
        /*002a*/ 	.short	0x0000


	//----- nvinfo : EIATTR_MAXREG_COUNT
	.align		4
        /*002c*/ 	.byte	0x03, 0x1b
        /*002e*/ 	.short	0x00ff


	//----- nvinfo : EIATTR_NUM_BARRIERS
	.align		4
        /*0030*/ 	.byte	0x02, 0x4c
        /*0032*/ 	.byte	0x01
	.zero		1


	//----- nvinfo : EIATTR_MERCURY_ISA_VERSION
	.align		4
        /*0034*/ 	.byte	0x03, 0x5f
        /*0036*/ 	.short	0x0101


	//----- nvinfo : EIATTR_EXIT_INSTR_OFFSETS
	.align		4
        /*0038*/ 	.byte	0x04, 0x1c
        /*003a*/ 	.short	(.L_726 - .L_725)


	//   ....[0]....
.L_725:
        /*003c*/ 	.word	0x00000100


	//   ....[1]....
        /*0040*/ 	.word	0x000020f0


	//   ....[2]....
        /*0044*/ 	.word	0x00002230


	//   ....[3]....
        /*0048*/ 	.word	0x00002250


	//----- nvinfo : EIATTR_CRS_STACK_SIZE
	.align		4
.L_726:
        /*004c*/ 	.byte	0x04, 0x1e
        /*004e*/ 	.short	(.L_728 - .L_727)
.L_727:
        /*0050*/ 	.word	0x00000000


	//----- nvinfo : EIATTR_CBANK_PARAM_SIZE
	.align		4
.L_728:
        /*0054*/ 	.byte	0x03, 0x19
        /*0056*/ 	.short	0x0284


	//----- nvinfo : EIATTR_PARAM_CBANK
	.align		4
        /*0058*/ 	.byte	0x04, 0x0a
        /*005a*/ 	.short	(.L_730 - .L_729)
	.align		4
.L_729:
        /*005c*/ 	.word	index@(.nv.constant0._ZN5flash27flash_bwd_convert_dq_kernelI23Flash_bwd_kernel_traitsILi256ELi64ELi64ELi8ELi4ELi2ELi2ELb0ELb1EN7cutlass6half_tE19Flash_kernel_traitsILi256ELi64ELi64ELi8ES3_EEEEvNS_16Flash_bwd_paramsEi)
        /*0060*/ 	.short	0x0210
        /*0062*/ 	.short	0x0284


	//----- nvinfo : EIATTR_SW_WAR
	.align		4
.L_730:
        /*0064*/ 	.byte	0x04, 0x36
        /*0066*/ 	.short	(.L_732 - .L_731)
.L_731:
        /*0068*/ 	.word	0x00000008
.L_732:


//--------------------- .nv.info._ZN5flash44flash_bwd_dq_dk_dv_loop_seqk_parallel_kernelI23Flash_bwd_kernel_traitsILi256ELi64ELi64ELi8ELi4ELi2ELi2ELb0ELb1EN7cutlass6half_tE19Flash_kernel_traitsILi256ELi64ELi64ELi8ES3_EELb1ELb0ELb0ELb0ELb0ELb0ELb0EEEvNS_16Flash_bwd_paramsE --------------------------
	.section	.nv.info._ZN5flash44flash_bwd_dq_dk_dv_loop_seqk_parallel_kernelI23Flash_bwd_kernel_traitsILi256ELi64ELi64ELi8ELi4ELi2ELi2ELb0ELb1EN7cutlass6half_tE19Flash_kernel_traitsILi256ELi64ELi64ELi8ES3_EELb1ELb0ELb0ELb0ELb0ELb0ELb0EEEvNS_16Flash_bwd_paramsE,"",@"SHT_CUDA_INFO"
	.sectionflags	@""
	.align	4


	//----- nvinfo : EIATTR_CUDA_API_VERSION
	.align		4
        /*0000*/ 	.byte	0x04, 0x37
        /*0002*/ 	.short	(.L_734 - .L_733)
.L_733:
        /*0004*/ 	.word	0x00000082


	//----- nvinfo : EIATTR_KPARAM_INFO
	.align		4
.L_734:
        /*0008*/ 	.byte	0x04, 0x17
        /*000a*/ 	.short	(.L_736 - .L_735)
.L_735:
        /*000c*/ 	.word	0x00000000
        /*0010*/ 	.short	0x0000
        /*0012*/ 	.short	0x0000
        /*0014*/ 	.byte	0x00, 0xf0, 0x01, 0x0a


	//----- nvinfo : EIATTR_SPARSE_MMA_MASK
	.align		4
.L_736:
        /*0018*/ 	.byte	0x03, 0x50
        /*001a*/ 	.short	0x0000


	//----- nvinfo : EIATTR_MAXREG_COUNT
	.align		4
        /*001c*/ 	.byte	0x03, 0x1b
        /*001e*/ 	.short	0x00ff


	//----- nvinfo : EIATTR_NUM_BARRIERS
	.align		4
        /*0020*/ 	.byte	0x02, 0x4c
        /*0022*/ 	.byte	0x01
	.zero		1


	//----- nvinfo : EIATTR_MERCURY_ISA_VERSION
	.align		4
        /*0024*/ 	.byte	0x03, 0x5f
        /*0026*/ 	.short	0x0101


	//----- nvinfo : EIATTR_EXIT_INSTR_OFFSETS
	.align		4
        /*0028*/ 	.byte	0x04, 0x1c
        /*002a*/ 	.short	(.L_738 - .L_737)


	//   ....[0]....
.L_737:
        /*002c*/ 	.word	0x00000090


	//   ....[1]....
        /*0030*/ 	.word	0x0000af20


	//----- nvinfo : EIATTR_CRS_STACK_SIZE
	.align		4
.L_738:
        /*0034*/ 	.byte	0x04, 0x1e
        /*0036*/ 	.short	(.L_740 - .L_739)
.L_739:
        /*0038*/ 	.word	0x00000000


	//----- nvinfo : EIATTR_CBANK_PARAM_SIZE
	.align		4
.L_740:
        /*003c*/ 	.byte	0x03, 0x19
        /*003e*/ 	.short	0x0280


	//----- nvinfo : EIATTR_PARAM_CBANK
	.align		4
        /*0040*/ 	.byte	0x04, 0x0a
        /*0042*/ 	.short	(.L_742 - .L_741)
	.align		4
.L_741:
        /*0044*/ 	.word	index@(.nv.constant0._ZN5flash44flash_bwd_dq_dk_dv_loop_seqk_parallel_kernelI23Flash_bwd_kernel_traitsILi256ELi64ELi64ELi8ELi4ELi2ELi2ELb0ELb1EN7cutlass6half_tE19Flash_kernel_traitsILi256ELi64ELi64ELi8ES3_EELb1ELb0ELb0ELb0ELb0ELb0ELb0EEEvNS_16Flash_bwd_paramsE)
        /*0048*/ 	.short	0x0210
        /*004a*/ 	.short	0x0280


	//----- nvinfo : EIATTR_SW_WAR
	.align		4
.L_742:
        /*004c*/ 	.byte	0x04, 0x36
        /*004e*/ 	.short	(.L_744 - .L_743)
.L_743:
        /*0050*/ 	.word	0x00000008
.L_744:


//--------------------- .nv.info._ZN5flash44flash_bwd_dq_dk_dv_loop_seqk_parallel_kernelI23Flash_bwd_kernel_traitsILi256ELi64ELi64ELi8ELi4ELi2ELi2ELb0ELb1EN7cutlass6half_tE19Flash_kernel_traitsILi256ELi64ELi64ELi8ES3_EELb0ELb0ELb0ELb0ELb0ELb0ELb1EEEvNS_16Flash_bwd_paramsE --------------------------
	.section	.nv.info._ZN5flash44flash_bwd_dq_dk_dv_loop_seqk_parallel_kernelI23Flash_bwd_kernel_traitsILi256ELi64ELi64ELi8ELi4ELi2ELi2ELb0ELb1EN7cutlass6half_tE19Flash_kernel_traitsILi256ELi64ELi64ELi8ES3_EELb0ELb0ELb0ELb0ELb0ELb0ELb1EEEvNS_16Flash_bwd_paramsE,"",@"SHT_CUDA_INFO"
	.sectionflags	@""
	.align	4


	//----- nvinfo : EIATTR_CUDA_API_VERSION
	.align		4
        /*0000*/ 	.byte	0x04, 0x37
        /*0002*/ 	.short	(.L_746 - .L_745)
.L_745:
        /*0004*/ 	.word	0x00000082


	//----- nvinfo : EIATTR_KPARAM_INFO
	.align		4
.L_746:
        /*0008*/ 	.byte	0x04, 0x17
        /*000a*/ 	.short	(.L_748 - .L_747)
.L_747:
        /*000c*/ 	.word	0x00000000
        /*0010*/ 	.short	0x0000
        /*0012*/ 	.short	0x0000
        /*0014*/ 	.byte	0x00, 0xf0, 0x01, 0x0a


	//----- nvinfo : EIATTR_SPARSE_MMA_MASK
	.align		4
.L_748:
        /*0018*/ 	.byte	0x03, 0x50
        /*001a*/ 	.short	0x0000


	//----- nvinfo : EIATTR_MAXREG_COUNT
	.align		4
        /*001c*/ 	.byte	0x03, 0x1b
        /*001e*/ 	.short	0x00ff


	//----- nvinfo : EIATTR_NUM_BARRIERS
	.align		4
        /*0020*/ 	.byte	0x02, 0x4c
        /*0022*/ 	.byte	0x01
	.zero		1


	//----- nvinfo : EIATTR_ANNOTATIONS
	.align		4
        /*0024*/ 	.byte	0x04, 0x55
        /*0026*/ 	.short	(.L_750 - .L_749)


	//   ....[0]....
.L_749:
        /*0028*/ 	.word	0x00000001
        /*002c*/ 	.byte	0x20, 0x08, 0x00, 0x00, 0x01, 0x00, 0x00, 0x00, 0x20, 0x2a, 0x00, 0x00


	//----- nvinfo : EIATTR_MERCURY_ISA_VERSION
	.align		4
.L_750:
        /*0038*/ 	.byte	0x03, 0x5f
        /*003a*/ 	.short	0x0101


	//----- nvinfo : EIATTR_EXIT_INSTR_OFFSETS
	.align		4
        /*003c*/ 	.byte	0x04, 0x1c
        /*003e*/ 	.short	(.L_752 - .L_751)


	//   ....[0]....
.L_751:
        /*0040*/ 	.word	0x000000a0


	//   ....[1]....
        /*0044*/ 	.word	0x0000a890


	//----- nvinfo : EIATTR_CRS_STACK_SIZE
	.align		4
.L_752:
        /*0048*/ 	.byte	0x04, 0x1e
        /*004a*/ 	.short	(.L_754 - .L_753)
.L_753:
        /*004c*/ 	.word	0x00000000


	//----- nvinfo : EIATTR_CBANK_PARAM_SIZE
	.align		4
.L_754:
        /*0050*/ 	.byte	0x03, 0x19
        /*0052*/ 	.short	0x0280


	//----- nvinfo : EIATTR_PARAM_CBANK
	.align		4
        /*0054*/ 	.byte	0x04, 0x0a
        /*0056*/ 	.short	(.L_756 - .L_755)
	.align		4
.L_755:
        /*0058*/ 	.word	index@(.nv.constant0._ZN5flash44flash_bwd_dq_dk_dv_loop_seqk_parallel_kernelI23Flash_bwd_kernel_traitsILi256ELi64ELi64ELi8ELi4ELi2ELi2ELb0ELb1EN7cutlass6half_tE19Flash_kernel_traitsILi256ELi64ELi64ELi8ES3_EELb0ELb0ELb0ELb0ELb0ELb0ELb1EEEvNS_16Flash_bwd_paramsE)
        /*005c*/ 	.short	0x0210
        /*005e*/ 	.short	0x0280


	//----- nvinfo : EIATTR_SW_WAR
	.align		4
.L_756:
        /*0060*/ 	.byte	0x04, 0x36
        /*0062*/ 	.short	(.L_758 - .L_757)
.L_757:
        /*0064*/ 	.word	0x00000008
.L_758:


//--------------------- .nv.info._ZN5flash44flash_bwd_dq_dk_dv_loop_seqk_parallel_kernelI23Flash_bwd_kernel_traitsILi256ELi64ELi64ELi8ELi4ELi2ELi2ELb0ELb1EN7cutlass6half_tE19Flash_kernel_traitsILi256ELi64ELi64ELi8ES3_EELb1ELb0ELb1ELb0ELb0ELb0ELb0EEEvNS_16Flash_bwd_paramsE --------------------------
	.section	.nv.info._ZN5flash44flash_bwd_dq_dk_dv_loop_seqk_parallel_kernelI23Flash_bwd_kernel_traitsILi256ELi64ELi64ELi8ELi4ELi2ELi2ELb0ELb1EN7cutlass6half_tE19Flash_kernel_traitsILi256ELi64ELi64ELi8ES3_EELb1ELb0ELb1ELb0ELb0ELb0ELb0EEEvNS_16Flash_bwd_paramsE,"",@"SHT_CUDA_INFO"
	.sectionflags	@""
	.align	4


	//----- nvinfo : EIATTR_CUDA_API_VERSION
	.align		4
        /*0000*/ 	.byte	0x04, 0x37
        /*0002*/ 	.short	(.L_760 - .L_759)
.L_759:
        /*0004*/ 	.word	0x00000082


	//----- nvinfo : EIATTR_KPARAM_INFO
	.align		4
.L_760:
        /*0008*/ 	.byte	0x04, 0x17
        /*000a*/ 	.short	(.L_762 - .L_761)
.L_761:
        /*000c*/ 	.word	0x00000000
        /*0010*/ 	.short	0x0000
        /*0012*/ 	.short	0x0000
        /*0014*/ 	.byte	0x00, 0xf0, 0x01, 0x0a


	//----- nvinfo : EIATTR_SPARSE_MMA_MASK
	.align		4
.L_762:
        /*0018*/ 	.byte	0x03, 0x50
        /*001a*/ 	.short	0x0000


	//----- nvinfo : EIATTR_MAXREG_COUNT
	.align		4
        /*001c*/ 	.byte	0x03, 0x1b
        /*001e*/ 	.short	0x00ff


	//----- nvinfo : EIATTR_NUM_BARRIERS
	.align		4
        /*0020*/ 	.byte	0x02, 0x4c
        /*0022*/ 	.byte	0x01
	.zero		1


	//----- nvinfo : EIATTR_ANNOTATIONS
	.align		4
        /*0024*/ 	.byte	0x04, 0x55
        /*0026*/ 	.short	(.L_764 - .L_763)


	//   ....[0]....
.L_763:
        /*0028*/ 	.word	0x00000001
        /*002c*/ 	.byte	0xa0, 0x00, 0x00, 0x00, 0x01, 0x00, 0x00, 0x00, 0xa0, 0x03, 0x00, 0x00, 0x01, 0x00, 0x00, 0x00
        /*003c*/ 	.byte	0x00, 0x58, 0x00, 0x00, 0x01, 0x00, 0x00, 0x00, 0xa0, 0xb0, 0x00, 0x00


	//----- nvinfo : EIATTR_MERCURY_ISA_VERSION
	.align		4
.L_764:
        /*0048*/ 	.byte	0x03, 0x5f
        /*004a*/ 	.short	0x0101


	//----- nvinfo : EIATTR_EXIT_INSTR_OFFSETS
	.align		4
        /*004c*/ 	.byte	0x04, 0x1c
        /*004e*/ 	.short	(.L_766 - .L_765)


	//   ....[0]....
.L_765:
        /*0050*/ 	.word	0x000000c0


	//   ....[1]....
        /*0054*/ 	.word	0x0000b130


	//----- nvinfo : EIATTR_CRS_STACK_SIZE
	.align		4
.L_766:
        /*0058*/ 	.byte	0x04, 0x1e
        /*005a*/ 	.short	(.L_768 - .L_767)
.L_767:
        /*005c*/ 	.word	0x00000000


	//----- nvinfo : EIATTR_CBANK_PARAM_SIZE
	.align		4
.L_768:
        /*0060*/ 	.byte	0x03, 0x19
        /*0062*/ 	.short	0x0280


	//----- nvinfo : EIATTR_PARAM_CBANK
	.align		4
        /*0064*/ 	.byte	0x04, 0x0a
        /*0066*/ 	.short	(.L_770 - .L_769)
	.align		4
.L_769:
        /*0068*/ 	.word	index@(.nv.constant0._ZN5flash44flash_bwd_dq_dk_dv_loop_seqk_parallel_kernelI23Flash_bwd_kernel_traitsILi256ELi64ELi64ELi8ELi4ELi2ELi2ELb0ELb1EN7cutlass6half_tE19Flash_kernel_traitsILi256ELi64ELi64ELi8ES3_EELb1ELb0ELb1ELb0ELb0ELb0ELb0EEEvNS_16Flash_bwd_paramsE)
        /*006c*/ 	.short	0x0210
        /*006e*/ 	.short	0x0280


	//----- nvinfo : EIATTR_SW_WAR
	.align		4
.L_770:
        /*0070*/ 	.byte	0x04, 0x36
        /*0072*/ 	.short	(.L_772 - .L_771)
.L_771:
        /*0074*/ 	.word	0x00000008
.L_772:


//--------------------- .nv.info._ZN5flash44flash_bwd_dq_dk_dv_loop_seqk_parallel_kernelI23Flash_bwd_kernel_traitsILi256ELi64ELi64ELi8ELi4ELi2ELi2ELb0ELb1EN7cutlass6half_tE19Flash_kernel_traitsILi256ELi64ELi64ELi8ES3_EELb0ELb0ELb1ELb0ELb0ELb0ELb1EEEvNS_16Flash_bwd_paramsE --------------------------
	.section	.nv.info._ZN5flash44flash_bwd_dq_dk_dv_loop_seqk_parallel_kernelI23Flash_bwd_kernel_traitsILi256ELi64ELi64ELi8ELi4ELi2ELi2ELb0ELb1EN7cutlass6half_tE19Flash_kernel_traitsILi256ELi64ELi64ELi8ES3_EELb0ELb0ELb1ELb0ELb0ELb0ELb1EEEvNS_16Flash_bwd_paramsE,"",@"SHT_CUDA_INFO"
	.sectionflags	@""
	.align	4


	//----- nvinfo : EIATTR_CUDA_API_VERSION
	.align		4
        /*0000*/ 	.byte	0x04, 0x37
        /*0002*/ 	.short	(.L_774 - .L_773)
.L_773:
        /*0004*/ 	.word	0x00000082


	//----- nvinfo : EIATTR_KPARAM_INFO
	.align		4
.L_774:
        /*0008*/ 	.byte	0x04, 0x17
        /*000a*/ 	.short	(.L_776 - .L_775)
.L_775:
        /*000c*/ 	.word	0x00000000
        /*0010*/ 	.short	0x0000
        /*0012*/ 	.short	0x0000
        /*0014*/ 	.byte	0x00, 0xf0, 0x01, 0x0a


	//----- nvinfo : EIATTR_SPARSE_MMA_MASK
	.align		4
.L_776:
        /*0018*/ 	.byte	0x03, 0x50
        /*001a*/ 	.short	0x0000


	//----- nvinfo : EIATTR_MAXREG_COUNT
	.align		4
        /*001c*/ 	.byte	0x03, 0x1b
        /*001e*/ 	.short	0x00ff


	//----- nvinfo : EIATTR_NUM_BARRIERS
	.align		4
        /*0020*/ 	.byte	0x02, 0x4c
        /*0022*/ 	.byte	0x01
	.zero		1


	//----- nvinfo : EIATTR_ANNOTATIONS
	.align		4
        /*0024*/ 	.byte	0x04, 0x55
        /*0026*/ 	.short	(.L_778 - .L_777)


	//   ....[0]....
.L_777:
        /*0028*/ 	.word	0x00000001
        /*002c*/ 	.byte	0xa0, 0x00, 0x00, 0x00, 0x01, 0x00, 0x00, 0x00, 0xe0, 0xa9, 0x00, 0x00


	//----- nvinfo : EIATTR_MERCURY_ISA_VERSION
	.align		4
.L_778:
        /*0038*/ 	.byte	0x03, 0x5f
        /*003a*/ 	.short	0x0101


	//----- nvinfo : EIATTR_EXIT_INSTR_OFFSETS
	.align		4
        /*003c*/ 	.byte	0x04, 0x1c
        /*003e*/ 	.short	(.L_780 - .L_779)


	//   ....[0]....
.L_779:
        /*0040*/ 	.word	0x000000c0


	//   ....[1]....
        /*0044*/ 	.word	0x0000aa70


	//----- nvinfo : EIATTR_CRS_STACK_SIZE
	.align		4
.L_780:
        /*0048*/ 	.byte	0x04, 0x1e
        /*004a*/ 	.short	(.L_782 - .L_781)
.L_781:
        /*004c*/ 	.word	0x00000000


	//----- nvinfo : EIATTR_CBANK_PARAM_SIZE
	.align		4
.L_782:
        /*0050*/ 	.byte	0x03, 0x19
        /*0052*/ 	.short	0x0280


	//----- nvinfo : EIATTR_PARAM_CBANK
	.align		4
        /*0054*/ 	.byte	0x04, 0x0a
        /*0056*/ 	.short	(.L_784 - .L_783)
	.align		4
.L_783:
        /*0058*/ 	.word	index@(.nv.constant0._ZN5flash44flash_bwd_dq_dk_dv_loop_seqk_parallel_kernelI23Flash_bwd_kernel_traitsILi256ELi64ELi64ELi8ELi4ELi2ELi2ELb0ELb1EN7cutlass6half_tE19Flash_kernel_traitsILi256ELi64ELi64ELi8ES3_EELb0ELb0ELb1ELb0ELb0ELb0ELb1EEEvNS_16Flash_bwd_paramsE)
        /*005c*/ 	.short	0x0210
        /*005e*/ 	.short	0x0280


	//----- nvinfo : EIATTR_SW_WAR
	.align		4
.L_784:
        /*0060*/ 	.byte	0x04, 0x36
        /*0062*/ 	.short	(.L_786 - .L_785)
.L_785:
        /*0064*/ 	.word	0x00000008
.L_786:


//--------------------- .nv.info._ZN5flash44flash_bwd_dq_dk_dv_loop_seqk_parallel_kernelI23Flash_bwd_kernel_traitsILi256ELi64ELi64ELi8ELi4ELi2ELi2ELb0ELb1EN7cutlass6half_tE19Flash_kernel_traitsILi256ELi64ELi64ELi8ES3_EELb1ELb0ELb0ELb0ELb0ELb1ELb0EEEvNS_16Flash_bwd_paramsE --------------------------
	.section	.nv.info._ZN5flash44flash_bwd_dq_dk_dv_loop_seqk_parallel_kernelI23Flash_bwd_kernel_traitsILi256ELi64ELi64ELi8ELi4ELi2ELi2ELb0ELb1EN7cutlass6half_tE19Flash_kernel_traitsILi256ELi64ELi64ELi8ES3_EELb1ELb0ELb0ELb0ELb0ELb1ELb0EEEvNS_16Flash_bwd_paramsE,"",@"SHT_CUDA_INFO"
	.sectionflags	@""
	.align	4


	//----- nvinfo : EIATTR_CUDA_API_VERSION
	.align		4
        /*0000*/ 	.byte	0x04, 0x37
        /*0002*/ 	.short	(.L_788 - .L_787)
.L_787:
        /*0004*/ 	.word	0x00000082


	//----- nvinfo : EIATTR_KPARAM_INFO
	.align		4
.L_788:
        /*0008*/ 	.byte	0x04, 0x17
        /*000a*/ 	.short	(.L_790 - .L_789)
.L_789:
        /*000c*/ 	.word	0x00000000
        /*0010*/ 	.short	0x0000
        /*0012*/ 	.short	0x0000
        /*0014*/ 	.byte	0x00, 0xf0, 0x01, 0x0a


	//----- nvinfo : EIATTR_SPARSE_MMA_MASK
	.align		4
.L_790:
        /*0018*/ 	.byte	0x03, 0x50
        /*001a*/ 	.short	0x0000


	//----- nvinfo : EIATTR_MAXREG_COUNT
	.align		4
        /*001c*/ 	.byte	0x03, 0x1b
        /*001e*/ 	.short	0x00ff


	//----- nvinfo : EIATTR_NUM_BARRIERS
	.align		4
        /*0020*/ 	.byte	0x02, 0x4c
        /*0022*/ 	.byte	0x01
	.zero		1


	//----- nvinfo : EIATTR_MERCURY_ISA_VERSION
	.align		4
        /*0024*/ 	.byte	0x03, 0x5f
        /*0026*/ 	.short	0x0101


	//----- nvinfo : EIATTR_EXIT_INSTR_OFFSETS
	.align		4
        /*0028*/ 	.byte	0x04, 0x1c
        /*002a*/ 	.short	(.L_792 - .L_791)


	//   ....[0]....
.L_791:
        /*002c*/ 	.word	0x00000090


	//   ....[1]....
        /*0030*/ 	.word	0x000094d0


	//----- nvinfo : EIATTR_CRS_STACK_SIZE
	.align		4
.L_792:
        /*0034*/ 	.byte	0x04, 0x1e
        /*0036*/ 	.short	(.L_794 - .L_793)
.L_793:
        /*0038*/ 	.word	0x00000000


	//----- nvinfo : EIATTR_CBANK_PARAM_SIZE
	.align		4
.L_794:
        /*003c*/ 	.byte	0x03, 0x19
        /*003e*/ 	.short	0x0280


	//----- nvinfo : EIATTR_PARAM_CBANK
	.align		4
        /*0040*/ 	.byte	0x04, 0x0a
        /*0042*/ 	.short	(.L_796 - .L_795)
	.align		4
.L_795:
        /*0044*/ 	.word	index@(.nv.constant0._ZN5flash44flash_bwd_dq_dk_dv_loop_seqk_parallel_kernelI23Flash_bwd_kernel_traitsILi256ELi64ELi64ELi8ELi4ELi2ELi2ELb0ELb1EN7cutlass6half_tE19Flash_kernel_traitsILi256ELi64ELi64ELi8ES3_EELb1ELb0ELb0ELb0ELb0ELb1ELb0EEEvNS_16Flash_bwd_paramsE)
        /*0048*/ 	.short	0x0210
        /*004a*/ 	.short	0x0280


	//----- nvinfo : EIATTR_SW_WAR
	.align		4
.L_796:
        /*004c*/ 	.byte	0x04, 0x36
        /*004e*/ 	.short	(.L_798 - .L_797)
.L_797:
        /*0050*/ 	.word	0x00000008
.L_798:


//--------------------- .nv.info._ZN5flash44flash_bwd_dq_dk_dv_loop_seqk_parallel_kernelI23Flash_bwd_kernel_traitsILi256ELi64ELi64ELi8ELi4ELi2ELi2ELb0ELb1EN7cutlass6half_tE19Flash_kernel_traitsILi256ELi64ELi64ELi8ES3_EELb0ELb0ELb0ELb0ELb0ELb1ELb1EEEvNS_16Flash_bwd_paramsE --------------------------
	.section	.nv.info._ZN5flash44flash_bwd_dq_dk_dv_loop_seqk_parallel_kernelI23Flash_bwd_kernel_traitsILi256ELi64ELi64ELi8ELi4ELi2ELi2ELb0ELb1EN7cutlass6half_tE19Flash_kernel_traitsILi256ELi64ELi64ELi8ES3_EELb0ELb0ELb0ELb0ELb0ELb1ELb1EEEvNS_16Flash_bwd_paramsE,"",@"SHT_CUDA_INFO"
	.sectionflags	@""
	.align	4


	//----- nvinfo : EIATTR_CUDA_API_VERSION
	.align		4
        /*0000*/ 	.byte	0x04, 0x37
        /*0002*/ 	.short	(.L_800 - .L_799)
.L_799:
        /*0004*/ 	.word	0x00000082


	//----- nvinfo : EIATTR_KPARAM_INFO
	.align		4
.L_800:
        /*0008*/ 	.byte	0x04, 0x17
        /*000a*/ 	.short	(.L_802 - .L_801)
.L_801:
        /*000c*/ 	.word	0x00000000
        /*0010*/ 	.short	0x0000
        /*0012*/ 	.short	0x0000
        /*0014*/ 	.byte	0x00, 0xf0, 0x01, 0x0a


	//----- nvinfo : EIATTR_SPARSE_MMA_MASK
	.align		4
.L_802:
        /*0018*/ 	.byte	0x03, 0x50
        /*001a*/ 	.short	0x0000


	//----- nvinfo : EIATTR_MAXREG_COUNT
	.align		4
        /*001c*/ 	.byte	0x03, 0x1b
        /*001e*/ 	.short	0x00ff


	//----- nvinfo : EIATTR_NUM_BARRIERS
	.align		4
        /*0020*/ 	.byte	0x02, 0x4c
        /*0022*/ 	.byte	0x01
	.zero		1


	//----- nvinfo : EIATTR_MERCURY_ISA_VERSION
	.align		4
        /*0024*/ 	.byte	0x03, 0x5f
        /*0026*/ 	.short	0x0101


	//----- nvinfo : EIATTR_EXIT_INSTR_OFFSETS
	.align		4
        /*0028*/ 	.byte	0x04, 0x1c
        /*002a*/ 	.short	(.L_804 - .L_803)


	//   ....[0]....
.L_803:
        /*002c*/ 	.word	0x00000090


	//   ....[1]....
        /*0030*/ 	.word	0x00008dd0


	//----- nvinfo : EIATTR_CRS_STACK_SIZE
	.align		4
.L_804:
        /*0034*/ 	.byte	0x04, 0x1e
        /*0036*/ 	.short	(.L_806 - .L_805)
.L_805:
        /*0038*/ 	.word	0x00000000


	//----- nvinfo : EIATTR_CBANK_PARAM_SIZE
	.align		4
.L_806:
        /*003c*/ 	.byte	0x03, 0x19
        /*003e*/ 	.short	0x0280


	//----- nvinfo : EIATTR_PARAM_CBANK
	.align		4
        /*0040*/ 	.byte	0x04, 0x0a
        /*0042*/ 	.short	(.L_808 - .L_807)
	.align		4
.L_807:
        /*0044*/ 	.word	index@(.nv.constant0._ZN5flash44flash_bwd_dq_dk_dv_loop_seqk_parallel_kernelI23Flash_bwd_kernel_traitsILi256ELi64ELi64ELi8ELi4ELi2ELi2ELb0ELb1EN7cutlass6half_tE19Flash_kernel_traitsILi256ELi64ELi64ELi8ES3_EELb0ELb0ELb0ELb0ELb0ELb1ELb1EEEvNS_16Flash_bwd_paramsE)
        /*0048*/ 	.short	0x0210
        /*004a*/ 	.short	0x0280


	//----- nvinfo : EIATTR_SW_WAR
	.align		4
.L_808:
        /*004c*/ 	.byte	0x04, 0x36
        /*004e*/ 	.short	(.L_810 - .L_809)
.L_809:
        /*0050*/ 	.word	0x00000008
.L_810:


//--------------------- .nv.info._ZN5flash44flash_bwd_dq_dk_dv_loop_seqk_parallel_kernelI23Flash_bwd_kernel_traitsILi256ELi64ELi64ELi8ELi4ELi2ELi2ELb0ELb1EN7cutlass6half_tE19Flash_kernel_traitsILi256ELi64ELi64ELi8ES3_EELb1ELb0ELb0ELb1ELb0ELb0ELb0EEEvNS_16Flash_bwd_paramsE --------------------------
	.section	.nv.info._ZN5flash44flash_bwd_dq_dk_dv_loop_seqk_parallel_kernelI23Flash_bwd_kernel_traitsILi256ELi64ELi64ELi8ELi4ELi2ELi2ELb0ELb1EN7cutlass6half_tE19Flash_kernel_traitsILi256ELi64ELi64ELi8ES3_EELb1ELb0ELb0ELb1ELb0ELb0ELb0EEEvNS_16Flash_bwd_paramsE,"",@"SHT_CUDA_INFO"
	.sectionflags	@""
	.align	4


	//----- nvinfo : EIATTR_CUDA_API_VERSION
	.align		4
        /*0000*/ 	.byte	0x04, 0x37
        /*0002*/ 	.short	(.L_812 - .L_811)
.L_811:
        /*0004*/ 	.word	0x00000082


	//----- nvinfo : EIATTR_KPARAM_INFO
	.align		4
.L_812:
        /*0008*/ 	.byte	0x04, 0x17
        /*000a*/ 	.short	(.L_814 - .L_813)
.L_813:
        /*000c*/ 	.word	0x00000000
        /*0010*/ 	.short	0x0000
        /*0012*/ 	.short	0x0000
        /*0014*/ 	.byte	0x00, 0xf0, 0x01, 0x0a


	//----- nvinfo : EIATTR_SPARSE_MMA_MASK
	.align		4
.L_814:
        /*0018*/ 	.byte	0x03, 0x50
        /*001a*/ 	.short	0x0000


	//----- nvinfo : EIATTR_MAXREG_COUNT
	.align		4
        /*001c*/ 	.byte	0x03, 0x1b
        /*001e*/ 	.short	0x00ff


	//----- nvinfo : EIATTR_NUM_BARRIERS
	.align		4
        /*0020*/ 	.byte	0x02, 0x4c
        /*0022*/ 	.byte	0x01
	.zero		1


	//----- nvinfo : EIATTR_ANNOTATIONS
	.align		4
        /*0024*/ 	.byte	0x04, 0x55
        /*0026*/ 	.short	(.L_816 - .L_815)


	//   ....[0]....
.L_815:
        /*0028*/ 	.word	0x00000001
        /*002c*/ 	.byte	0xa0, 0x00, 0x00, 0x00, 0x01, 0x00, 0x00, 0x00, 0x20, 0xb4, 0x00, 0x00


	//----- nvinfo : EIATTR_MERCURY_ISA_VERSION
	.align		4
.L_816:
        /*0038*/ 	.byte	0x03, 0x5f
        /*003a*/ 	.short	0x0101


	//----- nvinfo : EIATTR_EXIT_INSTR_OFFSETS
	.align		4
        /*003c*/ 	.byte	0x04, 0x1c
        /*003e*/ 	.short	(.L_818 - .L_817)


	//   ....[0]....
.L_817:
        /*0040*/ 	.word	0x000000c0


	//   ....[1]....
        /*0044*/ 	.word	0x0000b4b0


	//----- nvinfo : EIATTR_CRS_STACK_SIZE
	.align		4
.L_818:
        /*0048*/ 	.byte	0x04, 0x1e
        /*004a*/ 	.short	(.L_820 - .L_819)
.L_819:
        /*004c*/ 	.word	0x00000000


	//----- nvinfo : EIATTR_CBANK_PARAM_SIZE
	.align		4
.L_820:
        /*0050*/ 	.byte	0x03, 0x19
        /*0052*/ 	.short	0x0280


	//----- nvinfo : EIATTR_PARAM_CBANK
	.align		4
        /*0054*/ 	.byte	0x04, 0x0a
        /*0056*/ 	.short	(.L_822 - .L_821)
	.align		4
.L_821:
        /*0058*/ 	.word	index@(.nv.constant0._ZN5flash44flash_bwd_dq_dk_dv_loop_seqk_parallel_kernelI23Flash_bwd_kernel_traitsILi256ELi64ELi64ELi8ELi4ELi2ELi2ELb0ELb1EN7cutlass6half_tE19Flash_kernel_traitsILi256ELi64ELi64ELi8ES3_EELb1ELb0ELb0ELb1ELb0ELb0ELb0EEEvNS_16Flash_bwd_paramsE)
        /*005c*/ 	.short	0x0210
        /*005e*/ 	.short	0x0280


	//----- nvinfo : EIATTR_SW_WAR
	.align		4
.L_822:
        /*0060*/ 	.byte	0x04, 0x36
        /*0062*/ 	.short	(.L_824 - .L_823)
.L_823:
        /*0064*/ 	.word	0x00000008
.L_824:


//--------------------- .nv.info._ZN5flash44flash_bwd_dq_dk_dv_loop_seqk_parallel_kernelI23Flash_bwd_kernel_traitsILi256ELi64ELi64ELi8ELi4ELi2ELi2ELb0ELb1EN7cutlass6half_tE19Flash_kernel_traitsILi256ELi64ELi64ELi8ES3_EELb0ELb0ELb0ELb1ELb0ELb0ELb1EEEvNS_16Flash_bwd_paramsE --------------------------
	.section	.nv.info._ZN5flash44flash_bwd_dq_dk_dv_loop_seqk_parallel_kernelI23Flash_bwd_kernel_traitsILi256ELi64ELi64ELi8ELi4ELi2ELi2ELb0ELb1EN7cutlass6half_tE19Flash_kernel_traitsILi256ELi64ELi64ELi8ES3_EELb0ELb0ELb0ELb1ELb0ELb0ELb1EEEvNS_16Flash_bwd_paramsE,"",@"SHT_CUDA_INFO"
	.sectionflags	@""
	.align	4


	//----- nvinfo : EIATTR_CUDA_API_VERSION
	.align		4
        /*0000*/ 	.byte	0x04, 0x37
        /*0002*/ 	.short	(.L_826 - .L_825)
.L_825:
        /*0004*/ 	.word	0x00000082


	//----- nvinfo : EIATTR_KPARAM_INFO
	.align		4
.L_826:
        /*0008*/ 	.byte	0x04, 0x17
        /*000a*/ 	.short	(.L_828 - .L_827)
.L_827:
        /*000c*/ 	.word	0x00000000
        /*0010*/ 	.short	0x0000
        /*0012*/ 	.short	0x0000
        /*0014*/ 	.byte	0x00, 0xf0, 0x01, 0x0a


	//----- nvinfo : EIATTR_SPARSE_MMA_MASK
	.align		4
.L_828:
        /*0018*/ 	.byte	0x03, 0x50
        /*001a*/ 	.short	0x0000


	//----- nvinfo : EIATTR_MAXREG_COUNT
	.align		4
        /*001c*/ 	.byte	0x03, 0x1b
        /*001e*/ 	.short	0x00ff


	//----- nvinfo : EIATTR_NUM_BARRIERS
	.align		4
        /*0020*/ 	.byte	0x02, 0x4c
        /*0022*/ 	.byte	0x01
	.zero		1


	//----- nvinfo : EIATTR_MERCURY_ISA_VERSION
	.align		4
        /*0024*/ 	.byte	0x03, 0x5f
        /*0026*/ 	.short	0x0101


	//----- nvinfo : EIATTR_EXIT_INSTR_OFFSETS
	.align		4
        /*0028*/ 	.byte	0x04, 0x1c
        /*002a*/ 	.short	(.L_830 - .L_829)


	//   ....[0]....
.L_829:
        /*002c*/ 	.word	0x000000a0


	//   ....[1]....
        /*0030*/ 	.word	0x0000ac80


	//----- nvinfo : EIATTR_CRS_STACK_SIZE
	.align		4
.L_830:
        /*0034*/ 	.byte	0x04, 0x1e
        /*0036*/ 	.short	(.L_832 - .L_831)
.L_831:
        /*0038*/ 	.word	0x00000000


	//----- nvinfo : EIATTR_CBANK_PARAM_SIZE
	.align		4
.L_832:
        /*003c*/ 	.byte	0x03, 0x19
        /*003e*/ 	.short	0x0280


	//----- nvinfo : EIATTR_PARAM_CBANK
	.align		4
        /*0040*/ 	.byte	0x04, 0x0a
        /*0042*/ 	.short	(.L_834 - .L_833)
	.align		4
.L_833:
        /*0044*/ 	.word	index@(.nv.constant0._ZN5flash44flash_bwd_dq_dk_dv_loop_seqk_parallel_kernelI23Flash_bwd_kernel_traitsILi256ELi64ELi64ELi8ELi4ELi2ELi2ELb0ELb1EN7cutlass6half_tE19Flash_kernel_traitsILi256ELi64ELi64ELi8ES3_EELb0ELb0ELb0ELb1ELb0ELb0ELb1EEEvNS_16Flash_bwd_paramsE)
        /*0048*/ 	.short	0x0210
        /*004a*/ 	.short	0x0280


	//----- nvinfo : EIATTR_SW_WAR
	.align		4
.L_834:
        /*004c*/ 	.byte	0x04, 0x36
        /*004e*/ 	.short	(.L_836 - .L_835)
.L_835:
        /*0050*/ 	.word	0x00000008
.L_836:


//--------------------- .nv.info._ZN5flash44flash_bwd_dq_dk_dv_loop_seqk_parallel_kernelI23Flash_bwd_kernel_traitsILi256ELi64ELi64ELi8ELi4ELi2ELi2ELb0ELb1EN7cutlass6half_tE19Flash_kernel_traitsILi256ELi64ELi64ELi8ES3_EELb1ELb0ELb1ELb0ELb0ELb1ELb0EEEvNS_16Flash_bwd_paramsE --------------------------
	.section	.nv.info._ZN5flash44flash_bwd_dq_dk_dv_loop_seqk_parallel_kernelI23Flash_bwd_kernel_traitsILi256ELi64ELi64ELi8ELi4ELi2ELi2ELb0ELb1EN7cutlass6half_tE19Flash_kernel_traitsILi256ELi64ELi64ELi8ES3_EELb1ELb0ELb1ELb0ELb0ELb1ELb0EEEvNS_16Flash_bwd_paramsE,"",@"SHT_CUDA_INFO"
	.sectionflags	@""
	.align	4


	//----- nvinfo : EIATTR_CUDA_API_VERSION
	.align		4
        /*0000*/ 	.byte	0x04, 0x37
        /*0002*/ 	.short	(.L_838 - .L_837)
.L_837:
        /*0004*/ 	.word	0x00000082


	//----- nvinfo : EIATTR_KPARAM_INFO
	.align		4
.L_838:
        /*0008*/ 	.byte	0x04, 0x17
        /*000a*/ 	.short	(.L_840 - .L_839)
.L_839:
        /*000c*/ 	.word	0x00000000
        /*0010*/ 	.short	0x0000
        /*0012*/ 	.short	0x0000
        /*0014*/ 	.byte	0x00, 0xf0, 0x01, 0x0a


	//----- nvinfo : EIATTR_SPARSE_MMA_MASK
	.align		4
.L_840:
        /*0018*/ 	.byte	0x03, 0x50
        /*001a*/ 	.short	0x0000


	//----- nvinfo : EIATTR_MAXREG_COUNT
	.align		4
        /*001c*/ 	.byte	0x03, 0x1b
        /*001e*/ 	.short	0x00ff


	//----- nvinfo : EIATTR_NUM_BARRIERS
	.align		4
        /*0020*/ 	.byte	0x02, 0x4c
        /*0022*/ 	.byte	0x01
	.zero		1


	//----- nvinfo : EIATTR_MERCURY_ISA_VERSION
	.align		4
        /*0024*/ 	.byte	0x03, 0x5f
        /*0026*/ 	.short	0x0101


	//----- nvinfo : EIATTR_EXIT_INSTR_OFFSETS
	.align		4
        /*0028*/ 	.byte	0x04, 0x1c
        /*002a*/ 	.short	(.L_842 - .L_841)


	//   ....[0]....
.L_841:
        /*002c*/ 	.word	0x000000a0


	//   ....[1]....
        /*0030*/ 	.word	0x00009710


	//----- nvinfo : EIATTR_CRS_STACK_SIZE
	.align		4
.L_842:
        /*0034*/ 	.byte	0x04, 0x1e
        /*0036*/ 	.short	(.L_844 - .L_843)
.L_843:
        /*0038*/ 	.word	0x00000000


	//----- nvinfo : EIATTR_CBANK_PARAM_SIZE
	.align		4
.L_844:
        /*003c*/ 	.byte	0x03, 0x19
        /*003e*/ 	.short	0x0280


	//----- nvinfo : EIATTR_PARAM_CBANK
	.align		4
        /*0040*/ 	.byte	0x04, 0x0a
        /*0042*/ 	.short	(.L_846 - .L_845)
	.align		4
.L_845:
        /*0044*/ 	.word	index@(.nv.constant0._ZN5flash44flash_bwd_dq_dk_dv_loop_seqk_parallel_kernelI23Flash_bwd_kernel_traitsILi256ELi64ELi64ELi8ELi4ELi2ELi2ELb0ELb1EN7cutlass6half_tE19Flash_kernel_traitsILi256ELi64ELi64ELi8ES3_EELb1ELb0ELb1ELb0ELb0ELb1ELb0EEEvNS_16Flash_bwd_paramsE)
        /*0048*/ 	.short	0x0210
        /*004a*/ 	.short	0x0280


	//----- nvinfo : EIATTR_SW_WAR
	.align		4
.L_846:
        /*004c*/ 	.byte	0x04, 0x36
        /*004e*/ 	.short	(.L_848 - .L_847)
.L_847:
        /*0050*/ 	.word	0x00000008
.L_848:


//--------------------- .nv.info._ZN5flash44flash_bwd_dq_dk_dv_loop_seqk_parallel_kernelI23Flash_bwd_kernel_traitsILi256ELi64ELi64ELi8ELi4ELi2ELi2ELb0ELb1EN7cutlass6half_tE19Flash_kernel_traitsILi256ELi64ELi64ELi8ES3_EELb0ELb0ELb1ELb0ELb0ELb1ELb1EEEvNS_16Flash_bwd_paramsE --------------------------
	.section	.nv.info._ZN5flash44flash_bwd_dq_dk_dv_loop_seqk_parallel_kernelI23Flash_bwd_kernel_traitsILi256ELi64ELi64ELi8ELi4ELi2ELi2ELb0ELb1EN7cutlass6half_tE19Flash_kernel_traitsILi256ELi64ELi64ELi8ES3_EELb0ELb0ELb1ELb0ELb0ELb1ELb1EEEvNS_16Flash_bwd_paramsE,"",@"SHT_CUDA_INFO"
	.sectionflags	@""
	.align	4


	//----- nvinfo : EIATTR_CUDA_API_VERSION
	.align		4
        /*0000*/ 	.byte	0x04, 0x37
        /*0002*/ 	.short	(.L_850 - .L_849)
.L_849:
        /*0004*/ 	.word	0x00000082


	//----- nvinfo : EIATTR_KPARAM_INFO
	.align		4
.L_850:
        /*0008*/ 	.byte	0x04, 0x17
        /*000a*/ 	.short	(.L_852 - .L_851)
.L_851:
        /*000c*/ 	.word	0x00000000
        /*0010*/ 	.short	0x0000
        /*0012*/ 	.short	0x0000
        /*0014*/ 	.byte	0x00, 0xf0, 0x01, 0x0a


	//----- nvinfo : EIATTR_SPARSE_MMA_MASK
	.align		4
.L_852:
        /*0018*/ 	.byte	0x03, 0x50
        /*001a*/ 	.short	0x0000


	//----- nvinfo : EIATTR_MAXREG_COUNT
	.align		4
        /*001c*/ 	.byte	0x03, 0x1b
        /*001e*/ 	.short	0x00ff


	//----- nvinfo : EIATTR_NUM_BARRIERS
	.align		4
        /*0020*/ 	.byte	0x02, 0x4c
        /*0022*/ 	.byte	0x01
	.zero		1


	//----- nvinfo : EIATTR_MERCURY_ISA_VERSION
	.align		4
        /*0024*/ 	.byte	0x03, 0x5f
        /*0026*/ 	.short	0x0101


	//----- nvinfo : EIATTR_EXIT_INSTR_OFFSETS
	.align		4
        /*0028*/ 	.byte	0x04, 0x1c
        /*002a*/ 	.short	(.L_854 - .L_853)


	//   ....[0]....
.L_853:
        /*002c*/ 	.word	0x000000a0


	//   ....[1]....
        /*0030*/ 	.word	0x00009060


	//----- nvinfo : EIATTR_CRS_STACK_SIZE
	.align		4
.L_854:
        /*0034*/ 	.byte	0x04, 0x1e
        /*0036*/ 	.short	(.L_856 - .L_855)
.L_855:
        /*0038*/ 	.word	0x00000000


	//----- nvinfo : EIATTR_CBANK_PARAM_SIZE
	.align		4
.L_856:
        /*003c*/ 	.byte	0x03, 0x19
        /*003e*/ 	.short	0x0280


	//----- nvinfo : EIATTR_PARAM_CBANK
	.align		4
        /*0040*/ 	.byte	0x04, 0x0a
        /*0042*/ 	.short	(.L_858 - .L_857)
	.align		4
.L_857:
        /*0044*/ 	.word	index@(.nv.constant0._ZN5flash44flash_bwd_dq_dk_dv_loop_seqk_parallel_kernelI23Flash_bwd_kernel_traitsILi256ELi64ELi64ELi8ELi4ELi2ELi2ELb0ELb1EN7cutlass6half_tE19Flash_kernel_traitsILi256ELi64ELi64ELi8ES3_EELb0ELb0ELb1ELb0ELb0ELb1ELb1EEEvNS_16Flash_bwd_paramsE)
        /*0048*/ 	.short	0x0210
        /*004a*/ 	.short	0x0280


	//----- nvinfo : EIATTR_SW_WAR
	.align		4
.L_858:
        /*004c*/ 	.byte	0x04, 0x36
        /*004e*/ 	.short	(.L_860 - .L_859)
.L_859:
        /*0050*/ 	.word	0x00000008
.L_860:


//--------------------- .nv.info._ZN5flash44flash_bwd_dq_dk_dv_loop_seqk_parallel_kernelI23Flash_bwd_kernel_traitsILi256ELi64ELi64ELi8ELi4ELi2ELi2ELb0ELb1EN7cutlass6half_tE19Flash_kernel_traitsILi256ELi64ELi64ELi8ES3_EELb1ELb0ELb1ELb1ELb0ELb0ELb0EEEvNS_16Flash_bwd_paramsE --------------------------
	.section	.nv.info._ZN5flash44flash_bwd_dq_dk_dv_loop_seqk_parallel_kernelI23Flash_bwd_kernel_traitsILi256ELi64ELi64ELi8ELi4ELi2ELi2ELb0ELb1EN7cutlass6half_tE19Flash_kernel_traitsILi256ELi64ELi64ELi8ES3_EELb1ELb0ELb1ELb1ELb0ELb0ELb0EEEvNS_16Flash_bwd_paramsE,"",@"SHT_CUDA_INFO"
	.sectionflags	@""
	.align	4


	//----- nvinfo : EIATTR_CUDA_API_VERSION
	.align		4
        /*0000*/ 	.byte	0x04, 0x37
        /*0002*/ 	.short	(.L_862 - .L_861)
.L_861:
        /*0004*/ 	.word	0x00000082


	//----- nvinfo : EIATTR_KPARAM_INFO
	.align		4
.L_862:
        /*0008*/ 	.byte	0x04, 0x17
        /*000a*/ 	.short	(.L_864 - .L_863)
.L_863:
        /*000c*/ 	.word	0x00000000
        /*0010*/ 	.short	0x0000
        /*0012*/ 	.short	0x0000
        /*0014*/ 	.byte	0x00, 0xf0, 0x01, 0x0a


	//----- nvinfo : EIATTR_SPARSE_MMA_MASK
	.align		4
.L_864:
        /*0018*/ 	.byte	0x03, 0x50
        /*001a*/ 	.short	0x0000


	//----- nvinfo : EIATTR_MAXREG_COUNT
	.align		4
        /*001c*/ 	.byte	0x03, 0x1b
        /*001e*/ 	.short	0x00ff


	//----- nvinfo : EIATTR_NUM_BARRIERS
	.align		4
        /*0020*/ 	.byte	0x02, 0x4c
        /*0022*/ 	.byte	0x01
	.zero		1


	//----- nvinfo : EIATTR_ANNOTATIONS
	.align		4
        /*0024*/ 	.byte	0x04, 0x55
        /*0026*/ 	.short	(.L_866 - .L_865)


	//   ....[0]....
.L_865:
        /*0028*/ 	.word	0x00000001
        /*002c*/ 	.byte	0xa0, 0x00, 0x00, 0x00, 0x01, 0x00, 0x00, 0x00, 0xa0, 0xb5, 0x00, 0x00


	//----- nvinfo : EIATTR_MERCURY_ISA_VERSION
	.align		4
.L_866:
        /*0038*/ 	.byte	0x03, 0x5f
        /*003a*/ 	.short	0x0101


	//----- nvinfo : EIATTR_EXIT_INSTR_OFFSETS
	.align		4
        /*003c*/ 	.byte	0x04, 0x1c
        /*003e*/ 	.short	(.L_868 - .L_867)


	//   ....[0]....
.L_867:
        /*0040*/ 	.word	0x000000c0


	//   ....[1]....
        /*0044*/ 	.word	0x0000b630


	//----- nvinfo : EIATTR_CRS_STACK_SIZE
	.align		4
.L_868:
        /*0048*/ 	.byte	0x04, 0x1e
        /*004a*/ 	.short	(.L_870 - .L_869)
.L_869:
        /*004c*/ 	.word	0x00000000


	//----- nvinfo : EIATTR_CBANK_PARAM_SIZE
	.align		4
.L_870:
        /*0050*/ 	.byte	0x03, 0x19
        /*0052*/ 	.short	0x0280


	//----- nvinfo : EIATTR_PARAM_CBANK
	.align		4
        /*0054*/ 	.byte	0x04, 0x0a
        /*0056*/ 	.short	(.L_872 - .L_871)
	.align		4
.L_871:
        /*0058*/ 	.word	index@(.nv.constant0._ZN5flash44flash_bwd_dq_dk_dv_loop_seqk_parallel_kernelI23Flash_bwd_kernel_traitsILi256ELi64ELi64ELi8ELi4ELi2ELi2ELb0ELb1EN7cutlass6half_tE19Flash_kernel_traitsILi256ELi64ELi64ELi8ES3_EELb1ELb0ELb1ELb1ELb0ELb0ELb0EEEvNS_16Flash_bwd_paramsE)
        /*005c*/ 	.short	0x0210
        /*005e*/ 	.short	0x0280


	//----- nvinfo : EIATTR_SW_WAR
	.align		4
.L_872:
        /*0060*/ 	.byte	0x04, 0x36
        /*0062*/ 	.short	(.L_874 - .L_873)
.L_873:
        /*0064*/ 	.word	0x00000008
.L_874:


//--------------------- .nv.info._ZN5flash44flash_bwd_dq_dk_dv_loop_seqk_parallel_kernelI23Flash_bwd_kernel_traitsILi256ELi64ELi64ELi8ELi4ELi2ELi2ELb0ELb1EN7cutlass6half_tE19Flash_kernel_traitsILi256ELi64ELi64ELi8ES3_EELb0ELb0ELb1ELb1ELb0ELb0ELb1EEEvNS_16Flash_bwd_paramsE --------------------------
	.section	.nv.info._ZN5flash44flash_bwd_dq_dk_dv_loop_seqk_parallel_kernelI23Flash_bwd_kernel_traitsILi256ELi64ELi64ELi8ELi4ELi2ELi2ELb0ELb1EN7cutlass6half_tE19Flash_kernel_traitsILi256ELi64ELi64ELi8ES3_EELb0ELb0ELb1ELb1ELb0ELb0ELb1EEEvNS_16Flash_bwd_paramsE,"",@"SHT_CUDA_INFO"
	.sectionflags	@""
	.align	4


	//----- nvinfo : EIATTR_CUDA_API_VERSION
	.align		4
        /*0000*/ 	.byte	0x04, 0x37
        /*0002*/ 	.short	(.L_876 - .L_875)
.L_875:
        /*0004*/ 	.word	0x00000082


	//----- nvinfo : EIATTR_KPARAM_INFO
	.align		4
.L_876:
        /*0008*/ 	.byte	0x04, 0x17
        /*000a*/ 	.short	(.L_878 - .L_877)
.L_877:
        /*000c*/ 	.word	0x00000000
        /*0010*/ 	.short	0x0000
        /*0012*/ 	.short	0x0000
        /*0014*/ 	.byte	0x00, 0xf0, 0x01, 0x0a


	//----- nvinfo : EIATTR_SPARSE_MMA_MASK
	.align		4
.L_878:
        /*0018*/ 	.byte	0x03, 0x50
        /*001a*/ 	.short	0x0000


	//----- nvinfo : EIATTR_MAXREG_COUNT
	.align		4
        /*001c*/ 	.byte	0x03, 0x1b
        /*001e*/ 	.short	0x00ff


	//----- nvinfo : EIATTR_NUM_BARRIERS
	.align		4
        /*0020*/ 	.byte	0x02, 0x4c
        /*0022*/ 	.byte	0x01
	.zero		1


	//----- nvinfo : EIATTR_MERCURY_ISA_VERSION
	.align		4
        /*0024*/ 	.byte	0x03, 0x5f
        /*0026*/ 	.short	0x0101


	//----- nvinfo : EIATTR_EXIT_INSTR_OFFSETS
	.align		4
        /*0028*/ 	.byte	0x04, 0x1c
        /*002a*/ 	.short	(.L_880 - .L_879)


	//   ....[0]....
.L_879:
        /*002c*/ 	.word	0x00000090


	//   ....[1]....
        /*0030*/ 	.word	0x0000ae30


	//----- nvinfo : EIATTR_CRS_STACK_SIZE
	.align		4
.L_880:
        /*0034*/ 	.byte	0x04, 0x1e
        /*0036*/ 	.short	(.L_882 - .L_881)
.L_881:
        /*0038*/ 	.word	0x00000000


	//----- nvinfo : EIATTR_CBANK_PARAM_SIZE
	.align		4
.L_882:
        /*003c*/ 	.byte	0x03, 0x19
        /*003e*/ 	.short	0x0280


	//----- nvinfo : EIATTR_PARAM_CBANK
	.align		4
        /*0040*/ 	.byte	0x04, 0x0a
        /*0042*/ 	.short	(.L_884 - .L_883)
	.align		4
.L_883:
        /*0044*/ 	.word	index@(.nv.constant0._ZN5flash44flash_bwd_dq_dk_dv_loop_seqk_parallel_kernelI23Flash_bwd_kernel_traitsILi256ELi64ELi64ELi8ELi4ELi2ELi2ELb0ELb1EN7cutlass6half_tE19Flash_kernel_traitsILi256ELi64ELi64ELi8ES3_EELb0ELb0ELb1ELb1ELb0ELb0ELb1EEEvNS_16Flash_bwd_paramsE)
        /*0048*/ 	.short	0x0210
        /*004a*/ 	.short	0x0280


	//----- nvinfo : EIATTR_SW_WAR
	.align		4
.L_884:
        /*004c*/ 	.byte	0x04, 0x36
        /*004e*/ 	.short	(.L_886 - .L_885)
.L_885:
        /*0050*/ 	.word	0x00000008
.L_886:


//--------------------- .nv.info._ZN5flash25flash_bwd_dot_do_o_kernelILb0E23Flash_bwd_kernel_traitsILi256ELi64ELi64ELi8ELi4ELi2ELi2ELb0ELb1EN7cutlass6half_tE19Flash_kernel_traitsILi256ELi64ELi64ELi8ES3_EEEEvNS_16Flash_bwd_paramsE --------------------------
	.section	.nv.info._ZN5flash25flash_bwd_dot_do_o_kernelILb0E23Flash_bwd_kernel_traitsILi256ELi64ELi64ELi8ELi4ELi2ELi2ELb0ELb1EN7cutlass6half_tE19Flash_kernel_traitsILi256ELi64ELi64ELi8ES3_EEEEvNS_16Flash_bwd_paramsE,"",@"SHT_CUDA_INFO"
	.sectionflags	@""
	.align	4


	//----- nvinfo : EIATTR_CUDA_API_VERSION
	.align		4
        /*0000*/ 	.byte	0x04, 0x37
        /*0002*/ 	.short	(.L_888 - .L_887)
.L_887:
        /*0004*/ 	.word	0x00000082


	//----- nvinfo : EIATTR_KPARAM_INFO
	.align		4
.L_888:
        /*0008*/ 	.byte	0x04, 0x17
        /*000a*/ 	.short	(.L_890 - .L_889)
.L_889:
        /*000c*/ 	.word	0x00000000
        /*0010*/ 	.short	0x0000
        /*0012*/ 	.short	0x0000
        /*0014*/ 	.byte	0x00, 0xf0, 0x01, 0x0a


	//----- nvinfo : EIATTR_SPARSE_MMA_MASK
	.align		4
.L_890:
        /*0018*/ 	.byte	0x03, 0x50
        /*001a*/ 	.short	0x0000


	//----- nvinfo : EIATTR_MAXREG_COUNT
	.align		4
        /*001c*/ 	.byte	0x03, 0x1b
        /*001e*/ 	.short	0x00ff


	//----- nvinfo : EIATTR_MERCURY_ISA_VERSION
	.align		4
        /*0020*/ 	.byte	0x03, 0x5f
        /*0022*/ 	.short	0x0101


	//----- nvinfo : EIATTR_COOP_GROUP_MASK_REGIDS
	.align		4
        /*0024*/ 	.byte	0x04, 0x29
        /*0026*/ 	.short	(.L_892 - .L_891)


	//   ....[0]....
.L_891:
        /*0028*/ 	.word	0xffffffff


	//   ....[1]....
        /*002c*/ 	.word	0xffffffff


	//   ....[2]....
        /*0030*/ 	.word	0xffffffff


	//   ....[3]....
        /*0034*/ 	.word	0xffffffff


	//   ....[4]....
        /*0038*/ 	.word	0xffffffff


	//   ....[5]....
        /*003c*/ 	.word	0xffffffff


	//----- nvinfo : EIATTR_COOP_GROUP_INSTR_OFFSETS
	.align		4
.L_892:
        /*0040*/ 	.byte	0x04, 0x28
        /*0042*/ 	.short	(.L_894 - .L_893)


	//   ....[0]....
.L_893:
        /*0044*/ 	.word	0x00001bd0


	//   ....[1]....
        /*0048*/ 	.word	0x00001bf0


	//   ....[2]....
        /*004c*/ 	.word	0x00001c30


	//   ....[3]....
        /*0050*/ 	.word	0x00001c50


	//   ....[4]....
        /*0054*/ 	.word	0x00001ca0


	//   ....[5]....
        /*0058*/ 	.word	0x00001cd0


	//----- nvinfo : EIATTR_EXIT_INSTR_OFFSETS
	.align		4
.L_894:
        /*005c*/ 	.byte	0x04, 0x1c
        /*005e*/ 	.short	(.L_896 - .L_895)


	//   ....[0]....
.L_895:
        /*0060*/ 	.word	0x00000100


	//   ....[1]....
        /*0064*/ 	.word	0x00001d30


	//   ....[2]....
        /*0068*/ 	.word	0x00001d50


	//----- nvinfo : EIATTR_CRS_STACK_SIZE
	.align		4
.L_896:
        /*006c*/ 	.byte	0x04, 0x1e
        /*006e*/ 	.short	(.L_898 - .L_897)
.L_897:
        /*0070*/ 	.word	0x00000000


	//----- nvinfo : EIATTR_CBANK_PARAM_SIZE
	.align		4
.L_898:
        /*0074*/ 	.byte	0x03, 0x19
        /*0076*/ 	.short	0x0280


	//----- nvinfo : EIATTR_PARAM_CBANK
	.align		4
        /*0078*/ 	.byte	0x04, 0x0a
        /*007a*/ 	.short	(.L_900 - .L_899)
	.align		4
.L_899:
        /*007c*/ 	.word	index@(.nv.constant0._ZN5flash25flash_bwd_dot_do_o_kernelILb0E23Flash_bwd_kernel_traitsILi256ELi64ELi64ELi8ELi4ELi2ELi2ELb0ELb1EN7cutlass6half_tE19Flash_kernel_traitsILi256ELi64ELi64ELi8ES3_EEEEvNS_16Flash_bwd_paramsE)
        /*0080*/ 	.short	0x0210
        /*0082*/ 	.short	0x0280


	//----- nvinfo : EIATTR_SW_WAR
	.align		4
.L_900:
        /*0084*/ 	.byte	0x04, 0x36
        /*0086*/ 	.short	(.L_902 - .L_901)
.L_901:
        /*0088*/ 	.word	0x00000008
.L_902:


//--------------------- .nv.info._ZN5flash25flash_bwd_dot_do_o_kernelILb1E23Flash_bwd_kernel_traitsILi256ELi64ELi64ELi8ELi4ELi2ELi2ELb0ELb1EN7cutlass6half_tE19Flash_kernel_traitsILi256ELi64ELi64ELi8ES3_EEEEvNS_16Flash_bwd_paramsE --------------------------
	.section	.nv.info._ZN5flash25flash_bwd_dot_do_o_kernelILb1E23Flash_bwd_kernel_traitsILi256ELi64ELi64ELi8ELi4ELi2ELi2ELb0ELb1EN7cutlass6half_tE19Flash_kernel_traitsILi256ELi64ELi64ELi8ES3_EEEEvNS_16Flash_bwd_paramsE,"",@"SHT_CUDA_INFO"
	.sectionflags	@""
	.align	4


	//----- nvinfo : EIATTR_CUDA_API_VERSION
	.align		4
        /*0000*/ 	.byte	0x04, 0x37
        /*0002*/ 	.short	(.L_904 - .L_903)
.L_903:
        /*0004*/ 	.word	0x00000082


	//----- nvinfo : EIATTR_KPARAM_INFO
	.align		4
.L_904:
        /*0008*/ 	.byte	0x04, 0x17
        /*000a*/ 	.short	(.L_906 - .L_905)
.L_905:
        /*000c*/ 	.word	0x00000000
        /*0010*/ 	.short	0x0000
        /*0012*/ 	.short	0x0000
        /*0014*/ 	.byte	0x00, 0xf0, 0x01, 0x0a


	//----- nvinfo : EIATTR_SPARSE_MMA_MASK
	.align		4
.L_906:
        /*0018*/ 	.byte	0x03, 0x50
        /*001a*/ 	.short	0x0000


	//----- nvinfo : EIATTR_MAXREG_COUNT
	.align		4
        /*001c*/ 	.byte	0x03, 0x1b
        /*001e*/ 	.short	0x00ff


	//----- nvinfo : EIATTR_MERCURY_ISA_VERSION
	.align		4
        /*0020*/ 	.byte	0x03, 0x5f
        /*0022*/ 	.short	0x0101


	//----- nvinfo : EIATTR_COOP_GROUP_MASK_REGIDS
	.align		4
        /*0024*/ 	.byte	0x04, 0x29
        /*0026*/ 	.short	(.L_908 - .L_907)


	//   ....[0]....
.L_907:
        /*0028*/ 	.word	0xffffffff


	//   ....[1]....
        /*002c*/ 	.word	0xffffffff


	//   ....[2]....
        /*0030*/ 	.word	0xffffffff


	//   ....[3]....
        /*0034*/ 	.word	0xffffffff


	//   ....[4]....
        /*0038*/ 	.word	0xffffffff


	//   ....[5]....
        /*003c*/ 	.word	0xffffffff


	//----- nvinfo : EIATTR_COOP_GROUP_INSTR_OFFSETS
	.align		4
.L_908:
        /*0040*/ 	.byte	0x04, 0x28
        /*0042*/ 	.short	(.L_910 - .L_909)


	//   ....[0]....
.L_909:
        /*0044*/ 	.word	0x00001f10


	//   ....[1]....
        /*0048*/ 	.word	0x00001f20


	//   ....[2]....
        /*004c*/ 	.word	0x00001f60


	//   ....[3]....
        /*0050*/ 	.word	0x00001f90


	//   ....[4]....
        /*0054*/ 	.word	0x00001ff0


	//   ....[5]....
        /*0058*/ 	.word	0x00002000


	//----- nvinfo : EIATTR_EXIT_INSTR_OFFSETS
	.align		4
.L_910:
        /*005c*/ 	.byte	0x04, 0x1c
        /*005e*/ 	.short	(.L_912 - .L_911)


	//   ....[0]....
.L_911:
        /*0060*/ 	.word	0x00000100


	//   ....[1]....
        /*0064*/ 	.word	0x000021d0


	//----- nvinfo : EIATTR_CRS_STACK_SIZE
	.align		4
.L_912:
        /*0068*/ 	.byte	0x04, 0x1e
        /*006a*/ 	.short	(.L_914 - .L_913)
.L_913:
        /*006c*/ 	.word	0x00000000


	//----- nvinfo : EIATTR_CBANK_PARAM_SIZE
	.align		4
.L_914:
        /*0070*/ 	.byte	0x03, 0x19
        /*0072*/ 	.short	0x0280


	//----- nvinfo : EIATTR_PARAM_CBANK
	.align		4
        /*0074*/ 	.byte	0x04, 0x0a
        /*0076*/ 	.short	(.L_916 - .L_915)
	.align		4
.L_915:
        /*0078*/ 	.word	index@(.nv.constant0._ZN5flash25flash_bwd_dot_do_o_kernelILb1E23Flash_bwd_kernel_traitsILi256ELi64ELi64ELi8ELi4ELi2ELi2ELb0ELb1EN7cutlass6half_tE19Flash_kernel_traitsILi256ELi64ELi64ELi8ES3_EEEEvNS_16Flash_bwd_paramsE)
        /*007c*/ 	.short	0x0210
        /*007e*/ 	.short	0x0280


	//----- nvinfo : EIATTR_SW_WAR
	.align		4
.L_916:
        /*0080*/ 	.byte	0x04, 0x36
        /*0082*/ 	.short	(.L_918 - .L_917)
.L_917:
        /*0084*/ 	.word	0x00000008
.L_918:


//--------------------- .nv.info._ZN5flash27flash_bwd_convert_dq_kernelI23Flash_bwd_kernel_traitsILi256ELi64ELi64ELi8ELi4ELi2ELi2ELb0ELb0EN7cutlass6half_tE19Flash_kernel_traitsILi256ELi64ELi64ELi8ES3_EEEEvNS_16Flash_bwd_paramsEi --------------------------
	.section	.nv.info._ZN5flash27flash_bwd_convert_dq_kernelI23Flash_bwd_kernel_traitsILi256ELi64ELi64ELi8ELi4ELi2ELi2ELb0ELb0EN7cutlass6half_tE19Flash_kernel_traitsILi256ELi64ELi64ELi8ES3_EEEEvNS_16Flash_bwd_paramsEi,"",@"SHT_CUDA_INFO"
	.sectionflags	@""
	.align	4


	//----- nvinfo : EIATTR_CUDA_API_VERSION
	.align		4
        /*0000*/ 	.byte	0x04, 0x37
        /*0002*/ 	.short	(.L_920 - .L_919)
.L_919:
        /*0004*/ 	.word	0x00000082


	//----- nvinfo : EIATTR_KPARAM_INFO
	.align		4
.L_920:
        /*0008*/ 	.byte	0x04, 0x17
        /*000a*/ 	.short	(.L_922 - .L_921)
.L_921:
        /*000c*/ 	.word	0x00000000
        /*0010*/ 	.short	0x0001
        /*0012*/ 	.short	0x0280
        /*0014*/ 	.byte	0x00, 0xf0, 0x11, 0x00


	//----- nvinfo : EIATTR_KPARAM_INFO
	.align		4
.L_922:
        /*0018*/ 	.byte	0x04, 0x17
        /*001a*/ 	.short	(.L_924 - .L_923)
.L_923:
        /*001c*/ 	.word	0x00000000
        /*0020*/ 	.short	0x0000
        /*0022*/ 	.short	0x0000
        /*0024*/ 	.byte	0x00, 0xf0, 0x01, 0x0a


	//----- nvinfo : EIATTR_SPARSE_MMA_MASK
	.align		4
.L_924:
        /*0028*/ 	.byte	0x03, 0x50
        /*002a*/ 	.short	0x0000


	//----- nvinfo : EIATTR_MAXREG_COUNT
	.align		4
        /*002c*/ 	.byte	0x03, 0x1b
        /*002e*/ 	.short	0x00ff


	//----- nvinfo : EIATTR_NUM_BARRIERS
	.align		4
        /*0030*/ 	.byte	0x02, 0x4c
        /*0032*/ 	.byte	0x01
	.zero		1


	//----- nvinfo : EIATTR_MERCURY_ISA_VERSION
	.align		4
        /*0034*/ 	.byte	0x03, 0x5f
        /*0036*/ 	.short	0x0101


	//----- nvinfo : EIATTR_EXIT_INSTR_OFFSETS
	.align		4
        /*0038*/ 	.byte	0x04, 0x1c
        /*003a*/ 	.short	(.L_926 - .L_925)


	//   ....[0]....
.L_925:
        /*003c*/ 	.word	0x00000100


	//   ....[1]....
        /*0040*/ 	.word	0x000020f0


	//   ....[2]....
        /*0044*/ 	.word	0x00002230


	//   ....[3]....
        /*0048*/ 	.word	0x00002250


	//----- nvinfo : EIATTR_CRS_STACK_SIZE
	.align		4
.L_926:
        /*004c*/ 	.byte	0x04, 0x1e
        /*004e*/ 	.short	(.L_928 - .L_927)
.L_927:
        /*0050*/ 	.word	0x00000000


	//----- nvinfo : EIATTR_CBANK_PARAM_SIZE
	.align		4
.L_928:
        /*0054*/ 	.byte	0x03, 0x19
        /*0056*/ 	.short	0x0284


	//----- nvinfo : EIATTR_PARAM_CBANK
	.align		4
        /*0058*/ 	.byte	0x04, 0x0a
        /*005a*/ 	.short	(.L_930 - .L_929)
	.align		4
.L_929:
        /*005c*/ 	.word	index@(.nv.constant0._ZN5flash27flash_bwd_convert_dq_kernelI23Flash_bwd_kernel_traitsILi256ELi64ELi64ELi8ELi4ELi2ELi2ELb0ELb0EN7cutlass6half_tE19Flash_kernel_traitsILi256ELi64ELi64ELi8ES3_EEEEvNS_16Flash_bwd_paramsEi)
        /*0060*/ 	.short	0x0210
        /*0062*/ 	.short	0x0284


	//----- nvinfo : EIATTR_SW_WAR
	.align		4
.L_930:
        /*0064*/ 	.byte	0x04, 0x36
        /*0066*/ 	.short	(.L_932 - .L_931)
.L_931:
        /*0068*/ 	.word	0x00000008
.L_932:


//--------------------- .nv.info._ZN5flash44flash_bwd_dq_dk_dv_loop_seqk_parallel_kernelI23Flash_bwd_kernel_traitsILi256ELi64ELi64ELi8ELi4ELi2ELi2ELb0ELb0EN7cutlass6half_tE19Flash_kernel_traitsILi256ELi64ELi64ELi8ES3_EELb1ELb0ELb0ELb0ELb0ELb0ELb0EEEvNS_16Flash_bwd_paramsE --------------------------
	.section	.nv.info._ZN5flash44flash_bwd_dq_dk_dv_loop_seqk_parallel_kernelI23Flash_bwd_kernel_traitsILi256ELi64ELi64ELi8ELi4ELi2ELi2ELb0ELb0EN7cutlass6half_tE19Flash_kernel_traitsILi256ELi64ELi64ELi8ES3_EELb1ELb0ELb0ELb0ELb0ELb0ELb0EEEvNS_16Flash_bwd_paramsE,"",@"SHT_CUDA_INFO"
	.sectionflags	@""
	.align	4


	//----- nvinfo : EIATTR_CUDA_API_VERSION
	.align		4
        /*0000*/ 	.byte	0x04, 0x37
        /*0002*/ 	.short	(.L_934 - .L_933)
.L_933:
        /*0004*/ 	.word	0x00000082


	//----- nvinfo : EIATTR_KPARAM_INFO
	.align		4
.L_934:
        /*0008*/ 	.byte	0x04, 0x17
        /*000a*/ 	.short	(.L_936 - .L_935)
.L_935:
        /*000c*/ 	.word	0x00000000
        /*0010*/ 	.short	0x0000
        /*0012*/ 	.short	0x0000
        /*0014*/ 	.byte	0x00, 0xf0, 0x01, 0x0a


	//----- nvinfo : EIATTR_SPARSE_MMA_MASK
	.align		4
.L_936:
        /*0018*/ 	.byte	0x03, 0x50
        /*001a*/ 	.short	0x0000


	//----- nvinfo : EIATTR_MAXREG_COUNT
	.align		4
        /*001c*/ 	.byte	0x03, 0x1b
        /*001e*/ 	.short	0x00ff


	//----- nvinfo : EIATTR_NUM_BARRIERS
	.align		4
        /*0020*/ 	.byte	0x02, 0x4c
        /*0022*/ 	.byte	0x01
	.zero		1


	//----- nvinfo : EIATTR_ANNOTATIONS
	.align		4
        /*0024*/ 	.byte	0x04, 0x55
        /*0026*/ 	.short	(.L_938 - .L_937)


	//   ....[0]....
.L_937:
        /* <DEDUP_REMOVED lines=36> */
        /*025c*/ 	.byte	0x00, 0xa7, 0x00, 0x00, 0x01, 0x00, 0x00, 0x00, 0xe0, 0xb2, 0x00, 0x00


	//----- nvinfo : EIATTR_MERCURY_ISA_VERSION
	.align		4
.L_938:
        /*0268*/ 	.byte	0x03, 0x5f
        /*026a*/ 	.short	0x0101


	//----- nvinfo : EIATTR_EXIT_INSTR_OFFSETS
	.align		4
        /*026c*/ 	.byte	0x04, 0x1c
        /*026e*/ 	.short	(.L_940 - .L_939)


	//   ....[0]....
.L_939:
        /*0270*/ 	.word	0x000000a0


	//   ....[1]....
        /*0274*/ 	.word	0x0000bb40


	//----- nvinfo : EIATTR_CRS_STACK_SIZE
	.align		4
.L_940:
        /*0278*/ 	.byte	0x04, 0x1e
        /*027a*/ 	.short	(.L_942 - .L_941)
.L_941:
        /*027c*/ 	.word	0x00000000


	//----- nvinfo : EIATTR_CBANK_PARAM_SIZE
	.align		4
.L_942:
        /*0280*/ 	.byte	0x03, 0x19
        /*0282*/ 	.short	0x0280


	//----- nvinfo : EIATTR_PARAM_CBANK
	.align		4
        /*0284*/ 	.byte	0x04, 0x0a
        /*0286*/ 	.short	(.L_944 - .L_943)
	.align		4
.L_943:
        /*0288*/ 	.word	index@(.nv.constant0._ZN5flash44flash_bwd_dq_dk_dv_loop_seqk_parallel_kernelI23Flash_bwd_kernel_traitsILi256ELi64ELi64ELi8ELi4ELi2ELi2ELb0ELb0EN7cutlass6half_tE19Flash_kernel_traitsILi256ELi64ELi64ELi8ES3_EELb1ELb0ELb0ELb0ELb0ELb0ELb0EEEvNS_16Flash_bwd_paramsE)
        /*028c*/ 	.short	0x0210
        /*028e*/ 	.short	0x0280


	//----- nvinfo : EIATTR_SW_WAR
	.align		4
.L_944:
        /*0290*/ 	.byte	0x04, 0x36
        /*0292*/ 	.short	(.L_946 - .L_945)
.L_945:
        /*0294*/ 	.word	0x00000008
.L_946:


//--------------------- .nv.info._ZN5flash44flash_bwd_dq_dk_dv_loop_seqk_parallel_kernelI23Flash_bwd_kernel_traitsILi256ELi64ELi64ELi8ELi4ELi2ELi2ELb0ELb0EN7cutlass6half_tE19Flash_kernel_traitsILi256ELi64ELi64ELi8ES3_EELb0ELb0ELb0ELb0ELb0ELb0ELb1EEEvNS_16Flash_bwd_paramsE --------------------------
	.section	.nv.info._ZN5flash44flash_bwd_dq_dk_dv_loop_seqk_parallel_kernelI23Flash_bwd_kernel_traitsILi256ELi64ELi64ELi8ELi4ELi2ELi2ELb0ELb0EN7cutlass6half_tE19Flash_kernel_traitsILi256ELi64ELi64ELi8ES3_EELb0ELb0ELb0ELb0ELb0ELb0ELb1EEEvNS_16Flash_bwd_paramsE,"",@"SHT_CUDA_INFO"
	.sectionflags	@""
	.align	4


	//----- nvinfo : EIATTR_CUDA_API_VERSION
	.align		4
        /*0000*/ 	.byte	0x04, 0x37
        /*0002*/ 	.short	(.L_948 - .L_947)
.L_947:
        /*0004*/ 	.word	0x00000082


	//----- nvinfo : EIATTR_KPARAM_INFO
	.align		4
.L_948:
        /*0008*/ 	.byte	0x04, 0x17
        /*000a*/ 	.short	(.L_950 - .L_949)
.L_949:
        /*000c*/ 	.word	0x00000000
        /*0010*/ 	.short	0x0000
        /*0012*/ 	.short	0x0000
        /*0014*/ 	.byte	0x00, 0xf0, 0x01, 0x0a


	//----- nvinfo : EIATTR_SPARSE_MMA_MASK
	.align		4
.L_950:
        /*0018*/ 	.byte	0x03, 0x50
        /*001a*/ 	.short	0x0000


	//----- nvinfo : EIATTR_MAXREG_COUNT
	.align		4
        /*001c*/ 	.byte	0x03, 0x1b
        /*001e*/ 	.short	0x00ff


	//----- nvinfo : EIATTR_NUM_BARRIERS
	.align		4
        /*0020*/ 	.byte	0x02, 0x4c
        /*0022*/ 	.byte	0x01
	.zero		1


	//----- nvinfo : EIATTR_ANNOTATIONS
	.align		4
        /*0024*/ 	.byte	0x04, 0x55
        /*0026*/ 	.short	(.L_952 - .L_951)


	//   ....[0]....
.L_951:
        /*0028*/ 	.word	0x00000001
        /*002c*/ 	.byte	0x00, 0x06, 0x00, 0x00, 0x01, 0x00, 0x00, 0x00, 0x60, 0x06, 0x00, 0x00, 0x01, 0x00, 0x00, 0x00
        /*003c*/ 	.byte	0x60, 0x08, 0x00, 0x00, 0x01, 0x00, 0x00, 0x00, 0x00, 0x1c, 0x00, 0x00, 0x01, 0x00, 0x00, 0x00
        /*004c*/ 	.byte	0xe0, 0x2c, 0x00, 0x00, 0x01, 0x00, 0x00, 0x00, 0xa0, 0x43, 0x00, 0x00, 0x01, 0x00, 0x00, 0x00
        /*005c*/ 	.byte	0x50, 0x9a, 0x00, 0x00


	//----- nvinfo : EIATTR_MERCURY_ISA_VERSION
	.align		4
.L_952:
        /*0060*/ 	.byte	0x03, 0x5f
        /*0062*/ 	.short	0x0101


	//----- nvinfo : EIATTR_EXIT_INSTR_OFFSETS
	.align		4
        /*0064*/ 	.byte	0x04, 0x1c
        /*0066*/ 	.short	(.L_954 - .L_953)


	//   ....[0]....
.L_953:
        /*0068*/ 	.word	0x000000a0


	//   ....[1]....
        /*006c*/ 	.word	0x0000b020


	//----- nvinfo : EIATTR_CRS_STACK_SIZE
	.align		4
.L_954:
        /*0070*/ 	.byte	0x04, 0x1e
        /*0072*/ 	.short	(.L_956 - .L_955)
.L_955:
        /*0074*/ 	.word	0x00000000


	//----- nvinfo : EIATTR_CBANK_PARAM_SIZE
	.align		4
.L_956:
        /*0078*/ 	.byte	0x03, 0x19
        /*007a*/ 	.short	0x0280


	//----- nvinfo : EIATTR_PARAM_CBANK
	.align		4
        /*007c*/ 	.byte	0x04, 0x0a
        /*007e*/ 	.short	(.L_958 - .L_957)
	.align		4
.L_957:
        /*0080*/ 	.word	index@(.nv.constant0._ZN5flash44flash_bwd_dq_dk_dv_loop_seqk_parallel_kernelI23Flash_bwd_kernel_traitsILi256ELi64ELi64ELi8ELi4ELi2ELi2ELb0ELb0EN7cutlass6half_tE19Flash_kernel_traitsILi256ELi64ELi64ELi8ES3_EELb0ELb0ELb0ELb0ELb0ELb0ELb1EEEvNS_16Flash_bwd_paramsE)
        /*0084*/ 	.short	0x0210
        /*0086*/ 	.short	0x0280


	//----- nvinfo : EIATTR_SW_WAR
	.align		4
.L_958:
        /*0088*/ 	.byte	0x04, 0x36
        /*008a*/ 	.short	(.L_960 - .L_959)
.L_959:
        /*008c*/ 	.word	0x00000008
.L_960:


//--------------------- .nv.info._ZN5flash44flash_bwd_dq_dk_dv_loop_seqk_parallel_kernelI23Flash_bwd_kernel_traitsILi256ELi64ELi64ELi8ELi4ELi2ELi2ELb0ELb0EN7cutlass6half_tE19Flash_kernel_traitsILi256ELi64ELi64ELi8ES3_EELb1ELb0ELb1ELb0ELb0ELb0ELb0EEEvNS_16Flash_bwd_paramsE --------------------------
	.section	.nv.info._ZN5flash44flash_bwd_dq_dk_dv_loop_seqk_parallel_kernelI23Flash_bwd_kernel_traitsILi256ELi64ELi64ELi8ELi4ELi2ELi2ELb0ELb0EN7cutlass6half_tE19Flash_kernel_traitsILi256ELi64ELi64ELi8ES3_EELb1ELb0ELb1ELb0ELb0ELb0ELb0EEEvNS_16Flash_bwd_paramsE,"",@"SHT_CUDA_INFO"
	.sectionflags	@""
	.align	4


	//----- nvinfo : EIATTR_CUDA_API_VERSION
	.align		4
        /*0000*/ 	.byte	0x04, 0x37
        /*0002*/ 	.short	(.L_962 - .L_961)
.L_961:
        /*0004*/ 	.word	0x00000082


	//----- nvinfo : EIATTR_KPARAM_INFO
	.align		4
.L_962:
        /*0008*/ 	.byte	0x04, 0x17
        /*000a*/ 	.short	(.L_964 - .L_963)
.L_963:
        /*000c*/ 	.word	0x00000000
        /*0010*/ 	.short	0x0000
        /*0012*/ 	.short	0x0000
        /*0014*/ 	.byte	0x00, 0xf0, 0x01, 0x0a


	//----- nvinfo : EIATTR_SPARSE_MMA_MASK
	.align		4
.L_964:
        /*0018*/ 	.byte	0x03, 0x50
        /*001a*/ 	.short	0x0000


	//----- nvinfo : EIATTR_MAXREG_COUNT
	.align		4
        /*001c*/ 	.byte	0x03, 0x1b
        /*001e*/ 	.short	0x00ff


	//----- nvinfo : EIATTR_NUM_BARRIERS
	.align		4
        /*0020*/ 	.byte	0x02, 0x4c
        /*0022*/ 	.byte	0x01
	.zero		1


	//----- nvinfo : EIATTR_ANNOTATIONS
	.align		4
        /*0024*/ 	.byte	0x04, 0x55
        /*0026*/ 	.short	(.L_966 - .L_965)


	//   ....[0]....
.L_965:
        /* <DEDUP_REMOVED lines=36> */


	//----- nvinfo : EIATTR_MERCURY_ISA_VERSION
	.align		4
.L_966:
        /*0250*/ 	.byte	0x03, 0x5f
        /*0252*/ 	.short	0x0101


	//----- nvinfo : EIATTR_EXIT_INSTR_OFFSETS
	.align		4
        /*0254*/ 	.byte	0x04, 0x1c
        /*0256*/ 	.short	(.L_968 - .L_967)


	//   ....[0]....
.L_967:
        /*0258*/ 	.word	0x000000a0


	//   ....[1]....
        /*025c*/ 	.word	0x0000bc30


	//----- nvinfo : EIATTR_CRS_STACK_SIZE
	.align		4
.L_968:
        /*0260*/ 	.byte	0x04, 0x1e
        /*0262*/ 	.short	(.L_970 - .L_969)
.L_969:
        /*0264*/ 	.word	0x00000000


	//----- nvinfo : EIATTR_CBANK_PARAM_SIZE
	.align		4
.L_970:
        /*0268*/ 	.byte	0x03, 0x19
        /*026a*/ 	.short	0x0280


	//----- nvinfo : EIATTR_PARAM_CBANK
	.align		4
        /*026c*/ 	.byte	0x04, 0x0a
        /*026e*/ 	.short	(.L_972 - .L_971)
	.align		4
.L_971:
        /*0270*/ 	.word	index@(.nv.constant0._ZN5flash44flash_bwd_dq_dk_dv_loop_seqk_parallel_kernelI23Flash_bwd_kernel_traitsILi256ELi64ELi64ELi8ELi4ELi2ELi2ELb0ELb0EN7cutlass6half_tE19Flash_kernel_traitsILi256ELi64ELi64ELi8ES3_EELb1ELb0ELb1ELb0ELb0ELb0ELb0EEEvNS_16Flash_bwd_paramsE)
        /*0274*/ 	.short	0x0210
        /*0276*/ 	.short	0x0280


	//----- nvinfo : EIATTR_SW_WAR
	.align		4
.L_972:
        /*0278*/ 	.byte	0x04, 0x36
        /*027a*/ 	.short	(.L_974 - .L_973)
.L_973:
        /*027c*/ 	.word	0x00000008
.L_974:


//--------------------- .nv.info._ZN5flash44flash_bwd_dq_dk_dv_loop_seqk_parallel_kernelI23Flash_bwd_kernel_traitsILi256ELi64ELi64ELi8ELi4ELi2ELi2ELb0ELb0EN7cutlass6half_tE19Flash_kernel_traitsILi256ELi64ELi64ELi8ES3_EELb0ELb0ELb1ELb0ELb0ELb0ELb1EEEvNS_16Flash_bwd_paramsE --------------------------
	.section	.nv.info._ZN5flash44flash_bwd_dq_dk_dv_loop_seqk_parallel_kernelI23Flash_bwd_kernel_traitsILi256ELi64ELi64ELi8ELi4ELi2ELi2ELb0ELb0EN7cutlass6half_tE19Flash_kernel_traitsILi256ELi64ELi64ELi8ES3_EELb0ELb0ELb1ELb0ELb0ELb0ELb1EEEvNS_16Flash_bwd_paramsE,"",@"SHT_CUDA_INFO"
	.sectionflags	@""
	.align	4


	//----- nvinfo : EIATTR_CUDA_API_VERSION
	.align		4
        /*0000*/ 	.byte	0x04, 0x37
        /*0002*/ 	.short	(.L_976 - .L_975)
.L_975:
        /*0004*/ 	.word	0x00000082


	//----- nvinfo : EIATTR_KPARAM_INFO
	.align		4
.L_976:
        /*0008*/ 	.byte	0x04, 0x17
        /*000a*/ 	.short	(.L_978 - .L_977)
.L_977:
        /*000c*/ 	.word	0x00000000
        /*0010*/ 	.short	0x0000
        /*0012*/ 	.short	0x0000
        /*0014*/ 	.byte	0x00, 0xf0, 0x01, 0x0a


	//----- nvinfo : EIATTR_SPARSE_MMA_MASK
	.align		4
.L_978:
        /*0018*/ 	.byte	0x03, 0x50
        /*001a*/ 	.short	0x0000


	//----- nvinfo : EIATTR_MAXREG_COUNT
	.align		4
        /*001c*/ 	.byte	0x03, 0x1b
        /*001e*/ 	.short	0x00ff


	//----- nvinfo : EIATTR_NUM_BARRIERS
	.align		4
        /*0020*/ 	.byte	0x02, 0x4c
        /*0022*/ 	.byte	0x01
	.zero		1


	//----- nvinfo : EIATTR_ANNOTATIONS
	.align		4
        /*0024*/ 	.byte	0x04, 0x55
        /*0026*/ 	.short	(.L_980 - .L_979)


	//   ....[0]....
.L_979:
        /* <DEDUP_REMOVED lines=37> */


	//----- nvinfo : EIATTR_MERCURY_ISA_VERSION
	.align		4
.L_980:
        /*0260*/ 	.byte	0x03, 0x5f
        /*0262*/ 	.short	0x0101


	//----- nvinfo : EIATTR_EXIT_INSTR_OFFSETS
	.align		4
        /*0264*/ 	.byte	0x04, 0x1c
        /*0266*/ 	.short	(.L_982 - .L_981)


	//   ....[0]....
.L_981:
        /*0268*/ 	.word	0x000000a0


	//   ....[1]....
        /*026c*/ 	.word	0x0000b540


	//----- nvinfo : EIATTR_CRS_STACK_SIZE
	.align		4
.L_982:
        /*0270*/ 	.byte	0x04, 0x1e
        /*0272*/ 	.short	(.L_984 - .L_983)
.L_983:
        /*0274*/ 	.word	0x00000000


	//----- nvinfo : EIATTR_CBANK_PARAM_SIZE
	.align		4
.L_984:
        /*0278*/ 	.byte	0x03, 0x19
        /*027a*/ 	.short	0x0280


	//----- nvinfo : EIATTR_PARAM_CBANK
	.align		4
        /*027c*/ 	.byte	0x04, 0x0a
        /*027e*/ 	.short	(.L_986 - .L_985)
	.align		4
.L_985:
        /*0280*/ 	.word	index@(.nv.constant0._ZN5flash44flash_bwd_dq_dk_dv_loop_seqk_parallel_kernelI23Flash_bwd_kernel_traitsILi256ELi64ELi64ELi8ELi4ELi2ELi2ELb0ELb0EN7cutlass6half_tE19Flash_kernel_traitsILi256ELi64ELi64ELi8ES3_EELb0ELb0ELb1ELb0ELb0ELb0ELb1EEEvNS_16Flash_bwd_paramsE)
        /*0284*/ 	.short	0x0210
        /*0286*/ 	.short	0x0280


	//----- nvinfo : EIATTR_SW_WAR
	.align		4
.L_986:
        /*0288*/ 	.byte	0x04, 0x36
        /*028a*/ 	.short	(.L_988 - .L_987)
.L_987:
        /*028c*/ 	.word	0x00000008
.L_988:


//--------------------- .nv.info._ZN5flash44flash_bwd_dq_dk_dv_loop_seqk_parallel_kernelI23Flash_bwd_kernel_traitsILi256ELi64ELi64ELi8ELi4ELi2ELi2ELb0ELb0EN7cutlass6half_tE19Flash_kernel_traitsILi256ELi64ELi64ELi8ES3_EELb1ELb0ELb0ELb0ELb0ELb1ELb0EEEvNS_16Flash_bwd_paramsE --------------------------
	.section	.nv.info._ZN5flash44flash_bwd_dq_dk_dv_loop_seqk_parallel_kernelI23Flash_bwd_kernel_traitsILi256ELi64ELi64ELi8ELi4ELi2ELi2ELb0ELb0EN7cutlass6half_tE19Flash_kernel_traitsILi256ELi64ELi64ELi8ES3_EELb1ELb0ELb0ELb0ELb0ELb1ELb0EEEvNS_16Flash_bwd_paramsE,"",@"SHT_CUDA_INFO"
	.sectionflags	@""
	.align	4


	//----- nvinfo : EIATTR_CUDA_API_VERSION
	.align		4
        /*0000*/ 	.byte	0x04, 0x37
        /*0002*/ 	.short	(.L_990 - .L_989)
.L_989:
        /*0004*/ 	.word	0x00000082


	//----- nvinfo : EIATTR_KPARAM_INFO
	.align		4
.L_990:
        /*0008*/ 	.byte	0x04, 0x17
        /*000a*/ 	.short	(.L_992 - .L_991)
.L_991:
        /*000c*/ 	.word	0x00000000
        /*0010*/ 	.short	0x0000
        /*0012*/ 	.short	0x0000
        /*0014*/ 	.byte	0x00, 0xf0, 0x01, 0x0a


	//----- nvinfo : EIATTR_SPARSE_MMA_MASK
	.align		4
.L_992:
        /*0018*/ 	.byte	0x03, 0x50
        /*001a*/ 	.short	0x0000


	//----- nvinfo : EIATTR_MAXREG_COUNT
	.align		4
        /*001c*/ 	.byte	0x03, 0x1b
        /*001e*/ 	.short	0x00ff


	//----- nvinfo : EIATTR_NUM_BARRIERS
	.align		4
        /*0020*/ 	.byte	0x02, 0x4c
        /*0022*/ 	.byte	0x01
	.zero		1


	//----- nvinfo : EIATTR_MERCURY_ISA_VERSION
	.align		4
        /*0024*/ 	.byte	0x03, 0x5f
        /*0026*/ 	.short	0x0101


	//----- nvinfo : EIATTR_EXIT_INSTR_OFFSETS
	.align		4
        /*0028*/ 	.byte	0x04, 0x1c
        /*002a*/ 	.short	(.L_994 - .L_993)


	//   ....[0]....
.L_993:
        /*002c*/ 	.word	0x00000090


	//   ....[1]....
        /*0030*/ 	.word	0x00009940


	//----- nvinfo : EIATTR_CRS_STACK_SIZE
	.align		4
.L_994:
        /*0034*/ 	.byte	0x04, 0x1e
        /*0036*/ 	.short	(.L_996 - .L_995)
.L_995:
        /*0038*/ 	.word	0x00000000


	//----- nvinfo : EIATTR_CBANK_PARAM_SIZE
	.align		4
.L_996:
        /*003c*/ 	.byte	0x03, 0x19
        /*003e*/ 	.short	0x0280


	//----- nvinfo : EIATTR_PARAM_CBANK
	.align		4
        /*0040*/ 	.byte	0x04, 0x0a
        /*0042*/ 	.short	(.L_998 - .L_997)
	.align		4
.L_997:
        /*0044*/ 	.word	index@(.nv.constant0._ZN5flash44flash_bwd_dq_dk_dv_loop_seqk_parallel_kernelI23Flash_bwd_kernel_traitsILi256ELi64ELi64ELi8ELi4ELi2ELi2ELb0ELb0EN7cutlass6half_tE19Flash_kernel_traitsILi256ELi64ELi64ELi8ES3_EELb1ELb0ELb0ELb0ELb0ELb1ELb0EEEvNS_16Flash_bwd_paramsE)
        /*0048*/ 	.short	0x0210
        /*004a*/ 	.short	0x0280


	//----- nvinfo : EIATTR_SW_WAR
	.align		4
.L_998:
        /*004c*/ 	.byte	0x04, 0x36
        /*004e*/ 	.short	(.L_1000 - .L_999)
.L_999:
        /*0050*/ 	.word	0x00000008
.L_1000:


//--------------------- .nv.info._ZN5flash44flash_bwd_dq_dk_dv_loop_seqk_parallel_kernelI23Flash_bwd_kernel_traitsILi256ELi64ELi64ELi8ELi4ELi2ELi2ELb0ELb0EN7cutlass6half_tE19Flash_kernel_traitsILi256ELi64ELi64ELi8ES3_EELb0ELb0ELb0ELb0ELb0ELb1ELb1EEEvNS_16Flash_bwd_paramsE --------------------------
	.section	.nv.info._ZN5flash44flash_bwd_dq_dk_dv_loop_seqk_parallel_kernelI23Flash_bwd_kernel_traitsILi256ELi64ELi64ELi8ELi4ELi2ELi2ELb0ELb0EN7cutlass6half_tE19Flash_kernel_traitsILi256ELi64ELi64ELi8ES3_EELb0ELb0ELb0ELb0ELb0ELb1ELb1EEEvNS_16Flash_bwd_paramsE,"",@"SHT_CUDA_INFO"
	.sectionflags	@""
	.align	4


	//----- nvinfo : EIATTR_CUDA_API_VERSION
	.align		4
        /*0000*/ 	.byte	0x04, 0x37
        /*0002*/ 	.short	(.L_1002 - .L_1001)
.L_1001:
        /*0004*/ 	.word	0x00000082


	//----- nvinfo : EIATTR_KPARAM_INFO
	.align		4
.L_1002:
        /*0008*/ 	.byte	0x04, 0x17
        /*000a*/ 	.short	(.L_1004 - .L_1003)
.L_1003:
        /*000c*/ 	.word	0x00000000
        /*0010*/ 	.short	0x0000
        /*0012*/ 	.short	0x0000
        /*0014*/ 	.byte	0x00, 0xf0, 0x01, 0x0a


	//----- nvinfo : EIATTR_SPARSE_MMA_MASK
	.align		4
.L_1004:
        /*0018*/ 	.byte	0x03, 0x50
        /*001a*/ 	.short	0x0000


	//----- nvinfo : EIATTR_MAXREG_COUNT
	.align		4
        /*001c*/ 	.byte	0x03, 0x1b
        /*001e*/ 	.short	0x00ff


	//----- nvinfo : EIATTR_NUM_BARRIERS
	.align		4
        /*0020*/ 	.byte	0x02, 0x4c
        /*0022*/ 	.byte	0x01
	.zero		1


	//----- nvinfo : EIATTR_ANNOTATIONS
	.align		4
        /*0024*/ 	.byte	0x04, 0x55
        /*0026*/ 	.short	(.L_1006 - .L_1005)


	//   ....[0]....
.L_1005:
        /*0028*/ 	.word	0x00000001
        /*002c*/ 	.byte	0xa0, 0x00, 0x00, 0x00, 0x01, 0x00, 0x00, 0x00, 0xa0, 0x05, 0x00, 0x00, 0x01, 0x00, 0x00, 0x00
        /*003c*/ 	.byte	0x90, 0x06, 0x00, 0x00, 0x01, 0x00, 0x00, 0x00, 0x10, 0x1c, 0x00, 0x00, 0x01, 0x00, 0x00, 0x00
        /*004c*/ 	.byte	0xe0, 0x30, 0x00, 0x00, 0x01, 0x00, 0x00, 0x00, 0x90, 0x80, 0x00, 0x00, 0x01, 0x00, 0x00, 0x00
        /*005c*/ 	.byte	0x50, 0x92, 0x00, 0x00


	//----- nvinfo : EIATTR_MERCURY_ISA_VERSION
	.align		4
.L_1006:
        /*0060*/ 	.byte	0x03, 0x5f
        /*0062*/ 	.short	0x0101


	//----- nvinfo : EIATTR_EXIT_INSTR_OFFSETS
	.align		4
        /*0064*/ 	.byte	0x04, 0x1c
        /*0066*/ 	.short	(.L_1008 - .L_1007)


	//   ....[0]....
.L_1007:
        /*0068*/ 	.word	0x000000c0


	//   ....[1]....
        /*006c*/ 	.word	0x000092d0


	//----- nvinfo : EIATTR_CRS_STACK_SIZE
	.align		4
.L_1008:
        /*0070*/ 	.byte	0x04, 0x1e
        /*0072*/ 	.short	(.L_1010 - .L_1009)
.L_1009:
        /*0074*/ 	.word	0x00000000


	//----- nvinfo : EIATTR_CBANK_PARAM_SIZE
	.align		4
.L_1010:
        /*0078*/ 	.byte	0x03, 0x19
        /*007a*/ 	.short	0x0280


	//----- nvinfo : EIATTR_PARAM_CBANK
	.align		4
        /*007c*/ 	.byte	0x04, 0x0a
        /*007e*/ 	.short	(.L_1012 - .L_1011)
	.align		4
.L_1011:
        /*0080*/ 	.word	index@(.nv.constant0._ZN5flash44flash_bwd_dq_dk_dv_loop_seqk_parallel_kernelI23Flash_bwd_kernel_traitsILi256ELi64ELi64ELi8ELi4ELi2ELi2ELb0ELb0EN7cutlass6half_tE19Flash_kernel_traitsILi256ELi64ELi64ELi8ES3_EELb0ELb0ELb0ELb0ELb0ELb1ELb1EEEvNS_16Flash_bwd_paramsE)
        /*0084*/ 	.short	0x0210
        /*0086*/ 	.short	0x0280


	//----- nvinfo : EIATTR_SW_WAR
	.align		4
.L_1012:
        /*0088*/ 	.byte	0x04, 0x36
        /*008a*/ 	.short	(.L_1014 - .L_1013)
.L_1013:
        /*008c*/ 	.word	0x00000008
.L_1014:


//--------------------- .nv.info._ZN5flash44flash_bwd_dq_dk_dv_loop_seqk_parallel_kernelI23Flash_bwd_kernel_traitsILi256ELi64ELi64ELi8ELi4ELi2ELi2ELb0ELb0EN7cutlass6half_tE19Flash_kernel_traitsILi256ELi64ELi64ELi8ES3_EELb1ELb0ELb0ELb1ELb0ELb0ELb0EEEvNS_16Flash_bwd_paramsE --------------------------
	.section	.nv.info._ZN5flash44flash_bwd_dq_dk_dv_loop_seqk_parallel_kernelI23Flash_bwd_kernel_traitsILi256ELi64ELi64ELi8ELi4ELi2ELi2ELb0ELb0EN7cutlass6half_tE19Flash_kernel_traitsILi256ELi64ELi64ELi8ES3_EELb1ELb0ELb0ELb1ELb0ELb0ELb0EEEvNS_16Flash_bwd_paramsE,"",@"SHT_CUDA_INFO"
	.sectionflags	@""
	.align	4


	//----- nvinfo : EIATTR_CUDA_API_VERSION
	.align		4
        /*0000*/ 	.byte	0x04, 0x37
        /*0002*/ 	.short	(.L_1016 - .L_1015)
.L_1015:
        /*0004*/ 	.word	0x00000082


	//----- nvinfo : EIATTR_KPARAM_INFO
	.align		4
.L_1016:
        /*0008*/ 	.byte	0x04, 0x17
        /*000a*/ 	.short	(.L_1018 - .L_1017)
.L_1017:
        /*000c*/ 	.word	0x00000000
        /*0010*/ 	.short	0x0000
        /*0012*/ 	.short	0x0000
        /*0014*/ 	.byte	0x00, 0xf0, 0x01, 0x0a


	//----- nvinfo : EIATTR_SPARSE_MMA_MASK
	.align		4
.L_1018:
        /*0018*/ 	.byte	0x03, 0x50
        /*001a*/ 	.short	0x0000


	//----- nvinfo : EIATTR_MAXREG_COUNT
	.align		4
        /*001c*/ 	.byte	0x03, 0x1b
        /*001e*/ 	.short	0x00ff


	//----- nvinfo : EIATTR_NUM_BARRIERS
	.align		4
        /*0020*/ 	.byte	0x02, 0x4c
        /*0022*/ 	.byte	0x01
	.zero		1


	//----- nvinfo : EIATTR_ANNOTATIONS
	.align		4
        /*0024*/ 	.byte	0x04, 0x55
        /*0026*/ 	.short	(.L_1020 - .L_1019)


	//   ....[0]....
.L_1019:
        /* <DEDUP_REMOVED lines=38> */


	//----- nvinfo : EIATTR_MERCURY_ISA_VERSION
	.align		4
.L_1020:
        /*0278*/ 	.byte	0x03, 0x5f
        /*027a*/ 	.short	0x0101


	//----- nvinfo : EIATTR_EXIT_INSTR_OFFSETS
	.align		4
        /*027c*/ 	.byte	0x04, 0x1c
        /*027e*/ 	.short	(.L_1022 - .L_1021)


	//   ....[0]....
.L_1021:
        /*0280*/ 	.word	0x000000a0


	//   ....[1]....
        /*0284*/ 	.word	0x0000c050


	//----- nvinfo : EIATTR_CRS_STACK_SIZE
	.align		4
.L_1022:
        /*0288*/ 	.byte	0x04, 0x1e
        /*028a*/ 	.short	(.L_1024 - .L_1023)
.L_1023:
        /*028c*/ 	.word	0x00000000


	//----- nvinfo : EIATTR_CBANK_PARAM_SIZE
	.align		4
.L_1024:
        /*0290*/ 	.byte	0x03, 0x19
        /*0292*/ 	.short	0x0280


	//----- nvinfo : EIATTR_PARAM_CBANK
	.align		4
        /*0294*/ 	.byte	0x04, 0x0a
        /*0296*/ 	.short	(.L_1026 - .L_1025)
	.align		4
.L_1025:
        /*0298*/ 	.word	index@(.nv.constant0._ZN5flash44flash_bwd_dq_dk_dv_loop_seqk_parallel_kernelI23Flash_bwd_kernel_traitsILi256ELi64ELi64ELi8ELi4ELi2ELi2ELb0ELb0EN7cutlass6half_tE19Flash_kernel_traitsILi256ELi64ELi64ELi8ES3_EELb1ELb0ELb0ELb1ELb0ELb0ELb0EEEvNS_16Flash_bwd_paramsE)
        /*029c*/ 	.short	0x0210
        /*029e*/ 	.short	0x0280


	//----- nvinfo : EIATTR_SW_WAR
	.align		4
.L_1026:
        /*02a0*/ 	.byte	0x04, 0x36
        /*02a2*/ 	.short	(.L_1028 - .L_1027)
.L_1027:
        /*02a4*/ 	.word	0x00000008
.L_1028:


//--------------------- .nv.info._ZN5flash44flash_bwd_dq_dk_dv_loop_seqk_parallel_kernelI23Flash_bwd_kernel_traitsILi256ELi64ELi64ELi8ELi4ELi2ELi2ELb0ELb0EN7cutlass6half_tE19Flash_kernel_traitsILi256ELi64ELi64ELi8ES3_EELb0ELb0ELb0ELb1ELb0ELb0ELb1EEEvNS_16Flash_bwd_paramsE --------------------------
	.section	.nv.info._ZN5flash44flash_bwd_dq_dk_dv_loop_seqk_parallel_kernelI23Flash_bwd_kernel_traitsILi256ELi64ELi64ELi8ELi4ELi2ELi2ELb0ELb0EN7cutlass6half_tE19Flash_kernel_traitsILi256ELi64ELi64ELi8ES3_EELb0ELb0ELb0ELb1ELb0ELb0ELb1EEEvNS_16Flash_bwd_paramsE,"",@"SHT_CUDA_INFO"
	.sectionflags	@""
	.align	4


	//----- nvinfo : EIATTR_CUDA_API_VERSION
	.align		4
        /*0000*/ 	.byte	0x04, 0x37
        /*0002*/ 	.short	(.L_1030 - .L_1029)
.L_1029:
        /*0004*/ 	.word	0x00000082


	//----- nvinfo : EIATTR_KPARAM_INFO
	.align		4
.L_1030:
        /*0008*/ 	.byte	0x04, 0x17
        /*000a*/ 	.short	(.L_1032 - .L_1031)
.L_1031:
        /*000c*/ 	.word	0x00000000
        /*0010*/ 	.short	0x0000
        /*0012*/ 	.short	0x0000
        /*0014*/ 	.byte	0x00, 0xf0, 0x01, 0x0a


	//----- nvinfo : EIATTR_SPARSE_MMA_MASK
	.align		4
.L_1032:
        /*0018*/ 	.byte	0x03, 0x50
        /*001a*/ 	.short	0x0000


	//----- nvinfo : EIATTR_MAXREG_COUNT
	.align		4
        /*001c*/ 	.byte	0x03, 0x1b
        /*001e*/ 	.short	0x00ff


	//----- nvinfo : EIATTR_NUM_BARRIERS
	.align		4
        /*0020*/ 	.byte	0x02, 0x4c
        /*0022*/ 	.byte	0x01
	.zero		1


	//----- nvinfo : EIATTR_ANNOTATIONS
	.align		4
        /*0024*/ 	.byte	0x04, 0x55
        /*0026*/ 	.short	(.L_1034 - .L_1033)


	//   ....[0]....
.L_1033:
        /*0028*/ 	.word	0x00000001
        /*002c*/ 	.byte	0xf0, 0x02, 0x00, 0x00, 0x01, 0x00, 0x00, 0x00, 0xe0, 0x05, 0x00, 0x00, 0x01, 0x00, 0x00, 0x00
        /*003c*/ 	.byte	0x60, 0x18, 0x00, 0x00, 0x01, 0x00, 0x00, 0x00, 0xf0, 0x1b, 0x00, 0x00, 0x01, 0x00, 0x00, 0x00
        /*004c*/ 	.byte	0x40, 0x9e, 0x00, 0x00


	//----- nvinfo : EIATTR_MERCURY_ISA_VERSION
	.align		4
.L_1034:
        /*0050*/ 	.byte	0x03, 0x5f
        /*0052*/ 	.short	0x0101


	//----- nvinfo : EIATTR_EXIT_INSTR_OFFSETS
	.align		4
        /*0054*/ 	.byte	0x04, 0x1c
        /*0056*/ 	.short	(.L_1036 - .L_1035)


	//   ....[0]....
.L_1035:
        /*0058*/ 	.word	0x000000a0


	//   ....[1]....
        /*005c*/ 	.word	0x0000b3f0


	//----- nvinfo : EIATTR_CRS_STACK_SIZE
	.align		4
.L_1036:
        /*0060*/ 	.byte	0x04, 0x1e
        /*0062*/ 	.short	(.L_1038 - .L_1037)
.L_1037:
        /*0064*/ 	.word	0x00000000


	//----- nvinfo : EIATTR_CBANK_PARAM_SIZE
	.align		4
.L_1038:
        /*0068*/ 	.byte	0x03, 0x19
        /*006a*/ 	.short	0x0280


	//----- nvinfo : EIATTR_PARAM_CBANK
	.align		4
        /*006c*/ 	.byte	0x04, 0x0a
        /*006e*/ 	.short	(.L_1040 - .L_1039)
	.align		4
.L_1039:
        /*0070*/ 	.word	index@(.nv.constant0._ZN5flash44flash_bwd_dq_dk_dv_loop_seqk_parallel_kernelI23Flash_bwd_kernel_traitsILi256ELi64ELi64ELi8ELi4ELi2ELi2ELb0ELb0EN7cutlass6half_tE19Flash_kernel_traitsILi256ELi64ELi64ELi8ES3_EELb0ELb0ELb0ELb1ELb0ELb0ELb1EEEvNS_16Flash_bwd_paramsE)
        /*0074*/ 	.short	0x0210
        /*0076*/ 	.short	0x0280


	//----- nvinfo : EIATTR_SW_WAR
	.align		4
.L_1040:
        /*0078*/ 	.byte	0x04, 0x36
        /*007a*/ 	.short	(.L_1042 - .L_1041)
.L_1041:
        /*007c*/ 	.word	0x00000008
.L_1042:


//--------------------- .nv.info._ZN5flash44flash_bwd_dq_dk_dv_loop_seqk_parallel_kernelI23Flash_bwd_kernel_traitsILi256ELi64ELi64ELi8ELi4ELi2ELi2ELb0ELb0EN7cutlass6half_tE19Flash_kernel_traitsILi256ELi64ELi64ELi8ES3_EELb1ELb0ELb1ELb0ELb0ELb1ELb0EEEvNS_16Flash_bwd_paramsE --------------------------
	.section	.nv.info._ZN5flash44flash_bwd_dq_dk_dv_loop_seqk_parallel_kernelI23Flash_bwd_kernel_traitsILi256ELi64ELi64ELi8ELi4ELi2ELi2ELb0ELb0EN7cutlass6half_tE19Flash_kernel_traitsILi256ELi64ELi64ELi8ES3_EELb1ELb0ELb1ELb0ELb0ELb1ELb0EEEvNS_16Flash_bwd_paramsE,"",@"SHT_CUDA_INFO"
	.sectionflags	@""
	.align	4


	//----- nvinfo : EIATTR_CUDA_API_VERSION
	.align		4
        /*0000*/ 	.byte	0x04, 0x37
        /*0002*/ 	.short	(.L_1044 - .L_1043)
.L_1043:
        /*0004*/ 	.word	0x00000082


	//----- nvinfo : EIATTR_KPARAM_INFO
	.align		4
.L_1044:
        /*0008*/ 	.byte	0x04, 0x17
        /*000a*/ 	.short	(.L_1046 - .L_1045)
.L_1045:
        /*000c*/ 	.word	0x00000000
        /*0010*/ 	.short	0x0000
        /*0012*/ 	.short	0x0000
        /*0014*/ 	.byte	0x00, 0xf0, 0x01, 0x0a


	//----- nvinfo : EIATTR_SPARSE_MMA_MASK
	.align		4
.L_1046:
        /*0018*/ 	.byte	0x03, 0x50
        /*001a*/ 	.short	0x0000


	//----- nvinfo : EIATTR_MAXREG_COUNT
	.align		4
        /*001c*/ 	.byte	0x03, 0x1b
        /*001e*/ 	.short	0x00ff


	//----- nvinfo : EIATTR_NUM_BARRIERS
	.align		4
        /*0020*/ 	.byte	0x02, 0x4c
        /*0022*/ 	.byte	0x01
	.zero		1


	//----- nvinfo : EIATTR_MERCURY_ISA_VERSION
	.align		4
        /*0024*/ 	.byte	0x03, 0x5f
        /*0026*/ 	.short	0x0101


	//----- nvinfo : EIATTR_EXIT_INSTR_OFFSETS
	.align		4
        /*0028*/ 	.byte	0x04, 0x1c
        /*002a*/ 	.short	(.L_1048 - .L_1047)


	//   ....[0]....
.L_1047:
        /*002c*/ 	.word	0x00000090


	//   ....[1]....
        /*0030*/ 	.word	0x00009a30


	//----- nvinfo : EIATTR_CRS_STACK_SIZE
	.align		4
.L_1048:
        /*0034*/ 	.byte	0x04, 0x1e
        /*0036*/ 	.short	(.L_1050 - .L_1049)
.L_1049:
        /*0038*/ 	.word	0x00000000


	//----- nvinfo : EIATTR_CBANK_PARAM_SIZE
	.align		4
.L_1050:
        /*003c*/ 	.byte	0x03, 0x19
        /*003e*/ 	.short	0x0280


	//----- nvinfo : EIATTR_PARAM_CBANK
	.align		4
        /*0040*/ 	.byte	0x04, 0x0a
        /*0042*/ 	.short	(.L_1052 - .L_1051)
	.align		4
.L_1051:
        /*0044*/ 	.word	index@(.nv.constant0._ZN5flash44flash_bwd_dq_dk_dv_loop_seqk_parallel_kernelI23Flash_bwd_kernel_traitsILi256ELi64ELi64ELi8ELi4ELi2ELi2ELb0ELb0EN7cutlass6half_tE19Flash_kernel_traitsILi256ELi64ELi64ELi8ES3_EELb1ELb0ELb1ELb0ELb0ELb1ELb0EEEvNS_16Flash_bwd_paramsE)
        /*0048*/ 	.short	0x0210
        /*004a*/ 	.short	0x0280


	//----- nvinfo : EIATTR_SW_WAR
	.align		4
.L_1052:
        /*004c*/ 	.byte	0x04, 0x36
        /*004e*/ 	.short	(.L_1054 - .L_1053)
.L_1053:
        /*0050*/ 	.word	0x00000008
.L_1054:


//--------------------- .nv.info._ZN5flash44flash_bwd_dq_dk_dv_loop_seqk_parallel_kernelI23Flash_bwd_kernel_traitsILi256ELi64ELi64ELi8ELi4ELi2ELi2ELb0ELb0EN7cutlass6half_tE19Flash_kernel_traitsILi256ELi64ELi64ELi8ES3_EELb0ELb0ELb1ELb0ELb0ELb1ELb1EEEvNS_16Flash_bwd_paramsE --------------------------
	.section	.nv.info._ZN5flash44flash_bwd_dq_dk_dv_loop_seqk_parallel_kernelI23Flash_bwd_kernel_traitsILi256ELi64ELi64ELi8ELi4ELi2ELi2ELb0ELb0EN7cutlass6half_tE19Flash_kernel_traitsILi256ELi64ELi64ELi8ES3_EELb0ELb0ELb1ELb0ELb0ELb1ELb1EEEvNS_16Flash_bwd_paramsE,"",@"SHT_CUDA_INFO"
	.sectionflags	@""
	.align	4


	//----- nvinfo : EIATTR_CUDA_API_VERSION
	.align		4
        /*0000*/ 	.byte	0x04, 0x37
        /*0002*/ 	.short	(.L_1056 - .L_1055)
.L_1055:
        /*0004*/ 	.word	0x00000082


	//----- nvinfo : EIATTR_KPARAM_INFO
	.align		4
.L_1056:
        /*0008*/ 	.byte	0x04, 0x17
        /*000a*/ 	.short	(.L_1058 - .L_1057)
.L_1057:
        /*000c*/ 	.word	0x00000000
        /*0010*/ 	.short	0x0000
        /*0012*/ 	.short	0x0000
        /*0014*/ 	.byte	0x00, 0xf0, 0x01, 0x0a


	//----- nvinfo : EIATTR_SPARSE_MMA_MASK
	.align		4
.L_1058:
        /*0018*/ 	.byte	0x03, 0x50
        /*001a*/ 	.short	0x0000


	//----- nvinfo : EIATTR_MAXREG_COUNT
	.align		4
        /*001c*/ 	.byte	0x03, 0x1b
        /*001e*/ 	.short	0x00ff


	//----- nvinfo : EIATTR_NUM_BARRIERS
	.align		4
        /*0020*/ 	.byte	0x02, 0x4c
        /*0022*/ 	.byte	0x01
	.zero		1


	//----- nvinfo : EIATTR_ANNOTATIONS
	.align		4
        /*0024*/ 	.byte	0x04, 0x55
        /*0026*/ 	.short	(.L_1060 - .L_1059)


	//   ....[0]....
.L_1059:
        /*0028*/ 	.word	0x00000001
        /*002c*/ 	.byte	0xa0, 0x00, 0x00, 0x00, 0x01, 0x00, 0x00, 0x00, 0x00, 0x06, 0x00, 0x00, 0x01, 0x00, 0x00, 0x00
        /*003c*/ 	.byte	0x00, 0x26, 0x00, 0x00, 0x01, 0x00, 0x00, 0x00, 0x00, 0x8b, 0x00, 0x00, 0x01, 0x00, 0x00, 0x00
        /*004c*/ 	.byte	0xf0, 0x93, 0x00, 0x00


	//----- nvinfo : EIATTR_MERCURY_ISA_VERSION
	.align		4
.L_1060:
        /*0050*/ 	.byte	0x03, 0x5f
        /*0052*/ 	.short	0x0101


	//----- nvinfo : EIATTR_EXIT_INSTR_OFFSETS
	.align		4
        /*0054*/ 	.byte	0x04, 0x1c
        /*0056*/ 	.short	(.L_1062 - .L_1061)


	//   ....[0]....
.L_1061:
        /*0058*/ 	.word	0x000000c0


	//   ....[1]....
        /*005c*/ 	.word	0x00009470


	//----- nvinfo : EIATTR_CRS_STACK_SIZE
	.align		4
.L_1062:
        /*0060*/ 	.byte	0x04, 0x1e
        /*0062*/ 	.short	(.L_1064 - .L_1063)
.L_1063:
        /*0064*/ 	.word	0x00000000


	//----- nvinfo : EIATTR_CBANK_PARAM_SIZE
	.align		4
.L_1064:
        /*0068*/ 	.byte	0x03, 0x19
        /*006a*/ 	.short	0x0280


	//----- nvinfo : EIATTR_PARAM_CBANK
	.align		4
        /*006c*/ 	.byte	0x04, 0x0a
        /*006e*/ 	.short	(.L_1066 - .L_1065)
	.align		4
.L_1065:
        /*0070*/ 	.word	index@(.nv.constant0._ZN5flash44flash_bwd_dq_dk_dv_loop_seqk_parallel_kernelI23Flash_bwd_kernel_traitsILi256ELi64ELi64ELi8ELi4ELi2ELi2ELb0ELb0EN7cutlass6half_tE19Flash_kernel_traitsILi256ELi64ELi64ELi8ES3_EELb0ELb0ELb1ELb0ELb0ELb1ELb1EEEvNS_16Flash_bwd_paramsE)
        /*0074*/ 	.short	0x0210
        /*0076*/ 	.short	0x0280


	//----- nvinfo : EIATTR_SW_WAR
	.align		4
.L_1066:
        /*0078*/ 	.byte	0x04, 0x36
        /*007a*/ 	.short	(.L_1068 - .L_1067)
.L_1067:
        /*007c*/ 	.word	0x00000008
.L_1068:


//--------------------- .nv.info._ZN5flash44flash_bwd_dq_dk_dv_loop_seqk_parallel_kernelI23Flash_bwd_kernel_traitsILi256ELi64ELi64ELi8ELi4ELi2ELi2ELb0ELb0EN7cutlass6half_tE19Flash_kernel_traitsILi256ELi64ELi64ELi8ES3_EELb1ELb0ELb1ELb1ELb0ELb0ELb0EEEvNS_16Flash_bwd_paramsE --------------------------
	.section	.nv.info._ZN5flash44flash_bwd_dq_dk_dv_loop_seqk_parallel_kernelI23Flash_bwd_kernel_traitsILi256ELi64ELi64ELi8ELi4ELi2ELi2ELb0ELb0EN7cutlass6half_tE19Flash_kernel_traitsILi256ELi64ELi64ELi8ES3_EELb1ELb0ELb1ELb1ELb0ELb0ELb0EEEvNS_16Flash_bwd_paramsE,"",@"SHT_CUDA_INFO"
	.sectionflags	@""
	.align	4


	//----- nvinfo : EIATTR_CUDA_API_VERSION
	.align		4
        /*0000*/ 	.byte	0x04, 0x37
        /*0002*/ 	.short	(.L_1070 - .L_1069)
.L_1069:
        /*0004*/ 	.word	0x00000082


	//----- nvinfo : EIATTR_KPARAM_INFO
	.align		4
.L_1070:
        /*0008*/ 	.byte	0x04, 0x17
        /*000a*/ 	.short	(.L_1072 - .L_1071)
.L_1071:
        /*000c*/ 	.word	0x00000000
        /*0010*/ 	.short	0x0000
        /*0012*/ 	.short	0x0000
        /*0014*/ 	.byte	0x00, 0xf0, 0x01, 0x0a


	//----- nvinfo : EIATTR_SPARSE_MMA_MASK
	.align		4
.L_1072:
        /*0018*/ 	.byte	0x03, 0x50
        /*001a*/ 	.short	0x0000


	//----- nvinfo : EIATTR_MAXREG_COUNT
	.align		4
        /*001c*/ 	.byte	0x03, 0x1b
        /*001e*/ 	.short	0x00ff


	//----- nvinfo : EIATTR_NUM_BARRIERS
	.align		4
        /*0020*/ 	.byte	0x02, 0x4c
        /*0022*/ 	.byte	0x01
	.zero		1


	//----- nvinfo : EIATTR_ANNOTATIONS
	.align		4
        /*0024*/ 	.byte	0x04, 0x55
        /*0026*/ 	.short	(.L_1074 - .L_1073)


	//   ....[0]....
.L_1073:
        /*0028*/ 	.word	0x00000001
        /*002c*/ 	.byte	0xf0, 0x05, 0x00, 0x00, 0x01, 0x00, 0x00, 0x00, 0x80, 0x27, 0x00, 0x00, 0x01, 0x00, 0x00, 0x00
        /*003c*/ 	.byte	0x50, 0xb2, 0x00, 0x00


	//----- nvinfo : EIATTR_MERCURY_ISA_VERSION
	.align		4
.L_1074:
        /*0040*/ 	.byte	0x03, 0x5f
        /*0042*/ 	.short	0x0101


	//----- nvinfo : EIATTR_EXIT_INSTR_OFFSETS
	.align		4
        /*0044*/ 	.byte	0x04, 0x1c
        /*0046*/ 	.short	(.L_1076 - .L_1075)


	//   ....[0]....
.L_1075:
        /*0048*/ 	.word	0x000000a0


	//   ....[1]....
        /*004c*/ 	.word	0x0000bd80


	//----- nvinfo : EIATTR_CRS_STACK_SIZE
	.align		4
.L_1076:
        /*0050*/ 	.byte	0x04, 0x1e
        /*0052*/ 	.short	(.L_1078 - .L_1077)
.L_1077:
        /*0054*/ 	.word	0x00000000


	//----- nvinfo : EIATTR_CBANK_PARAM_SIZE
	.align		4
.L_1078:
        /*0058*/ 	.byte	0x03, 0x19
        /*005a*/ 	.short	0x0280


	//----- nvinfo : EIATTR_PARAM_CBANK
	.align		4
        /*005c*/ 	.byte	0x04, 0x0a
        /*005e*/ 	.short	(.L_1080 - .L_1079)
	.align		4
.L_1079:
        /*0060*/ 	.word	index@(.nv.constant0._ZN5flash44flash_bwd_dq_dk_dv_loop_seqk_parallel_kernelI23Flash_bwd_kernel_traitsILi256ELi64ELi64ELi8ELi4ELi2ELi2ELb0ELb0EN7cutlass6half_tE19Flash_kernel_traitsILi256ELi64ELi64ELi8ES3_EELb1ELb0ELb1ELb1ELb0ELb0ELb0EEEvNS_16Flash_bwd_paramsE)
        /*0064*/ 	.short	0x0210
        /*0066*/ 	.short	0x0280


	//----- nvinfo : EIATTR_SW_WAR
	.align		4
.L_1080:
        /*0068*/ 	.byte	0x04, 0x36
        /*006a*/ 	.short	(.L_1082 - .L_1081)
.L_1081:
        /*006c*/ 	.word	0x00000008
.L_1082:


//--------------------- .nv.info._ZN5flash44flash_bwd_dq_dk_dv_loop_seqk_parallel_kernelI23Flash_bwd_kernel_traitsILi256ELi64ELi64ELi8ELi4ELi2ELi2ELb0ELb0EN7cutlass6half_tE19Flash_kernel_traitsILi256ELi64ELi64ELi8ES3_EELb0ELb0ELb1ELb1ELb0ELb0ELb1EEEvNS_16Flash_bwd_paramsE --------------------------
	.section	.nv.info._ZN5flash44flash_bwd_dq_dk_dv_loop_seqk_parallel_kernelI23Flash_bwd_kernel_traitsILi256ELi64ELi64ELi8ELi4ELi2ELi2ELb0ELb0EN7cutlass6half_tE19Flash_kernel_traitsILi256ELi64ELi64ELi8ES3_EELb0ELb0ELb1ELb1ELb0ELb0ELb1EEEvNS_16Flash_bwd_paramsE,"",@"SHT_CUDA_INFO"
	.sectionflags	@""
	.align	4


	//----- nvinfo : EIATTR_CUDA_API_VERSION
	.align		4
        /*0000*/ 	.byte	0x04, 0x37
        /*0002*/ 	.short	(.L_1084 - .L_1083)
.L_1083:
        /*0004*/ 	.word	0x00000082


	//----- nvinfo : EIATTR_KPARAM_INFO
	.align		4
.L_1084:
        /*0008*/ 	.byte	0x04, 0x17
        /*000a*/ 	.short	(.L_1086 - .L_1085)
.L_1085:
        /*000c*/ 	.word	0x00000000
        /*0010*/ 	.short	0x0000
        /*0012*/ 	.short	0x0000
        /*0014*/ 	.byte	0x00, 0xf0, 0x01, 0x0a


	//----- nvinfo : EIATTR_SPARSE_MMA_MASK
	.align		4
.L_1086:
        /*0018*/ 	.byte	0x03, 0x50
        /*001a*/ 	.short	0x0000


	//----- nvinfo : EIATTR_MAXREG_COUNT
	.align		4
        /*001c*/ 	.byte	0x03, 0x1b
        /*001e*/ 	.short	0x00ff


	//----- nvinfo : EIATTR_NUM_BARRIERS
	.align		4
        /*0020*/ 	.byte	0x02, 0x4c
        /*0022*/ 	.byte	0x01
	.zero		1


	//----- nvinfo : EIATTR_ANNOTATIONS
	.align		4
        /*0024*/ 	.byte	0x04, 0x55
        /*0026*/ 	.short	(.L_1088 - .L_1087)


	//   ....[0]....
.L_1087:
        /* <DEDUP_REMOVED lines=36> */


	//----- nvinfo : EIATTR_MERCURY_ISA_VERSION
	.align		4
.L_1088:
        /*0250*/ 	.byte	0x03, 0x5f
        /*0252*/ 	.short	0x0101


	//----- nvinfo : EIATTR_EXIT_INSTR_OFFSETS
	.align		4
        /*0254*/ 	.byte	0x04, 0x1c
        /*0256*/ 	.short	(.L_1090 - .L_1089)


	//   ....[0]....
.L_1089:
        /*0258*/ 	.word	0x000000a0


	//   ....[1]....
        /*025c*/ 	.word	0x0000b930


	//----- nvinfo : EIATTR_CRS_STACK_SIZE
	.align		4
.L_1090:
        /*0260*/ 	.byte	0x04, 0x1e
        /*0262*/ 	.short	(.L_1092 - .L_1091)
.L_1091:
        /*0264*/ 	.word	0x00000000


	//----- nvinfo : EIATTR_CBANK_PARAM_SIZE
	.align		4
.L_1092:
        /*0268*/ 	.byte	0x03, 0x19
        /*026a*/ 	.short	0x0280


	//----- nvinfo : EIATTR_PARAM_CBANK
	.align		4
        /*026c*/ 	.byte	0x04, 0x0a
        /*026e*/ 	.short	(.L_1094 - .L_1093)
	.align		4
.L_1093:
        /*0270*/ 	.word	index@(.nv.constant0._ZN5flash44flash_bwd_dq_dk_dv_loop_seqk_parallel_kernelI23Flash_bwd_kernel_traitsILi256ELi64ELi64ELi8ELi4ELi2ELi2ELb0ELb0EN7cutlass6half_tE19Flash_kernel_traitsILi256ELi64ELi64ELi8ES3_EELb0ELb0ELb1ELb1ELb0ELb0ELb1EEEvNS_16Flash_bwd_paramsE)
        /*0274*/ 	.short	0x0210
        /*0276*/ 	.short	0x0280


	//----- nvinfo : EIATTR_SW_WAR
	.align		4
.L_1094:
        /*0278*/ 	.byte	0x04, 0x36
        /*027a*/ 	.short	(.L_1096 - .L_1095)
.L_1095:
        /*027c*/ 	.word	0x00000008
.L_1096:


//--------------------- .nv.info._ZN5flash25flash_bwd_dot_do_o_kernelILb0E23Flash_bwd_kernel_traitsILi256ELi64ELi64ELi8ELi4ELi2ELi2ELb0ELb0EN7cutlass6half_tE19Flash_kernel_traitsILi256ELi64ELi64ELi8ES3_EEEEvNS_16Flash_bwd_paramsE --------------------------
	.section	.nv.info._ZN5flash25flash_bwd_dot_do_o_kernelILb0E23Flash_bwd_kernel_traitsILi256ELi64ELi64ELi8ELi4ELi2ELi2ELb0ELb0EN7cutlass6half_tE19Flash_kernel_traitsILi256ELi64ELi64ELi8ES3_EEEEvNS_16Flash_bwd_paramsE,"",@"SHT_CUDA_INFO"
	.sectionflags	@""
	.align	4


	//----- nvinfo : EIATTR_CUDA_API_VERSION
	.align		4
        /*0000*/ 	.byte	0x04, 0x37
        /*0002*/ 	.short	(.L_1098 - .L_1097)
.L_1097:
        /*0004*/ 	.word	0x00000082


	//----- nvinfo : EIATTR_KPARAM_INFO
	.align		4
.L_1098:
        /*0008*/ 	.byte	0x04, 0x17
        /*000a*/ 	.short	(.L_1100 - .L_1099)
.L_1099:
        /*000c*/ 	.word	0x00000000
        /*0010*/ 	.short	0x0000
        /*0012*/ 	.short	0x0000
        /*0014*/ 	.byte	0x00, 0xf0, 0x01, 0x0a


	//----- nvinfo : EIATTR_SPARSE_MMA_MASK
	.align		4
.L_1100:
        /*0018*/ 	.byte	0x03, 0x50
        /*001a*/ 	.short	0x0000


	//----- nvinfo : EIATTR_MAXREG_COUNT
	.align		4
        /*001c*/ 	.byte	0x03, 0x1b
        /*001e*/ 	.short	0x00ff


	//----- nvinfo : EIATTR_MERCURY_ISA_VERSION
	.align		4
        /*0020*/ 	.byte	0x03, 0x5f
        /*0022*/ 	.short	0x0101


	//----- nvinfo : EIATTR_COOP_GROUP_MASK_REGIDS
	.align		4
        /*0024*/ 	.byte	0x04, 0x29
        /*0026*/ 	.short	(.L_1102 - .L_1101)


	//   ....[0]....
.L_1101:
        /*0028*/ 	.word	0xffffffff


	//   ....[1]....
        /*002c*/ 	.word	0xffffffff


	//   ....[2]....
        /*0030*/ 	.word	0xffffffff


	//   ....[3]....
        /*0034*/ 	.word	0xffffffff


	//   ....[4]....
        /*0038*/ 	.word	0xffffffff


	//   ....[5]....
        /*003c*/ 	.word	0xffffffff


	//----- nvinfo : EIATTR_COOP_GROUP_INSTR_OFFSETS
	.align		4
.L_1102:
        /*0040*/ 	.byte	0x04, 0x28
        /*0042*/ 	.short	(.L_1104 - .L_1103)


	//   ....[0]....
.L_1103:
        /*0044*/ 	.word	0x00001bd0


	//   ....[1]....
        /*0048*/ 	.word	0x00001bf0


	//   ....[2]....
        /*004c*/ 	.word	0x00001c30


	//   ....[3]....
        /*0050*/ 	.word	0x00001c50


	//   ....[4]....
        /*0054*/ 	.word	0x00001ca0


	//   ....[5]....
        /*0058*/ 	.word	0x00001cd0


	//----- nvinfo : EIATTR_EXIT_INSTR_OFFSETS
	.align		4
.L_1104:
        /*005c*/ 	.byte	0x04, 0x1c
        /*005e*/ 	.short	(.L_1106 - .L_1105)


	//   ....[0]....
.L_1105:
        /*0060*/ 	.word	0x00000100


	//   ....[1]....
        /*0064*/ 	.word	0x00001d30


	//   ....[2]....
        /*0068*/ 	.word	0x00001d50


	//----- nvinfo : EIATTR_CRS_STACK_SIZE
	.align		4
.L_1106:
        /*006c*/ 	.byte	0x04, 0x1e
        /*006e*/ 	.short	(.L_1108 - .L_1107)
.L_1107:
        /*0070*/ 	.word	0x00000000


	//----- nvinfo : EIATTR_CBANK_PARAM_SIZE
	.align		4
.L_1108:
        /*0074*/ 	.byte	0x03, 0x19
        /*0076*/ 	.short	0x0280


	//----- nvinfo : EIATTR_PARAM_CBANK
	.align		4
        /*0078*/ 	.byte	0x04, 0x0a
        /*007a*/ 	.short	(.L_1110 - .L_1109)
	.align		4
.L_1109:
        /*007c*/ 	.word	index@(.nv.constant0._ZN5flash25flash_bwd_dot_do_o_kernelILb0E23Flash_bwd_kernel_traitsILi256ELi64ELi64ELi8ELi4ELi2ELi2ELb0ELb0EN7cutlass6half_tE19Flash_kernel_traitsILi256ELi64ELi64ELi8ES3_EEEEvNS_16Flash_bwd_paramsE)
        /*0080*/ 	.short	0x0210
        /*0082*/ 	.short	0x0280


	//----- nvinfo : EIATTR_SW_WAR
	.align		4
.L_1110:
        /*0084*/ 	.byte	0x04, 0x36
        /*0086*/ 	.short	(.L_1112 - .L_1111)
.L_1111:
        /*0088*/ 	.word	0x00000008
.L_1112:


//--------------------- .nv.info._ZN5flash25flash_bwd_dot_do_o_kernelILb1E23Flash_bwd_kernel_traitsILi256ELi64ELi64ELi8ELi4ELi2ELi2ELb0ELb0EN7cutlass6half_tE19Flash_kernel_traitsILi256ELi64ELi64ELi8ES3_EEEEvNS_16Flash_bwd_paramsE --------------------------
	.section	.nv.info._ZN5flash25flash_bwd_dot_do_o_kernelILb1E23Flash_bwd_kernel_traitsILi256ELi64ELi64ELi8ELi4ELi2ELi2ELb0ELb0EN7cutlass6half_tE19Flash_kernel_traitsILi256ELi64ELi64ELi8ES3_EEEEvNS_16Flash_bwd_paramsE,"",@"SHT_CUDA_INFO"
	.sectionflags	@""
	.align	4


	//----- nvinfo : EIATTR_CUDA_API_VERSION
	.align		4
        /*0000*/ 	.byte	0x04, 0x37
        /*0002*/ 	.short	(.L_1114 - .L_1113)
.L_1113:
        /*0004*/ 	.word	0x00000082


	//----- nvinfo : EIATTR_KPARAM_INFO
	.align		4
.L_1114:
        /*0008*/ 	.byte	0x04, 0x17
        /*000a*/ 	.short	(.L_1116 - .L_1115)
.L_1115:
        /*000c*/ 	.word	0x00000000
        /*0010*/ 	.short	0x0000
        /*0012*/ 	.short	0x0000
        /*0014*/ 	.byte	0x00, 0xf0, 0x01, 0x0a


	//----- nvinfo : EIATTR_SPARSE_MMA_MASK
	.align		4
.L_1116:
        /*0018*/ 	.byte	0x03, 0x50
        /*001a*/ 	.short	0x0000


	//----- nvinfo : EIATTR_MAXREG_COUNT
	.align		4
        /*001c*/ 	.byte	0x03, 0x1b
        /*001e*/ 	.short	0x00ff


	//----- nvinfo : EIATTR_MERCURY_ISA_VERSION
	.align		4
        /*0020*/ 	.byte	0x03, 0x5f
        /*0022*/ 	.short	0x0101


	//----- nvinfo : EIATTR_COOP_GROUP_MASK_REGIDS
	.align		4
        /*0024*/ 	.byte	0x04, 0x29
        /*0026*/ 	.short	(.L_1118 - .L_1117)


	//   ....[0]....
.L_1117:
        /*0028*/ 	.word	0xffffffff


	//   ....[1]....
        /*002c*/ 	.word	0xffffffff


	//   ....[2]....
        /*0030*/ 	.word	0xffffffff


	//   ....[3]....
        /*0034*/ 	.word	0xffffffff


	//   ....[4]....
        /*0038*/ 	.word	0xffffffff


	//   ....[5]....
        /*003c*/ 	.word	0xffffffff


	//----- nvinfo : EIATTR_COOP_GROUP_INSTR_OFFSETS
	.align		4
.L_1118:
        /*0040*/ 	.byte	0x04, 0x28
        /*0042*/ 	.short	(.L_1120 - .L_1119)


	//   ....[0]....
.L_1119:
        /*0044*/ 	.word	0x00001f10


	//   ....[1]....
        /*0048*/ 	.word	0x00001f20


	//   ....[2]....
        /*004c*/ 	.word	0x00001f60


	//   ....[3]....
        /*0050*/ 	.word	0x00001f90


	//   ....[4]....
        /*0054*/ 	.word	0x00001ff0


	//   ....[5]....
        /*0058*/ 	.word	0x00002000


	//----- nvinfo : EIATTR_EXIT_INSTR_OFFSETS
	.align		4
.L_1120:
        /*005c*/ 	.byte	0x04, 0x1c
        /*005e*/ 	.short	(.L_1122 - .L_1121)


	//   ....[0]....
.L_1121:
        /*0060*/ 	.word	0x00000100


	//   ....[1]....
        /*0064*/ 	.word	0x000021d0


	//----- nvinfo : EIATTR_CRS_STACK_SIZE
	.align		4
.L_1122:
        /*0068*/ 	.byte	0x04, 0x1e
        /*006a*/ 	.short	(.L_1124 - .L_1123)
.L_1123:
        /*006c*/ 	.word	0x00000000


	//----- nvinfo : EIATTR_CBANK_PARAM_SIZE
	.align		4
.L_1124:
        /*0070*/ 	.byte	0x03, 0x19
        /*0072*/ 	.short	0x0280


	//----- nvinfo : EIATTR_PARAM_CBANK
	.align		4
        /*0074*/ 	.byte	0x04, 0x0a
        /*0076*/ 	.short	(.L_1126 - .L_1125)
	.align		4
.L_1125:
        /*0078*/ 	.word	index@(.nv.constant0._ZN5flash25flash_bwd_dot_do_o_kernelILb1E23Flash_bwd_kernel_traitsILi256ELi64ELi64ELi8ELi4ELi2ELi2ELb0ELb0EN7cutlass6half_tE19Flash_kernel_traitsILi256ELi64ELi64ELi8ES3_EEEEvNS_16Flash_bwd_paramsE)
        /*007c*/ 	.short	0x0210
        /*007e*/ 	.short	0x0280


	//----- nvinfo : EIATTR_SW_WAR
	.align		4
.L_1126:
        /*0080*/ 	.byte	0x04, 0x36
        /*0082*/ 	.short	(.L_1128 - .L_1127)
.L_1127:
        /*0084*/ 	.word	0x00000008
.L_1128:


//--------------------- .nv.callgraph             --------------------------
	.section	.nv.callgraph,"",@"SHT_CUDA_CALLGRAPH"
	.align	4
	.sectionentsize	8
	.align		4
        /*0000*/ 	.word	0x00000000
	.align		4
        /*0004*/ 	.word	0xffffffff
	.align		4
        /*0008*/ 	.word	0x00000000
	.align		4
        /*000c*/ 	.word	0xfffffffe
	.align		4
        /*0010*/ 	.word	0x00000000
	.align		4
        /*0014*/ 	.word	0xfffffffd
	.align		4
        /*0018*/ 	.word	0x00000000
	.align		4
        /*001c*/ 	.word	0xfffffffc


//--------------------- .nv.constant4             --------------------------
	.section	.nv.constant4,"a",@progbits
	.align	8
	.align		8
.nv.constant4:
        /*0000*/ 	.dword	_ZN66_INTERNAL_c896cc1e_30_flash_bwd_hdim256_fp16_sm80_cu_ea41c527_40544cuda3std3__45__cpo5beginE
	.align		8
        /*0008*/ 	.dword	_ZN66_INTERNAL_c896cc1e_30_flash_bwd_hdim256_fp16_sm80_cu_ea41c527_40544cuda3std3__45__cpo3endE
	.align		8
        /*0010*/ 	.dword	_ZN66_INTERNAL_c896cc1e_30_flash_bwd_hdim256_fp16_sm80_cu_ea41c527_40544cuda3std3__45__cpo6cbeginE
	.align		8
        /*0018*/ 	.dword	_ZN66_INTERNAL_c896cc1e_30_flash_bwd_hdim256_fp16_sm80_cu_ea41c527_40544cuda3std3__45__cpo4cendE
	.align		8
        /*0020*/ 	.dword	_ZN66_INTERNAL_c896cc1e_30_flash_bwd_hdim256_fp16_sm80_cu_ea41c527_40544cuda3std3__468_GLOBAL__N__c896cc1e_30_flash_bwd_hdim256_fp16_sm80_cu_ea41c527_40546ignoreE
	.align		8
        /*0028*/ 	.dword	_ZN66_INTERNAL_c896cc1e_30_flash_bwd_hdim256_fp16_sm80_cu_ea41c527_40544cuda3std3__419piecewise_constructE
	.align		8
        /*0030*/ 	.dword	_ZN66_INTERNAL_c896cc1e_30_flash_bwd_hdim256_fp16_sm80_cu_ea41c527_40544cuda3std3__48in_placeE
	.align		8
        /*0038*/ 	.dword	_ZN66_INTERNAL_c896cc1e_30_flash_bwd_hdim256_fp16_sm80_cu_ea41c527_40544cuda3std6ranges3__45__cpo4swapE
	.align		8
        /*0040*/ 	.dword	_ZN66_INTERNAL_c896cc1e_30_flash_bwd_hdim256_fp16_sm80_cu_ea41c527_40544cuda3std6ranges3__45__cpo9iter_moveE
	.align		8
        /*0048*/ 	.dword	_ZN66_INTERNAL_c896cc1e_30_flash_bwd_hdim256_fp16_sm80_cu_ea41c527_40544cute7productE
	.align		8
        /*0050*/ 	.dword	_ZN66_INTERNAL_c896cc1e_30_flash_bwd_hdim256_fp16_sm80_cu_ea41c527_40544cute1_E


//--------------------- .text._ZN5flash27flash_bwd_convert_dq_kernelI23Flash_bwd_kernel_traitsILi256ELi64ELi32ELi8ELi4ELi1ELi2ELb1ELb1EN7cutlass6half_tE19Flash_kernel_traitsILi256ELi64ELi32ELi8ES3_EEEEvNS_16Flash_bwd_paramsEi --------------------------
	.section	.text._ZN5flash27flash_bwd_convert_dq_kernelI23Flash_bwd_kernel_traitsILi256ELi64ELi32ELi8ELi4ELi1ELi2ELb1ELb1EN7cutlass6half_tE19Flash_kernel_traitsILi256ELi64ELi32ELi8ES3_EEEEvNS_16Flash_bwd_paramsEi,"ax",@progbits
	.align	128
        .global         _ZN5flash27flash_bwd_convert_dq_kernelI23Flash_bwd_kernel_traitsILi256ELi64ELi32ELi8ELi4ELi1ELi2ELb1ELb1EN7cutlass6half_tE19Flash_kernel_traitsILi256ELi64ELi32ELi8ES3_EEEEvNS_16Flash_bwd_paramsEi
        .type           _ZN5flash27flash_bwd_convert_dq_kernelI23Flash_bwd_kernel_traitsILi256ELi64ELi32ELi8ELi4ELi1ELi2ELb1ELb1EN7cutlass6half_tE19Flash_kernel_traitsILi256ELi64ELi32ELi8ES3_EEEEvNS_16Flash_bwd_paramsEi,@function
        .size           _ZN5flash27flash_bwd_convert_dq_kernelI23Flash_bwd_kernel_traitsILi256ELi64ELi32ELi8ELi4ELi1ELi2ELb1ELb1EN7cutlass6half_tE19Flash_kernel_traitsILi256ELi64ELi32ELi8ES3_EEEEvNS_16Flash_bwd_paramsEi,(.L_x_2019 - _ZN5flash27flash_bwd_convert_dq_kernelI23Flash_bwd_kernel_traitsILi256ELi64ELi32ELi8ELi4ELi1ELi2ELb1ELb1EN7cutlass6half_tE19Flash_kernel_traitsILi256ELi64ELi32ELi8ES3_EEEEvNS_16Flash_bwd_paramsEi)
        .other          _ZN5flash27flash_bwd_convert_dq_kernelI23Flash_bwd_kernel_traitsILi256ELi64ELi32ELi8ELi4ELi1ELi2ELb1ELb1EN7cutlass6half_tE19Flash_kernel_traitsILi256ELi64ELi32ELi8ES3_EEEEvNS_16Flash_bwd_paramsEi,@"STO_CUDA_ENTRY STV_DEFAULT"
_ZN5flash27flash_bwd_convert_dq_kernelI23Flash_bwd_kernel_traitsILi256ELi64ELi32ELi8ELi4ELi1ELi2ELb1ELb1EN7cutlass6half_tE19Flash_kernel_traitsILi256ELi64ELi32ELi8ES3_EEEEvNS_16Flash_bwd_paramsEi:
.text._ZN5flash27flash_bwd_convert_dq_kernelI23Flash_bwd_kernel_traitsILi256ELi64ELi32ELi8ELi4ELi1ELi2ELb1ELb1EN7cutlass6half_tE19Flash_kernel_traitsILi256ELi64ELi32ELi8ES3_EEEEvNS_16Flash_bwd_paramsEi:
[----:B------:R-:W-:Y:S01]  /*0000*/  LDC R1, c[0x0][0x28] ;  /* 0x00000a00ff017b82 */ /* 0x000fe20000000800 */
[----:B------:R-:W0:Y:S07]  /*0010*/  S2R R11, SR_CTAID.Y ;  /* 0x00000000000b7919 */ /* 0x000e2e0000002600 */
[----:B------:R-:W0:Y:S01]  /*0020*/  LDC.64 R2, c[0x0][0x2f0] ;  /* 0x0000bc00ff027b82 */ /* 0x000e220000000a00 */
[----:B------:R-:W-:Y:S01]  /*0030*/  ULDC.64 UR4, c[0x0][0x2f0] ;  /* 0x0000bc0000047ab9 */ /* 0x000fe20000000a00 */
[----:B------:R-:W-:Y:S01]  /*0040*/  MOV R7, 0xffffffff ;  /* 0xffffffff00077802 */ /* 0x000fe20000000f00 */
[----:B------:R-:W-:Y:S01]  /*0050*/  ULDC.64 UR8, c[0x0][0x208] ;  /* 0x0000820000087ab9 */ /* 0x000fe20000000a00 */
[----:B------:R-:W-:-:S04]  /*0060*/  ISETP.NE.U32.AND P0, PT, RZ, UR4, PT ;  /* 0x00000004ff007c0c */ /* 0x000fc8000bf05070 */
[----:B------:R-:W-:Y:S01]  /*0070*/  ISETP.NE.AND.EX P0, PT, RZ, UR5, PT, P0 ;  /* 0x00000005ff007c0c */ /* 0x000fe2000bf05300 */
[----:B0-----:R-:W-:-:S12]  /*0080*/  IMAD.WIDE R2, R11, 0x4, R2 ;  /* 0x000000040b027825 */ /* 0x001fd800078e0202 */
[----:B------:R-:W2:Y:S04]  /*0090*/  @P0 LDG.E R7, desc[UR8][R2.64] ;  /* 0x0000000802070981 */ /* 0x000ea8000c1e1900 */
[----:B------:R-:W2:Y:S01]  /*00a0*/  @P0 LDG.E R0, desc[UR8][R2.64+0x4] ;  /* 0x0000040802000981 */ /* 0x000ea2000c1e1900 */
[----:B------:R-:W0:Y:S02]  /*00b0*/  S2UR UR5, SR_CTAID.X ;  /* 0x00000000000579c3 */ /* 0x000e240000002500 */
[----:B0-----:R-:W-:Y:S01]  /*00c0*/  USHF.L.U32 UR5, UR5, 0x6, URZ ;  /* 0x0000000605057899 */ /* 0x001fe2000800063f */
[----:B--2---:R-:W-:-:S06]  /*00d0*/  @P0 IMAD.IADD R0, R0, 0x1, -R7 ;  /* 0x0000000100000824 */ /* 0x004fcc00078e0a07 */
[----:B------:R-:W0:Y:S02]  /*00e0*/  @!P0 LDC R0, c[0x0][0x2c4] ;  /* 0x0000b100ff008b82 */ /* 0x000e240000000800 */
[----:B0-----:R-:W-:-:S13]  /*00f0*/  ISETP.GT.AND P1, PT, R0, UR5, PT ;  /* 0x0000000500007c0c */ /* 0x001fda000bf24270 */
[----:B------:R-:W-:Y:S05]  /*0100*/  @!P1 EXIT ;  /* 0x000000000000994d */ /* 0x000fea0003800000 */
[----:B------:R-:W-:Y:S01]  /*0110*/  ISETP.NE.AND P1, PT, R7, -0x1, PT ;  /* 0xffffffff0700780c */ /* 0x000fe20003f25270 */
[----:B------:R-:W0:Y:S01]  /*0120*/  LDC R2, c[0x0][0x2d4] ;  /* 0x0000b500ff027b82 */ /* 0x000e220000000800 */
[----:B------:R-:W1:Y:S07]  /*0130*/  S2R R12, SR_TID.X ;  /* 0x00000000000c7919 */ /* 0x000e6e0000002100 */
[----:B------:R-:W2:Y:S04]  /*0140*/  LDC R27, c[0x0][0x270] ;  /* 0x00009c00ff1b7b82 */ /* 0x000ea80000000800 */
[----:B------:R-:W-:-:S04]  /*0150*/  @P1 IMAD.MOV.U32 R21, RZ, RZ, R7 ;  /* 0x000000ffff151224 */ /* 0x000fc800078e0007 */
[----:B------:R-:W3:Y:S08]  /*0160*/  @P1 LDC.64 R14, c[0x0][0x448] ;  /* 0x00011200ff0e1b82 */ /* 0x000ef00000000a00 */
[----:B------:R-:W4:Y:S01]  /*0170*/  LDC R22, c[0x0][0x2dc] ;  /* 0x0000b700ff167b82 */ /* 0x000f220000000800 */
[----:B0-----:R-:W-:Y:S01]  /*0180*/  IMAD.WIDE R2, R11, R2, RZ ;  /* 0x000000020b027225 */ /* 0x001fe200078e02ff */
[----:B--2---:R-:W-:-:S03]  /*0190*/  SHF.R.S32.HI R5, RZ, 0x1f, R27 ;  /* 0x0000001fff057819 */ /* 0x004fc6000001141b */
[-C--:B------:R-:W-:Y:S02]  /*01a0*/  IMAD R3, R3, R27.reuse, RZ ;  /* 0x0000001b03037224 */ /* 0x080fe400078e02ff */
[----:B------:R-:W-:-:S04]  /*01b0*/  IMAD.WIDE.U32 R8, R2, R27, RZ ;  /* 0x0000001b02087225 */ /* 0x000fc800078e00ff */
[----:B------:R-:W-:Y:S02]  /*01c0*/  IMAD R3, R2, R5, R3 ;  /* 0x0000000502037224 */ /* 0x000fe400078e0203 */
[----:B---3--:R-:W-:-:S03]  /*01d0*/  @P1 IMAD.WIDE.U32 R4, R7, R14, RZ ;  /* 0x0000000e07041225 */ /* 0x008fc600078e00ff */
[----:B------:R-:W-:Y:S01]  /*01e0*/  IADD3 R10, R9, R3, RZ ;  /* 0x00000003090a7210 */ /* 0x000fe20007ffe0ff */
[----:B------:R-:W-:Y:S01]  /*01f0*/  @P1 IMAD R2, R7, R15, R5 ;  /* 0x0000000f07021224 */ /* 0x000fe200078e0205 */
[----:B-1--4-:R-:W-:Y:S06]  /*0200*/  @P1 BRA `(.L_x_0) ;  /* 0x00000000001c1947 */ /* 0x012fec0003800000 */
[----:B------:R-:W0:Y:S01]  /*0210*/  LDC.64 R6, c[0x0][0x430] ;  /* 0x00010c00ff067b82 */ /* 0x000e220000000a00 */
[----:B------:R-:W-:Y:S02]  /*0220*/  SHF.R.S32.HI R3, RZ, 0x1f, R11 ;  /* 0x0000001fff037819 */ /* 0x000fe4000001140b */
[----:B------:R-:W-:-:S03]  /*0230*/  MOV R21, 0xffffffff ;  /* 0xffffffff00157802 */ /* 0x000fc60000000f00 */
[-C--:B0-----:R-:W-:Y:S02]  /*0240*/  IMAD R2, R3, R6.reuse, RZ ;  /* 0x0000000603027224 */ /* 0x081fe400078e02ff */
[----:B------:R-:W-:-:S04]  /*0250*/  IMAD.WIDE.U32 R4, R11, R6, RZ ;  /* 0x000000060b047225 */ /* 0x000fc800078e00ff */
[----:B------:R-:W-:-:S04]  /*0260*/  IMAD R3, R11, R7, R2 ;  /* 0x000000070b037224 */ /* 0x000fc800078e0202 */
[----:B------:R-:W-:-:S07]  /*0270*/  IMAD.IADD R2, R5, 0x1, R3 ;  /* 0x0000000105027824 */ /* 0x000fce00078e0203 */
.L_x_0:
[----:B------:R-:W-:Y:S01]  /*0280*/  SHF.R.S32.HI R3, RZ, 0x1f, R12 ;  /* 0x0000001fff037819 */ /* 0x000fe2000001140c */
[----:B------:R-:W0:Y:S01]  /*0290*/  S2UR UR7, SR_CTAID.Z ;  /* 0x00000000000779c3 */ /* 0x000e220000002700 */
[----:B------:R-:W-:Y:S01]  /*02a0*/  SHF.R.S32.HI R9, RZ, 0x1f, R22 ;  /* 0x0000001fff097819 */ /* 0x000fe20000011416 */
[----:B------:R-:W-:Y:S01]  /*02b0*/  IMAD R10, R10, R22, RZ ;  /* 0x000000160a0a7224 */ /* 0x000fe200078e02ff */
[-C--:B------:R-:W-:Y:S01]  /*02c0*/  LEA.HI R5, R3, R12.reuse, RZ, 0x2 ;  /* 0x0000000c03057211 */ /* 0x080fe200078f10ff */
[----:B------:R-:W-:Y:S01]  /*02d0*/  IMAD.WIDE R6, R11, 0x80, RZ ;  /* 0x000000800b067825 */ /* 0x000fe200078e02ff */
[CC--:B------:R-:W-:Y:S01]  /*02e0*/  LEA.HI R15, R3.reuse, R12.reuse, RZ, 0x5 ;  /* 0x0000000c030f7211 */ /* 0x0c0fe200078f28ff */
[----:B------:R-:W-:Y:S01]  /*02f0*/  HFMA2.MMA R23, -RZ, RZ, 0, 0 ;  /* 0x00000000ff177435 */ /* 0x000fe200000001ff */
[----:B------:R-:W-:Y:S01]  /*0300*/  LEA.HI R13, R3, R12, RZ, 0x6 ;  /* 0x0000000c030d7211 */ /* 0x000fe200078f30ff */
[----:B------:R-:W-:Y:S01]  /*0310*/  IMAD R25, R9, R8, R10 ;  /* 0x0000000809197224 */ /* 0x000fe200078e020a */
[--C-:B------:R-:W-:Y:S01]  /*0320*/  SHF.R.S32.HI R10, RZ, 0x2, R5.reuse ;  /* 0x00000002ff0a7819 */ /* 0x100fe20000011405 */
[----:B------:R-:W-:Y:S01]  /*0330*/  USHF.R.S32.HI UR4, URZ, 0x1f, UR5 ;  /* 0x0000001f3f047899 */ /* 0x000fe20008011405 */
[----:B------:R-:W-:Y:S01]  /*0340*/  SHF.R.S32.HI R9, RZ, 0x1f, R5 ;  /* 0x0000001fff097819 */ /* 0x000fe20000011405 */
[----:B------:R-:W-:Y:S01]  /*0350*/  ULDC.64 UR10, c[0x0][0x400] ;  /* 0x00010000000a7ab9 */ /* 0x000fe20000000a00 */
[----:B------:R-:W-:Y:S01]  /*0360*/  SEL R18, R6, RZ, P0 ;  /* 0x000000ff06127207 */ /* 0x000fe20000000000 */
[----:B------:R-:W-:Y:S01]  /*0370*/  IMAD.MOV.U32 R91, RZ, RZ, RZ ;  /* 0x000000ffff5b7224 */ /* 0x000fe200078e00ff */
[----:B------:R-:W-:Y:S01]  /*0380*/  LEA.HI R3, R9, R10, RZ, 0x3 ;  /* 0x0000000a09037211 */ /* 0x000fe200078f18ff */
[----:B------:R-:W-:Y:S01]  /*0390*/  IMAD.WIDE.U32 R8, R8, R22, RZ ;  /* 0x0000001608087225 */ /* 0x000fe200078e00ff */
[----:B------:R-:W-:-:S02]  /*03a0*/  SEL R19, R7, RZ, P0 ;  /* 0x000000ff07137207 */ /* 0x000fc40000000000 */
[----:B------:R-:W-:Y:S02]  /*03b0*/  CS2R R30, SRZ ;  /* 0x00000000001e7805 */ /* 0x000fe4000001ff00 */
[----:B------:R-:W-:Y:S01]  /*03c0*/  LOP3.LUT R5, R5, 0x7ffffffc, RZ, 0xc0, !PT ;  /* 0x7ffffffc05057812 */ /* 0x000fe200078ec0ff */
[----:B------:R-:W-:Y:S01]  /*03d0*/  IMAD.WIDE R6, R27, R22, RZ ;  /* 0x000000161b067225 */ /* 0x000fe200078e02ff */
[----:B------:R-:W-:Y:S02]  /*03e0*/  LOP3.LUT R11, R15, 0xffffffe0, RZ, 0xc0, !PT ;  /* 0xffffffe00f0b7812 */ /* 0x000fe400078ec0ff */
[----:B------:R-:W-:Y:S02]  /*03f0*/  CS2R R28, SRZ ;  /* 0x00000000001c7805 */ /* 0x000fe4000001ff00 */
[----:B------:R-:W-:Y:S01]  /*0400*/  LOP3.LUT R3, R3, 0xfffffff8, RZ, 0xc0, !PT ;  /* 0xfffffff803037812 */ /* 0x000fe200078ec0ff */
[----:B------:R-:W-:Y:S01]  /*0410*/  IMAD.IADD R14, R12, 0x1, -R5 ;  /* 0x000000010c0e7824 */ /* 0x000fe200078e0a05 */
[----:B------:R-:W-:Y:S01]  /*0420*/  IADD3 R17, -R11, R12, RZ ;  /* 0x0000000c0b117210 */ /* 0x000fe20007ffe1ff */
[----:B------:R-:W-:Y:S01]  /*0430*/  IMAD R5, R7, R21, RZ ;  /* 0x0000001507057224 */ /* 0x000fe200078e02ff */
[----:B------:R-:W-:Y:S01]  /*0440*/  IADD3 R20, R9, R25, RZ ;  /* 0x0000001909147210 */ /* 0x000fe20007ffe0ff */
[----:B------:R-:W-:Y:S01]  /*0450*/  IMAD.IADD R12, R10, 0x1, -R3 ;  /* 0x000000010a0c7824 */ /* 0x000fe200078e0a03 */
[----:B------:R-:W-:Y:S01]  /*0460*/  SHF.R.S32.HI R16, RZ, 0x5, R15 ;  /* 0x00000005ff107819 */ /* 0x000fe2000001140f */
[----:B------:R-:W-:Y:S01]  /*0470*/  IMAD.WIDE.U32 R10, R6, R21, RZ ;  /* 0x00000015060a7225 */ /* 0x000fe200078e00ff */
[----:B------:R-:W-:-:S02]  /*0480*/  SHF.R.S32.HI R13, RZ, 0x6, R13 ;  /* 0x00000006ff0d7819 */ /* 0x000fc4000001140d */
[----:B------:R-:W-:Y:S02]  /*0490*/  CS2R R24, SRZ ;  /* 0x0000000000187805 */ /* 0x000fe4000001ff00 */
[----:B------:R-:W-:Y:S01]  /*04a0*/  LEA.HI R15, R15, R16, RZ, 0x1 ;  /* 0x000000100f0f7211 */ /* 0x000fe200078f08ff */
[----:B------:R-:W-:Y:S01]  /*04b0*/  IMAD R23, R6, R23, R5 ;  /* 0x0000001706177224 */ /* 0x000fe200078e0205 */
[----:B------:R-:W-:Y:S01]  /*04c0*/  SEL R8, R8, R10, !P1 ;  /* 0x0000000a08087207 */ /* 0x000fe20004800000 */
[----:B0-----:R-:W-:Y:S01]  /*04d0*/  IMAD R5, R22, UR7, RZ ;  /* 0x0000000716057c24 */ /* 0x001fe2000f8e02ff */
[----:B------:R-:W-:Y:S01]  /*04e0*/  LOP3.LUT R15, R15, 0x3ffffe, RZ, 0xc0, !PT ;  /* 0x003ffffe0f0f7812 */ /* 0x000fe200078ec0ff */
[----:B------:R-:W-:Y:S01]  /*04f0*/  @P1 IMAD.IADD R20, R11, 0x1, R23 ;  /* 0x000000010b141824 */ /* 0x000fe200078e0217 */
[----:B------:R-:W-:Y:S01]  /*0500*/  IADD3 R11, P0, R18, UR5, RZ ;  /* 0x00000005120b7c10 */ /* 0x000fe2000ff1e0ff */
[----:B------:R-:W-:Y:S01]  /*0510*/  IMAD R3, R27, R22, RZ ;  /* 0x000000161b037224 */ /* 0x000fe200078e02ff */
[----:B------:R-:W-:Y:S01]  /*0520*/  IADD3 R8, P1, R5, R8, RZ ;  /* 0x0000000805087210 */ /* 0x000fe20007f3e0ff */
[----:B------:R-:W-:Y:S01]  /*0530*/  IMAD.SHL.U32 R12, R12, 0x40, RZ ;  /* 0x000000400c0c7824 */ /* 0x000fe200078e00ff */
[----:B------:R-:W-:Y:S01]  /*0540*/  IADD3 R15, R16, -R15, RZ ;  /* 0x8000000f100f7210 */ /* 0x000fe20007ffe0ff */
[----:B------:R-:W-:Y:S01]  /*0550*/  IMAD R17, R3, R16, R17 ;  /* 0x0000001003117224 */ /* 0x000fe200078e0211 */
[----:B------:R-:W-:Y:S01]  /*0560*/  LEA.HI.X.SX32 R9, R5, R20, 0x1, P1 ;  /* 0x0000001405097211 */ /* 0x000fe200008f0eff */
[----:B------:R-:W-:Y:S01]  /*0570*/  HFMA2.MMA R23, -RZ, RZ, 0, 0 ;  /* 0x00000000ff177435 */ /* 0x000fe200000001ff */
[----:B------:R-:W-:Y:S01]  /*0580*/  IADD3.X R5, R19, UR4, RZ, P0, !PT ;  /* 0x0000000413057c10 */ /* 0x000fe200087fe4ff */
[----:B------:R-:W-:Y:S01]  /*0590*/  IMAD R14, R15, 0x200, R14 ;  /* 0x000002000f0e7824 */ /* 0x000fe200078e020e */
[----:B------:R-:W-:Y:S01]  /*05a0*/  SHF.L.U32 R13, R13, 0x3, RZ ;  /* 0x000000030d0d7819 */ /* 0x000fe200000006ff */
[----:B------:R-:W-:Y:S01]  /*05b0*/  IMAD.WIDE.U32 R8, R6, R11, R8 ;  /* 0x0000000b06087225 */ /* 0x000fe200078e0008 */
[----:B------:R-:W-:-:S02]  /*05c0*/  LOP3.LUT R12, R12, 0x1c0, RZ, 0xc0, !PT ;  /* 0x000001c00c0c7812 */ /* 0x000fc400078ec0ff */
[----:B------:R-:W-:Y:S02]  /*05d0*/  CS2R R18, SRZ ;  /* 0x0000000000127805 */ /* 0x000fe4000001ff00 */
[----:B------:R-:W-:Y:S01]  /*05e0*/  MOV R22, RZ ;  /* 0x000000ff00167202 */ /* 0x000fe20000000f00 */
[----:B------:R-:W-:Y:S01]  /*05f0*/  IMAD R5, R5, R6, RZ ;  /* 0x0000000605057224 */ /* 0x000fe200078e02ff */
[----:B------:R-:W-:Y:S02]  /*0600*/  LOP3.LUT R13, R12, 0x18, R13, 0xf8, !PT ;  /* 0x000000180c0d7812 */ /* 0x000fe400078ef80d */
[----:B------:R-:W-:Y:S02]  /*0610*/  CS2R R20, SRZ ;  /* 0x0000000000147805 */ /* 0x000fe4000001ff00 */
[----:B------:R-:W-:Y:S01]  /*0620*/  SHF.R.U32.HI R12, RZ, 0x3, R12 ;  /* 0x00000003ff0c7819 */ /* 0x000fe2000001160c */
[----:B------:R-:W-:Y:S01]  /*0630*/  IMAD R6, R7, R11, R5 ;  /* 0x0000000b07067224 */ /* 0x000fe200078e0205 */
[----:B------:R-:W-:-:S02]  /*0640*/  SHF.R.S32.HI R7, RZ, 0x1f, R17 ;  /* 0x0000001fff077819 */ /* 0x000fc40000011411 */
[----:B------:R-:W-:Y:S02]  /*0650*/  CS2R R10, SRZ ;  /* 0x00000000000a7805 */ /* 0x000fe4000001ff00 */
[----:B------:R-:W-:Y:S02]  /*0660*/  IADD3 R17, P0, R17, R8, RZ ;  /* 0x0000000811117210 */ /* 0x000fe40007f1e0ff */
[----:B------:R-:W-:Y:S02]  /*0670*/  CS2R R26, SRZ ;  /* 0x00000000001a7805 */ /* 0x000fe4000001ff00 */
[----:B------:R-:W-:Y:S02]  /*0680*/  LOP3.LUT R5, R13, R12, RZ, 0x3c, !PT ;  /* 0x0000000c0d057212 */ /* 0x000fe400078e3cff */
[----:B------:R-:W-:Y:S02]  /*0690*/  CS2R R12, SRZ ;  /* 0x00000000000c7805 */ /* 0x000fe4000001ff00 */
[----:B------:R-:W-:Y:S01]  /*06a0*/  IADD3.X R8, R7, R9, R6, P0, !PT ;  /* 0x0000000907087210 */ /* 0x000fe200007fe406 */
[----:B------:R-:W-:Y:S01]  /*06b0*/  HFMA2.MMA R7, -RZ, RZ, 0, 0 ;  /* 0x00000000ff077435 */ /* 0x000fe200000001ff */
[----:B------:R-:W0:Y:S01]  /*06c0*/  LDC R6, c[0x0][0x490] ;  /* 0x00012400ff067b82 */ /* 0x000e220000000800 */
[----:B------:R-:W-:-:S02]  /*06d0*/  LEA R70, P0, R17, UR10, 0x2 ;  /* 0x0000000a11467c11 */ /* 0x000fc4000f8010ff */
[----:B------:R-:W-:Y:S02]  /*06e0*/  CS2R R38, SRZ ;  /* 0x0000000000267805 */ /* 0x000fe4000001ff00 */
[----:B------:R-:W-:Y:S01]  /*06f0*/  LEA R5, R14, R5, 0x1 ;  /* 0x000000050e057211 */ /* 0x000fe200078e08ff */
[----:B------:R-:W-:Y:S01]  /*0700*/  IMAD.MOV.U32 R14, RZ, RZ, RZ ;  /* 0x000000ffff0e7224 */ /* 0x000fe200078e00ff */
[----:B------:R-:W-:Y:S02]  /*0710*/  LEA.HI.X R15, R17, UR11, R8, 0x2, P0 ;  /* 0x0000000b110f7c11 */ /* 0x000fe400080f1408 */
[----:B------:R-:W-:Y:S02]  /*0720*/  CS2R R8, SRZ ;  /* 0x0000000000087805 */ /* 0x000fe4000001ff00 */
[----:B------:R-:W-:Y:S02]  /*0730*/  CS2R R16, SRZ ;  /* 0x0000000000107805 */ /* 0x000fe4000001ff00 */
[----:B------:R-:W-:-:S02]  /*0740*/  CS2R R32, SRZ ;  /* 0x0000000000207805 */ /* 0x000fc4000001ff00 */
[----:B------:R-:W-:Y:S02]  /*0750*/  CS2R R34, SRZ ;  /* 0x0000000000227805 */ /* 0x000fe4000001ff00 */
[----:B------:R-:W-:Y:S02]  /*0760*/  CS2R R36, SRZ ;  /* 0x0000000000247805 */ /* 0x000fe4000001ff00 */
[----:B------:R-:W-:Y:S02]  /*0770*/  CS2R R62, SRZ ;  /* 0x00000000003e7805 */ /* 0x000fe4000001ff00 */
[----:B------:R-:W-:Y:S02]  /*0780*/  CS2R R40, SRZ ;  /* 0x0000000000287805 */ /* 0x000fe4000001ff00 */
[----:B------:R-:W-:Y:S02]  /*0790*/  CS2R R42, SRZ ;  /* 0x00000000002a7805 */ /* 0x000fe4000001ff00 */
[----:B------:R-:W-:Y:S01]  /*07a0*/  CS2R R60, SRZ ;  /* 0x00000000003c7805 */ /* 0x000fe2000001ff00 */
[----:B------:R-:W-:Y:S01]  /*07b0*/  IMAD.MOV.U32 R89, RZ, RZ, RZ ;  /* 0x000000ffff597224 */ /* 0x000fe200078e00ff */
[----:B------:R-:W-:-:S02]  /*07c0*/  CS2R R64, SRZ ;  /* 0x0000000000407805 */ /* 0x000fc4000001ff00 */
[----:B------:R-:W-:Y:S02]  /*07d0*/  CS2R R66, SRZ ;  /* 0x0000000000427805 */ /* 0x000fe4000001ff00 */
[----:B------:R-:W-:Y:S02]  /*07e0*/  CS2R R68, SRZ ;  /* 0x0000000000447805 */ /* 0x000fe4000001ff00 */
[----:B------:R-:W-:Y:S02]  /*07f0*/  CS2R R78, SRZ ;  /* 0x00000000004e7805 */ /* 0x000fe4000001ff00 */
[----:B------:R-:W-:Y:S02]  /*0800*/  MOV R71, RZ ;  /* 0x000000ff00477202 */ /* 0x000fe40000000f00 */
[----:B------:R-:W-:Y:S02]  /*0810*/  CS2R R72, SRZ ;  /* 0x0000000000487805 */ /* 0x000fe4000001ff00 */
[----:B------:R-:W-:-:S02]  /*0820*/  CS2R R74, SRZ ;  /* 0x00000000004a7805 */ /* 0x000fc4000001ff00 */
[----:B------:R-:W-:Y:S02]  /*0830*/  CS2R R76, SRZ ;  /* 0x00000000004c7805 */ /* 0x000fe4000001ff00 */
[----:B0-----:R-:W-:Y:S01]  /*0840*/  ISETP.GE.AND P0, PT, R6, 0x1, PT ;  /* 0x000000010600780c */ /* 0x001fe20003f06270 */
[----:B------:R-:W-:Y:S01]  /*0850*/  IMAD.MOV.U32 R86, RZ, RZ, RZ ;  /* 0x000000ffff567224 */ /* 0x000fe200078e00ff */
[----:B------:R-:W-:Y:S02]  /*0860*/  CS2R R80, SRZ ;  /* 0x0000000000507805 */ /* 0x000fe4000001ff00 */
[----:B------:R-:W-:Y:S02]  /*0870*/  CS2R R82, SRZ ;  /* 0x0000000000527805 */ /* 0x000fe4000001ff00 */
[----:B------:R-:W-:-:S07]  /*0880*/  CS2R R84, SRZ ;  /* 0x0000000000547805 */ /* 0x000fce000001ff00 */
[----:B------:R-:W-:Y:S05]  /*0890*/  @!P0 BRA `(.L_x_1) ;  /* 0x0000000800d08947 */ /* 0x000fea0003800000 */
[----:B------:R-:W0:Y:S01]  /*08a0*/  LDC.64 R44, c[0x0][0x488] ;  /* 0x00012200ff2c7b82 */ /* 0x000e220000000a00 */
[----:B------:R-:W-:Y:S01]  /*08b0*/  IMAD.SHL.U32 R87, R3, 0x8, RZ ;  /* 0x0000000803577824 */ /* 0x000fe200078e00ff */
[----:B------:R-:W-:Y:S01]  /*08c0*/  UMOV UR4, URZ ;  /* 0x0000003f00047c82 */ /* 0x000fe20008000000 */
[----:B------:R-:W-:-:S03]  /*08d0*/  IMAD.MOV.U32 R14, RZ, RZ, RZ ;  /* 0x000000ffff0e7224 */ /* 0x000fc600078e00ff */
[----:B------:R-:W-:-:S04]  /*08e0*/  IADD3 R88, R87, 0x20, R87 ;  /* 0x0000002057587810 */ /* 0x000fc80007ffe057 */
[C---:B------:R-:W-:Y:S02]  /*08f0*/  IADD3 R90, R87.reuse, R88, RZ ;  /* 0x00000058575a7210 */ /* 0x040fe40007ffe0ff */
[----:B0-----:R-:W-:Y:S02]  /*0900*/  SHF.L.U64.HI R92, R44, 0x2, R45 ;  /* 0x000000022c5c7819 */ /* 0x001fe4000001022d */
[----:B------:R-:W-:-:S07]  /*0910*/  IADD3 R45, R87, R90, RZ ;  /* 0x0000005a572d7210 */ /* 0x000fce0007ffe0ff */
.L_x_2:
[----:B------:R-:W-:Y:S02]  /*0920*/  SHF.R.S32.HI R48, RZ, 0x1f, R87 ;  /* 0x0000001fff307819 */ /* 0x000fe40000011457 */
[C---:B------:R-:W-:Y:S02]  /*0930*/  LEA R46, P0, R87.reuse, R70, 0x2 ;  /* 0x00000046572e7211 */ /* 0x040fe400078010ff */
[----:B------:R-:W-:-:S05]  /*0940*/  SHF.L.U64.HI R48, R87, 0x2, R48 ;  /* 0x0000000257307819 */ /* 0x000fca0000010230 */
[----:B------:R-:W-:Y:S02]  /*0950*/  IMAD.X R47, R15, 0x1, R48, P0 ;  /* 0x000000010f2f7824 */ /* 0x000fe400000e0630 */
[----:B------:R-:W-:-:S05]  /*0960*/  IMAD.WIDE R52, R3, 0x20, R46 ;  /* 0x0000002003347825 */ /* 0x000fca00078e022e */
[----:B------:R-:W2:Y:S01]  /*0970*/  LDG.E R93, desc[UR8][R52.64] ;  /* 0x00000008345d7981 */ /* 0x000ea2000c1e1900 */
[----:B------:R-:W-:-:S04]  /*0980*/  IMAD.WIDE R54, R3, 0x20, R52 ;  /* 0x0000002003367825 */ /* 0x000fc800078e0234 */
[C---:B------:R-:W-:Y:S01]  /*0990*/  IMAD.WIDE R48, R3.reuse, 0x20, R54 ;  /* 0x0000002003307825 */ /* 0x040fe200078e0236 */
[----:B------:R-:W3:Y:S03]  /*09a0*/  LDG.E R52, desc[UR8][R54.64] ;  /* 0x0000000836347981 */ /* 0x000ee6000c1e1900 */
[C---:B------:R-:W-:Y:S01]  /*09b0*/  IMAD.WIDE R50, R3.reuse, 0x20, R48 ;  /* 0x0000002003327825 */ /* 0x040fe200078e0230 */
[----:B------:R-:W4:Y:S04]  /*09c0*/  LDG.E R53, desc[UR8][R46.64] ;  /* 0x000000082e357981 */ /* 0x000f28000c1e1900 */
[----:B------:R-:W5:Y:S01]  /*09d0*/  LDG.E R49, desc[UR8][R48.64] ;  /* 0x0000000830317981 */ /* 0x000f62000c1e1900 */
[----:B------:R-:W-:-:S03]  /*09e0*/  IMAD.WIDE R56, R3, 0x20, R50 ;  /* 0x0000002003387825 */ /* 0x000fc600078e0232 */
[----:B------:R-:W2:Y:S04]  /*09f0*/  LDG.E R54, desc[UR8][R46.64+0x80] ;  /* 0x000080082e367981 */ /* 0x000ea8000c1e1900 */
[----:B------:R-:W2:Y:S04]  /*0a00*/  LDG.E R55, desc[UR8][R46.64+0x100] ;  /* 0x000100082e377981 */ /* 0x000ea8000c1e1900 */
[----:B------:R-:W4:Y:S04]  /*0a10*/  LDG.E R48, desc[UR8][R50.64] ;  /* 0x0000000832307981 */ /* 0x000f28000c1e1900 */
[----:B------:R-:W2:Y:S01]  /*0a20*/  LDG.E R51, desc[UR8][R56.64] ;  /* 0x0000000838337981 */ /* 0x000ea2000c1e1900 */
[----:B------:R-:W-:-:S03]  /*0a30*/  IMAD.WIDE R58, R3, 0x20, R56 ;  /* 0x00000020033a7825 */ /* 0x000fc600078e0238 */
[----:B------:R-:W2:Y:S04]  /*0a40*/  LDG.E R50, desc[UR8][R46.64+0x200] ;  /* 0x000200082e327981 */ /* 0x000ea8000c1e1900 */
[----:B------:R-:W2:Y:S04]  /*0a50*/  LDG.E R58, desc[UR8][R58.64] ;  /* 0x000000083a3a7981 */ /* 0x000ea8000c1e1900 */
[----:B------:R-:W2:Y:S04]  /*0a60*/  LDG.E R56, desc[UR8][R46.64+0x300] ;  /* 0x000300082e387981 */ /* 0x000ea8000c1e1900 */
[----:B------:R-:W2:Y:S01]  /*0a70*/  LDG.E R57, desc[UR8][R46.64+0x380] ;  /* 0x000380082e397981 */ /* 0x000ea2000c1e1900 */
[----:B---3--:R-:W-:-:S03]  /*0a80*/  FADD.FTZ R83, R52, R83 ;  /* 0x0000005334537221 */ /* 0x008fc60000010000 */
[----:B------:R-:W3:Y:S01]  /*0a90*/  LDG.E R52, desc[UR8][R46.64+0x280] ;  /* 0x000280082e347981 */ /* 0x000ee2000c1e1900 */
[----:B-----5:R-:W-:Y:S01]  /*0aa0*/  FADD.FTZ R82, R49, R82 ;  /* 0x0000005231527221 */ /* 0x020fe20000010000 */
[----:B------:R-:W-:-:S04]  /*0ab0*/  SHF.R.S32.HI R49, RZ, 0x1f, R88 ;  /* 0x0000001fff317819 */ /* 0x000fc80000011458 */
[----:B------:R-:W-:Y:S01]  /*0ac0*/  SHF.L.U64.HI R49, R88, 0x2, R49 ;  /* 0x0000000258317819 */ /* 0x000fe20000010231 */
[----:B----4-:R-:W-:Y:S01]  /*0ad0*/  FADD.FTZ R81, R48, R81 ;  /* 0x0000005130517221 */ /* 0x010fe20000010000 */
[----:B------:R-:W-:-:S04]  /*0ae0*/  LEA R48, P0, R88, R70, 0x2 ;  /* 0x0000004658307211 */ /* 0x000fc800078010ff */
[----:B------:R-:W-:Y:S01]  /*0af0*/  IADD3.X R49, R15, R49, RZ, P0, !PT ;  /* 0x000000310f317210 */ /* 0x000fe200007fe4ff */
[----:B--2---:R-:W-:Y:S01]  /*0b00*/  FADD.FTZ R80, R51, R80 ;  /* 0x0000005033507221 */ /* 0x004fe20000010000 */
[----:B------:R-:W-:-:S03]  /*0b10*/  FADD.FTZ R85, R53, R85 ;  /* 0x0000005535557221 */ /* 0x000fc60000010000 */
[----:B------:R-:W2:Y:S01]  /*0b20*/  LDG.E R51, desc[UR8][R48.64] ;  /* 0x0000000830337981 */ /* 0x000ea2000c1e1900 */
[----:B------:R-:W-:-:S03]  /*0b30*/  FADD.FTZ R84, R93, R84 ;  /* 0x000000545d547221 */ /* 0x000fc60000010000 */
[----:B------:R-:W4:Y:S04]  /*0b40*/  LDG.E R53, desc[UR8][R48.64+0x80] ;  /* 0x0000800830357981 */ /* 0x000f28000c1e1900 */
[----:B------:R0:W5:Y:S01]  /*0b50*/  LDG.E R93, desc[UR8][R46.64+0x180] ;  /* 0x000180082e5d7981 */ /* 0x000162000c1e1900 */
[----:B------:R-:W-:-:S03]  /*0b60*/  FADD.FTZ R37, R50, R37 ;  /* 0x0000002532257221 */ /* 0x000fc60000010000 */
[----:B------:R-:W5:Y:S01]  /*0b70*/  LDG.E R50, desc[UR8][R48.64+0x300] ;  /* 0x0003000830327981 */ /* 0x000f62000c1e1900 */
[----:B------:R-:W-:-:S03]  /*0b80*/  FADD.FTZ R77, R54, R77 ;  /* 0x0000004d364d7221 */ /* 0x000fc60000010000 */
[----:B------:R-:W5:Y:S01]  /*0b90*/  LDG.E R54, desc[UR8][R48.64+0x100] ;  /* 0x0001000830367981 */ /* 0x000f62000c1e1900 */
[----:B0-----:R-:W-:Y:S02]  /*0ba0*/  SHF.R.S32.HI R47, RZ, 0x1f, R90 ;  /* 0x0000001fff2f7819 */ /* 0x001fe4000001145a */
[----:B------:R-:W-:Y:S01]  /*0bb0*/  LEA R46, P0, R90, R70, 0x2 ;  /* 0x000000465a2e7211 */ /* 0x000fe200078010ff */
[----:B------:R-:W-:Y:S01]  /*0bc0*/  FADD.FTZ R69, R55, R69 ;  /* 0x0000004537457221 */ /* 0x000fe20000010000 */
[----:B------:R-:W5:Y:S04]  /*0bd0*/  LDG.E R59, desc[UR8][R48.64+0x200] ;  /* 0x00020008303b7981 */ /* 0x000f68000c1e1900 */
[----:B------:R-:W5:Y:S01]  /*0be0*/  LDG.E R55, desc[UR8][R48.64+0x280] ;  /* 0x0002800830377981 */ /* 0x000f62000c1e1900 */
[----:B---3--:R-:W-:Y:S01]  /*0bf0*/  FADD.FTZ R29, R52, R29 ;  /* 0x0000001d341d7221 */ /* 0x008fe20000010000 */
[----:B------:R-:W-:-:S05]  /*0c00*/  SHF.L.U64.HI R52, R90, 0x2, R47 ;  /* 0x000000025a347819 */ /* 0x000fca000001022f */
[----:B------:R-:W-:-:S05]  /*0c10*/  IMAD.X R47, R15, 0x1, R52, P0 ;  /* 0x000000010f2f7824 */ /* 0x000fca00000e0634 */
[----:B------:R-:W3:Y:S01]  /*0c20*/  LDG.E R52, desc[UR8][R46.64+0x180] ;  /* 0x000180082e347981 */ /* 0x000ee2000c1e1900 */
[----:B--2---:R-:W-:-:S03]  /*0c30*/  FADD.FTZ R76, R51, R76 ;  /* 0x0000004c334c7221 */ /* 0x004fc60000010000 */
[----:B------:R-:W2:Y:S01]  /*0c40*/  LDG.E R51, desc[UR8][R46.64] ;  /* 0x000000082e337981 */ /* 0x000ea2000c1e1900 */
[----:B----4-:R-:W-:-:S03]  /*0c50*/  FADD.FTZ R68, R53, R68 ;  /* 0x0000004435447221 */ /* 0x010fc60000010000 */
[----:B------:R-:W4:Y:S01]  /*0c60*/  LDG.E R53, desc[UR8][R46.64+0x280] ;  /* 0x000280082e357981 */ /* 0x000f22000c1e1900 */
[----:B-----5:R-:W-:-:S03]  /*0c70*/  FADD.FTZ R61, R93, R61 ;  /* 0x0000003d5d3d7221 */ /* 0x020fc60000010000 */
[----:B------:R0:W5:Y:S01]  /*0c80*/  LDG.E R93, desc[UR8][R48.64+0x180] ;  /* 0x00018008305d7981 */ /* 0x000162000c1e1900 */
[----:B------:R-:W-:-:S03]  /*0c90*/  FADD.FTZ R79, R58, R79 ;  /* 0x0000004f3a4f7221 */ /* 0x000fc60000010000 */
[----:B------:R-:W5:Y:S01]  /*0ca0*/  LDG.E R58, desc[UR8][R46.64+0x80] ;  /* 0x000080082e3a7981 */ /* 0x000f62000c1e1900 */
[----:B0-----:R-:W-:Y:S01]  /*0cb0*/  SHF.R.S32.HI R48, RZ, 0x1f, R45 ;  /* 0x0000001fff307819 */ /* 0x001fe2000001142d */
[----:B------:R-:W-:Y:S02]  /*0cc0*/  FADD.FTZ R21, R56, R21 ;  /* 0x0000001538157221 */ /* 0x000fe40000010000 */
[----:B------:R-:W5:Y:S01]  /*0cd0*/  LDG.E R56, desc[UR8][R46.64+0x100] ;  /* 0x000100082e387981 */ /* 0x000f62000c1e1900 */
[C---:B------:R-:W-:Y:S02]  /*0ce0*/  SHF.L.U64.HI R49, R45.reuse, 0x2, R48 ;  /* 0x000000022d317819 */ /* 0x040fe40000010230 */
[----:B------:R-:W-:-:S04]  /*0cf0*/  LEA R48, P0, R45, R70, 0x2 ;  /* 0x000000462d307211 */ /* 0x000fc800078010ff */
[----:B------:R-:W-:Y:S01]  /*0d00*/  IADD3.X R49, R15, R49, RZ, P0, !PT ;  /* 0x000000310f317210 */ /* 0x000fe200007fe4ff */
[----:B------:R-:W-:Y:S01]  /*0d10*/  FADD.FTZ R12, R50, R12 ;  /* 0x0000000c320c7221 */ /* 0x000fe20000010000 */
[----:B------:R-:W-:Y:S02]  /*0d20*/  FADD.FTZ R60, R54, R60 ;  /* 0x0000003c363c7221 */ /* 0x000fe40000010000 */
[----:B------:R-:W5:Y:S04]  /*0d30*/  LDG.E R54, desc[UR8][R46.64+0x300] ;  /* 0x000300082e367981 */ /* 0x000f68000c1e1900 */
[----:B------:R-:W5:Y:S01]  /*0d40*/  LDG.E R50, desc[UR8][R48.64+0x200] ;  /* 0x0002000830327981 */ /* 0x000f62000c1e1900 */
[----:B------:R-:W-:Y:S01]  /*0d50*/  FADD.FTZ R13, R57, R13 ;  /* 0x0000000d390d7221 */ /* 0x000fe20000010000 */
[----:B------:R-:W-:-:S02]  /*0d60*/  FADD.FTZ R20, R55, R20 ;  /* 0x0000001437147221 */ /* 0x000fc40000010000 */
[----:B------:R0:W5:Y:S04]  /*0d70*/  LDG.E R57, desc[UR8][R46.64+0x200] ;  /* 0x000200082e397981 */ /* 0x000168000c1e1900 */
[----:B------:R-:W5:Y:S01]  /*0d80*/  LDG.E R55, desc[UR8][R48.64] ;  /* 0x0000000830377981 */ /* 0x000f62000c1e1900 */
[----:B---3--:R-:W-:-:S03]  /*0d90*/  FADD.FTZ R35, R52, R35 ;  /* 0x0000002334237221 */ /* 0x008fc60000010000 */
[----:B------:R-:W3:Y:S01]  /*0da0*/  LDG.E R52, desc[UR8][R48.64+0x180] ;  /* 0x0001800830347981 */ /* 0x000ee2000c1e1900 */
[----:B--2---:R-:W-:-:S03]  /*0db0*/  FADD.FTZ R75, R51, R75 ;  /* 0x0000004b334b7221 */ /* 0x004fc60000010000 */
[----:B------:R-:W2:Y:S01]  /*0dc0*/  LDG.E R51, desc[UR8][R48.64+0x80] ;  /* 0x0000800830337981 */ /* 0x000ea2000c1e1900 */
[----:B----4-:R-:W-:Y:S01]  /*0dd0*/  FADD.FTZ R19, R53, R19 ;  /* 0x0000001335137221 */ /* 0x010fe20000010000 */
[----:B------:R-:W-:-:S04]  /*0de0*/  IADD3 R53, R87, R45, RZ ;  /* 0x0000002d57357210 */ /* 0x000fc80007ffe0ff */
[----:B0-----:R-:W-:Y:S01]  /*0df0*/  SHF.R.S32.HI R46, RZ, 0x1f, R53 ;  /* 0x0000001fff2e7819 */ /* 0x001fe20000011435 */
[----:B-----5:R-:W-:-:S03]  /*0e00*/  FADD.FTZ R67, R58, R67 ;  /* 0x000000433a437221 */ /* 0x020fc60000010000 */
[C---:B------:R-:W-:Y:S02]  /*0e10*/  SHF.L.U64.HI R58, R53.reuse, 0x2, R46 ;  /* 0x00000002353a7819 */ /* 0x040fe4000001022e */
[----:B------:R-:W-:Y:S01]  /*0e20*/  LEA R46, P0, R53, R70, 0x2 ;  /* 0x00000046352e7211 */ /* 0x000fe200078010ff */
[----:B------:R-:W-:-:S04]  /*0e30*/  FADD.FTZ R43, R56, R43 ;  /* 0x0000002b382b7221 */ /* 0x000fc80000010000 */
[----:B------:R-:W-:Y:S01]  /*0e40*/  IMAD.X R47, R15, 0x1, R58, P0 ;  /* 0x000000010f2f7824 */ /* 0x000fe200000e063a */
[----:B------:R-:W4:Y:S01]  /*0e50*/  LDG.E R56, desc[UR8][R48.64+0x300] ;  /* 0x0003000830387981 */ /* 0x000f22000c1e1900 */
[----:B------:R-:W-:Y:S01]  /*0e60*/  FADD.FTZ R36, R93, R36 ;  /* 0x000000245d247221 */ /* 0x000fe20000010000 */
[----:B------:R-:W-:Y:S02]  /*0e70*/  FADD.FTZ R28, R59, R28 ;  /* 0x0000001c3b1c7221 */ /* 0x000fe40000010000 */
[----:B------:R-:W5:Y:S04]  /*0e80*/  LDG.E R93, desc[UR8][R48.64+0x100] ;  /* 0x00010008305d7981 */ /* 0x000f68000c1e1900 */
[----:B------:R0:W5:Y:S01]  /*0e90*/  LDG.E R59, desc[UR8][R48.64+0x280] ;  /* 0x00028008303b7981 */ /* 0x000162000c1e1900 */
[----:B------:R-:W-:-:S03]  /*0ea0*/  FADD.FTZ R11, R54, R11 ;  /* 0x0000000b360b7221 */ /* 0x000fc60000010000 */
[----:B------:R-:W5:Y:S01]  /*0eb0*/  LDG.E R54, desc[UR8][R46.64] ;  /* 0x000000082e367981 */ /* 0x000f62000c1e1900 */
[----:B------:R-:W-:-:S03]  /*0ec0*/  FADD.FTZ R26, R50, R26 ;  /* 0x0000001a321a7221 */ /* 0x000fc60000010000 */
[----:B------:R-:W5:Y:S01]  /*0ed0*/  LDG.E R50, desc[UR8][R46.64+0x280] ;  /* 0x000280082e327981 */ /* 0x000f62000c1e1900 */
[----:B------:R-:W-:-:S03]  /*0ee0*/  FADD.FTZ R27, R57, R27 ;  /* 0x0000001b391b7221 */ /* 0x000fc60000010000 */
[----:B------:R-:W5:Y:S01]  /*0ef0*/  LDG.E R57, desc[UR8][R46.64+0x300] ;  /* 0x000300082e397981 */ /* 0x000f62000c1e1900 */
[----:B------:R-:W-:-:S03]  /*0f00*/  FADD.FTZ R74, R55, R74 ;  /* 0x0000004a374a7221 */ /* 0x000fc60000010000 */
[----:B------:R-:W5:Y:S01]  /*0f10*/  LDG.E R55, desc[UR8][R46.64+0x180] ;  /* 0x000180082e377981 */ /* 0x000f62000c1e1900 */
[----:B---3--:R-:W-:Y:S01]  /*0f20*/  FADD.FTZ R34, R52, R34 ;  /* 0x0000002234227221 */ /* 0x008fe20000010000 */
[----:B--2---:R-:W-:Y:S02]  /*0f30*/  FADD.FTZ R66, R51, R66 ;  /* 0x0000004233427221 */ /* 0x004fe40000010000 */
[----:B------:R-:W2:Y:S04]  /*0f40*/  LDG.E R52, desc[UR8][R46.64+0x100] ;  /* 0x000100082e347981 */ /* 0x000ea8000c1e1900 */
[----:B------:R-:W3:Y:S01]  /*0f50*/  LDG.E R51, desc[UR8][R46.64+0x200] ;  /* 0x000200082e337981 */ /* 0x000ee2000c1e1900 */
[----:B------:R-:W-:-:S03]  /*0f60*/  IADD3 R53, R87, R53, RZ ;  /* 0x0000003557357210 */ /* 0x000fc60007ffe0ff */
[----:B------:R1:W3:Y:S01]  /*0f70*/  LDG.E R58, desc[UR8][R46.64+0x80] ;  /* 0x000080082e3a7981 */ /* 0x0002e2000c1e1900 */
[--C-:B0-----:R-:W-:Y:S01]  /*0f80*/  SHF.R.S32.HI R48, RZ, 0x1f, R53.reuse ;  /* 0x0000001fff307819 */ /* 0x101fe20000011435 */
[----:B-1----:R-:W-:Y:S02]  /*0f90*/  IMAD.IADD R47, R87, 0x1, R53 ;  /* 0x00000001572f7824 */ /* 0x002fe400078e0235 */
[----:B----4-:R-:W-:Y:S01]  /*0fa0*/  FADD.FTZ R10, R56, R10 ;  /* 0x0000000a380a7221 */ /* 0x010fe20000010000 */
[C---:B------:R-:W-:Y:S02]  /*0fb0*/  SHF.L.U64.HI R56, R53.reuse, 0x2, R48 ;  /* 0x0000000235387819 */ /* 0x040fe40000010230 */
[----:B------:R-:W-:Y:S02]  /*0fc0*/  LEA R48, P0, R53, R70, 0x2 ;  /* 0x0000004635307211 */ /* 0x000fe400078010ff */
[----:B------:R-:W-:Y:S02]  /*0fd0*/  SHF.R.S32.HI R46, RZ, 0x1f, R47 ;  /* 0x0000001fff2e7819 */ /* 0x000fe4000001142f */
[----:B------:R-:W-:Y:S01]  /*0fe0*/  IADD3.X R49, R15, R56, RZ, P0, !PT ;  /* 0x000000380f317210 */ /* 0x000fe200007fe4ff */
[----:B-----5:R-:W-:Y:S01]  /*0ff0*/  FADD.FTZ R73, R54, R73 ;  /* 0x0000004936497221 */ /* 0x020fe20000010000 */
[----:B------:R-:W-:-:S03]  /*1000*/  FADD.FTZ R42, R93, R42 ;  /* 0x0000002a5d2a7221 */ /* 0x000fc60000010000 */
[----:B------:R-:W4:Y:S01]  /*1010*/  LDG.E R54, desc[UR8][R48.64+0x80] ;  /* 0x0000800830367981 */ /* 0x000f22000c1e1900 */
[----:B------:R-:W-:Y:S01]  /*1020*/  FADD.FTZ R17, R50, R17 ;  /* 0x0000001132117221 */ /* 0x000fe20000010000 */
[----:B------:R-:W-:Y:S01]  /*1030*/  SHF.L.U64.HI R50, R47, 0x2, R46 ;  /* 0x000000022f327819 */ /* 0x000fe2000001022e */
[----:B------:R-:W-:Y:S01]  /*1040*/  FADD.FTZ R18, R59, R18 ;  /* 0x000000123b127221 */ /* 0x000fe20000010000 */
[----:B------:R-:W-:Y:S01]  /*1050*/  LEA R46, P0, R47, R70, 0x2 ;  /* 0x000000462f2e7211 */ /* 0x000fe200078010ff */
[----:B------:R-:W-:Y:S01]  /*1060*/  FADD.FTZ R9, R57, R9 ;  /* 0x0000000939097221 */ /* 0x000fe20000010000 */
[----:B------:R-:W5:Y:S02]  /*1070*/  LDG.E R59, desc[UR8][R48.64] ;  /* 0x00000008303b7981 */ /* 0x000f64000c1e1900 */
[----:B------:R-:W-:Y:S01]  /*1080*/  IADD3.X R47, R15, R50, RZ, P0, !PT ;  /* 0x000000320f2f7210 */ /* 0x000fe200007fe4ff */
[----:B------:R-:W-:Y:S01]  /*1090*/  FADD.FTZ R33, R55, R33 ;  /* 0x0000002137217221 */ /* 0x000fe20000010000 */
[----:B------:R-:W5:Y:S04]  /*10a0*/  LDG.E R93, desc[UR8][R48.64+0x100] ;  /* 0x00010008305d7981 */ /* 0x000f68000c1e1900 */
[----:B------:R-:W5:Y:S04]  /*10b0*/  LDG.E R55, desc[UR8][R48.64+0x200] ;  /* 0x0002000830377981 */ /* 0x000f68000c1e1900 */
[----:B------:R-:W5:Y:S04]  /*10c0*/  LDG.E R50, desc[UR8][R46.64] ;  /* 0x000000082e327981 */ /* 0x000f68000c1e1900 */
[----:B------:R-:W5:Y:S04]  /*10d0*/  LDG.E R53, desc[UR8][R46.64+0x180] ;  /* 0x000180082e357981 */ /* 0x000f68000c1e1900 */
[----:B------:R-:W5:Y:S04]  /*10e0*/  LDG.E R57, desc[UR8][R46.64+0x200] ;  /* 0x000200082e397981 */ /* 0x000f68000c1e1900 */
[----:B------:R-:W5:Y:S01]  /*10f0*/  LDG.E R56, desc[UR8][R48.64+0x300] ;  /* 0x0003000830387981 */ /* 0x000f62000c1e1900 */
[----:B--2---:R-:W-:-:S03]  /*1100*/  FADD.FTZ R41, R52, R41 ;  /* 0x0000002934297221 */ /* 0x004fc60000010000 */
[----:B------:R-:W2:Y:S01]  /*1110*/  LDG.E R52, desc[UR8][R48.64+0x180] ;  /* 0x0001800830347981 */ /* 0x000ea2000c1e1900 */
[----:B---3--:R-:W-:-:S03]  /*1120*/  FADD.FTZ R25, R51, R25 ;  /* 0x0000001933197221 */ /* 0x008fc60000010000 */
[----:B------:R-:W3:Y:S01]  /*1130*/  LDG.E R51, desc[UR8][R48.64+0x280] ;  /* 0x0002800830337981 */ /* 0x000ee2000c1e1900 */
[----:B------:R-:W-:-:S03]  /*1140*/  FADD.FTZ R65, R58, R65 ;  /* 0x000000413a417221 */ /* 0x000fc60000010000 */
[----:B------:R-:W3:Y:S04]  /*1150*/  LDG.E R58, desc[UR8][R46.64+0x100] ;  /* 0x000100082e3a7981 */ /* 0x000ee8000c1e1900 */
[----:B------:R-:W3:Y:S04]  /*1160*/  LDG.E R48, desc[UR8][R46.64+0x280] ;  /* 0x000280082e307981 */ /* 0x000ee8000c1e1900 */
[----:B------:R-:W3:Y:S01]  /*1170*/  LDG.E R49, desc[UR8][R46.64+0x300] ;  /* 0x000300082e317981 */ /* 0x000ee2000c1e1900 */
[----:B----4-:R-:W-:-:S03]  /*1180*/  FADD.FTZ R64, R54, R64 ;  /* 0x0000004036407221 */ /* 0x010fc60000010000 */
[----:B------:R0:W4:Y:S01]  /*1190*/  LDG.E R54, desc[UR8][R46.64+0x80] ;  /* 0x000080082e367981 */ /* 0x000122000c1e1900 */
[----:B-----5:R-:W-:Y:S01]  /*11a0*/  FADD.FTZ R72, R59, R72 ;  /* 0x000000483b487221 */ /* 0x020fe20000010000 */
[----:B0-----:R-:W-:Y:S01]  /*11b0*/  MOV R46, R70 ;  /* 0x00000046002e7202 */ /* 0x001fe20000000f00 */
[----:B------:R-:W-:Y:S02]  /*11c0*/  IMAD.MOV.U32 R47, RZ, RZ, R15 ;  /* 0x000000ffff2f7224 */ /* 0x000fe400078e000f */
[----:B------:R-:W-:Y:S01]  /*11d0*/  FADD.FTZ R40, R93, R40 ;  /* 0x000000285d287221 */ /* 0x000fe20000010000 */
[----:B------:R-:W-:Y:S02]  /*11e0*/  FADD.FTZ R24, R55, R24 ;  /* 0x0000001837187221 */ /* 0x000fe40000010000 */
[----:B------:R-:W5:Y:S01]  /*11f0*/  LDG.E R55, desc[UR8][R46.64+0x200] ;  /* 0x000200082e377981 */ /* 0x000f62000c1e1900 */
[----:B------:R-:W-:-:S03]  /*1200*/  FADD.FTZ R71, R50, R71 ;  /* 0x0000004732477221 */ /* 0x000fc60000010000 */
[----:B------:R-:W5:Y:S01]  /*1210*/  LDG.E R50, desc[UR8][R46.64] ;  /* 0x000000082e327981 */ /* 0x000f62000c1e1900 */
[----:B------:R-:W-:-:S03]  /*1220*/  FADD.FTZ R31, R53, R31 ;  /* 0x0000001f351f7221 */ /* 0x000fc60000010000 */
[----:B------:R-:W5:Y:S01]  /*1230*/  LDG.E R53, desc[UR8][R46.64+0x100] ;  /* 0x000100082e357981 */ /* 0x000f62000c1e1900 */
[----:B------:R-:W-:-:S03]  /*1240*/  FADD.FTZ R23, R57, R23 ;  /* 0x0000001739177221 */ /* 0x000fc60000010000 */
[----:B------:R-:W5:Y:S04]  /*1250*/  LDG.E R57, desc[UR8][R46.64+0x280] ;  /* 0x000280082e397981 */ /* 0x000f68000c1e1900 */
[----:B------:R-:W5:Y:S04]  /*1260*/  LDG.E R59, desc[UR8][R46.64+0x300] ;  /* 0x000300082e3b7981 */ /* 0x000f68000c1e1900 */
[----:B------:R-:W5:Y:S01]  /*1270*/  LDG.E R93, desc[UR8][R46.64+0x380] ;  /* 0x000380082e5d7981 */ /* 0x000f62000c1e1900 */
[----:B--2---:R-:W-:-:S03]  /*1280*/  FADD.FTZ R32, R52, R32 ;  /* 0x0000002034207221 */ /* 0x004fc60000010000 */
[----:B------:R-:W2:Y:S01]  /*1290*/  LDG.E R52, desc[UR8][R46.64+0x180] ;  /* 0x000180082e347981 */ /* 0x000ea2000c1e1900 */
[----:B---3--:R-:W-:-:S03]  /*12a0*/  FADD.FTZ R16, R51, R16 ;  /* 0x0000001033107221 */ /* 0x008fc60000010000 */
[----:B------:R-:W3:Y:S01]  /*12b0*/  LDG.E R51, desc[UR8][R46.64+0x80] ;  /* 0x000080082e337981 */ /* 0x000ee2000c1e1900 */
[----:B------:R-:W-:-:S06]  /*12c0*/  UIADD3 UR4, UR4, 0x1, URZ ;  /* 0x0000000104047890 */ /* 0x000fcc000fffe03f */
[----:B------:R-:W-:Y:S02]  /*12d0*/  ISETP.LE.AND P0, PT, R6, UR4, PT ;  /* 0x0000000406007c0c */ /* 0x000fe4000bf03270 */
[----:B------:R-:W-:Y:S01]  /*12e0*/  LEA R70, P1, R44, R70, 0x2 ;  /* 0x000000462c467211 */ /* 0x000fe200078210ff */
[----:B------:R-:W-:Y:S01]  /*12f0*/  FADD.FTZ R8, R56, R8 ;  /* 0x0000000838087221 */ /* 0x000fe20000010000 */
[----:B------:R-:W-:Y:S01]  /*1300*/  FADD.FTZ R39, R58, R39 ;  /* 0x000000273a277221 */ /* 0x000fe20000010000 */
[----:B------:R-:W-:Y:S01]  /*1310*/  FADD.FTZ R91, R48, R91 ;  /* 0x0000005b305b7221 */ /* 0x000fe20000010000 */
[----:B------:R-:W-:Y:S01]  /*1320*/  FADD.FTZ R14, R49, R14 ;  /* 0x0000000e310e7221 */ /* 0x000fe20000010000 */
[----:B------:R-:W-:Y:S01]  /*1330*/  IADD3.X R15, R15, R92, RZ, P1, !PT ;  /* 0x0000005c0f0f7210 */ /* 0x000fe20000ffe4ff */
[----:B----4-:R-:W-:Y:S01]  /*1340*/  FADD.FTZ R63, R54, R63 ;  /* 0x0000003f363f7221 */ /* 0x010fe20000010000 */
[----:B-----5:R-:W-:Y:S01]  /*1350*/  FADD.FTZ R62, R55, R62 ;  /* 0x0000003e373e7221 */ /* 0x020fe20000010000 */
[----:B------:R-:W-:Y:S01]  /*1360*/  FADD.FTZ R7, R50, R7 ;  /* 0x0000000732077221 */ /* 0x000fe20000010000 */
[----:B------:R-:W-:Y:S01]  /*1370*/  FADD.FTZ R78, R53, R78 ;  /* 0x0000004e354e7221 */ /* 0x000fe20000010000 */
[----:B------:R-:W-:Y:S01]  /*1380*/  FADD.FTZ R38, R57, R38 ;  /* 0x0000002639267221 */ /* 0x000fe20000010000 */
[----:B------:R-:W-:Y:S01]  /*1390*/  FADD.FTZ R30, R59, R30 ;  /* 0x0000001e3b1e7221 */ /* 0x000fe20000010000 */
[----:B------:R-:W-:Y:S01]  /*13a0*/  FADD.FTZ R22, R93, R22 ;  /* 0x000000165d167221 */ /* 0x000fe20000010000 */
[----:B--2---:R-:W-:Y:S01]  /*13b0*/  FADD.FTZ R89, R52, R89 ;  /* 0x0000005934597221 */ /* 0x004fe20000010000 */
[----:B---3--:R-:W-:Y:S01]  /*13c0*/  FADD.FTZ R86, R51, R86 ;  /* 0x0000005633567221 */ /* 0x008fe20000010000 */
[----:B------:R-:W-:Y:S06]  /*13d0*/  @!P0 BRA `(.L_x_2) ;  /* 0xfffffff400508947 */ /* 0x000fec000383ffff */
.L_x_1:
[----:B------:R-:W0:Y:S01]  /*13e0*/  S2R R15, SR_TID.X ;  /* 0x00000000000f7919 */ /* 0x000e220000002100 */
[----:B------:R-:W1:Y:S01]  /*13f0*/  S2UR UR6, SR_CgaCtaId ;  /* 0x00000000000679c3 */ /* 0x000e620000008800 */
[----:B------:R-:W-:Y:S01]  /*1400*/  ULDC UR10, c[0x0][0x390] ;  /* 0x0000e400000a7ab9 */ /* 0x000fe20000000800 */
[----:B------:R-:W-:Y:S01]  /*1410*/  UMOV UR4, 0x400 ;  /* 0x0000040000047882 */ /* 0x000fe20000000000 */
[----:B------:R-:W-:Y:S01]  /*1420*/  FMUL.FTZ R89, R89, UR10 ;  /* 0x0000000a59597c20 */ /* 0x000fe20008410000 */
[----:B------:R-:W-:Y:S01]  /*1430*/  FMUL.FTZ R54, R61, UR10 ;  /* 0x0000000a3d367c20 */ /* 0x000fe20008410000 */
[----:B------:R-:W-:Y:S01]  /*1440*/  FMUL.FTZ R55, R42, UR10 ;  /* 0x0000000a2a377c20 */ /* 0x000fe20008410000 */
[----:B------:R-:W-:Y:S01]  /*1450*/  FMUL.FTZ R58, R41, UR10 ;  /* 0x0000000a293a7c20 */ /* 0x000fe20008410000 */
[----:B------:R-:W-:Y:S01]  /*1460*/  FMUL.FTZ R36, R36, UR10 ;  /* 0x0000000a24247c20 */ /* 0x000fe20008410000 */
[----:B------:R-:W-:Y:S01]  /*1470*/  FMUL.FTZ R35, R35, UR10 ;  /* 0x0000000a23237c20 */ /* 0x000fe20008410000 */
[----:B------:R-:W-:Y:S01]  /*1480*/  FMUL.FTZ R56, R43, UR10 ;  /* 0x0000000a2b387c20 */ /* 0x000fe20008410000 */
[----:B------:R-:W-:Y:S01]  /*1490*/  F2FP.F16.F32.PACK_AB R43, R54, R89 ;  /* 0x00000059362b723e */ /* 0x000fe200000000ff */
[----:B------:R-:W-:Y:S01]  /*14a0*/  FMUL.FTZ R7, R7, UR10 ;  /* 0x0000000a07077c20 */ /* 0x000fe20008410000 */
[----:B------:R-:W-:Y:S01]  /*14b0*/  F2FP.F16.F32.PACK_AB R54, R58, R55 ;  /* 0x000000373a36723e */ /* 0x000fe200000000ff */
[----:B------:R-:W-:Y:S01]  /*14c0*/  FMUL.FTZ R55, R33, UR10 ;  /* 0x0000000a21377c20 */ /* 0x000fe20008410000 */
[----:B------:R-:W-:Y:S01]  /*14d0*/  FMUL.FTZ R84, R84, UR10 ;  /* 0x0000000a54547c20 */ /* 0x000fe20008410000 */
[----:B------:R-:W-:Y:S01]  /*14e0*/  FMUL.FTZ R83, R83, UR10 ;  /* 0x0000000a53537c20 */ /* 0x000fe20008410000 */
[----:B------:R-:W-:Y:S01]  /*14f0*/  F2FP.F16.F32.PACK_AB R33, R35, R36 ;  /* 0x000000242321723e */ /* 0x000fe200000000ff */
[----:B------:R-:W-:Y:S01]  /*1500*/  FMUL.FTZ R75, R75, UR10 ;  /* 0x0000000a4b4b7c20 */ /* 0x000fe20008410000 */
[----:B------:R-:W-:Y:S01]  /*1510*/  FMUL.FTZ R80, R80, UR10 ;  /* 0x0000000a50507c20 */ /* 0x000fe20008410000 */
[----:B------:R-:W-:Y:S01]  /*1520*/  FMUL.FTZ R79, R79, UR10 ;  /* 0x0000000a4f4f7c20 */ /* 0x000fe20008410000 */
[----:B------:R-:W-:Y:S01]  /*1530*/  FMUL.FTZ R49, R74, UR10 ;  /* 0x0000000a4a317c20 */ /* 0x000fe20008410000 */
[----:B------:R-:W-:Y:S01]  /*1540*/  FMUL.FTZ R50, R73, UR10 ;  /* 0x0000000a49327c20 */ /* 0x000fe20008410000 */
[----:B------:R-:W-:Y:S01]  /*1550*/  FMUL.FTZ R72, R72, UR10 ;  /* 0x0000000a48487c20 */ /* 0x000fe20008410000 */
[----:B------:R-:W-:Y:S01]  /*1560*/  FMUL.FTZ R71, R71, UR10 ;  /* 0x0000000a47477c20 */ /* 0x000fe20008410000 */
[----:B-1----:R-:W-:Y:S01]  /*1570*/  ULEA UR4, UR6, UR4, 0x18 ;  /* 0x0000000406047291 */ /* 0x002fe2000f8ec03f */
[----:B------:R-:W-:Y:S01]  /*1580*/  FMUL.FTZ R51, R78, UR10 ;  /* 0x0000000a4e337c20 */ /* 0x000fe20008410000 */
[----:B------:R-:W-:Y:S01]  /*1590*/  FMUL.FTZ R52, R69, UR10 ;  /* 0x0000000a45347c20 */ /* 0x000fe20008410000 */
[----:B------:R-:W-:Y:S01]  /*15a0*/  FMUL.FTZ R68, R68, UR10 ;  /* 0x0000000a44447c20 */ /* 0x000fe20008410000 */
[----:B------:R-:W-:Y:S01]  /*15b0*/  FMUL.FTZ R67, R67, UR10 ;  /* 0x0000000a43437c20 */ /* 0x000fe20008410000 */
[----:B------:R-:W-:Y:S01]  /*15c0*/  FMUL.FTZ R53, R60, UR10 ;  /* 0x0000000a3c357c20 */ /* 0x000fe20008410000 */
[----:B------:R-:W-:Y:S01]  /*15d0*/  LEA R35, R5, UR4, 0x1 ;  /* 0x0000000405237c11 */ /* 0x000fe2000f8e08ff */
[----:B------:R-:W-:Y:S01]  /*15e0*/  FMUL.FTZ R66, R66, UR10 ;  /* 0x0000000a42427c20 */ /* 0x000fe20008410000 */
[----:B0-----:R-:W-:Y:S01]  /*15f0*/  SHF.R.S32.HI R44, RZ, 0x1f, R15 ;  /* 0x0000001fff2c7819 */ /* 0x001fe2000001140f */
[----:B------:R-:W-:Y:S01]  /*1600*/  FMUL.FTZ R65, R65, UR10 ;  /* 0x0000000a41417c20 */ /* 0x000fe20008410000 */
[----:B------:R-:W-:Y:S01]  /*1610*/  IADD3 R36, R35, 0x40, RZ ;  /* 0x0000004023247810 */ /* 0x000fe20007ffe0ff */
[----:B------:R-:W-:Y:S01]  /*1620*/  FMUL.FTZ R64, R64, UR10 ;  /* 0x0000000a40407c20 */ /* 0x000fe20008410000 */
[CC--:B------:R-:W-:Y:S01]  /*1630*/  LEA.HI R3, R44.reuse, R15.reuse, RZ, 0x3 ;  /* 0x0000000f2c037211 */ /* 0x0c0fe200078f18ff */
[----:B------:R-:W-:Y:S01]  /*1640*/  FMUL.FTZ R63, R63, UR10 ;  /* 0x0000000a3f3f7c20 */ /* 0x000fe20008410000 */
[-C--:B------:R-:W-:Y:S01]  /*1650*/  LEA.HI R6, R44, R15.reuse, RZ, 0x2 ;  /* 0x0000000f2c067211 */ /* 0x080fe200078f10ff */
[----:B------:R-:W-:Y:S01]  /*1660*/  FMUL.FTZ R40, R40, UR10 ;  /* 0x0000000a28287c20 */ /* 0x000fe20008410000 */
[----:B------:R-:W-:Y:S01]  /*1670*/  LOP3.LUT R46, R3, 0x1ffffff8, RZ, 0xc0, !PT ;  /* 0x1ffffff8032e7812 */ /* 0x000fe200078ec0ff */
[----:B------:R-:W-:Y:S01]  /*1680*/  FMUL.FTZ R39, R39, UR10 ;  /* 0x0000000a27277c20 */ /* 0x000fe20008410000 */
[----:B------:R-:W-:Y:S01]  /*1690*/  SHF.R.S32.HI R3, RZ, 0x3, R3 ;  /* 0x00000003ff037819 */ /* 0x000fe20000011403 */
[----:B------:R-:W-:Y:S01]  /*16a0*/  FMUL.FTZ R62, R62, UR10 ;  /* 0x0000000a3e3e7c20 */ /* 0x000fe20008410000 */
[--C-:B------:R-:W-:Y:S01]  /*16b0*/  SHF.R.S32.HI R45, RZ, 0x2, R6.reuse ;  /* 0x00000002ff2d7819 */ /* 0x100fe20000011406 */
[----:B------:R-:W-:Y:S01]  /*16c0*/  FMUL.FTZ R37, R37, UR10 ;  /* 0x0000000a25257c20 */ /* 0x000fe20008410000 */
[----:B------:R-:W-:Y:S01]  /*16d0*/  SHF.R.S32.HI R6, RZ, 0x1f, R6 ;  /* 0x0000001fff067819 */ /* 0x000fe20000011406 */
[----:B------:R-:W-:Y:S01]  /*16e0*/  IMAD.SHL.U32 R48, R3, 0x40, RZ ;  /* 0x0000004003307824 */ /* 0x000fe200078e00ff */
[----:B------:R-:W-:Y:S01]  /*16f0*/  IADD3 R47, -R46, R15, RZ ;  /* 0x0000000f2e2f7210 */ /* 0x000fe20007ffe1ff */
[----:B------:R-:W-:Y:S01]  /*1700*/  FMUL.FTZ R38, R38, UR10 ;  /* 0x0000000a26267c20 */ /* 0x000fe20008410000 */
[----:B------:R-:W-:Y:S01]  /*1710*/  LEA.HI R46, R6, R45, RZ, 0x3 ;  /* 0x0000002d062e7211 */ /* 0x000fe200078f18ff */
[----:B------:R-:W-:Y:S01]  /*1720*/  FMUL.FTZ R29, R29, UR10 ;  /* 0x0000000a1d1d7c20 */ /* 0x000fe20008410000 */
[----:B------:R-:W-:Y:S01]  /*1730*/  SHF.L.U32 R6, R47, 0x3, RZ ;  /* 0x000000032f067819 */ /* 0x000fe200000006ff */
[----:B------:R-:W-:Y:S01]  /*1740*/  FMUL.FTZ R28, R28, UR10 ;  /* 0x0000000a1c1c7c20 */ /* 0x000fe20008410000 */
[----:B------:R-:W-:Y:S01]  /*1750*/  LOP3.LUT R47, R48, 0x1c0, RZ, 0xc0, !PT ;  /* 0x000001c0302f7812 */ /* 0x000fe200078ec0ff */
[----:B------:R-:W-:Y:S01]  /*1760*/  FMUL.FTZ R27, R27, UR10 ;  /* 0x0000000a1b1b7c20 */ /* 0x000fe20008410000 */
[----:B------:R-:W-:Y:S01]  /*1770*/  LOP3.LUT R46, R46, 0xfffffff8, RZ, 0xc0, !PT ;  /* 0xfffffff82e2e7812 */ /* 0x000fe200078ec0ff */
[----:B------:R-:W-:Y:S01]  /*1780*/  FMUL.FTZ R34, R34, UR10 ;  /* 0x0000000a22227c20 */ /* 0x000fe20008410000 */
[----:B------:R-:W-:Y:S01]  /*1790*/  LOP3.LUT R48, R47, 0x38, R6, 0xf8, !PT ;  /* 0x000000382f307812 */ /* 0x000fe200078ef806 */
[----:B------:R-:W-:Y:S01]  /*17a0*/  FMUL.FTZ R57, R31, UR10 ;  /* 0x0000000a1f397c20 */ /* 0x000fe20008410000 */
[----:B------:R-:W-:Y:S01]  /*17b0*/  SHF.R.U32.HI R47, RZ, 0x3, R47 ;  /* 0x00000003ff2f7819 */ /* 0x000fe2000001162f */
[----:B------:R-:W-:Y:S01]  /*17c0*/  FMUL.FTZ R26, R26, UR10 ;  /* 0x0000000a1a1a7c20 */ /* 0x000fe20008410000 */
[----:B------:R-:W-:Y:S01]  /*17d0*/  LEA.HI R15, R44, R15, RZ, 0x6 ;  /* 0x0000000f2c0f7211 */ /* 0x000fe200078f30ff */
[----:B------:R-:W-:Y:S01]  /*17e0*/  FMUL.FTZ R44, R85, UR10 ;  /* 0x0000000a552c7c20 */ /* 0x000fe20008410000 */
[----:B------:R-:W-:Y:S01]  /*17f0*/  IADD3 R46, R45, -R46, RZ ;  /* 0x8000002e2d2e7210 */ /* 0x000fe20007ffe0ff */
[----:B------:R-:W-:Y:S01]  /*1800*/  FMUL.FTZ R45, R82, UR10 ;  /* 0x0000000a522d7c20 */ /* 0x000fe20008410000 */
[----:B------:R-:W-:Y:S01]  /*1810*/  LOP3.LUT R48, R48, R47, RZ, 0x3c, !PT ;  /* 0x0000002f30307212 */ /* 0x000fe200078e3cff */
[----:B------:R-:W-:Y:S01]  /*1820*/  FMUL.FTZ R47, R86, UR10 ;  /* 0x0000000a562f7c20 */ /* 0x000fe20008410000 */
[----:B------:R-:W-:Y:S01]  /*1830*/  SHF.R.S32.HI R15, RZ, 0x6, R15 ;  /* 0x00000006ff0f7819 */ /* 0x000fe2000001140f */
[----:B------:R-:W-:Y:S01]  /*1840*/  FMUL.FTZ R25, R25, UR10 ;  /* 0x0000000a19197c20 */ /* 0x000fe20008410000 */
[----:B------:R-:W-:Y:S01]  /*1850*/  LOP3.LUT P0, RZ, R46, 0x4, RZ, 0xc0, !PT ;  /* 0x000000042eff7812 */ /* 0x000fe2000780c0ff */
[----:B------:R-:W-:Y:S01]  /*1860*/  FMUL.FTZ R46, R81, UR10 ;  /* 0x0000000a512e7c20 */ /* 0x000fe20008410000 */
[----:B------:R-:W-:Y:S01]  /*1870*/  F2FP.F16.F32.PACK_AB R7, R44, R7 ;  /* 0x000000072c07723e */ /* 0x000fe200000000ff */
[----:B------:R-:W-:-:S02]  /*1880*/  IMAD R15, R15, 0x200, R48 ;  /* 0x000002000f0f7824 */ /* 0x000fc400078e0230 */
[----:B------:R-:W-:Y:S01]  /*1890*/  FMUL.FTZ R48, R77, UR10 ;  /* 0x0000000a4d307c20 */ /* 0x000fe20008410000 */
[----:B------:R-:W-:Y:S01]  /*18a0*/  F2FP.F16.F32.PACK_AB R44, R83, R84 ;  /* 0x00000054532c723e */ /* 0x000fe200000000ff */
[----:B------:R-:W-:Y:S01]  /*18b0*/  FMUL.FTZ R24, R24, UR10 ;  /* 0x0000000a18187c20 */ /* 0x000fe20008410000 */
[----:B------:R-:W-:Y:S01]  /*18c0*/  F2FP.F16.F32.PACK_AB R45, R46, R45 ;  /* 0x0000002d2e2d723e */ /* 0x000fe200000000ff */
[----:B------:R-:W-:Y:S01]  /*18d0*/  STS [R35], R7 ;  /* 0x0000000723007388 */ /* 0x000fe20000000800 */
[----:B------:R-:W-:Y:S01]  /*18e0*/  F2FP.F16.F32.PACK_AB R47, R48, R47 ;  /* 0x0000002f302f723e */ /* 0x000fe200000000ff */
[----:B------:R-:W-:Y:S01]  /*18f0*/  FMUL.FTZ R48, R76, UR10 ;  /* 0x0000000a4c307c20 */ /* 0x000fe20008410000 */
[----:B------:R-:W-:Y:S01]  /*1900*/  F2FP.F16.F32.PACK_AB R46, R79, R80 ;  /* 0x000000504f2e723e */ /* 0x000fe200000000ff */
[----:B------:R-:W-:Y:S01]  /*1910*/  STS [R35+0x400], R44 ;  /* 0x0004002c23007388 */ /* 0x000fe20000000800 */
[----:B------:R-:W-:Y:S01]  /*1920*/  @P0 IADD3 R36, R35, -0x40, RZ ;  /* 0xffffffc023240810 */ /* 0x000fe20007ffe0ff */
[----:B------:R-:W-:Y:S01]  /*1930*/  FMUL.FTZ R23, R23, UR10 ;  /* 0x0000000a17177c20 */ /* 0x000fe20008410000 */
[----:B------:R-:W-:Y:S01]  /*1940*/  F2FP.F16.F32.PACK_AB R48, R75, R48 ;  /* 0x000000304b30723e */ /* 0x000fe200000000ff */
[----:B------:R-:W-:Y:S01]  /*1950*/  FMUL.FTZ R30, R30, UR10 ;  /* 0x0000000a1e1e7c20 */ /* 0x000fe20008410000 */
[----:B------:R-:W-:Y:S01]  /*1960*/  F2FP.F16.F32.PACK_AB R49, R50, R49 ;  /* 0x000000313231723e */ /* 0x000fe200000000ff */
[----:B------:R0:W-:Y:S01]  /*1970*/  STS [R36], R47 ;  /* 0x0000002f24007388 */ /* 0x0001e20000000800 */
[----:B------:R-:W-:Y:S01]  /*1980*/  F2FP.F16.F32.PACK_AB R50, R71, R72 ;  /* 0x000000484732723e */ /* 0x000fe200000000ff */
[----:B------:R-:W-:Y:S01]  /*1990*/  FMUL.FTZ R21, R21, UR10 ;  /* 0x0000000a15157c20 */ /* 0x000fe20008410000 */
[----:B------:R-:W-:Y:S01]  /*19a0*/  F2FP.F16.F32.PACK_AB R51, R52, R51 ;  /* 0x000000333433723e */ /* 0x000fe200000000ff */
[----:B------:R-:W-:Y:S01]  /*19b0*/  STS [R36+0x400], R48 ;  /* 0x0004003024007388 */ /* 0x000fe20000000800 */
[----:B------:R-:W-:Y:S01]  /*19c0*/  F2FP.F16.F32.PACK_AB R52, R67, R68 ;  /* 0x000000444334723e */ /* 0x000fe200000000ff */
[----:B------:R-:W-:Y:S01]  /*19d0*/  FMUL.FTZ R20, R20, UR10 ;  /* 0x0000000a14147c20 */ /* 0x000fe20008410000 */
[----:B------:R-:W-:Y:S01]  /*19e0*/  F2FP.F16.F32.PACK_AB R53, R56, R53 ;  /* 0x000000353835723e */ /* 0x000fe200000000ff */
[----:B------:R-:W-:Y:S01]  /*19f0*/  FMUL.FTZ R56, R32, UR10 ;  /* 0x0000000a20387c20 */ /* 0x000fe20008410000 */
[----:B------:R-:W-:Y:S01]  /*1a00*/  F2FP.F16.F32.PACK_AB R41, R65, R66 ;  /* 0x000000424129723e */ /* 0x000fe200000000ff */
[----:B------:R-:W-:Y:S01]  /*1a10*/  FMUL.FTZ R19, R19, UR10 ;  /* 0x0000000a13137c20 */ /* 0x000fe20008410000 */
[----:B------:R-:W-:Y:S01]  /*1a20*/  F2FP.F16.F32.PACK_AB R42, R63, R64 ;  /* 0x000000403f2a723e */ /* 0x000fe200000000ff */
[----:B------:R-:W-:Y:S01]  /*1a30*/  STS [R35+0x1000], R45 ;  /* 0x0010002d23007388 */ /* 0x000fe20000000800 */
[----:B------:R-:W-:Y:S01]  /*1a40*/  F2FP.F16.F32.PACK_AB R31, R39, R40 ;  /* 0x00000028271f723e */ /* 0x000fe200000000ff */
[----:B------:R-:W-:Y:S01]  /*1a50*/  FMUL.FTZ R22, R22, UR10 ;  /* 0x0000000a16167c20 */ /* 0x000fe20008410000 */
[----:B------:R-:W-:Y:S01]  /*1a60*/  F2FP.F16.F32.PACK_AB R32, R37, R62 ;  /* 0x0000003e2520723e */ /* 0x000fe200000000ff */
[----:B------:R-:W-:Y:S01]  /*1a70*/  STS [R35+0x1400], R46 ;  /* 0x0014002e23007388 */ /* 0x000fe20000000800 */
[----:B------:R-:W-:Y:S01]  /*1a80*/  FMUL.FTZ R13, R13, UR10 ;  /* 0x0000000a0d0d7c20 */ /* 0x000fe20008410000 */
[----:B------:R-:W-:Y:S01]  /*1a90*/  FMUL.FTZ R12, R12, UR10 ;  /* 0x0000000a0c0c7c20 */ /* 0x000fe20008410000 */
[----:B------:R-:W-:Y:S01]  /*1aa0*/  FMUL.FTZ R11, R11, UR10 ;  /* 0x0000000a0b0b7c20 */ /* 0x000fe20008410000 */
        /* <DEDUP_REMOVED lines=18> */
[----:B------:R-:W-:Y:S01]  /*1bd0*/  BSSY B0, `(.L_x_3) ;  /* 0x0000050000007945 */ /* 0x000fe20003800000 */
[----:B------:R-:W-:Y:S01]  /*1be0*/  F2FP.F16.F32.PACK_AB R23, R23, R24 ;  /* 0x000000181717723e */ /* 0x000fe200000000ff */
[----:B------:R-:W-:Y:S01]  /*1bf0*/  STS [R36+0x2400], R53 ;  /* 0x0024003524007388 */ /* 0x000fe20000000800 */
[----:B------:R-:W-:Y:S01]  /*1c00*/  F2FP.F16.F32.PACK_AB R30, R21, R30 ;  /* 0x0000001e151e723e */ /* 0x000fe200000000ff */
[----:B0-----:R-:W-:Y:S01]  /*1c10*/  VIADD R47, R6, 0x80 ;  /* 0x00000080062f7836 */ /* 0x001fe20000000000 */
[----:B------:R-:W-:Y:S01]  /*1c20*/  F2FP.F16.F32.PACK_AB R19, R19, R20 ;  /* 0x000000141313723e */ /* 0x000fe200000000ff */
[----:B------:R0:W-:Y:S01]  /*1c30*/  STS [R35+0x3000], R41 ;  /* 0x0030002923007388 */ /* 0x0001e20000000800 */
[----:B------:R-:W-:Y:S01]  /*1c40*/  F2FP.F16.F32.PACK_AB R22, R13, R22 ;  /* 0x000000160d16723e */ /* 0x000fe200000000ff */
[----:B------:R-:W1:Y:S01]  /*1c50*/  LDC.64 R20, c[0x0][0x448] ;  /* 0x00011200ff147b82 */ /* 0x000e620000000a00 */
[----:B------:R-:W-:Y:S01]  /*1c60*/  F2FP.F16.F32.PACK_AB R26, R11, R12 ;  /* 0x0000000c0b1a723e */ /* 0x000fe200000000ff */
[----:B------:R-:W-:Y:S01]  /*1c70*/  STS [R35+0x3400], R42 ;  /* 0x0034002a23007388 */ /* 0x000fe20000000800 */
[----:B------:R-:W-:-:S02]  /*1c80*/  F2FP.F16.F32.PACK_AB R24, R17, R18 ;  /* 0x000000121118723e */ /* 0x000fc400000000ff */
[----:B------:R-:W-:Y:S01]  /*1c90*/  F2FP.F16.F32.PACK_AB R91, R91, R16 ;  /* 0x000000105b5b723e */ /* 0x000fe200000000ff */
[----:B------:R-:W-:Y:S01]  /*1ca0*/  STS [R36+0x3000], R54 ;  /* 0x0030003624007388 */ /* 0x000fe20000000800 */
[----:B------:R-:W-:Y:S01]  /*1cb0*/  F2FP.F16.F32.PACK_AB R28, R9, R10 ;  /* 0x0000000a091c723e */ /* 0x000fe200000000ff */
[----:B0-----:R-:W0:Y:S01]  /*1cc0*/  LDC.64 R40, c[0x0][0x460] ;  /* 0x00011800ff287b82 */ /* 0x001e220000000a00 */
[----:B------:R-:W-:Y:S01]  /*1cd0*/  F2FP.F16.F32.PACK_AB R5, R5, R8 ;  /* 0x000000080505723e */ /* 0x000fe200000000ff */
[----:B------:R-:W-:Y:S01]  /*1ce0*/  STS [R36+0x3400], R31 ;  /* 0x0034001f24007388 */ /* 0x000fe20000000800 */
[----:B------:R-:W-:Y:S01]  /*1cf0*/  LEA R44, R15, UR4, 0x1 ;  /* 0x000000040f2c7c11 */ /* 0x000fe2000f8e08ff */
[----:B------:R-:W-:Y:S01]  /*1d00*/  USHF.R.S32.HI UR4, URZ, 0x1f, UR5 ;  /* 0x0000001f3f047899 */ /* 0x000fe20008011405 */
[----:B------:R-:W-:Y:S01]  /*1d10*/  SHF.R.S32.HI R7, RZ, 0x1f, R6 ;  /* 0x0000001fff077819 */ /* 0x000fe20000011406 */
[----:B------:R-:W-:Y:S01]  /*1d20*/  STS [R35+0x4000], R32 ;  /* 0x0040002023007388 */ /* 0x000fe20000000800 */
[----:B------:R-:W-:-:S02]  /*1d30*/  SHF.R.S32.HI R45, RZ, 0x1f, R3 ;  /* 0x0000001fff2d7819 */ /* 0x000fc40000011403 */
[C---:B------:R-:W-:Y:S01]  /*1d40*/  IADD3 R46, R6.reuse, 0x40, RZ ;  /* 0x00000040062e7810 */ /* 0x040fe20007ffe0ff */
[----:B------:R-:W-:Y:S01]  /*1d50*/  STS [R35+0x4400], R33 ;  /* 0x0044002123007388 */ /* 0x000fe20000000800 */
[----:B------:R-:W-:-:S03]  /*1d60*/  IADD3 R48, R6, 0xc0, RZ ;  /* 0x000000c006307810 */ /* 0x000fc60007ffe0ff */
[----:B------:R-:W-:Y:S04]  /*1d70*/  STS [R36+0x4000], R29 ;  /* 0x0040001d24007388 */ /* 0x000fe80000000800 */
[----:B------:R-:W-:Y:S04]  /*1d80*/  STS [R36+0x4400], R27 ;  /* 0x0044001b24007388 */ /* 0x000fe80000000800 */
[----:B------:R-:W-:Y:S04]  /*1d90*/  STS [R35+0x5000], R34 ;  /* 0x0050002223007388 */ /* 0x000fe80000000800 */
[----:B------:R-:W-:Y:S04]  /*1da0*/  STS [R35+0x5400], R56 ;  /* 0x0054003823007388 */ /* 0x000fe80000000800 */
[----:B------:R-:W-:Y:S04]  /*1db0*/  STS [R36+0x5000], R25 ;  /* 0x0050001924007388 */ /* 0x000fe80000000800 */
[----:B------:R-:W-:Y:S04]  /*1dc0*/  STS [R36+0x5400], R23 ;  /* 0x0054001724007388 */ /* 0x000fe80000000800 */
[----:B------:R-:W-:Y:S04]  /*1dd0*/  STS [R35+0x6000], R30 ;  /* 0x0060001e23007388 */ /* 0x000fe80000000800 */
[----:B------:R-:W-:Y:S04]  /*1de0*/  STS [R35+0x6400], R19 ;  /* 0x0064001323007388 */ /* 0x000fe80000000800 */
[----:B------:R1:W-:Y:S04]  /*1df0*/  STS [R36+0x6000], R22 ;  /* 0x0060001624007388 */ /* 0x0003e80000000800 */
[----:B------:R-:W-:Y:S04]  /*1e00*/  STS [R36+0x6400], R26 ;  /* 0x0064001a24007388 */ /* 0x000fe80000000800 */
[----:B------:R2:W-:Y:S01]  /*1e10*/  STS [R35+0x7000], R24 ;  /* 0x0070001823007388 */ /* 0x0005e20000000800 */
[----:B-1----:R-:W-:-:S03]  /*1e20*/  IMAD.WIDE.U32 R22, R20, UR5, R6 ;  /* 0x0000000514167c25 */ /* 0x002fc6000f8e0006 */
[----:B------:R-:W-:Y:S01]  /*1e30*/  STS [R35+0x7400], R91 ;  /* 0x0074005b23007388 */ /* 0x000fe20000000800 */
[----:B------:R-:W-:-:S03]  /*1e40*/  IADD3 R4, P0, R4, R22, RZ ;  /* 0x0000001604047210 */ /* 0x000fc60007f1e0ff */
[----:B------:R-:W-:Y:S01]  /*1e50*/  STS [R36+0x7000], R28 ;  /* 0x0070001c24007388 */ /* 0x000fe20000000800 */
[----:B------:R-:W-:Y:S02]  /*1e60*/  VIADD R22, R3, 0x20 ;  /* 0x0000002003167836 */ /* 0x000fe40000000000 */
[----:B--2---:R-:W-:Y:S01]  /*1e70*/  IMAD R24, R20, UR4, RZ ;  /* 0x0000000414187c24 */ /* 0x004fe2000f8e02ff */
[----:B------:R1:W-:Y:S01]  /*1e80*/  STS [R36+0x7400], R5 ;  /* 0x0074000524007388 */ /* 0x0003e20000000800 */
[----:B------:R-:W-:Y:S01]  /*1e90*/  USHF.R.S32.HI UR4, URZ, 0x1f, UR7 ;  /* 0x0000001f3f047899 */ /* 0x000fe20008011407 */
[----:B------:R-:W-:Y:S01]  /*1ea0*/  BAR.SYNC.DEFER_BLOCKING 0x0 ;  /* 0x0000000000007b1d */ /* 0x000fe20000010000 */
[----:B-1----:R-:W-:Y:S01]  /*1eb0*/  IMAD R5, R21, UR5, R24 ;  /* 0x0000000515057c24 */ /* 0x002fe2000f8e0218 */
[----:B------:R-:W-:-:S03]  /*1ec0*/  IADD3 R24, R0, -UR5, RZ ;  /* 0x8000000500187c10 */ /* 0x000fc6000fffe0ff */
[----:B0-----:R-:W-:Y:S01]  /*1ed0*/  IMAD R0, R40, UR4, RZ ;  /* 0x0000000428007c24 */ /* 0x001fe2000f8e02ff */
[-C--:B------:R-:W-:Y:S02]  /*1ee0*/  ISETP.GE.AND P1, PT, R3, R24.reuse, PT ;  /* 0x000000180300720c */ /* 0x080fe40003f26270 */
[----:B------:R-:W-:Y:S01]  /*1ef0*/  IADD3.X R5, R2, R23, R5, P0, !PT ;  /* 0x0000001702057210 */ /* 0x000fe200007fe405 */
[----:B------:R-:W-:Y:S01]  /*1f00*/  IMAD R23, R41, UR7, R0 ;  /* 0x0000000729177c24 */ /* 0x000fe2000f8e0200 */
[----:B------:R-:W-:Y:S01]  /*1f10*/  ISETP.GE.AND P0, PT, R22, R24, PT ;  /* 0x000000181600720c */ /* 0x000fe20003f06270 */
[----:B------:R-:W-:-:S05]  /*1f20*/  IMAD.WIDE.U32 R40, R40, UR7, R4 ;  /* 0x0000000728287c25 */ /* 0x000fca000f8e0004 */
[----:B------:R-:W-:Y:S01]  /*1f30*/  IADD3 R23, R41, R23, RZ ;  /* 0x0000001729177210 */ /* 0x000fe20007ffe0ff */
[----:B------:R0:W1:Y:S04]  /*1f40*/  LDS.128 R16, [R44+0x1000] ;  /* 0x001000002c107984 */ /* 0x0000680000000c00 */
[----:B------:R0:W2:Y:S04]  /*1f50*/  LDS.128 R12, [R44+0x3000] ;  /* 0x003000002c0c7984 */ /* 0x0000a80000000c00 */
[----:B------:R0:W3:Y:S01]  /*1f60*/  LDS.128 R8, [R44+0x5000] ;  /* 0x005000002c087984 */ /* 0x0000e20000000c00 */
[----:B------:R-:W-:Y:S05]  /*1f70*/  @P1 BRA `(.L_x_4) ;  /* 0x0000000000541947 */ /* 0x000fea0003800000 */
[----:B------:R-:W-:Y:S01]  /*1f80*/  ULDC UR4, c[0x0][0x2d0] ;  /* 0x0000b40000047ab9 */ /* 0x000fe20000000800 */
[----:B------:R-:W4:Y:S01]  /*1f90*/  LDS.128 R24, [R44+0x2000] ;  /* 0x002000002c187984 */ /* 0x000f220000000c00 */
[----:B------:R-:W-:Y:S01]  /*1fa0*/  ISETP.GE.AND P1, PT, R6, UR4, PT ;  /* 0x0000000406007c0c */ /* 0x000fe2000bf26270 */
[-C--:B------:R-:W-:Y:S01]  /*1fb0*/  IMAD R0, R45, R20.reuse, RZ ;  /* 0x000000142d007224 */ /* 0x080fe200078e02ff */
[----:B------:R-:W-:Y:S01]  /*1fc0*/  ISETP.GE.AND P2, PT, R46, UR4, PT ;  /* 0x000000042e007c0c */ /* 0x000fe2000bf46270 */
[----:B------:R-:W5:Y:S01]  /*1fd0*/  LDS.128 R28, [R44+0x4000] ;  /* 0x004000002c1c7984 */ /* 0x000f620000000c00 */
[----:B------:R-:W-:Y:S01]  /*1fe0*/  IMAD.MOV.U32 R22, RZ, RZ, R40 ;  /* 0x000000ffff167224 */ /* 0x000fe200078e0028 */
[----:B------:R-:W-:Y:S01]  /*1ff0*/  ISETP.GE.AND P3, PT, R47, UR4, PT ;  /* 0x000000042f007c0c */ /* 0x000fe2000bf66270 */
[C---:B------:R-:W-:Y:S01]  /*2000*/  IMAD R43, R3.reuse, R21, R0 ;  /* 0x00000015032b7224 */ /* 0x040fe200078e0200 */
[----:B------:R-:W0:Y:S01]  /*2010*/  LDS.128 R32, [R44+0x6000] ;  /* 0x006000002c207984 */ /* 0x000e220000000c00 */
[----:B------:R-:W-:Y:S01]  /*2020*/  IMAD.WIDE.U32 R4, R3, R20, R22 ;  /* 0x0000001403047225 */ /* 0x000fe200078e0016 */
[----:B------:R-:W-:Y:S01]  /*2030*/  ISETP.GE.AND P4, PT, R48, UR4, PT ;  /* 0x0000000430007c0c */ /* 0x000fe2000bf86270 */
[----:B------:R-:W-:-:S03]  /*2040*/  ULDC.64 UR6, c[0x0][0x3e8] ;  /* 0x0000fa0000067ab9 */ /* 0x000fc60000000a00 */
[----:B------:R-:W1:Y:S01]  /*2050*/  @!P1 LDS.128 R36, [R44] ;  /* 0x000000002c249984 */ /* 0x000e620000000c00 */
[----:B------:R-:W-:Y:S02]  /*2060*/  IADD3 R5, R5, R43, RZ ;  /* 0x0000002b05057210 */ /* 0x000fe40007ffe0ff */
[----:B------:R-:W-:-:S04]  /*2070*/  LEA R42, P5, R4, UR6, 0x1 ;  /* 0x00000006042a7c11 */ /* 0x000fc8000f8a08ff */
[----:B------:R-:W-:-:S05]  /*2080*/  LEA.HI.X R43, R4, UR7, R5, 0x1, P5 ;  /* 0x00000007042b7c11 */ /* 0x000fca000a8f0c05 */
[----:B----4-:R4:W-:Y:S04]  /*2090*/  @!P2 STG.E.128 desc[UR8][R42.64+0x80], R24 ;  /* 0x000080182a00a986 */ /* 0x0109e8000c101d08 */
[----:B-----5:R4:W-:Y:S04]  /*20a0*/  @!P3 STG.E.128 desc[UR8][R42.64+0x100], R28 ;  /* 0x0001001c2a00b986 */ /* 0x0209e8000c101d08 */
[----:B0-----:R4:W-:Y:S04]  /*20b0*/  @!P4 STG.E.128 desc[UR8][R42.64+0x180], R32 ;  /* 0x000180202a00c986 */ /* 0x0019e8000c101d08 */
[----:B-1----:R4:W-:Y:S02]  /*20c0*/  @!P1 STG.E.128 desc[UR8][R42.64], R36 ;  /* 0x000000242a009986 */ /* 0x0029e4000c101d08 */
.L_x_4:
[----:B------:R-:W-:Y:S05]  /*20d0*/  BSYNC B0 ;  /* 0x0000000000007941 */ /* 0x000fea0003800000 */
.L_x_3:
[----:B----4-:R4:W0:Y:S01]  /*20e0*/  LDS.128 R24, [R44+0x7000] ;  /* 0x007000002c187984 */ /* 0x0108220000000c00 */
[----:B------:R-:W-:Y:S05]  /*20f0*/  @P0 EXIT ;  /* 0x000000000000094d */ /* 0x000fea0003800000 */
[----:B------:R-:W-:Y:S01]  /*2100*/  IADD3 R5, P0, R3, 0x20, RZ ;  /* 0x0000002003057810 */ /* 0x000fe20007f1e0ff */
[----:B------:R-:W-:Y:S01]  /*2110*/  IMAD.MOV.U32 R2, RZ, RZ, R40 ;  /* 0x000000ffff027224 */ /* 0x000fe200078e0028 */
[----:B------:R-:W-:Y:S01]  /*2120*/  ULDC.64 UR6, c[0x0][0x3e8] ;  /* 0x0000fa0000067ab9 */ /* 0x000fe20000000a00 */
[----:B------:R-:W-:Y:S01]  /*2130*/  ULDC UR4, c[0x0][0x2d0] ;  /* 0x0000b40000047ab9 */ /* 0x000fe20000000800 */
[----:B------:R-:W-:Y:S02]  /*2140*/  IADD3.X R3, RZ, R45, RZ, P0, !PT ;  /* 0x0000002dff037210 */ /* 0x000fe400007fe4ff */
[----:B------:R-:W-:Y:S02]  /*2150*/  ISETP.GE.AND P1, PT, R6, UR4, PT ;  /* 0x0000000406007c0c */ /* 0x000fe4000bf26270 */
[----:B------:R-:W-:Y:S01]  /*2160*/  ISETP.GE.AND P2, PT, R46, UR4, PT ;  /* 0x000000042e007c0c */ /* 0x000fe2000bf46270 */
[----:B------:R-:W-:Y:S01]  /*2170*/  IMAD R0, R3, R20, RZ ;  /* 0x0000001403007224 */ /* 0x000fe200078e02ff */
[----:B------:R-:W-:-:S02]  /*2180*/  MOV R3, R23 ;  /* 0x0000001700037202 */ /* 0x000fc40000000f00 */
[----:B------:R-:W-:Y:S01]  /*2190*/  ISETP.GE.AND P3, PT, R47, UR4, PT ;  /* 0x000000042f007c0c */ /* 0x000fe2000bf66270 */
[----:B------:R-:W-:-:S04]  /*21a0*/  IMAD.WIDE.U32 R2, R5, R20, R2 ;  /* 0x0000001405027225 */ /* 0x000fc800078e0002 */
[----:B------:R-:W-:Y:S01]  /*21b0*/  IMAD R5, R5, R21, R0 ;  /* 0x0000001505057224 */ /* 0x000fe200078e0200 */
[----:B------:R-:W-:-:S04]  /*21c0*/  LEA R4, P0, R2, UR6, 0x1 ;  /* 0x0000000602047c11 */ /* 0x000fc8000f8008ff */
[----:B------:R-:W-:-:S04]  /*21d0*/  IADD3 R3, R3, R5, RZ ;  /* 0x0000000503037210 */ /* 0x000fc80007ffe0ff */
[----:B------:R-:W-:Y:S02]  /*21e0*/  LEA.HI.X R5, R2, UR7, R3, 0x1, P0 ;  /* 0x0000000702057c11 */ /* 0x000fe400080f0c03 */
[----:B------:R-:W-:-:S03]  /*21f0*/  ISETP.GE.AND P0, PT, R48, UR4, PT ;  /* 0x0000000430007c0c */ /* 0x000fc6000bf06270 */
[----:B-1----:R1:W-:Y:S04]  /*2200*/  @!P1 STG.E.128 desc[UR8][R4.64], R16 ;  /* 0x0000001004009986 */ /* 0x0023e8000c101d08 */
[----:B--2---:R1:W-:Y:S04]  /*2210*/  @!P2 STG.E.128 desc[UR8][R4.64+0x80], R12 ;  /* 0x0000800c0400a986 */ /* 0x0043e8000c101d08 */
[----:B---3--:R1:W-:Y:S02]  /*2220*/  @!P3 STG.E.128 desc[UR8][R4.64+0x100], R8 ;  /* 0x000100080400b986 */ /* 0x0083e4000c101d08 */
[----:B------:R-:W-:Y:S05]  /*2230*/  @P0 EXIT ;  /* 0x000000000000094d */ /* 0x000fea0003800000 */
[----:B0-----:R-:W-:Y:S01]  /*2240*/  STG.E.128 desc[UR8][R4.64+0x180], R24 ;  /* 0x0001801804007986 */ /* 0x001fe2000c101d08 */
[----:B------:R-:W-:Y:S05]  /*2250*/  EXIT ;  /* 0x000000000000794d */ /* 0x000fea0003800000 */
.L_x_5:
[----:B------:R-:W-:-:S00]  /*2260*/  BRA `(.L_x_5) ;  /* 0xfffffffc00fc7947 */ /* 0x000fc0000383ffff */
[----:B------:R-:W-:-:S00]  /*2270*/  NOP ;  /* 0x0000000000007918 */ /* 0x000fc00000000000 */
        /* <DEDUP_REMOVED lines=8> */
.L_x_2019:


//--------------------- .text._ZN5flash44flash_bwd_dq_dk_dv_loop_seqk_parallel_kernelI23Flash_bwd_kernel_traitsILi256ELi64ELi32ELi8ELi4ELi1ELi2ELb1ELb1EN7cutlass6half_tE19Flash_kernel_traitsILi256ELi64ELi32ELi8ES3_EELb0ELb0ELb0ELb0ELb0ELb0ELb0EEEvNS_16Flash_bwd_paramsE --------------------------
	.section	.text._ZN5flash44flash_bwd_dq_dk_dv_loop_seqk_parallel_kernelI23Flash_bwd_kernel_traitsILi256ELi64ELi32ELi8ELi4ELi1ELi2ELb1ELb1EN7cutlass6half_tE19Flash_kernel_traitsILi256ELi64ELi32ELi8ES3_EELb0ELb0ELb0ELb0ELb0ELb0ELb0EEEvNS_16Flash_bwd_paramsE,"ax",@progbits
	.align	128
        .global         _ZN5flash44flash_bwd_dq_dk_dv_loop_seqk_parallel_kernelI23Flash_bwd_kernel_traitsILi256ELi64ELi32ELi8ELi4ELi1ELi2ELb1ELb1EN7cutlass6half_tE19Flash_kernel_traitsILi256ELi64ELi32ELi8ES3_EELb0ELb0ELb0ELb0ELb0ELb0ELb0EEEvNS_16Flash_bwd_paramsE
        .type           _ZN5flash44flash_bwd_dq_dk_dv_loop_seqk_parallel_kernelI23Flash_bwd_kernel_traitsILi256ELi64ELi32ELi8ELi4ELi1ELi2ELb1ELb1EN7cutlass6half_tE19Flash_kernel_traitsILi256ELi64ELi32ELi8ES3_EELb0ELb0ELb0ELb0ELb0ELb0ELb0EEEvNS_16Flash_bwd_paramsE,@function
        .size           _ZN5flash44flash_bwd_dq_dk_dv_loop_seqk_parallel_kernelI23Flash_bwd_kernel_traitsILi256ELi64ELi32ELi8ELi4ELi1ELi2ELb1ELb1EN7cutlass6half_tE19Flash_kernel_traitsILi256ELi64ELi32ELi8ES3_EELb0ELb0ELb0ELb0ELb0ELb0ELb0EEEvNS_16Flash_bwd_paramsE,(.L_x_2020 - _ZN5flash44flash_bwd_dq_dk_dv_loop_seqk_parallel_kernelI23Flash_bwd_kernel_traitsILi256ELi64ELi32ELi8ELi4ELi1ELi2ELb1ELb1EN7cutlass6half_tE19Flash_kernel_traitsILi256ELi64ELi32ELi8ES3_EELb0ELb0ELb0ELb0ELb0ELb0ELb0EEEvNS_16Flash_bwd_paramsE)
        .other          _ZN5flash44flash_bwd_dq_dk_dv_loop_seqk_parallel_kernelI23Flash_bwd_kernel_traitsILi256ELi64ELi32ELi8ELi4ELi1ELi2ELb1ELb1EN7cutlass6half_tE19Flash_kernel_traitsILi256ELi64ELi32ELi8ES3_EELb0ELb0ELb0ELb0ELb0ELb0ELb0EEEvNS_16Flash_bwd_paramsE,@"STO_CUDA_ENTRY STV_DEFAULT"
_ZN5flash44flash_bwd_dq_dk_dv_loop_seqk_parallel_kernelI23Flash_bwd_kernel_traitsILi256ELi64ELi32ELi8ELi4ELi1ELi2ELb1ELb1EN7cutlass6half_tE19Flash_kernel_traitsILi256ELi64ELi32ELi8ES3_EELb0ELb0ELb0ELb0ELb0ELb0ELb0EEEvNS_16Flash_bwd_paramsE:
.text._ZN5flash44flash_bwd_dq_dk_dv_loop_seqk_parallel_kernelI23Flash_bwd_kernel_traitsILi256ELi64ELi32ELi8ELi4ELi1ELi2ELb1ELb1EN7cutlass6half_tE19Flash_kernel_traitsILi256ELi64ELi32ELi8ES3_EELb0ELb0ELb0ELb0ELb0ELb0ELb0EEEvNS_16Flash_bwd_paramsE:
[----:B------:R-:W1:Y:S08]  /*0000*/  LDC R1, c[0x0][0x28] ;  /* 0x00000a00ff017b82 */ /* 0x000e700000000800 */
[----:B------:R-:W2:Y:S01]  /*0010*/  S2UR UR22, SR_CTAID.X ;  /* 0x00000000001679c3 */ /* 0x000ea20000002500 */
[----:B------:R-:W-:Y:S01]  /*0020*/  ULDC UR4, c[0x0][0x2c8] ;  /* 0x0000b20000047ab9 */ /* 0x000fe20000000800 */
[----:B-1----:R-:W-:Y:S01]  /*0030*/  IADD3 R1, R1, -0x10, RZ ;  /* 0xfffffff001017810 */ /* 0x002fe20007ffe0ff */
[----:B------:R-:W-:-:S04]  /*0040*/  UIADD3 UR5, UR4, 0x1f, URZ ;  /* 0x0000001f04057890 */ /* 0x000fc8000fffe03f */
[----:B------:R-:W-:-:S04]  /*0050*/  USHF.R.S32.HI UR4, URZ, 0x1f, UR5 ;  /* 0x0000001f3f047899 */ /* 0x000fc80008011405 */
[----:B------:R-:W-:-:S04]  /*0060*/  ULEA.HI UR4, UR4, UR5, URZ, 0x5 ;  /* 0x0000000504047291 */ /* 0x000fc8000f8f283f */
[----:B------:R-:W-:-:S04]  /*0070*/  USHF.R.S32.HI UR60, URZ, 0x5, UR4 ;  /* 0x000000053f3c7899 */ /* 0x000fc80008011404 */
[----:B--2---:R-:W-:-:S06]  /*0080*/  UISETP.GE.AND UP0, UPT, UR22, UR60, UPT ;  /* 0x0000003c1600728c */ /* 0x004fcc000bf06270 */
[----:B------:R-:W-:-:S13]  /*0090*/  PLOP3.LUT P0, PT, PT, PT, UP0, 0x80, 0x0 ;  /* 0x000000000000781c */ /* 0x000fda0003f0f008 */
[----:B------:R-:W-:Y:S05]  /*00a0*/  @P0 EXIT ;  /* 0x000000000000094d */ /* 0x000fea0003800000 */
[----:B------:R-:W1:Y:S01]  /*00b0*/  S2R R16, SR_TID.X ;  /* 0x0000000000107919 */ /* 0x000e620000002100 */
[----:B------:R-:W2:Y:S01]  /*00c0*/  S2UR UR4, SR_CgaCtaId ;  /* 0x00000000000479c3 */ /* 0x000ea20000008800 */
[----:B------:R-:W-:Y:S01]  /*00d0*/  UMOV UR5, 0x400 ;  /* 0x0000040000057882 */ /* 0x000fe20000000000 */
[----:B------:R-:W-:Y:S02]  /*00e0*/  IMAD.MOV.U32 R224, RZ, RZ, 0x20 ;  /* 0x00000020ffe07424 */ /* 0x000fe400078e00ff */
[----:B------:R-:W-:Y:S02]  /*00f0*/  IMAD.MOV.U32 R227, RZ, RZ, 0x40 ;  /* 0x00000040ffe37424 */ /* 0x000fe400078e00ff */
[----:B------:R-:W-:Y:S02]  /*0100*/  IMAD.MOV.U32 R251, RZ, RZ, 0x1c0 ;  /* 0x000001c0fffb7424 */ /* 0x000fe400078e00ff */
[----:B------:R-:W3:Y:S08]  /*0110*/  S2UR UR46, SR_CTAID.Y ;  /* 0x00000000002e79c3 */ /* 0x000ef00000002600 */
[----:B------:R-:W4:Y:S01]  /*0120*/  S2UR UR54, SR_CTAID.Z ;  /* 0x00000000003679c3 */ /* 0x000f220000002700 */
[----:B--2---:R-:W-:-:S04]  /*0130*/  ULEA UR4, UR4, UR5, 0x18 ;  /* 0x0000000504047291 */ /* 0x004fc8000f8ec03f */
[----:B------:R-:W-:Y:S02]  /*0140*/  UIADD3 UR7, UR4, 0x14000, URZ ;  /* 0x0001400004077890 */ /* 0x000fe4000fffe03f */
[----:B------:R-:W-:Y:S01]  /*0150*/  UIADD3 UR61, UR4, 0x10000, URZ ;  /* 0x00010000043d7890 */ /* 0x000fe2000fffe03f */
[----:B-1----:R-:W-:Y:S01]  /*0160*/  SHF.R.S32.HI R12, RZ, 0x1f, R16 ;  /* 0x0000001fff0c7819 */ /* 0x002fe20000011410 */
[----:B---3--:R-:W-:-:S03]  /*0170*/  USHF.L.U32 UR5, UR46, 0x7, URZ ;  /* 0x000000072e057899 */ /* 0x008fc6000800063f */
[CC--:B------:R-:W-:Y:S02]  /*0180*/  LEA.HI R17, R12.reuse, R16.reuse, RZ, 0x3 ;  /* 0x000000100c117211 */ /* 0x0c0fe400078f18ff */
[CC--:B------:R-:W-:Y:S02]  /*0190*/  LEA.HI R15, R12.reuse, R16.reuse, RZ, 0x2 ;  /* 0x000000100c0f7211 */ /* 0x0c0fe400078f10ff */
[----:B------:R-:W-:Y:S01]  /*01a0*/  LEA.HI R10, R12, R16, RZ, 0x4 ;  /* 0x000000100c0a7211 */ /* 0x000fe200078f20ff */
[----:B----4-:R-:W-:Y:S01]  /*01b0*/  USHF.R.S32.HI UR6, URZ, 0x1f, UR54 ;  /* 0x0000001f3f067899 */ /* 0x010fe20008011436 */
[----:B------:R-:W-:Y:S02]  /*01c0*/  SHF.R.S32.HI R5, RZ, 0x3, R17 ;  /* 0x00000003ff057819 */ /* 0x000fe40000011411 */
[--C-:B------:R-:W-:Y:S02]  /*01d0*/  SHF.R.S32.HI R8, RZ, 0x2, R15.reuse ;  /* 0x00000002ff087819 */ /* 0x100fe4000001140f */
[----:B------:R-:W-:Y:S01]  /*01e0*/  SHF.R.S32.HI R2, RZ, 0x1f, R15 ;  /* 0x0000001fff027819 */ /* 0x000fe2000001140f */
[----:B------:R-:W-:Y:S01]  /*01f0*/  IMAD.SHL.U32 R5, R5, 0x40, RZ ;  /* 0x0000004005057824 */ /* 0x000fe200078e00ff */
[----:B------:R-:W-:-:S02]  /*0200*/  LOP3.LUT R0, R17, 0xfffffff8, RZ, 0xc0, !PT ;  /* 0xfffffff811007812 */ /* 0x000fc400078ec0ff */
[----:B------:R-:W-:Y:S02]  /*0210*/  LEA.HI R13, R12, R16, RZ, 0x5 ;  /* 0x000000100c0d7211 */ /* 0x000fe400078f28ff */
[----:B------:R-:W-:Y:S01]  /*0220*/  SHF.R.S32.HI R7, RZ, 0x4, R10 ;  /* 0x00000004ff077819 */ /* 0x000fe2000001140a */
[----:B------:R-:W-:Y:S01]  /*0230*/  IMAD.IADD R0, R16, 0x1, -R0 ;  /* 0x0000000110007824 */ /* 0x000fe200078e0a00 */
[----:B------:R-:W-:Y:S02]  /*0240*/  LEA.HI R2, R2, R8, RZ, 0x3 ;  /* 0x0000000802027211 */ /* 0x000fe400078f18ff */
[----:B------:R-:W-:Y:S02]  /*0250*/  LOP3.LUT R3, R13, 0xffffffe0, RZ, 0xc0, !PT ;  /* 0xffffffe00d037812 */ /* 0x000fe400078ec0ff */
[----:B------:R-:W-:Y:S02]  /*0260*/  LEA.HI R6, R10, R7, RZ, 0x1 ;  /* 0x000000070a067211 */ /* 0x000fe400078f08ff */
[----:B------:R-:W-:Y:S01]  /*0270*/  LOP3.LUT R4, R2, 0xfffffff8, RZ, 0xc0, !PT ;  /* 0xfffffff802047812 */ /* 0x000fe200078ec0ff */
[----:B------:R-:W-:Y:S01]  /*0280*/  IMAD.IADD R3, R16, 0x1, -R3 ;  /* 0x0000000110037824 */ /* 0x000fe200078e0a03 */
[----:B------:R-:W-:Y:S01]  /*0290*/  LOP3.LUT R2, R5, 0x1c0, RZ, 0xc0, !PT ;  /* 0x000001c005027812 */ /* 0x000fe200078ec0ff */
[----:B------:R-:W-:Y:S01]  /*02a0*/  IMAD.SHL.U32 R5, R0, 0x8, RZ ;  /* 0x0000000800057824 */ /* 0x000fe200078e00ff */
[----:B------:R-:W-:Y:S01]  /*02b0*/  LOP3.LUT R6, R6, 0xfffffffe, RZ, 0xc0, !PT ;  /* 0xfffffffe06067812 */ /* 0x000fe200078ec0ff */
[----:B------:R-:W-:Y:S01]  /*02c0*/  IMAD.IADD R8, R8, 0x1, -R4 ;  /* 0x0000000108087824 */ /* 0x000fe200078e0a04 */
[----:B------:R-:W-:-:S02]  /*02d0*/  LOP3.LUT P0, RZ, R0, 0x4, RZ, 0xc0, !PT ;  /* 0x0000000400ff7812 */ /* 0x000fc4000780c0ff */
[----:B------:R-:W-:Y:S01]  /*02e0*/  LOP3.LUT R4, R2, 0x38, R5, 0xf8, !PT ;  /* 0x0000003802047812 */ /* 0x000fe200078ef805 */
[----:B------:R-:W-:Y:S01]  /*02f0*/  IMAD.IADD R11, R7, 0x1, -R6 ;  /* 0x00000001070b7824 */ /* 0x000fe200078e0a06 */
[----:B------:R-:W-:Y:S01]  /*0300*/  SHF.R.U32.HI R2, RZ, 0x3, R2 ;  /* 0x00000003ff027819 */ /* 0x000fe20000011602 */
[----:B------:R-:W-:Y:S01]  /*0310*/  IMAD.SHL.U32 R5, R0, 0x40, RZ ;  /* 0x0000004000057824 */ /* 0x000fe200078e00ff */
[----:B------:R-:W-:Y:S02]  /*0320*/  SHF.R.S32.HI R6, RZ, 0x1f, R3 ;  /* 0x0000001fff067819 */ /* 0x000fe40000011403 */
[----:B------:R-:W-:Y:S02]  /*0330*/  LOP3.LUT R9, R4, R2, RZ, 0x3c, !PT ;  /* 0x0000000204097212 */ /* 0x000fe400078e3cff */
[----:B------:R-:W-:Y:S01]  /*0340*/  LEA.HI R18, R6, R3, RZ, 0x2 ;  /* 0x0000000306127211 */ /* 0x000fe200078f10ff */
[----:B------:R-:W-:Y:S01]  /*0350*/  IMAD.SHL.U32 R3, R11, 0x100, RZ ;  /* 0x000001000b037824 */ /* 0x000fe200078e00ff */
[----:B------:R-:W-:Y:S01]  /*0360*/  LOP3.LUT R2, R5, 0x1c0, RZ, 0xc0, !PT ;  /* 0x000001c005027812 */ /* 0x000fe200078ec0ff */
[----:B------:R-:W-:Y:S01]  /*0370*/  IMAD.SHL.U32 R5, R0, 0x20, RZ ;  /* 0x0000002000057824 */ /* 0x000fe200078e00ff */
[----:B------:R-:W-:-:S02]  /*0380*/  LEA.HI R7, R12, R16, RZ, 0x7 ;  /* 0x000000100c077211 */ /* 0x000fc400078f38ff */
[----:B------:R-:W-:Y:S02]  /*0390*/  LOP3.LUT R6, R2, 0x8, R17, 0xf8, !PT ;  /* 0x0000000802067812 */ /* 0x000fe400078ef811 */
[----:B------:R-:W-:Y:S02]  /*03a0*/  SHF.R.S32.HI R7, RZ, 0x7, R7 ;  /* 0x00000007ff077819 */ /* 0x000fe40000011407 */
[----:B------:R-:W-:Y:S02]  /*03b0*/  SHF.R.U32.HI R2, RZ, 0x3, R2 ;  /* 0x00000003ff027819 */ /* 0x000fe40000011602 */
[----:B------:R-:W-:Y:S02]  /*03c0*/  LOP3.LUT R3, R3, 0x100, RZ, 0xc0, !PT ;  /* 0x0000010003037812 */ /* 0x000fe400078ec0ff */
[----:B------:R-:W-:Y:S01]  /*03d0*/  LOP3.LUT P5, RZ, R0, 0x2, RZ, 0xc0, !PT ;  /* 0x0000000200ff7812 */ /* 0x000fe200078ac0ff */
[----:B------:R-:W-:Y:S01]  /*03e0*/  IMAD R0, R7, 0x2, R11 ;  /* 0x0000000207007824 */ /* 0x000fe200078e020b */
[----:B------:R-:W-:-:S02]  /*03f0*/  LOP3.LUT R2, R6, R2, RZ, 0x3c, !PT ;  /* 0x0000000206027212 */ /* 0x000fc400078e3cff */
[----:B------:R-:W-:Y:S02]  /*0400*/  LOP3.LUT R14, R3, 0xe0, R5, 0xf8, !PT ;  /* 0x000000e0030e7812 */ /* 0x000fe400078ef805 */
[----:B------:R-:W-:Y:S01]  /*0410*/  LOP3.LUT R3, R10, 0xfffffff0, RZ, 0xc0, !PT ;  /* 0xfffffff00a037812 */ /* 0x000fe200078ec0ff */
[----:B------:R-:W-:Y:S01]  /*0420*/  IMAD.U32 R234, R0, 0x200, R2 ;  /* 0x0000020000ea7824 */ /* 0x000fe200078e0002 */
[----:B------:R-:W-:Y:S02]  /*0430*/  LOP3.LUT R4, R8, 0x1, RZ, 0xc0, !PT ;  /* 0x0000000108047812 */ /* 0x000fe400078ec0ff */
[----:B------:R-:W-:Y:S01]  /*0440*/  LOP3.LUT R2, R15, 0x7ffffffc, RZ, 0xc0, !PT ;  /* 0x7ffffffc0f027812 */ /* 0x000fe200078ec0ff */
[----:B------:R-:W-:Y:S01]  /*0450*/  IMAD.IADD R0, R16, 0x1, -R3 ;  /* 0x0000000110007824 */ /* 0x000fe200078e0a03 */
[----:B------:R-:W-:Y:S02]  /*0460*/  LEA.HI R5, R12, R16, RZ, 0x6 ;  /* 0x000000100c057211 */ /* 0x000fe400078f30ff */
[----:B------:R-:W-:Y:S01]  /*0470*/  ISETP.NE.U32.AND P1, PT, R4, 0x1, PT ;  /* 0x000000010400780c */ /* 0x000fe20003f25070 */
[----:B------:R-:W-:Y:S01]  /*0480*/  IMAD.SHL.U32 R4, R8, 0x20, RZ ;  /* 0x0000002008047824 */ /* 0x000fe200078e00ff */
[----:B------:R-:W-:Y:S01]  /*0490*/  SHF.R.S32.HI R3, RZ, 0x6, R5 ;  /* 0x00000006ff037819 */ /* 0x000fe20000011405 */
[C---:B------:R-:W-:Y:S01]  /*04a0*/  IMAD.IADD R15, R16.reuse, 0x1, -R2 ;  /* 0x00000001100f7824 */ /* 0x040fe200078e0a02 */
[----:B------:R-:W-:Y:S01]  /*04b0*/  SHF.R.S32.HI R6, RZ, 0x1f, R0 ;  /* 0x0000001fff067819 */ /* 0x000fe20000011400 */
[----:B------:R-:W-:Y:S01]  /*04c0*/  IMAD.SHL.U32 R16, R16, 0x2, RZ ;  /* 0x0000000210107824 */ /* 0x000fe200078e00ff */
[----:B------:R-:W-:Y:S01]  /*04d0*/  LOP3.LUT R4, R4, 0xe0, RZ, 0xc0, !PT ;  /* 0x000000e004047812 */ /* 0x000fe200078ec0ff */
[----:B------:R-:W-:Y:S01]  /*04e0*/  IMAD.SHL.U32 R2, R7, 0x10, RZ ;  /* 0x0000001007027824 */ /* 0x000fe200078e00ff */
[----:B------:R-:W-:Y:S01]  /*04f0*/  LEA.HI R226, R6, R0, RZ, 0x3 ;  /* 0x0000000006e27211 */ /* 0x000fe200078f18ff */
[C---:B------:R-:W-:Y:S01]  /*0500*/  IMAD R237, R3.reuse, 0x200, R9 ;  /* 0x0000020003ed7824 */ /* 0x040fe200078e0209 */
[----:B------:R-:W-:Y:S01]  /*0510*/  LOP3.LUT P6, RZ, R0, 0x4, RZ, 0xc0, !PT ;  /* 0x0000000400ff7812 */ /* 0x000fe200078cc0ff */
[----:B------:R-:W-:Y:S01]  /*0520*/  IMAD.SHL.U32 R9, R3, 0x8, RZ ;  /* 0x0000000803097824 */ /* 0x000fe200078e00ff */
[----:B------:R-:W-:Y:S01]  /*0530*/  LOP3.LUT R7, R2, 0x6, R16, 0xf8, !PT ;  /* 0x0000000602077812 */ /* 0x000fe200078ef810 */
[C---:B------:R-:W-:Y:S01]  /*0540*/  IMAD.SHL.U32 R3, R11.reuse, 0x8, RZ ;  /* 0x000000080b037824 */ /* 0x040fe200078e00ff */
[----:B------:R-:W-:Y:S01]  /*0550*/  LOP3.LUT R10, R4, 0x10, R2, 0xf8, !PT ;  /* 0x00000010040a7812 */ /* 0x000fe200078ef802 */
[----:B------:R-:W-:Y:S01]  /*0560*/  IMAD.SHL.U32 R2, R11, 0x20, RZ ;  /* 0x000000200b027824 */ /* 0x000fe200078e00ff */
[----:B------:R-:W-:Y:S01]  /*0570*/  LOP3.LUT R4, R226, 0xfffffff8, RZ, 0xc0, !PT ;  /* 0xfffffff8e2047812 */ /* 0x000fe200078ec0ff */
[----:B------:R1:W-:Y:S01]  /*0580*/  STL [R1+0x4], R7 ;  /* 0x0000040701007387 */ /* 0x0003e20000100800 */
[----:B------:R-:W-:Y:S01]  /*0590*/  LOP3.LUT R12, R3, 0x8, RZ, 0xc0, !PT ;  /* 0x00000008030c7812 */ /* 0x000fe200078ec0ff */
[----:B------:R-:W-:Y:S01]  /*05a0*/  IMAD.SHL.U32 R3, R8, 0x4, RZ ;  /* 0x0000000408037824 */ /* 0x000fe200078e00ff */
[----:B------:R-:W-:Y:S01]  /*05b0*/  SHF.R.S32.HI R5, RZ, 0x5, R13 ;  /* 0x00000005ff057819 */ /* 0x000fe2000001140d */
[----:B------:R-:W-:Y:S01]  /*05c0*/  IMAD.IADD R6, R0, 0x1, -R4 ;  /* 0x0000000100067824 */ /* 0x000fe200078e0a04 */
[----:B------:R-:W-:Y:S01]  /*05d0*/  LOP3.LUT P2, RZ, R8, 0x2, RZ, 0xc0, !PT ;  /* 0x0000000208ff7812 */ /* 0x000fe2000784c0ff */
[----:B------:R-:W-:Y:S01]  /*05e0*/  IMAD.SHL.U32 R4, R0, 0x4, RZ ;  /* 0x0000000400047824 */ /* 0x000fe200078e00ff */
[----:B------:R-:W-:Y:S01]  /*05f0*/  LOP3.LUT R10, R10, 0x18, R3, 0x78, !PT ;  /* 0x000000180a0a7812 */ /* 0x000fe200078e7803 */
[----:B------:R-:W-:Y:S01]  /*0600*/  IMAD.SHL.U32 R226, R226, 0x40, RZ ;  /* 0x00000040e2e27824 */ /* 0x000fe200078e00ff */
[----:B------:R-:W-:-:S02]  /*0610*/  LOP3.LUT P4, RZ, R6, 0x4, RZ, 0xc0, !PT ;  /* 0x0000000406ff7812 */ /* 0x000fc4000788c0ff */
[----:B------:R-:W-:Y:S02]  /*0620*/  LOP3.LUT P3, RZ, R6, 0x2, RZ, 0xc0, !PT ;  /* 0x0000000206ff7812 */ /* 0x000fe4000786c0ff */
[----:B------:R-:W-:Y:S02]  /*0630*/  SHF.R.U32.HI R3, RZ, 0x3, R14 ;  /* 0x00000003ff037819 */ /* 0x000fe4000001160e */
[----:B------:R-:W-:Y:S02]  /*0640*/  LOP3.LUT R226, R226, 0xfffffe00, RZ, 0xc0, !PT ;  /* 0xfffffe00e2e27812 */ /* 0x000fe400078ec0ff */
[----:B------:R-:W-:Y:S02]  /*0650*/  SEL R225, R224, 0xffffffe0, !P0 ;  /* 0xffffffe0e0e17807 */ /* 0x000fe40004000000 */
[----:B------:R-:W-:Y:S02]  /*0660*/  SEL R231, R227, 0xffffffc0, !P0 ;  /* 0xffffffc0e3e77807 */ /* 0x000fe40004000000 */
[----:B------:R-:W-:-:S02]  /*0670*/  SEL R251, R251, 0x240, !P1 ;  /* 0x00000240fbfb7807 */ /* 0x000fc40004800000 */
[----:B------:R-:W-:Y:S01]  /*0680*/  SEL R227, R227, 0xffffffc0, !P4 ;  /* 0xffffffc0e3e37807 */ /* 0x000fe20006000000 */
[----:B-1----:R-:W-:Y:S01]  /*0690*/  IMAD.SHL.U32 R7, R0, 0x20, RZ ;  /* 0x0000002000077824 */ /* 0x002fe200078e00ff */
[----:B------:R-:W-:Y:S02]  /*06a0*/  LOP3.LUT R0, R2, 0x20, RZ, 0xc0, !PT ;  /* 0x0000002002007812 */ /* 0x000fe400078ec0ff */
[----:B------:R-:W-:Y:S02]  /*06b0*/  LEA R237, R237, UR4, 0x1 ;  /* 0x00000004eded7c11 */ /* 0x000fe4000f8e08ff */
[----:B------:R-:W-:Y:S02]  /*06c0*/  LOP3.LUT R2, R12, 0x1e0, R7, 0xf8, !PT ;  /* 0x000001e00c027812 */ /* 0x000fe400078ef807 */
[----:B------:R-:W-:Y:S02]  /*06d0*/  SHF.R.S32.HI R7, RZ, 0x1f, R13 ;  /* 0x0000001fff077819 */ /* 0x000fe4000001140d */
[----:B------:R-:W-:Y:S01]  /*06e0*/  LOP3.LUT R8, R2, 0x38, R4, 0x78, !PT ;  /* 0x0000003802087812 */ /* 0x000fe200078e7804 */
[----:B------:R-:W-:Y:S01]  /*06f0*/  IMAD.SHL.U32 R4, R15, 0x2, RZ ;  /* 0x000000020f047824 */ /* 0x000fe200078e00ff */
[----:B------:R-:W-:-:S02]  /*0700*/  LEA.HI R2, R7, R5, RZ, 0x2 ;  /* 0x0000000507027211 */ /* 0x000fc400078f10ff */
[----:B------:R-:W-:Y:S02]  /*0710*/  LOP3.LUT R9, R0, 0x18, R9, 0xf8, !PT ;  /* 0x0000001800097812 */ /* 0x000fe400078ef809 */
[----:B------:R-:W-:Y:S02]  /*0720*/  LEA.HI R0, R13, R5, RZ, 0x1 ;  /* 0x000000050d007211 */ /* 0x000fe400078f08ff */
[----:B------:R-:W-:Y:S02]  /*0730*/  LOP3.LUT R2, R2, 0xfffffffc, RZ, 0xc0, !PT ;  /* 0xfffffffc02027812 */ /* 0x000fe400078ec0ff */
[----:B------:R-:W-:-:S03]  /*0740*/  LOP3.LUT R0, R0, 0x3ffffe, RZ, 0xc0, !PT ;  /* 0x003ffffe00007812 */ /* 0x000fc600078ec0ff */
[C---:B------:R-:W-:Y:S02]  /*0750*/  IMAD.IADD R7, R5.reuse, 0x1, -R2 ;  /* 0x0000000105077824 */ /* 0x040fe400078e0a02 */
[----:B------:R-:W-:Y:S02]  /*0760*/  IMAD.SHL.U32 R2, R6, 0x40, RZ ;  /* 0x0000004006027824 */ /* 0x000fe400078e00ff */
[----:B------:R-:W-:Y:S01]  /*0770*/  IMAD.IADD R232, R5, 0x1, -R0 ;  /* 0x0000000105e87824 */ /* 0x000fe200078e0a00 */
[----:B------:R-:W-:Y:S01]  /*0780*/  LOP3.LUT R0, R14, 0x8, R17, 0xf8, !PT ;  /* 0x000000080e007812 */ /* 0x000fe200078ef811 */
[----:B------:R-:W-:Y:S01]  /*0790*/  IMAD R6, R7, 0x200, R4 ;  /* 0x0000020007067824 */ /* 0x000fe200078e0204 */
[----:B------:R-:W-:Y:S01]  /*07a0*/  LOP3.LUT R2, R2, 0x1c0, RZ, 0xc0, !PT ;  /* 0x000001c002027812 */ /* 0x000fe200078ec0ff */
[----:B------:R-:W-:Y:S01]  /*07b0*/  IMAD.SHL.U32 R4, R5, 0x8, RZ ;  /* 0x0000000805047824 */ /* 0x000fe200078e00ff */
[----:B------:R-:W-:Y:S01]  /*07c0*/  LOP3.LUT R3, R0, 0x38, R3, 0x78, !PT ;  /* 0x0000003800037812 */ /* 0x000fe200078e7803 */
[----:B------:R-:W-:-:S02]  /*07d0*/  IMAD.IADD R10, R6, 0x1, R10 ;  /* 0x00000001060a7824 */ /* 0x000fc400078e020a */
[----:B------:R-:W-:Y:S01]  /*07e0*/  IMAD R232, R232, 0x200, R8 ;  /* 0x00000200e8e87824 */ /* 0x000fe200078e0208 */
[----:B------:R-:W-:Y:S01]  /*07f0*/  LOP3.LUT R0, R4, 0x38, RZ, 0xc0, !PT ;  /* 0x0000003804007812 */ /* 0x000fe200078ec0ff */
[----:B------:R-:W-:Y:S01]  /*0800*/  IMAD.U32 R8, RZ, RZ, UR5 ;  /* 0x00000005ff087e24 */ /* 0x000fe2000f8e00ff */
[----:B------:R-:W-:Y:S01]  /*0810*/  SHF.R.U32.HI R4, RZ, 0x3, R2 ;  /* 0x00000003ff047819 */ /* 0x000fe20000011602 */
[----:B------:R-:W-:Y:S01]  /*0820*/  USHF.R.S32.HI UR5, URZ, 0x1f, UR46 ;  /* 0x0000001f3f057899 */ /* 0x000fe2000801142e */
[----:B------:R-:W-:Y:S02]  /*0830*/  LEA R249, R10, UR4, 0x1 ;  /* 0x000000040af97c11 */ /* 0x000fe4000f8e08ff */
[CC--:B------:R-:W-:Y:S02]  /*0840*/  LOP3.LUT R0, R4.reuse, R2.reuse, R0, 0x1e, !PT ;  /* 0x0000000204007212 */ /* 0x0c0fe400078e1e00 */
[C---:B------:R-:W-:Y:S01]  /*0850*/  LOP3.LUT R6, R4.reuse, R2, R12, 0x1e, !PT ;  /* 0x0000000204067212 */ /* 0x040fe200078e1e0c */
[----:B------:R-:W-:Y:S01]  /*0860*/  VIADD R250, R249, 0x10 ;  /* 0x00000010f9fa7836 */ /* 0x000fe20000000000 */
[----:B------:R-:W-:Y:S01]  /*0870*/  LOP3.LUT R5, R4, R9, R2, 0x1e, !PT ;  /* 0x0000000904057212 */ /* 0x000fe200078e1e02 */
[----:B------:R-:W-:Y:S01]  /*0880*/  IMAD R2, R11, 0x1000, R226 ;  /* 0x000010000b027824 */ /* 0x000fe200078e02e2 */
[----:B------:R-:W-:Y:S01]  /*0890*/  SHF.R.S32.HI R4, RZ, 0x2, R18 ;  /* 0x00000002ff047819 */ /* 0x000fe20000011412 */
[----:B------:R-:W-:Y:S01]  /*08a0*/  @P2 VIADD R250, R249, 0xfffffff0 ;  /* 0xfffffff0f9fa2836 */ /* 0x000fe20000000000 */
[----:B------:R-:W-:Y:S01]  /*08b0*/  LEA R3, R3, UR4, 0x1 ;  /* 0x0000000403037c11 */ /* 0x000fe2000f8e08ff */
[----:B------:R-:W-:-:S02]  /*08c0*/  IMAD.IADD R233, R2, 0x1, R0 ;  /* 0x0000000102e97824 */ /* 0x000fc400078e0200 */
[----:B------:R-:W-:Y:S02]  /*08d0*/  IMAD.U32 R0, RZ, RZ, UR6 ;  /* 0x00000006ff007e24 */ /* 0x000fe4000f8e00ff */
[----:B------:R-:W-:Y:S02]  /*08e0*/  IMAD.U32 R0, RZ, RZ, UR5 ;  /* 0x00000005ff007e24 */ /* 0x000fe4000f8e00ff */
[----:B------:R-:W-:Y:S01]  /*08f0*/  IMAD R2, R7, 0x400, R226 ;  /* 0x0000040007027824 */ /* 0x000fe200078e02e2 */
[----:B------:R-:W-:Y:S01]  /*0900*/  LOP3.LUT R226, R5, R226, RZ, 0xfc, !PT ;  /* 0x000000e205e27212 */ /* 0x000fe200078efcff */
[----:B------:R-:W-:Y:S02]  /*0910*/  IMAD.U32 R0, RZ, RZ, UR6 ;  /* 0x00000006ff007e24 */ /* 0x000fe4000f8e00ff */
[----:B------:R-:W-:Y:S01]  /*0920*/  IMAD.U32 R0, RZ, RZ, UR5 ;  /* 0x00000005ff007e24 */ /* 0x000fe2000f8e00ff */
[----:B------:R-:W-:Y:S01]  /*0930*/  UIADD3 UR5, UR4, 0x14000, URZ ;  /* 0x0001400004057890 */ /* 0x000fe2000fffe03f */
[----:B------:R-:W-:-:S02]  /*0940*/  IMAD.IADD R2, R2, 0x1, R6 ;  /* 0x0000000102027824 */ /* 0x000fc400078e0206 */
[----:B------:R-:W-:Y:S01]  /*0950*/  IMAD.U32 R0, RZ, RZ, UR6 ;  /* 0x00000006ff007e24 */ /* 0x000fe2000f8e00ff */
[----:B------:R-:W-:Y:S01]  /*0960*/  SEL R0, R224, 0xffffffe0, !P5 ;  /* 0xffffffe0e0007807 */ /* 0x000fe20006800000 */
[----:B------:R-:W-:Y:S01]  /*0970*/  IMAD R4, R7, 0x10, R4 ;  /* 0x0000001007047824 */ /* 0x000fe200078e0204 */
[----:B------:R-:W-:Y:S01]  /*0980*/  LEA R232, R232, UR5, 0x1 ;  /* 0x00000005e8e87c11 */ /* 0x000fe2000f8e08ff */
[----:B------:R-:W-:Y:S01]  /*0990*/  UIADD3 UR6, UR4, 0x10000, URZ ;  /* 0x0001000004067890 */ /* 0x000fe2000fffe03f */
[----:B------:R-:W-:Y:S01]  /*09a0*/  LEA R230, R234, UR5, 0x1 ;  /* 0x00000005eae67c11 */ /* 0x000fe2000f8e08ff */
[----:B------:R-:W-:Y:S01]  /*09b0*/  IMAD.IADD R252, R249, 0x1, R251 ;  /* 0x00000001f9fc7824 */ /* 0x000fe200078e02fb */
[----:B------:R-:W-:Y:S01]  /*09c0*/  SEL R224, R224, 0xffffffe0, !P3 ;  /* 0xffffffe0e0e07807 */ /* 0x000fe20005800000 */
[----:B------:R-:W-:Y:S01]  /*09d0*/  VIADD R235, R232, 0x20 ;  /* 0x00000020e8eb7836 */ /* 0x000fe20000000000 */
[----:B------:R-:W-:Y:S01]  /*09e0*/  LEA R2, R2, UR4, 0x1 ;  /* 0x0000000402027c11 */ /* 0x000fe2000f8e08ff */
[----:B------:R-:W-:Y:S01]  /*09f0*/  IMAD.IADD R229, R230, 0x1, R0 ;  /* 0x00000001e6e57824 */ /* 0x000fe200078e0200 */
[----:B------:R1:W-:Y:S01]  /*0a00*/  STL [R1+0x8], R4 ;  /* 0x0000080401007387 */ /* 0x0003e20000100800 */
[----:B------:R-:W-:Y:S01]  /*0a10*/  @P6 VIADD R235, R232, 0xffffffe0 ;  /* 0xffffffe0e8eb6836 */ /* 0x000fe20000000000 */
[----:B------:R-:W-:Y:S01]  /*0a20*/  LEA R226, R226, UR6, 0x1 ;  /* 0x00000006e2e27c11 */ /* 0x000fe2000f8e08ff */
[----:B------:R-:W-:-:S02]  /*0a30*/  IMAD.IADD R224, R2, 0x1, R224 ;  /* 0x0000000102e07824 */ /* 0x000fc400078e02e0 */
[----:B------:R-:W-:Y:S02]  /*0a40*/  IMAD.IADD R230, R230, 0x1, R231 ;  /* 0x00000001e6e67824 */ /* 0x000fe400078e02e7 */
[----:B------:R-:W-:Y:S02]  /*0a50*/  IMAD.IADD R228, R2, 0x1, R227 ;  /* 0x0000000102e47824 */ /* 0x000fe400078e02e3 */
[----:B------:R-:W-:Y:S02]  /*0a60*/  IMAD.IADD R231, R229, 0x1, R231 ;  /* 0x00000001e5e77824 */ /* 0x000fe400078e02e7 */
[----:B------:R-:W-:Y:S02]  /*0a70*/  IMAD.IADD R225, R225, 0x1, R3 ;  /* 0x00000001e1e17824 */ /* 0x000fe400078e0203 */
[----:B------:R-:W-:Y:S02]  /*0a80*/  IMAD.IADD R251, R251, 0x1, R250 ;  /* 0x00000001fbfb7824 */ /* 0x000fe400078e02fa */
[----:B------:R-:W-:-:S02]  /*0a90*/  VIADD R236, R235, 0x800 ;  /* 0x00000800ebec7836 */ /* 0x000fc40000000000 */
[----:B------:R-:W-:Y:S02]  /*0aa0*/  IMAD.IADD R227, R224, 0x1, R227 ;  /* 0x00000001e0e37824 */ /* 0x000fe400078e02e3 */
[----:B-1----:R-:W-:Y:S01]  /*0ab0*/  IMAD.U32 R4, RZ, RZ, UR7 ;  /* 0x00000007ff047e24 */ /* 0x002fe2000f8e00ff */
[----:B------:R-:W-:-:S06]  /*0ac0*/  ULDC.64 UR6, c[0x0][0x208] ;  /* 0x0000820000067ab9 */ /* 0x000fcc0000000a00 */
.L_x_38:
[----:B------:R-:W-:Y:S01]  /*0ad0*/  ULDC.64 UR8, c[0x0][0x308] ;  /* 0x0000c20000087ab9 */ /* 0x000fe20000000a00 */
[----:B------:R-:W-:Y:S01]  /*0ae0*/  ULDC.64 UR10, c[0x0][0x300] ;  /* 0x0000c000000a7ab9 */ /* 0x000fe20000000a00 */
[----:B------:R-:W-:Y:S02]  /*0af0*/  UISETP.NE.U32.AND UP3, UPT, UR8, URZ, UPT ;  /* 0x0000003f0800728c */ /* 0x000fe4000bf65070 */
[----:B------:R-:W-:Y:S02]  /*0b00*/  UISETP.NE.U32.AND UP4, UPT, UR10, URZ, UPT ;  /* 0x0000003f0a00728c */ /* 0x000fe4000bf85070 */
[----:B------:R-:W-:Y:S02]  /*0b10*/  UISETP.NE.AND.EX UP3, UPT, UR9, URZ, UPT, UP3 ;  /* 0x0000003f0900728c */ /* 0x000fe4000bf65330 */
[----:B------:R-:W-:Y:S02]  /*0b20*/  UISETP.NE.AND.EX UP4, UPT, UR11, URZ, UPT, UP4 ;  /* 0x0000003f0b00728c */ /* 0x000fe4000bf85340 */
[----:B------:R-:W-:-:S02]  /*0b30*/  USHF.R.S32.HI UR56, URZ, 0x1f, UR46 ;  /* 0x0000001f3f387899 */ /* 0x000fc4000801142e */
[----:B------:R-:W-:Y:S01]  /*0b40*/  USHF.L.U32 UR17, UR46, 0x2, URZ ;  /* 0x000000022e117899 */ /* 0x000fe2000800063f */
[----:B------:R-:W-:Y:S01]  /*0b50*/  PLOP3.LUT P1, PT, PT, PT, UP3, 0x80, 0x0 ;  /* 0x000000000000781c */ /* 0x000fe20003f2f038 */
[----:B------:R-:W-:Y:S01]  /*0b60*/  USHF.L.U64.HI UR5, UR46, 0x2, UR56 ;  /* 0x000000022e057899 */ /* 0x000fe20008010238 */
[----:B------:R-:W-:Y:S01]  /*0b70*/  PLOP3.LUT P2, PT, PT, PT, UP4, 0x80, 0x0 ;  /* 0x000000000000781c */ /* 0x000fe20003f4f048 */
[----:B------:R-:W-:Y:S01]  /*0b80*/  ULDC.64 UR12, c[0x0][0x2f0] ;  /* 0x0000bc00000c7ab9 */ /* 0x000fe20000000a00 */
[----:B------:R-:W-:Y:S02]  /*0b90*/  @UP3 UIADD3 UR8, UP0, UR17, UR8, URZ ;  /* 0x0000000811083290 */ /* 0x000fe4000ff1e03f */
[----:B------:R-:W-:Y:S02]  /*0ba0*/  UIADD3 UR16, UP2, UR17, UR12, URZ ;  /* 0x0000000c11107290 */ /* 0x000fe4000ff5e03f */
[----:B------:R-:W-:Y:S02]  /*0bb0*/  @UP3 UIADD3.X UR9, UR5, UR9, URZ, UP0, !UPT ;  /* 0x0000000905093290 */ /* 0x000fe400087fe43f */
[----:B------:R-:W-:Y:S01]  /*0bc0*/  UISETP.NE.U32.AND UP0, UPT, UR12, URZ, UPT ;  /* 0x0000003f0c00728c */ /* 0x000fe2000bf05070 */
[----:B-12---:R-:W-:Y:S01]  /*0bd0*/  IMAD.U32 R4, RZ, RZ, UR8 ;  /* 0x00000008ff047e24 */ /* 0x006fe2000f8e00ff */
[----:B------:R-:W-:-:S02]  /*0be0*/  @UP4 UIADD3 UR10, UP1, UR17, UR10, URZ ;  /* 0x0000000a110a4290 */ /* 0x000fc4000ff3e03f */
[----:B------:R-:W-:Y:S01]  /*0bf0*/  UIADD3.X UR12, UR5, UR13, URZ, UP2, !UPT ;  /* 0x0000000d050c7290 */ /* 0x000fe200097fe43f */
[----:B------:R-:W-:Y:S01]  /*0c00*/  IMAD.U32 R5, RZ, RZ, UR9 ;  /* 0x00000009ff057e24 */ /* 0x000fe2000f8e00ff */
[----:B------:R-:W-:Y:S02]  /*0c10*/  UISETP.NE.AND.EX UP2, UPT, UR13, URZ, UPT, UP0 ;  /* 0x0000003f0d00728c */ /* 0x000fe4000bf45300 */
[----:B------:R-:W-:Y:S01]  /*0c20*/  @UP4 UIADD3.X UR11, UR5, UR11, URZ, UP1, !UPT ;  /* 0x0000000b050b4290 */ /* 0x000fe20008ffe43f */
[----:B------:R-:W-:Y:S01]  /*0c30*/  IMAD.U32 R6, RZ, RZ, UR10 ;  /* 0x0000000aff067e24 */ /* 0x000fe2000f8e00ff */
[----:B------:R-:W-:Y:S01]  /*0c40*/  ULDC.U8 UR13, c[0x0][0x3c2] ;  /* 0x0000f080000d7ab9 */ /* 0x000fe20000000000 */
[----:B------:R-:W-:Y:S01]  /*0c50*/  ULDC.64 UR14, c[0x0][0x2f8] ;  /* 0x0000be00000e7ab9 */ /* 0x000fe20000000a00 */
[----:B------:R-:W-:Y:S01]  /*0c60*/  PLOP3.LUT P0, PT, PT, PT, UP2, 0x80, 0x0 ;  /* 0x000000000000781c */ /* 0x000fe20003f0f028 */
[----:B------:R-:W-:Y:S01]  /*0c70*/  UISETP.NE.AND UP1, UPT, UR13, URZ, UPT ;  /* 0x0000003f0d00728c */ /* 0x000fe2000bf25270 */
[----:B------:R-:W-:Y:S01]  /*0c80*/  IMAD.U32 R7, RZ, RZ, UR11 ;  /* 0x0000000bff077e24 */ /* 0x000fe2000f8e00ff */
[----:B------:R-:W-:-:S04]  /*0c90*/  UISETP.EQ.U32.AND UP4, UPT, UR14, URZ, UPT ;  /* 0x0000003f0e00728c */ /* 0x000fc8000bf82070 */
[----:B------:R-:W2:Y:S01]  /*0ca0*/  @P2 LDG.E R9, desc[UR6][R6.64] ;  /* 0x0000000606092981 */ /* 0x000ea2000c1e1900 */
[----:B------:R-:W-:Y:S02]  /*0cb0*/  UISETP.EQ.OR.EX UP4, UPT, UR15, URZ, !UP1, UP4 ;  /* 0x0000003f0f00728c */ /* 0x000fe4000cf82740 */
[----:B------:R-:W-:-:S04]  /*0cc0*/  UIADD3 UR8, UP0, UR17, UR14, URZ ;  /* 0x0000000e11087290 */ /* 0x000fc8000ff1e03f */
[----:B------:R-:W-:Y:S01]  /*0cd0*/  PLOP3.LUT P3, PT, PT, PT, UP4, 0x80, 0x0 ;  /* 0x000000000000781c */ /* 0x000fe20003f6f048 */
[----:B------:R-:W-:Y:S01]  /*0ce0*/  UIADD3.X UR5, UR5, UR15, URZ, UP0, !UPT ;  /* 0x0000000f05057290 */ /* 0x000fe200087fe43f */
[----:B---3--:R1:W3:Y:S02]  /*0cf0*/  @P1 LDG.E R7, desc[UR6][R4.64] ;  /* 0x0000000604071981 */ /* 0x0082e4000c1e1900 */
[----:B-1----:R-:W-:Y:S02]  /*0d00*/  IMAD.U32 R4, RZ, RZ, UR16 ;  /* 0x00000010ff047e24 */ /* 0x002fe4000f8e00ff */
[----:B------:R-:W-:-:S05]  /*0d10*/  IMAD.U32 R5, RZ, RZ, UR12 ;  /* 0x0000000cff057e24 */ /* 0x000fca000f8e00ff */
[----:B----4-:R-:W4:Y:S04]  /*0d20*/  @P0 LDG.E R8, desc[UR6][R4.64] ;  /* 0x0000000604080981 */ /* 0x010f28000c1e1900 */
[----:B-----5:R1:W5:Y:S02]  /*0d30*/  @P0 LDG.E R0, desc[UR6][R4.64+0x4] ;  /* 0x0000040604000981 */ /* 0x020364000c1e1900 */
[----:B-1----:R-:W-:Y:S01]  /*0d40*/  IMAD.U32 R4, RZ, RZ, UR8 ;  /* 0x00000008ff047e24 */ /* 0x002fe2000f8e00ff */
[----:B------:R-:W-:Y:S01]  /*0d50*/  UMOV UR18, URZ ;  /* 0x0000003f00127c82 */ /* 0x000fe20008000000 */
[----:B------:R-:W-:Y:S01]  /*0d60*/  IMAD.U32 R5, RZ, RZ, UR5 ;  /* 0x00000005ff057e24 */ /* 0x000fe2000f8e00ff */
[----:B------:R-:W-:Y:S01]  /*0d70*/  UMOV UR12, 0xffffffff ;  /* 0xffffffff000c7882 */ /* 0x000fe20000000000 */
[----:B------:R-:W-:Y:S01]  /*0d80*/  @!UP3 ULDC.64 UR8, c[0x0][0x318] ;  /* 0x0000c6000008bab9 */ /* 0x000fe20000000a00 */
[----:B------:R-:W-:-:S02]  /*0d90*/  @!UP3 ULDC UR5, c[0x0][0x2cc] ;  /* 0x0000b3000005bab9 */ /* 0x000fc40000000800 */
[----:B------:R-:W5:Y:S01]  /*0da0*/  @!P3 LDG.E R6, desc[UR6][R4.64] ;  /* 0x000000060406b981 */ /* 0x000f62000c1e1900 */
[----:B------:R-:W-:Y:S01]  /*0db0*/  @!UP3 UISETP.NE.U32.AND UP0, UPT, UR8, URZ, UPT ;  /* 0x0000003f0800b28c */ /* 0x000fe2000bf05070 */
[----:B------:R-:W-:Y:S01]  /*0dc0*/  UMOV UR23, 0xffffffff ;  /* 0xffffffff00177882 */ /* 0x000fe20000000000 */
[----:B------:R-:W-:Y:S02]  /*0dd0*/  USHF.L.U32 UR28, UR22, 0x5, URZ ;  /* 0x00000005161c7899 */ /* 0x000fe4000800063f */
[----:B------:R-:W-:Y:S01]  /*0de0*/  @!UP3 UISETP.NE.AND.EX UP0, UPT, UR9, URZ, UPT, UP0 ;  /* 0x0000003f0900b28c */ /* 0x000fe2000bf05300 */
[----:B------:R-:W-:-:S03]  /*0df0*/  ULDC UR8, c[0x0][0x2c8] ;  /* 0x0000b20000087ab9 */ /* 0x000fc60000000800 */
[----:B------:R-:W-:Y:S01]  /*0e00*/  @!UP3 USEL UR9, UR5, URZ, UP0 ;  /* 0x0000003f0509b287 */ /* 0x000fe20008000000 */
[----:B--2---:R-:W-:Y:S02]  /*0e10*/  @P2 R2UR UR18, R9 ;  /* 0x00000000091222ca */ /* 0x004fe400000e0000 */
[----:B---3--:R-:W-:Y:S02]  /*0e20*/  @P1 R2UR UR10, R7 ;  /* 0x00000000070a12ca */ /* 0x008fe400000e0000 */
[----:B------:R-:W-:-:S11]  /*0e30*/  ISETP.NE.U32.AND P1, PT, RZ, UR14, PT ;  /* 0x0000000eff007c0c */ /* 0x000fd6000bf25070 */
[----:B------:R-:W-:Y:S01]  /*0e40*/  @UP3 UIADD3 UR5, UR10, -UR18, URZ ;  /* 0x800000120a053290 */ /* 0x000fe2000fffe03f */
[----:B----4-:R-:W-:Y:S02]  /*0e50*/  @P0 R2UR UR12, R8 ;  /* 0x00000000080c02ca */ /* 0x010fe400000e0000 */
[----:B-----5:R-:W-:Y:S02]  /*0e60*/  @P0 R2UR UR11, R0 ;  /* 0x00000000000b02ca */ /* 0x020fe400000e0000 */
[----:B------:R-:W-:Y:S02]  /*0e70*/  ISETP.NE.AND.EX P0, PT, RZ, UR15, PT, P1 ;  /* 0x0000000fff007c0c */ /* 0x000fe4000bf05310 */
[----:B------:R-:W-:-:S11]  /*0e80*/  @!P3 R2UR UR23, R6 ;  /* 0x000000000617b2ca */ /* 0x000fd600000e0000 */
[----:B------:R-:W-:Y:S05]  /*0e90*/  @!P0 BRA `(.L_x_6) ;  /* 0x0000000000188947 */ /* 0x000fea0003800000 */
[----:B------:R-:W-:-:S13]  /*0ea0*/  PLOP3.LUT P0, PT, PT, PT, UP1, 0x80, 0x0 ;  /* 0x000000000000781c */ /* 0x000fda0003f0f018 */
[----:B------:R-:W2:Y:S04]  /*0eb0*/  @P0 LDG.E R0, desc[UR6][R4.64+0x4] ;  /* 0x0000040604000981 */ /* 0x000ea8000c1e1900 */
[----:B------:R-:W3:Y:S01]  /*0ec0*/  @!P0 LDG.E R4, desc[UR6][R4.64] ;  /* 0x0000000604048981 */ /* 0x000ee2000c1e1900 */
[----:B--2---:R-:W-:-:S13]  /*0ed0*/  @P0 R2UR UR8, R0 ;  /* 0x00000000000802ca */ /* 0x004fda00000e0000 */
[----:B------:R-:W-:-:S07]  /*0ee0*/  @UP1 UIADD3 UR8, UR8, -UR23, URZ ;  /* 0x8000001708081290 */ /* 0x000fce000fffe03f */
[----:B---3--:R-:W-:-:S15]  /*0ef0*/  @!P0 R2UR UR8, R4 ;  /* 0x00000000040882ca */ /* 0x008fde00000e0000 */
.L_x_6:
[----:B------:R-:W-:Y:S02]  /*0f00*/  @!UP3 UIADD3 UR5, UR9, UR8, -UR18 ;  /* 0x000000080905b290 */ /* 0x000fe4000fffe812 */
[----:B------:R-:W-:Y:S02]  /*0f10*/  @UP2 UIADD3 UR36, UR11, -UR12, URZ ;  /* 0x8000000c0b242290 */ /* 0x000fe4000fffe03f */
[----:B------:R-:W-:-:S05]  /*0f20*/  UISETP.GT.AND UP0, UPT, UR5, UR28, UPT ;  /* 0x0000001c0500728c */ /* 0x000fca000bf04270 */
[----:B------:R-:W-:Y:S01]  /*0f30*/  @!UP2 ULDC UR36, c[0x0][0x2c4] ;  /* 0x0000b1000024aab9 */ /* 0x000fe20000000800 */
[----:B------:R-:W-:-:S13]  /*0f40*/  PLOP3.LUT P0, PT, PT, PT, UP0, 0x80, 0x0 ;  /* 0x000000000000781c */ /* 0x000fda0003f0f008 */
[----:B------:R-:W-:Y:S05]  /*0f50*/  @!P0 BRA `(.L_x_7) ;  /* 0x0000006c00188947 */ /* 0x000fea0003800000 */
[----:B------:R-:W1:Y:S01]  /*0f60*/  LDC R8, c[0x0][0x278] ;  /* 0x00009e00ff087b82 */ /* 0x000e620000000800 */
[----:B------:R-:W-:Y:S01]  /*0f70*/  IABS R6, UR54 ;  /* 0x0000003600067c13 */ /* 0x000fe20008000000 */
[----:B------:R-:W-:Y:S01]  /*0f80*/  ULDC.64 UR10, c[0x0][0x488] ;  /* 0x00012200000a7ab9 */ /* 0x000fe20000000a00 */
[----:B------:R-:W-:Y:S01]  /*0f90*/  ULDC.64 UR8, c[0x0][0x228] ;  /* 0x00008a0000087ab9 */ /* 0x000fe20000000a00 */
[----:B------:R-:W-:Y:S02]  /*0fa0*/  UISETP.NE.AND UP1, UPT, UR12, -0x1, UPT ;  /* 0xffffffff0c00788c */ /* 0x000fe4000bf25270 */
[----:B------:R-:W-:Y:S02]  /*0fb0*/  UISETP.NE.AND UP0, UPT, UR23, -0x1, UPT ;  /* 0xffffffff1700788c */ /* 0x000fe4000bf05270 */
[----:B------:R-:W2:Y:S01]  /*0fc0*/  S2UR UR14, SR_CTAID.X ;  /* 0x00000000000e79c3 */ /* 0x000ea20000002500 */
[----:B------:R-:W-:Y:S01]  /*0fd0*/  UIMAD UR13, UR56, UR8, URZ ;  /* 0x00000008380d72a4 */ /* 0x000fe2000f8e023f */
[----:B------:R-:W-:Y:S01]  /*0fe0*/  ULDC.64 UR26, c[0x0][0x240] ;  /* 0x00009000001a7ab9 */ /* 0x000fe20000000a00 */
[----:B------:R-:W-:-:S02]  /*0ff0*/  ULDC UR57, c[0x0][0x2d4] ;  /* 0x0000b50000397ab9 */ /* 0x000fc40000000800 */
[----:B------:R-:W-:Y:S02]  /*1000*/  UIMAD UR25, UR46, UR9, UR13 ;  /* 0x000000092e1972a4 */ /* 0x000fe4000f8e020d */
[----:B------:R-:W-:Y:S02]  /*1010*/  UIADD3 UR13, UR36, 0x3f, URZ ;  /* 0x0000003f240d7890 */ /* 0x000fe4000fffe03f */
[----:B------:R-:W-:Y:S01]  /*1020*/  UIMAD.WIDE.U32 UR16, UR46, UR8, URZ ;  /* 0x000000082e1072a5 */ /* 0x000fe2000f8e003f */
[----:B------:R-:W-:Y:S01]  /*1030*/  ULDC.U8 UR31, c[0x0][0x480] ;  /* 0x00012000001f7ab9 */ /* 0x000fe20000000000 */
[----:B------:R-:W-:Y:S01]  /*1040*/  ULDC.U8 UR30, c[0x0][0x3d8] ;  /* 0x0000f600001e7ab9 */ /* 0x000fe20000000000 */
[----:B------:R-:W-:Y:S02]  /*1050*/  USHF.R.S32.HI UR21, URZ, 0x1f, UR13 ;  /* 0x0000001f3f157899 */ /* 0x000fe4000801140d */
[----:B------:R-:W-:Y:S01]  /*1060*/  @UP0 UIADD3 UR19, UR18, UR23, URZ ;  /* 0x0000001712130290 */ /* 0x000fe2000fffe03f */
[----:B-1----:R-:W-:Y:S01]  /*1070*/  IABS R7, R8 ;  /* 0x0000000800077213 */ /* 0x002fe20000000000 */
[----:B------:R-:W-:Y:S01]  /*1080*/  USHF.R.S32.HI UR35, URZ, 0x1f, UR57 ;  /* 0x0000001f3f237899 */ /* 0x000fe20008011439 */
[----:B------:R-:W-:Y:S01]  /*1090*/  ISETP.NE.AND P3, PT, R8, RZ, PT ;  /* 0x000000ff0800720c */ /* 0x000fe20003f65270 */
[----:B------:R-:W-:Y:S01]  /*10a0*/  @!UP1 ULDC.64 UR8, c[0x0][0x418] ;  /* 0x0001060000089ab9 */ /* 0x000fe20000000a00 */
[----:B------:R-:W1:Y:S01]  /*10b0*/  I2F.RP R4, R7 ;  /* 0x0000000700047306 */ /* 0x000e620000209400 */
[----:B------:R-:W-:-:S02]  /*10c0*/  UISETP.NE.AND UP4, UPT, UR31, URZ, UPT ;  /* 0x0000003f1f00728c */ /* 0x000fc4000bf85270 */
[----:B------:R-:W-:Y:S02]  /*10d0*/  UISETP.NE.AND UP3, UPT, UR30, URZ, UPT ;  /* 0x0000003f1e00728c */ /* 0x000fe4000bf65270 */
[----:B--2---:R-:W-:Y:S01]  /*10e0*/  UIMAD.WIDE.U32 UR32, UR14, UR10, URZ ;  /* 0x0000000a0e2072a5 */ /* 0x004fe2000f8e003f */
[----:B------:R-:W-:Y:S01]  /*10f0*/  @UP0 ULDC.64 UR30, c[0x0][0x248] ;  /* 0x00009200001e0ab9 */ /* 0x000fe20000000a00 */
[----:B------:R-:W-:Y:S02]  /*1100*/  ULEA.HI UR39, UR21, UR13, URZ, 0x6 ;  /* 0x0000000d15277291 */ /* 0x000fe4000f8f303f */
[----:B------:R-:W-:Y:S02]  /*1110*/  UIMAD UR50, UR14, UR11, UR33 ;  /* 0x0000000b0e3272a4 */ /* 0x000fe4000f8e0221 */
[----:B------:R-:W-:Y:S01]  /*1120*/  USHF.L.U32 UR14, UR46, 0x7, URZ ;  /* 0x000000072e0e7899 */ /* 0x000fe2000800063f */
[----:B------:R-:W-:Y:S01]  /*1130*/  @UP1 ULDC.64 UR10, c[0x0][0x420] ;  /* 0x00010800000a1ab9 */ /* 0x000fe20000000a00 */
[----:B-1----:R-:W1:Y:S02]  /*1140*/  MUFU.RCP R4, R4 ;  /* 0x0000000400047308 */ /* 0x002e640000001000 */
[----:B------:R-:W-:-:S02]  /*1150*/  USEL UR34, UR14, URZ, UP2 ;  /* 0x0000003f0e227287 */ /* 0x000fc40009000000 */
[----:B------:R-:W-:Y:S02]  /*1160*/  UIMAD.WIDE.U32 UR14, UR12, UR26, URZ ;  /* 0x0000001a0c0e72a5 */ /* 0x000fe4000f8e003f */
[----:B------:R-:W-:Y:S02]  /*1170*/  @UP1 UIMAD.WIDE.U32 UR42, UR12, UR10, URZ ;  /* 0x0000000a0c2a12a5 */ /* 0x000fe4000f8e003f */
[----:B------:R-:W-:Y:S02]  /*1180*/  @!UP1 UIMAD UR10, UR56, UR8, URZ ;  /* 0x00000008380a92a4 */ /* 0x000fe4000f8e023f */
[----:B------:R-:W-:Y:S02]  /*1190*/  USEL UR44, UR16, UR14, !UP1 ;  /* 0x0000000e102c7287 */ /* 0x000fe4000c800000 */
[----:B------:R-:W-:Y:S02]  /*11a0*/  UIADD3 UR37, UR17, UR25, URZ ;  /* 0x0000001911257290 */ /* 0x000fe4000fffe03f */
[----:B------:R-:W-:-:S02]  /*11b0*/  @UP0 UIMAD.WIDE.U32 UR16, UR19, UR30, URZ ;  /* 0x0000001e131002a5 */ /* 0x000fc4000f8e003f */
[----:B------:R-:W-:Y:S01]  /*11c0*/  UIMAD UR13, UR35, UR46, URZ ;  /* 0x0000002e230d72a4 */ /* 0x000fe2000f8e023f */
[----:B-1----:R-:W-:Y:S01]  /*11d0*/  VIADD R4, R4, 0xffffffe ;  /* 0x0ffffffe04047836 */ /* 0x002fe20000000000 */
[----:B------:R-:W-:Y:S01]  /*11e0*/  ULDC UR59, c[0x0][0x2dc] ;  /* 0x0000b700003b7ab9 */ /* 0x000fe20000000800 */
[----:B------:R-:W-:Y:S01]  /*11f0*/  ULDC UR58, c[0x0][0x270] ;  /* 0x00009c00003a7ab9 */ /* 0x000fe20000000800 */
[----:B------:R-:W-:Y:S01]  /*1200*/  @UP1 UIMAD UR38, UR12, UR11, UR43 ;  /* 0x0000000b0c2612a4 */ /* 0x000fe2000f8e022b */
[----:B------:R-:W1:Y:S01]  /*1210*/  F2I.FTZ.U32.TRUNC.NTZ R5, R4 ;  /* 0x0000000400057305 */ /* 0x000e62000021f000 */
[----:B------:R-:W-:Y:S02]  /*1220*/  @!UP1 UIMAD.WIDE.U32 UR40, UR46, UR8, URZ ;  /* 0x000000082e2892a5 */ /* 0x000fe4000f8e003f */
[----:B------:R-:W-:Y:S02]  /*1230*/  @!UP1 UIMAD UR33, UR46, UR9, UR10 ;  /* 0x000000092e2192a4 */ /* 0x000fe4000f8e020a */
[----:B------:R-:W-:-:S02]  /*1240*/  UIMAD.WIDE UR8, UR59, UR58, URZ ;  /* 0x0000003a3b0872a5 */ /* 0x000fc4000f8e023f */
[----:B------:R-:W-:Y:S02]  /*1250*/  UIMAD.WIDE.U32 UR10, UR46, UR57, URZ ;  /* 0x000000392e0a72a5 */ /* 0x000fe4000f8e003f */
[----:B------:R-:W-:Y:S02]  /*1260*/  UIMAD UR13, UR56, UR57, UR13 ;  /* 0x00000039380d72a4 */ /* 0x000fe4000f8e020d */
[----:B------:R-:W-:Y:S01]  /*1270*/  UIMAD UR24, UR12, UR27, URZ ;  /* 0x0000001b0c1872a4 */ /* 0x000fe2000f8e023f */
[----:B------:R-:W-:Y:S01]  /*1280*/  @UP0 UMOV UR45, UR16 ;  /* 0x00000010002d0c82 */ /* 0x000fe20008000000 */
[----:B------:R-:W-:Y:S01]  /*1290*/  UIMAD UR16, UR9, UR10, URZ ;  /* 0x0000000a091072a4 */ /* 0x000fe2000f8e023f */
[----:B-1----:R-:W-:Y:S01]  /*12a0*/  IMAD.MOV R0, RZ, RZ, -R5 ;  /* 0x000000ffff007224 */ /* 0x002fe200078e0a05 */
[----:B------:R-:W-:Y:S01]  /*12b0*/  UIADD3 UR13, UR11, UR13, URZ ;  /* 0x0000000d0b0d7290 */ /* 0x000fe2000fffe03f */
[----:B------:R-:W-:Y:S01]  /*12c0*/  IMAD.MOV.U32 R4, RZ, RZ, RZ ;  /* 0x000000ffff047224 */ /* 0x000fe200078e00ff */
[----:B------:R-:W-:Y:S01]  /*12d0*/  @UP1 UIADD3 UR37, UR15, UR24, URZ ;  /* 0x000000180f251290 */ /* 0x000fe2000fffe03f */
[----:B------:R-:W-:Y:S01]  /*12e0*/  IMAD R0, R0, R7, RZ ;  /* 0x0000000700007224 */ /* 0x000fe200078e02ff */
[----:B------:R-:W-:-:S02]  /*12f0*/  UIMAD.WIDE.U32 UR14, UR8, UR10, URZ ;  /* 0x0000000a080e72a5 */ /* 0x000fc4000f8e003f */
[----:B------:R-:W-:Y:S01]  /*1300*/  UIMAD UR13, UR8, UR13, UR16 ;  /* 0x0000000d080d72a4 */ /* 0x000fe2000f8e0210 */
[----:B------:R-:W-:Y:S01]  /*1310*/  IMAD.HI.U32 R0, R5, R0, R4 ;  /* 0x0000000005007227 */ /* 0x000fe200078e0004 */
[----:B------:R-:W-:Y:S01]  /*1320*/  MOV R4, R6 ;  /* 0x0000000600047202 */ /* 0x000fe20000000f00 */
[----:B------:R-:W-:Y:S01]  /*1330*/  ULDC UR51, c[0x0][0x2c4] ;  /* 0x0000b10000337ab9 */ /* 0x000fe20000000800 */
[----:B------:R-:W-:Y:S02]  /*1340*/  UIMAD.WIDE.U32 UR10, UR8, UR12, URZ ;  /* 0x0000000c080a72a5 */ /* 0x000fe4000f8e003f */
[----:B------:R-:W-:Y:S01]  /*1350*/  @UP3 UIMAD UR16, UR46, UR51, URZ ;  /* 0x000000332e1032a4 */ /* 0x000fe2000f8e023f */
[----:B------:R-:W-:Y:S01]  /*1360*/  IMAD.HI.U32 R0, R0, R4, RZ ;  /* 0x0000000400007227 */ /* 0x000fe200078e00ff */
[----:B------:R-:W-:Y:S02]  /*1370*/  UIADD3 UR48, UR15, UR13, URZ ;  /* 0x0000000d0f307290 */ /* 0x000fe4000fffe03f */
[----:B------:R-:W-:Y:S01]  /*1380*/  @UP0 UIMAD UR19, UR19, UR31, URZ ;  /* 0x0000001f131302a4 */ /* 0x000fe2000f8e023f */
[----:B------:R-:W-:Y:S01]  /*1390*/  IMAD.MOV R5, RZ, RZ, -R0 ;  /* 0x000000ffff057224 */ /* 0x000fe200078e0a00 */
[----:B------:R-:W-:-:S02]  /*13a0*/  ULOP3.LUT UR13, UR39, 0xffffffc0, URZ, 0xc0, !UPT ;  /* 0xffffffc0270d7892 */ /* 0x000fc4000f8ec03f */
[----:B------:R-:W-:Y:S01]  /*13b0*/  USEL UR55, UR14, UR10, !UP1 ;  /* 0x0000000a0e377287 */ /* 0x000fe2000c800000 */
[C---:B------:R-:W-:Y:S01]  /*13c0*/  IMAD R4, R7.reuse, R5, R4 ;  /* 0x0000000507047224 */ /* 0x040fe200078e0204 */
[----:B------:R-:W-:Y:S02]  /*13d0*/  USHF.L.U64.HI UR20, UR46, 0x7, UR56 ;  /* 0x000000072e147899 */ /* 0x000fe40008010238 */
[----:B------:R-:W-:Y:S02]  /*13e0*/  @UP3 USEL UR10, UR16, UR12, !UP1 ;  /* 0x0000000c100a3287 */ /* 0x000fe4000c800000 */
[----:B------:R-:W-:Y:S01]  /*13f0*/  ISETP.GT.U32.AND P0, PT, R7, R4, PT ;  /* 0x000000040700720c */ /* 0x000fe20003f04070 */
[----:B------:R-:W-:Y:S02]  /*1400*/  @UP0 UIADD3 UR47, UR17, UR19, URZ ;  /* 0x00000013112f0290 */ /* 0x000fe4000fffe03f */
[----:B------:R-:W-:Y:S01]  /*1410*/  UIADD3 UR14, UR13, -0x40, URZ ;  /* 0xffffffc00d0e7890 */ /* 0x000fe2000fffe03f */
[----:B------:R-:W-:Y:S01]  /*1420*/  @UP3 ULDC UR17, c[0x0][0x2e4] ;  /* 0x0000b90000113ab9 */ /* 0x000fe20000000800 */
[----:B------:R-:W-:-:S02]  /*1430*/  USEL UR20, UR20, URZ, UP2 ;  /* 0x0000003f14147287 */ /* 0x000fc40009000000 */
[----:B------:R-:W-:Y:S02]  /*1440*/  @!UP1 UIADD3 UR38, UR41, UR33, URZ ;  /* 0x0000002129269290 */ /* 0x000fe4000fffe03f */
[----:B------:R-:W-:Y:S02]  /*1450*/  @!UP3 UIMAD UR15, UR46, UR58, UR54 ;  /* 0x0000003a2e0fb2a4 */ /* 0x000fe4000f8e0236 */
[----:B------:R-:W-:Y:S02]  /*1460*/  @UP3 UIMAD UR19, UR54, UR17, UR10 ;  /* 0x00000011361332a4 */ /* 0x000fe4000f8e020a */
[----:B------:R-:W-:Y:S01]  /*1470*/  @!P0 IMAD.IADD R4, R4, 0x1, -R7 ;  /* 0x0000000104048824 */ /* 0x000fe200078e0a07 */
[----:B------:R-:W-:Y:S01]  /*1480*/  USHF.R.S32.HI UR33, URZ, 0x1f, UR14 ;  /* 0x0000001f3f217899 */ /* 0x000fe2000801140e */
[----:B------:R-:W-:Y:S01]  /*1490*/  @!P0 IADD3 R0, R0, 0x1, RZ ;  /* 0x0000000100008810 */ /* 0x000fe20007ffe0ff */
[----:B------:R-:W-:Y:S01]  /*14a0*/  UIADD3 UR10, UP2, UR14, UR34, URZ ;  /* 0x000000220e0a7290 */ /* 0x000fe2000ff5e03f */
[----:B------:R-:W-:Y:S01]  /*14b0*/  PLOP3.LUT P0, PT, PT, PT, UP0, 0x80, 0x0 ;  /* 0x000000000000781c */ /* 0x000fe20003f0f008 */
[----:B------:R-:W-:Y:S01]  /*14c0*/  @!UP3 UIMAD UR19, UR15, UR51, URZ ;  /* 0x000000330f13b2a4 */ /* 0x000fe2000f8e023f */
[----:B------:R-:W-:Y:S01]  /*14d0*/  ISETP.GE.U32.AND P1, PT, R4, R7, PT ;  /* 0x000000070400720c */ /* 0x000fe20003f26070 */
[----:B------:R-:W-:Y:S01]  /*14e0*/  UIMAD UR13, UR9, UR12, URZ ;  /* 0x0000000c090d72a4 */ /* 0x000fe2000f8e023f */
[----:B------:R-:W-:Y:S01]  /*14f0*/  LOP3.LUT R4, R8, UR54, RZ, 0x3c, !PT ;  /* 0x0000003608047c12 */ /* 0x000fe2000f8e3cff */
[----:B------:R-:W-:-:S02]  /*1500*/  UIADD3.X UR15, UR33, UR20, URZ, UP2, !UPT ;  /* 0x00000014210f7290 */ /* 0x000fc400097fe43f */
[----:B------:R-:W-:Y:S01]  /*1510*/  UIMAD UR9, UR9, UR10, URZ ;  /* 0x0000000a090972a4 */ /* 0x000fe2000f8e023f */
[----:B------:R-:W-:Y:S01]  /*1520*/  ISETP.GE.AND P2, PT, R4, RZ, PT ;  /* 0x000000ff0400720c */ /* 0x000fe20003f46270 */
[----:B------:R-:W-:Y:S01]  /*1530*/  @UP0 UIADD3 UR29, UR18, UR23, URZ ;  /* 0x00000017121d0290 */ /* 0x000fe2000fffe03f */
[----:B------:R-:W-:Y:S01]  /*1540*/  @UP0 ULDC.64 UR16, c[0x0][0x250] ;  /* 0x0000940000100ab9 */ /* 0x000fe20000000a00 */
[----:B------:R-:W-:Y:S02]  /*1550*/  UIMAD.WIDE.U32 UR34, UR8, UR10, URZ ;  /* 0x0000000a082272a5 */ /* 0x000fe4000f8e003f */
[----:B------:R-:W-:Y:S02]  /*1560*/  UIMAD UR10, UR8, UR15, UR9 ;  /* 0x0000000f080a72a4 */ /* 0x000fe4000f8e0209 */
[----:B------:R-:W-:Y:S01]  /*1570*/  @P1 VIADD R0, R0, 0x1 ;  /* 0x0000000100001836 */ /* 0x000fe20000000000 */
[----:B------:R-:W-:Y:S01]  /*1580*/  @UP0 UIMAD.WIDE.U32 UR8, UR29, UR16, URZ ;  /* 0x000000101d0802a5 */ /* 0x000fe2000f8e003f */
[----:B------:R-:W-:Y:S01]  /*1590*/  PLOP3.LUT P1, PT, PT, PT, UP3, 0x80, 0x0 ;  /* 0x000000000000781c */ /* 0x000fe20003f2f038 */
[----:B------:R-:W-:Y:S01]  /*15a0*/  @UP1 UIADD3 UR48, UR11, UR13, URZ ;  /* 0x0000000d0b301290 */ /* 0x000fe2000fffe03f */
[----:B------:R-:W-:Y:S01]  /*15b0*/  IMAD.MOV.U32 R21, RZ, RZ, R0 ;  /* 0x000000ffff157224 */ /* 0x000fe200078e0000 */
[----:B------:R-:W-:-:S02]  /*15c0*/  UIMAD UR49, UR54, UR59, URZ ;  /* 0x0000003b363172a4 */ /* 0x000fc4000f8e023f */
[----:B------:R-:W-:Y:S02]  /*15d0*/  @UP0 UIMAD UR11, UR29, UR17, URZ ;  /* 0x000000111d0b02a4 */ /* 0x000fe4000f8e023f */
[----:B------:R-:W-:Y:S01]  /*15e0*/  USEL UR52, UR32, URZ, UP4 ;  /* 0x0000003f20347287 */ /* 0x000fe2000a000000 */
[----:B------:R-:W-:Y:S01]  /*15f0*/  @!P2 IADD3 R21, -R21, RZ, RZ ;  /* 0x000000ff1515a210 */ /* 0x000fe20007ffe1ff */
[----:B------:R-:W-:Y:S01]  /*1600*/  USEL UR51, UR50, URZ, UP4 ;  /* 0x0000003f32337287 */ /* 0x000fe2000a000000 */
[----:B------:R-:W-:Y:S01]  /*1610*/  @!P3 LOP3.LUT R21, RZ, R8, RZ, 0x33, !PT ;  /* 0x00000008ff15b212 */ /* 0x000fe200078e33ff */
[----:B------:R-:W-:Y:S02]  /*1620*/  USHF.R.S32.HI UR53, URZ, 0x1f, UR49 ;  /* 0x0000001f3f357899 */ /* 0x000fe40008011431 */
[----:B------:R-:W-:Y:S02]  /*1630*/  @UP0 UIADD3 UR32, UR9, UR11, URZ ;  /* 0x0000000b09200290 */ /* 0x000fe4000fffe03f */
[----:B------:R-:W-:Y:S01]  /*1640*/  UIADD3 UR50, UR35, UR10, URZ ;  /* 0x0000000a23327290 */ /* 0x000fe2000fffe03f */
[----:B------:R-:W-:Y:S01]  /*1650*/  @UP0 UMOV UR29, UR8 ;  /* 0x00000008001d0c82 */ /* 0x000fe20008000000 */
[----:B------:R-:W-:Y:S10]  /*1660*/  @P0 BRA `(.L_x_8) ;  /* 0x0000000000300947 */ /* 0x000ff40003800000 */
[----:B------:R-:W-:Y:S01]  /*1670*/  USHF.R.S32.HI UR8, URZ, 0x1f, UR18 ;  /* 0x0000001f3f087899 */ /* 0x000fe20008011412 */
[----:B------:R-:W-:-:S03]  /*1680*/  ULDC.64 UR30, c[0x0][0x248] ;  /* 0x00009200001e7ab9 */ /* 0x000fc60000000a00 */
[----:B------:R-:W-:Y:S02]  /*1690*/  UIMAD UR10, UR8, UR30, URZ ;  /* 0x0000001e080a72a4 */ /* 0x000fe4000f8e023f */
[----:B------:R-:W-:Y:S02]  /*16a0*/  UIMAD.WIDE.U32 UR8, UR18, UR30, URZ ;  /* 0x0000001e120872a5 */ /* 0x000fe4000f8e003f */
[----:B------:R-:W-:-:S04]  /*16b0*/  UIMAD UR10, UR18, UR31, UR10 ;  /* 0x0000001f120a72a4 */ /* 0x000fc8000f8e020a */
[----:B------:R-:W-:-:S03]  /*16c0*/  UIADD3 UR9, UR9, UR10, URZ ;  /* 0x0000000a09097290 */ /* 0x000fc6000fffe03f */
[----:B------:R-:W-:Y:S02]  /*16d0*/  ULDC.64 UR10, c[0x0][0x230] ;  /* 0x00008c00000a7ab9 */ /* 0x000fe40000000a00 */
[----:B------:R-:W-:Y:S02]  /*16e0*/  UIMAD.WIDE.U32 UR8, UR46, UR10, UR8 ;  /* 0x0000000a2e0872a5 */ /* 0x000fe4000f8e0008 */
[----:B------:R-:W-:-:S04]  /*16f0*/  UIMAD UR10, UR56, UR10, URZ ;  /* 0x0000000a380a72a4 */ /* 0x000fc8000f8e023f */
[----:B------:R-:W-:Y:S01]  /*1700*/  UIMAD UR10, UR46, UR11, UR10 ;  /* 0x0000000b2e0a72a4 */ /* 0x000fe2000f8e020a */
[----:B------:R-:W-:-:S03]  /*1710*/  UMOV UR45, UR8 ;  /* 0x00000008002d7c82 */ /* 0x000fc60008000000 */
[----:B------:R-:W-:-:S12]  /*1720*/  UIADD3 UR47, UR9, UR10, URZ ;  /* 0x0000000a092f7290 */ /* 0x000fd8000fffe03f */
.L_x_8:
[----:B------:R-:W-:Y:S05]  /*1730*/  @P0 BRA `(.L_x_9) ;  /* 0x0000000000300947 */ /* 0x000fea0003800000 */
[----:B------:R-:W-:Y:S01]  /*1740*/  USHF.R.S32.HI UR8, URZ, 0x1f, UR18 ;  /* 0x0000001f3f087899 */ /* 0x000fe20008011412 */
[----:B------:R-:W-:-:S03]  /*1750*/  ULDC.64 UR16, c[0x0][0x250] ;  /* 0x0000940000107ab9 */ /* 0x000fc60000000a00 */
[----:B------:R-:W-:Y:S02]  /*1760*/  UIMAD UR10, UR8, UR16, URZ ;  /* 0x00000010080a72a4 */ /* 0x000fe4000f8e023f */
[----:B------:R-:W-:Y:S02]  /*1770*/  UIMAD.WIDE.U32 UR8, UR18, UR16, URZ ;  /* 0x00000010120872a5 */ /* 0x000fe4000f8e003f */
[----:B------:R-:W-:-:S04]  /*1780*/  UIMAD UR10, UR18, UR17, UR10 ;  /* 0x00000011120a72a4 */ /* 0x000fc8000f8e020a */
[----:B------:R-:W-:-:S03]  /*1790*/  UIADD3 UR9, UR9, UR10, URZ ;  /* 0x0000000a09097290 */ /* 0x000fc6000fffe03f */
[----:B------:R-:W-:Y:S02]  /*17a0*/  ULDC.64 UR10, c[0x0][0x238] ;  /* 0x00008e00000a7ab9 */ /* 0x000fe40000000a00 */
[----:B------:R-:W-:Y:S02]  /*17b0*/  UIMAD UR13, UR56, UR10, URZ ;  /* 0x0000000a380d72a4 */ /* 0x000fe4000f8e023f */
[----:B------:R-:W-:Y:S02]  /*17c0*/  UIMAD.WIDE.U32 UR8, UR46, UR10, UR8 ;  /* 0x0000000a2e0872a5 */ /* 0x000fe4000f8e0008 */
[----:B------:R-:W-:-:S04]  /*17d0*/  UIMAD UR11, UR46, UR11, UR13 ;  /* 0x0000000b2e0b72a4 */ /* 0x000fc8000f8e020d */
[----:B------:R-:W-:Y:S01]  /*17e0*/  UIADD3 UR32, UR9, UR11, URZ ;  /* 0x0000000b09207290 */ /* 0x000fe2000fffe03f */
[----:B------:R-:W-:Y:S02]  /*17f0*/  UMOV UR29, UR8 ;  /* 0x00000008001d7c82 */ /* 0x000fe40008000000 */
.L_x_9:
[----:B------:R-:W-:Y:S01]  /*1800*/  @UP1 UMOV UR21, UR42 ;  /* 0x0000002a00151c82 */ /* 0x000fe20008000000 */
[----:B------:R-:W-:Y:S01]  /*1810*/  @!UP1 UMOV UR21, UR40 ;  /* 0x0000002800159c82 */ /* 0x000fe20008000000 */
[----:B------:R-:W-:Y:S01]  /*1820*/  SHF.R.S32.HI R33, RZ, 0x1f, R21 ;  /* 0x0000001fff217819 */ /* 0x000fe20000011415 */
[----:B------:R-:W-:Y:S06]  /*1830*/  @!P1 BRA `(.L_x_10) ;  /* 0x00000000001c9947 */ /* 0x000fec0003800000 */
[----:B------:R-:W-:Y:S01]  /*1840*/  @!UP1 UIMAD UR12, UR46, UR57, URZ ;  /* 0x000000392e0c92a4 */ /* 0x000fe2000f8e023f */
[----:B------:R-:W-:Y:S01]  /*1850*/  ULDC UR8, c[0x0][0x2c0] ;  /* 0x0000b00000087ab9 */ /* 0x000fe20000000800 */
[----:B------:R-:W-:Y:S02]  /*1860*/  ULDC UR9, c[0x0][0x2e4] ;  /* 0x0000b90000097ab9 */ /* 0x000fe40000000800 */
[----:B------:R-:W-:Y:S02]  /*1870*/  ULEA UR9, UR8, UR9, 0x7 ;  /* 0x0000000908097291 */ /* 0x000fe4000f8e383f */
[----:B------:R-:W-:-:S04]  /*1880*/  ULEA UR8, UR46, UR12, 0x7 ;  /* 0x0000000c2e087291 */ /* 0x000fc8000f8e383f */
[----:B------:R-:W-:Y:S01]  /*1890*/  UIMAD UR8, UR9, UR54, UR8 ;  /* 0x00000036090872a4 */ /* 0x000fe2000f8e0208 */
[----:B------:R-:W-:Y:S11]  /*18a0*/  BRA `(.L_x_11) ;  /* 0x0000000000087947 */ /* 0x000ff60003800000 */
.L_x_10:
[----:B------:R-:W-:-:S04]  /*18b0*/  UIMAD UR8, UR46, UR58, UR54 ;  /* 0x0000003a2e0872a4 */ /* 0x000fc8000f8e0236 */
[----:B------:R-:W-:-:S12]  /*18c0*/  UIMAD UR8, UR8, UR57, URZ ;  /* 0x00000039080872a4 */ /* 0x000fd8000f8e023f */
.L_x_11:
[----:B------:R-:W1:Y:S01]  /*18d0*/  S2R R6, SR_TID.X ;  /* 0x0000000000067919 */ /* 0x000e620000002100 */
[----:B------:R-:W2:Y:S01]  /*18e0*/  LDC.64 R8, c[0x0][0x420] ;  /* 0x00010800ff087b82 */ /* 0x000ea20000000a00 */
[----:B------:R-:W-:Y:S01]  /*18f0*/  ULDC UR40, c[0x0][0x2d0] ;  /* 0x0000b40000287ab9 */ /* 0x000fe20000000800 */
[----:B------:R-:W-:Y:S01]  /*1900*/  UIADD3 UR10, UR14, UR8, URZ ;  /* 0x000000080e0a7290 */ /* 0x000fe2000fffe03f */
[----:B------:R-:W-:Y:S01]  /*1910*/  BSSY B1, `(.L_x_7) ;  /* 0x000062a000017945 */ /* 0x000fe20003800000 */
[----:B------:R-:W-:Y:S02]  /*1920*/  UIMAD UR8, UR59, UR58, URZ ;  /* 0x0000003a3b0872a4 */ /* 0x000fe4000f8e023f */
[----:B------:R-:W-:Y:S01]  /*1930*/  UISETP.GE.AND UP2, UPT, UR36, 0x1, UPT ;  /* 0x000000012400788c */ /* 0x000fe2000bf46270 */
[----:B------:R-:W-:Y:S01]  /*1940*/  ULDC.64 UR12, c[0x0][0x478] ;  /* 0x00011e00000c7ab9 */ /* 0x000fe20000000a00 */
[----:B------:R-:W-:Y:S02]  /*1950*/  USHF.R.S32.HI UR41, URZ, 0x1f, UR54 ;  /* 0x0000001f3f297899 */ /* 0x000fe40008011436 */
[----:B------:R-:W-:-:S02]  /*1960*/  UIMAD.WIDE UR10, UR10, 0x4, UR12 ;  /* 0x000000040a0a78a5 */ /* 0x000fc4000f8e020c */
[----:B------:R-:W-:Y:S01]  /*1970*/  PLOP3.LUT P2, PT, PT, PT, UP2, 0x80, 0x0 ;  /* 0x000000000000781c */ /* 0x000fe20003f4f028 */
[----:B------:R-:W-:Y:S01]  /*1980*/  UIADD3 UR15, UR14, UR19, URZ ;  /* 0x000000130e0f7290 */ /* 0x000fe2000fffe03f */
[----:B------:R-:W-:Y:S01]  /*1990*/  ULDC.64 UR12, c[0x0][0x428] ;  /* 0x00010a00000c7ab9 */ /* 0x000fe20000000a00 */
[----:B------:R-:W-:Y:S01]  /*19a0*/  ULDC.64 UR24, c[0x0][0x258] ;  /* 0x0000960000187ab9 */ /* 0x000fe20000000a00 */
[----:B------:R-:W-:Y:S01]  /*19b0*/  UIMAD UR19, UR41, UR12, URZ ;  /* 0x0000000c291372a4 */ /* 0x000fe2000f8e023f */
[----:B------:R-:W-:Y:S01]  /*19c0*/  IMAD.U32 R29, RZ, RZ, UR12 ;  /* 0x0000000cff1d7e24 */ /* 0x000fe2000f8e00ff */
[----:B------:R-:W-:Y:S02]  /*19d0*/  UIMAD UR20, UR41, UR24, URZ ;  /* 0x00000018291472a4 */ /* 0x000fe4000f8e023f */
[----:B------:R-:W-:Y:S01]  /*19e0*/  UIMAD UR19, UR54, UR13, UR19 ;  /* 0x0000000d361372a4 */ /* 0x000fe2000f8e0213 */
[----:B------:R-:W-:Y:S01]  /*19f0*/  ULDC.64 UR42, c[0x0][0x2b0] ;  /* 0x0000ac00002a7ab9 */ /* 0x000fe20000000a00 */
[----:B--2---:R-:W-:Y:S01]  /*1a00*/  IMAD R10, R8, UR33, RZ ;  /* 0x00000021080a7c24 */ /* 0x004fe2000f8e02ff */
[----:B------:R-:W-:-:S02]  /*1a10*/  ULEA.HI.SX32 UR39, UR39, 0xffffffff, 0x1a ;  /* 0xffffffff27277891 */ /* 0x000fc4000f8fd23f */
[----:B------:R-:W-:Y:S01]  /*1a20*/  UIMAD UR20, UR54, UR25, UR20 ;  /* 0x00000019361472a4 */ /* 0x000fe2000f8e0214 */
[----:B------:R-:W-:Y:S01]  /*1a30*/  IMAD R12, R9, UR14, R10 ;  /* 0x0000000e090c7c24 */ /* 0x000fe2000f8e020a */
[----:B-1----:R-:W-:-:S04]  /*1a40*/  SHF.R.S32.HI R0, RZ, 0x1f, R6 ;  /* 0x0000001fff007819 */ /* 0x002fc80000011406 */
[CC--:B------:R-:W-:Y:S02]  /*1a50*/  LEA.HI R20, R0.reuse, R6.reuse, RZ, 0x3 ;  /* 0x0000000600147211 */ /* 0x0c0fe400078f18ff */
[----:B------:R-:W-:Y:S02]  /*1a60*/  LEA.HI R0, R0, R6, RZ, 0x5 ;  /* 0x0000000600007211 */ /* 0x000fe400078f28ff */
[----:B------:R-:W-:Y:S02]  /*1a70*/  LOP3.LUT R4, R20, 0xfffffff8, RZ, 0xc0, !PT ;  /* 0xfffffff814047812 */ /* 0x000fe400078ec0ff */
[----:B------:R-:W-:Y:S02]  /*1a80*/  LOP3.LUT R5, R0, 0xffffffe0, RZ, 0xc0, !PT ;  /* 0xffffffe000057812 */ /* 0x000fe400078ec0ff */
[----:B------:R-:W-:Y:S01]  /*1a90*/  SHF.R.S32.HI R0, RZ, 0x5, R0 ;  /* 0x00000005ff007819 */ /* 0x000fe20000011400 */
[C---:B------:R-:W-:Y:S01]  /*1aa0*/  IMAD.IADD R32, R6.reuse, 0x1, -R4 ;  /* 0x0000000106207824 */ /* 0x040fe200078e0a04 */
[----:B------:R-:W-:Y:S01]  /*1ab0*/  SHF.R.S32.HI R20, RZ, 0x3, R20 ;  /* 0x00000003ff147819 */ /* 0x000fe20000011414 */
[----:B------:R-:W-:-:S02]  /*1ac0*/  IMAD.IADD R5, R6, 0x1, -R5 ;  /* 0x0000000106057824 */ /* 0x000fc400078e0a05 */
[----:B------:R-:W-:Y:S01]  /*1ad0*/  IMAD.SHL.U32 R4, R32, 0x8, RZ ;  /* 0x0000000820047824 */ /* 0x000fe200078e00ff */
[----:B------:R-:W-:Y:S01]  /*1ae0*/  SHF.R.S32.HI R34, RZ, 0x1f, R20 ;  /* 0x0000001fff227819 */ /* 0x000fe20000011414 */
[----:B------:R-:W-:Y:S01]  /*1af0*/  IMAD R0, R0, UR8, R5 ;  /* 0x0000000800007c24 */ /* 0x000fe2000f8e0205 */
[----:B------:R-:W-:Y:S01]  /*1b00*/  USHF.L.U32 UR8, UR8, 0x6, URZ ;  /* 0x0000000608087899 */ /* 0x000fe2000800063f */
[C---:B------:R-:W-:Y:S01]  /*1b10*/  VIADD R10, R4.reuse, 0x80 ;  /* 0x00000080040a7836 */ /* 0x040fe20000000000 */
[----:B------:R-:W-:Y:S01]  /*1b20*/  SHF.R.S32.HI R5, RZ, 0x1f, R4 ;  /* 0x0000001fff057819 */ /* 0x000fe20000011404 */
[C---:B------:R-:W-:Y:S01]  /*1b30*/  VIADD R11, R4.reuse, 0x40 ;  /* 0x00000040040b7836 */ /* 0x040fe20000000000 */
[----:B------:R-:W-:Y:S01]  /*1b40*/  UIADD3 UR9, UP1, UP0, UR34, UR8, UR49 ;  /* 0x0000000822097290 */ /* 0x000fe2000f83e031 */
[----:B------:R-:W-:Y:S01]  /*1b50*/  IADD3 R6, P0, R4, UR21, RZ ;  /* 0x0000001504067c10 */ /* 0x000fe2000ff1e0ff */
[----:B------:R-:W-:Y:S01]  /*1b60*/  USHF.R.S32.HI UR8, URZ, 0x1f, UR8 ;  /* 0x0000001f3f087899 */ /* 0x000fe20008011408 */
[----:B------:R-:W-:Y:S01]  /*1b70*/  ISETP.GE.AND P6, PT, R10, UR40, PT ;  /* 0x000000280a007c0c */ /* 0x000fe2000bfc6270 */
[C---:B------:R-:W-:Y:S01]  /*1b80*/  VIADD R10, R4.reuse, 0xc0 ;  /* 0x000000c0040a7836 */ /* 0x040fe20000000000 */
[----:B------:R-:W-:Y:S01]  /*1b90*/  ISETP.GE.AND P1, PT, R11, UR40, PT ;  /* 0x000000280b007c0c */ /* 0x000fe2000bf26270 */
[----:B------:R-:W-:Y:S01]  /*1ba0*/  UIADD3.X UR8, UR50, UR8, UR53, UP1, UP0 ;  /* 0x0000000832087290 */ /* 0x000fe20008fe0435 */
[----:B------:R-:W-:Y:S01]  /*1bb0*/  ISETP.GE.AND P5, PT, R4, UR40, PT ;  /* 0x0000002804007c0c */ /* 0x000fe2000bfa6270 */
[----:B------:R-:W-:Y:S01]  /*1bc0*/  UIADD3 UR9, UP1, UP0, UR52, UR9, UR55 ;  /* 0x0000000934097290 */ /* 0x000fe2000f83e037 */
[----:B------:R-:W-:Y:S01]  /*1bd0*/  ISETP.GE.AND P3, PT, R10, UR40, PT ;  /* 0x000000280a007c0c */ /* 0x000fe2000bf66270 */
[----:B------:R-:W-:Y:S01]  /*1be0*/  ULDC.64 UR34, c[0x0][0x400] ;  /* 0x0001000000227ab9 */ /* 0x000fe20000000a00 */
[----:B------:R-:W-:Y:S01]  /*1bf0*/  SEL R11, RZ, 0xffffffff, P1 ;  /* 0xffffffffff0b7807 */ /* 0x000fe20000800000 */
[----:B------:R-:W-:Y:S01]  /*1c00*/  UIADD3.X UR8, UR51, UR8, UR48, UP1, UP0 ;  /* 0x0000000833087290 */ /* 0x000fe20008fe0430 */
[----:B------:R-:W-:-:S02]  /*1c10*/  P2R R35, PR, RZ, 0x8 ;  /* 0x00000008ff237803 */ /* 0x000fc40000000000 */
[----:B------:R-:W-:Y:S01]  /*1c20*/  IADD3.X R7, R5, UR38, RZ, P0, !PT ;  /* 0x0000002605077c10 */ /* 0x000fe200087fe4ff */
[----:B------:R-:W-:Y:S01]  /*1c30*/  IMAD.SHL.U32 R11, R11, 0x2, RZ ;  /* 0x000000020b0b7824 */ /* 0x000fe200078e00ff */
[----:B------:R-:W-:Y:S01]  /*1c40*/  IADD3 R24, P0, R20, UR14, RZ ;  /* 0x0000000e14187c10 */ /* 0x000fe2000ff1e0ff */
[----:B------:R1:W-:Y:S01]  /*1c50*/  STL [R1], R35 ;  /* 0x0000002301007387 */ /* 0x0003e20000100800 */
[----:B------:R-:W-:Y:S01]  /*1c60*/  SEL R10, RZ, 0x1, P5 ;  /* 0x00000001ff0a7807 */ /* 0x000fe20002800000 */
[----:B------:R-:W-:Y:S01]  /*1c70*/  IMAD.WIDE.U32 R6, R8, UR14, R6 ;  /* 0x0000000e08067c25 */ /* 0x000fe2000f8e0006 */
[----:B------:R-:W-:Y:S01]  /*1c80*/  IADD3.X R26, R34, UR33, RZ, P0, !PT ;  /* 0x00000021221a7c10 */ /* 0x000fe200087fe4ff */
[----:B------:R-:W-:Y:S01]  /*1c90*/  UIMAD.WIDE UR14, UR15, 0x4, UR42 ;  /* 0x000000040f0e78a5 */ /* 0x000fe2000f8e022a */
[----:B------:R-:W-:Y:S01]  /*1ca0*/  LOP3.LUT R16, R11, 0x2, R10, 0xe2, !PT ;  /* 0x000000020b107812 */ /* 0x000fe200078ee20a */
[----:B------:R-:W-:Y:S01]  /*1cb0*/  IMAD.IADD R7, R7, 0x1, R12 ;  /* 0x0000000107077824 */ /* 0x000fe200078e020c */
[----:B------:R-:W-:Y:S01]  /*1cc0*/  IADD3 R10, P0, R0, UR9, RZ ;  /* 0x00000009000a7c10 */ /* 0x000fe2000ff1e0ff */
[----:B------:R-:W-:Y:S01]  /*1cd0*/  IMAD R11, R26, UR26, RZ ;  /* 0x0000001a1a0b7c24 */ /* 0x000fe2000f8e02ff */
[----:B------:R-:W-:Y:S01]  /*1ce0*/  P2R R248, PR, RZ, 0x2 ;  /* 0x00000002fff87803 */ /* 0x000fe20000000000 */
[----:B------:R-:W-:Y:S01]  /*1cf0*/  IMAD.WIDE.U32 R12, R24, UR26, R4 ;  /* 0x0000001a180c7c25 */ /* 0x000fe2000f8e0004 */
[----:B------:R-:W-:-:S02]  /*1d00*/  LEA.HI.X.SX32 R15, R0, UR8, 0x1, P0 ;  /* 0x00000008000f7c11 */ /* 0x000fc400080f0eff */
[----:B------:R-:W-:Y:S01]  /*1d10*/  LEA R238, P0, R10, UR34, 0x2 ;  /* 0x000000220aee7c11 */ /* 0x000fe2000f8010ff */
[----:B------:R-:W-:Y:S01]  /*1d20*/  IMAD R31, R24, UR27, R11 ;  /* 0x0000001b181f7c24 */ /* 0x000fe2000f8e020b */
[----:B------:R-:W-:Y:S01]  /*1d30*/  SEL R14, RZ, 0x4, P6 ;  /* 0x00000004ff0e7807 */ /* 0x000fe20003000000 */
[----:B------:R-:W-:Y:S01]  /*1d40*/  IMAD.WIDE.U32 R6, R29, UR54, R6 ;  /* 0x000000361d067c25 */ /* 0x000fe2000f8e0006 */
[----:B------:R-:W-:Y:S02]  /*1d50*/  IADD3 R22, P1, R12, UR44, RZ ;  /* 0x0000002c0c167c10 */ /* 0x000fe4000ff3e0ff */
[----:B------:R-:W-:Y:S01]  /*1d60*/  SEL R0, RZ, 0x8, P3 ;  /* 0x00000008ff007807 */ /* 0x000fe20001800000 */
[----:B------:R-:W-:Y:S01]  /*1d70*/  VIADD R11, R7, UR19 ;  /* 0x00000013070b7c36 */ /* 0x000fe20008000000 */
[----:B------:R-:W-:Y:S01]  /*1d80*/  LEA.HI.X R239, R10, UR35, R15, 0x2, P0 ;  /* 0x000000230aef7c11 */ /* 0x000fe200080f140f */
[----:B------:R-:W-:Y:S01]  /*1d90*/  IMAD.MOV.U32 R10, RZ, RZ, R6 ;  /* 0x000000ffff0a7224 */ /* 0x000fe200078e0006 */
[----:B------:R-:W-:-:S02]  /*1da0*/  IADD3.X R23, R13, UR37, R31, P1, !PT ;  /* 0x000000250d177c10 */ /* 0x000fc40008ffe41f */
[----:B------:R-:W-:Y:S01]  /*1db0*/  LOP3.LUT R25, R0, R16, R14, 0xfe, !PT ;  /* 0x0000001000197212 */ /* 0x000fe200078efe0e */
[----:B-1----:R-:W-:Y:S06]  /*1dc0*/  @!P2 BRA `(.L_x_12) ;  /* 0x0000005400bca947 */ /* 0x002fec0003800000 */
[----:B------:R-:W2:Y:S01]  /*1dd0*/  LDL R44, [R1+0x8] ;  /* 0x00000800012c7983 */ /* 0x000ea20000100800 */
[----:B------:R-:W-:Y:S01]  /*1de0*/  PLOP3.LUT P0, PT, PT, PT, UP4, 0x80, 0x0 ;  /* 0x000000000000781c */ /* 0x000fe20003f0f048 */
[----:B------:R-:W-:Y:S01]  /*1df0*/  UIMAD UR8, UR22, -0x20, UR5 ;  /* 0xffffffe0160878a4 */ /* 0x000fe2000f8e0205 */
[----:B------:R-:W-:Y:S01]  /*1e00*/  BSSY B0, `(.L_x_13) ;  /* 0x0000045000007945 */ /* 0x000fe20003800000 */
[----:B------:R-:W-:Y:S01]  /*1e10*/  UMOV UR12, UR10 ;  /* 0x0000000a000c7c82 */ /* 0x000fe20008000000 */
[----:B------:R-:W-:Y:S01]  /*1e20*/  UMOV UR10, UR14 ;  /* 0x0000000e000a7c82 */ /* 0x000fe20008000000 */
[----:B------:R-:W-:Y:S01]  /*1e30*/  UMOV UR9, UR15 ;  /* 0x0000000f00097c82 */ /* 0x000fe20008000000 */
[----:B------:R-:W-:-:S07]  /*1e40*/  IMAD.U32 R30, RZ, RZ, UR24 ;  /* 0x00000018ff1e7e24 */ /* 0x000fce000f8e00ff */
[----:B------:R-:W-:Y:S01]  /*1e50*/  @P0 BAR.SYNC.DEFER_BLOCKING 0x0 ;  /* 0x0000000000000b1d */ /* 0x000fe20000010000 */
[----:B------:R-:W-:-:S05]  /*1e60*/  ISETP.GE.AND P2, PT, R20, UR8, PT ;  /* 0x0000000814007c0c */ /* 0x000fca000bf46270 */
[----:B------:R-:W-:Y:S02]  /*1e70*/  UMOV UR8, UR39 ;  /* 0x0000002700087c82 */ /* 0x000fe40008000000 */
[----:B------:R-:W-:-:S06]  /*1e80*/  UIMAD UR13, UR8, -0x40, UR36 ;  /* 0xffffffc0080d78a4 */ /* 0x000fcc000f8e0224 */
[----:B------:R1:W-:Y:S04]  /*1e90*/  @P2 STS.128 [R237+0x14000], RZ ;  /* 0x014000ffed002388 */ /* 0x0003e80000000c00 */
[----:B------:R1:W-:Y:S04]  /*1ea0*/  @P2 STS.128 [R237+0x15000], RZ ;  /* 0x015000ffed002388 */ /* 0x0003e80000000c00 */
[----:B------:R1:W-:Y:S04]  /*1eb0*/  @P2 STS.128 [R237+0x16000], RZ ;  /* 0x016000ffed002388 */ /* 0x0003e80000000c00 */
[----:B------:R1:W-:Y:S01]  /*1ec0*/  @P2 STS.128 [R237+0x17000], RZ ;  /* 0x017000ffed002388 */ /* 0x0003e20000000c00 */
[----:B--2---:R-:W-:Y:S01]  /*1ed0*/  IMAD.SHL.U32 R27, R44, 0x4, RZ ;  /* 0x000000042c1b7824 */ /* 0x004fe200078e00ff */
[----:B------:R-:W-:Y:S01]  /*1ee0*/  SHF.R.S32.HI R246, RZ, 0x1f, R44 ;  /* 0x0000001ffff67819 */ /* 0x000fe2000001142c */
[----:B-1----:R-:W-:Y:S06]  /*1ef0*/  @P2 BRA `(.L_x_14) ;  /* 0x0000000000d42947 */ /* 0x002fec0003800000 */
[----:B------:R-:W-:Y:S01]  /*1f00*/  LOP3.LUT R0, R25, 0x1, RZ, 0xc0, !PT ;  /* 0x0000000119007812 */ /* 0x000fe200078ec0ff */
[----:B------:R-:W-:Y:S01]  /*1f10*/  IMAD.U32 R6, RZ, RZ, UR28 ;  /* 0x0000001cff067e24 */ /* 0x000fe2000f8e00ff */
[----:B------:R-:W-:Y:S01]  /*1f20*/  ULDC.64 UR14, c[0x0][0x268] ;  /* 0x00009a00000e7ab9 */ /* 0x000fe20000000a00 */
[----:B------:R-:W-:Y:S02]  /*1f30*/  P2R R28, PR, RZ, 0x4 ;  /* 0x00000004ff1c7803 */ /* 0x000fe40000000000 */
[----:B------:R-:W-:Y:S02]  /*1f40*/  ISETP.NE.U32.AND P4, PT, R0, 0x1, PT ;  /* 0x000000010000780c */ /* 0x000fe40003f85070 */
[----:B------:R-:W-:-:S04]  /*1f50*/  IADD3 R0, P0, R20, UR28, RZ ;  /* 0x0000001c14007c10 */ /* 0x000fc8000ff1e0ff */
[----:B------:R-:W-:Y:S01]  /*1f60*/  LEA.HI.X.SX32 R12, R6, R34, 0x1, P0 ;  /* 0x00000022060c7211 */ /* 0x000fe200000f0eff */
[----:B------:R-:W-:-:S04]  /*1f70*/  IMAD.WIDE.U32 R6, R0, UR16, R4 ;  /* 0x0000001000067c25 */ /* 0x000fc8000f8e0004 */
[----:B------:R-:W-:Y:S01]  /*1f80*/  IMAD R12, R12, UR16, RZ ;  /* 0x000000100c0c7c24 */ /* 0x000fe2000f8e02ff */
[----:B------:R-:W-:Y:S01]  /*1f90*/  IADD3 R6, P0, R6, UR29, RZ ;  /* 0x0000001d06067c10 */ /* 0x000fe2000ff1e0ff */
[----:B------:R-:W1:Y:S02]  /*1fa0*/  @!P4 LDC.64 R18, c[0x0][0x220] ;  /* 0x00008800ff12cb82 */ /* 0x000e640000000a00 */
[----:B------:R-:W-:Y:S02]  /*1fb0*/  IMAD R12, R0, UR17, R12 ;  /* 0x00000011000c7c24 */ /* 0x000fe4000f8e020c */
[----:B------:R-:W-:-:S03]  /*1fc0*/  IMAD R0, R33, UR14, RZ ;  /* 0x0000000e21007c24 */ /* 0x000fc6000f8e02ff */
[----:B------:R-:W-:Y:S01]  /*1fd0*/  IADD3.X R7, R7, UR32, R12, P0, !PT ;  /* 0x0000002007077c10 */ /* 0x000fe200087fe40c */
[C---:B------:R-:W-:Y:S02]  /*1fe0*/  IMAD R0, R21.reuse, UR15, R0 ;  /* 0x0000000f15007c24 */ /* 0x040fe4000f8e0200 */
[----:B------:R-:W-:-:S04]  /*1ff0*/  IMAD.WIDE.U32 R6, R21, UR14, R6 ;  /* 0x0000000e15067c25 */ /* 0x000fc8000f8e0006 */
[----:B------:R-:W-:Y:S01]  /*2000*/  IMAD.IADD R7, R7, 0x1, R0 ;  /* 0x0000000107077824 */ /* 0x000fe200078e0200 */
[----:B------:R-:W-:-:S04]  /*2010*/  LOP3.LUT R0, R25, 0xff, RZ, 0xc0, !PT ;  /* 0x000000ff19007812 */ /* 0x000fc800078ec0ff */
[C---:B------:R-:W-:Y:S02]  /*2020*/  LOP3.LUT P3, RZ, R0.reuse, 0x2, RZ, 0xc0, !PT ;  /* 0x0000000200ff7812 */ /* 0x040fe4000786c0ff */
[----:B------:R-:W-:Y:S02]  /*2030*/  LOP3.LUT P1, RZ, R0, 0x4, RZ, 0xc0, !PT ;  /* 0x0000000400ff7812 */ /* 0x000fe4000782c0ff */
[----:B-1----:R-:W-:-:S04]  /*2040*/  @!P4 LEA R18, P0, R6, R18, 0x1 ;  /* 0x000000120612c211 */ /* 0x002fc800078008ff */
[----:B------:R-:W-:-:S05]  /*2050*/  @!P4 LEA.HI.X R19, R6, R19, R7, 0x1, P0 ;  /* 0x000000130613c211 */ /* 0x000fca00000f0c07 */
[----:B------:R-:W1:Y:S01]  /*2060*/  @P3 LDC.64 R16, c[0x0][0x220] ;  /* 0x00008800ff103b82 */ /* 0x000e620000000a00 */
[----:B------:R-:W-:Y:S01]  /*2070*/  @!PT LDS RZ, [RZ] ;  /* 0x00000000fffff984 */ /* 0x000fe20000000800 */
[----:B------:R-:W-:Y:S01]  /*2080*/  @!PT LDS RZ, [RZ] ;  /* 0x00000000fffff984 */ /* 0x000fe20000000800 */
[----:B------:R-:W-:Y:S01]  /*2090*/  @!PT LDS RZ, [RZ] ;  /* 0x00000000fffff984 */ /* 0x000fe20000000800 */
[----:B------:R2:W-:Y:S04]  /*20a0*/  @!P4 LDGSTS.E.BYPASS.LTC128B.128 [R237+0x14000], desc[UR6][R18.64] ;  /* 0x1400000012edcfae */ /* 0x0005e8000b901d46 */
[----:B------:R2:W-:Y:S03]  /*20b0*/  @P4 STS.128 [R237+0x14000], RZ ;  /* 0x014000ffed004388 */ /* 0x0005e60000000c00 */
[----:B------:R-:W3:Y:S01]  /*20c0*/  @P1 LDC.64 R14, c[0x0][0x220] ;  /* 0x00008800ff0e1b82 */ /* 0x000ee20000000a00 */
[----:B-1----:R-:W-:-:S04]  /*20d0*/  @P3 LEA R16, P0, R6, R16, 0x1 ;  /* 0x0000001006103211 */ /* 0x002fc800078008ff */
[C---:B------:R-:W-:Y:S02]  /*20e0*/  @P3 LEA.HI.X R17, R6.reuse, R17, R7, 0x1, P0 ;  /* 0x0000001106113211 */ /* 0x040fe400000f0c07 */
[----:B---3--:R-:W-:-:S03]  /*20f0*/  @P1 LEA R14, P0, R6, R14, 0x1 ;  /* 0x0000000e060e1211 */ /* 0x008fc600078008ff */
[----:B------:R-:W-:Y:S01]  /*2100*/  @!PT LDS RZ, [RZ] ;  /* 0x00000000fffff984 */ /* 0x000fe20000000800 */
[----:B------:R-:W-:Y:S01]  /*2110*/  @!PT LDS RZ, [RZ] ;  /* 0x00000000fffff984 */ /* 0x000fe20000000800 */
[----:B------:R-:W-:Y:S01]  /*2120*/  @!PT LDS RZ, [RZ] ;  /* 0x00000000fffff984 */ /* 0x000fe20000000800 */
[----:B------:R2:W-:Y:S01]  /*2130*/  @P3 LDGSTS.E.BYPASS.LTC128B.128 [R237+0x15000], desc[UR6][R16.64+0x80] ;  /* 0x1500008010ed3fae */ /* 0x0005e2000b901d46 */
[----:B------:R-:W-:-:S03]  /*2140*/  @P1 LEA.HI.X R15, R6, R15, R7, 0x1, P0 ;  /* 0x0000000f060f1211 */ /* 0x000fc600000f0c07 */
[----:B------:R2:W-:Y:S01]  /*2150*/  @!P3 STS.128 [R237+0x15000], RZ ;  /* 0x015000ffed00b388 */ /* 0x0005e20000000c00 */
[----:B------:R-:W-:-:S03]  /*2160*/  LOP3.LUT P0, RZ, R0, 0x8, RZ, 0xc0, !PT ;  /* 0x0000000800ff7812 */ /* 0x000fc6000780c0ff */
[----:B------:R-:W-:Y:S01]  /*2170*/  @!PT LDS RZ, [RZ] ;  /* 0x00000000fffff984 */ /* 0x000fe20000000800 */
[----:B------:R-:W-:Y:S01]  /*2180*/  @!PT LDS RZ, [RZ] ;  /* 0x00000000fffff984 */ /* 0x000fe20000000800 */
[----:B------:R-:W-:Y:S01]  /*2190*/  @!PT LDS RZ, [RZ] ;  /* 0x00000000fffff984 */ /* 0x000fe20000000800 */
[----:B------:R2:W-:Y:S04]  /*21a0*/  @P1 LDGSTS.E.BYPASS.LTC128B.128 [R237+0x16000], desc[UR6][R14.64+0x100] ;  /* 0x160001000eed1fae */ /* 0x0005e8000b901d46 */
[----:B------:R2:W-:Y:S06]  /*21b0*/  @!P1 STS.128 [R237+0x16000], RZ ;  /* 0x016000ffed009388 */ /* 0x0005ec0000000c00 */
[----:B------:R-:W1:Y:S02]  /*21c0*/  @P0 LDC.64 R12, c[0x0][0x220] ;  /* 0x00008800ff0c0b82 */ /* 0x000e640000000a00 */
[----:B-1----:R-:W-:-:S04]  /*21d0*/  @P0 LEA R12, P2, R6, R12, 0x1 ;  /* 0x0000000c060c0211 */ /* 0x002fc800078408ff */
[----:B------:R-:W-:Y:S02]  /*21e0*/  @P0 LEA.HI.X R13, R6, R13, R7, 0x1, P2 ;  /* 0x0000000d060d0211 */ /* 0x000fe400010f0c07 */
[----:B------:R-:W-:-:S03]  /*21f0*/  ISETP.NE.AND P2, PT, R28, RZ, PT ;  /* 0x000000ff1c00720c */ /* 0x000fc60003f45270 */
[----:B------:R-:W-:Y:S01]  /*2200*/  @!PT LDS RZ, [RZ] ;  /* 0x00000000fffff984 */ /* 0x000fe20000000800 */
[----:B------:R-:W-:Y:S01]  /*2210*/  @!PT LDS RZ, [RZ] ;  /* 0x00000000fffff984 */ /* 0x000fe20000000800 */
[----:B------:R-:W-:Y:S01]  /*2220*/  @!PT LDS RZ, [RZ] ;  /* 0x00000000fffff984 */ /* 0x000fe20000000800 */
[----:B------:R2:W-:Y:S04]  /*2230*/  @P0 LDGSTS.E.BYPASS.LTC128B.128 [R237+0x17000], desc[UR6][R12.64+0x180] ;  /* 0x170001800ced0fae */ /* 0x0005e8000b901d46 */
[----:B------:R2:W-:Y:S04]  /*2240*/  @!P0 STS.128 [R237+0x17000], RZ ;  /* 0x017000ffed008388 */ /* 0x0005e80000000c00 */
.L_x_14:
[----:B------:R-:W-:Y:S05]  /*2250*/  BSYNC B0 ;  /* 0x0000000000007941 */ /* 0x000fea0003800000 */
.L_x_13:
[C---:B------:R-:W-:Y:S01]  /*2260*/  ISETP.GE.AND P1, PT, R44.reuse, UR13, PT ;  /* 0x0000000d2c007c0c */ /* 0x040fe2000bf26270 */
[----:B------:R-:W-:Y:S01]  /*2270*/  IMAD.MOV.U32 R244, RZ, RZ, 0x7f800000 ;  /* 0x7f800000fff47424 */ /* 0x000fe200078e00ff */
[----:B------:R-:W-:Y:S01]  /*2280*/  IADD3 R6, P0, R27, UR10, RZ ;  /* 0x0000000a1b067c10 */ /* 0x000fe2000ff1e0ff */
[C---:B------:R-:W-:Y:S01]  /*2290*/  VIADD R0, R44.reuse, 0x8 ;  /* 0x000000082c007836 */ /* 0x040fe20000000000 */
[----:B------:R-:W-:Y:S01]  /*22a0*/  SHF.L.U64.HI R7, R44, 0x2, R246 ;  /* 0x000000022c077819 */ /* 0x000fe200000102f6 */
[----:B------:R-:W0:Y:S01]  /*22b0*/  LDGDEPBAR ;  /* 0x00000000000079af */ /* 0x000e220000000000 */
[----:B------:R-:W-:Y:S01]  /*22c0*/  IMAD.MOV.U32 R245, RZ, RZ, 0x7f800000 ;  /* 0x7f800000fff57424 */ /* 0x000fe200078e00ff */
[----:B------:R-:W-:Y:S01]  /*22d0*/  ULDC.64 UR16, c[0x0][0x210] ;  /* 0x0000840000107ab9 */ /* 0x000fe20000000a00 */
[----:B------:R-:W-:Y:S01]  /*22e0*/  IADD3.X R7, R7, UR9, RZ, P0, !PT ;  /* 0x0000000907077c10 */ /* 0x000fe200087fe4ff */
[----:B--2---:R-:W-:Y:S01]  /*22f0*/  IMAD.WIDE.U32 R12, R30, UR54, R22 ;  /* 0x000000361e0c7c25 */ /* 0x004fe2000f8e0016 */
[----:B------:R-:W-:Y:S01]  /*2300*/  ISETP.GE.AND P0, PT, R0, UR13, PT ;  /* 0x0000000d00007c0c */ /* 0x000fe2000bf06270 */
[----:B------:R-:W-:-:S02]  /*2310*/  ULDC.64 UR14, c[0x0][0x3e0] ;  /* 0x0000f800000e7ab9 */ /* 0x000fc40000000a00 */
[----:B------:R1:W5:Y:S01]  /*2320*/  @!P1 LDG.E R244, desc[UR6][R6.64] ;  /* 0x0000000606f49981 */ /* 0x000362000c1e1900 */
[----:B------:R-:W-:Y:S01]  /*2330*/  ISETP.GE.AND P1, PT, R20, UR13, PT ;  /* 0x0000000d14007c0c */ /* 0x000fe2000bf26270 */
[-C--:B------:R-:W-:Y:S02]  /*2340*/  IMAD R0, R34, R8.reuse, RZ ;  /* 0x0000000822007224 */ /* 0x080fe400078e02ff */
[----:B------:R-:W-:Y:S02]  /*2350*/  VIADD R17, R13, UR20 ;  /* 0x000000140d117c36 */ /* 0x000fe40008000000 */
[----:B------:R-:W-:-:S04]  /*2360*/  IMAD.WIDE.U32 R10, R20, R8, R10 ;  /* 0x00000008140a7225 */ /* 0x000fc800078e000a */
[----:B------:R1:W5:Y:S01]  /*2370*/  @!P0 LDG.E R245, desc[UR6][R6.64+0x20] ;  /* 0x0000200606f58981 */ /* 0x000362000c1e1900 */
[----:B------:R-:W-:Y:S01]  /*2380*/  LEA R240, P0, R12, UR16, 0x1 ;  /* 0x000000100cf07c11 */ /* 0x000fe2000f8008ff */
[----:B------:R-:W-:Y:S01]  /*2390*/  IMAD R0, R20, R9, R0 ;  /* 0x0000000914007224 */ /* 0x000fe200078e0200 */
[----:B------:R-:W-:Y:S01]  /*23a0*/  BSSY B0, `(.L_x_15) ;  /* 0x0000030000007945 */ /* 0x000fe20003800000 */
[----:B------:R1:W-:Y:S01]  /*23b0*/  @P1 STS.128 [R237+0x8000], RZ ;  /* 0x008000ffed001388 */ /* 0x0003e20000000c00 */
[----:B------:R-:W-:Y:S01]  /*23c0*/  LEA.HI.X R243, R12, UR17, R17, 0x1, P0 ;  /* 0x000000110cf37c11 */ /* 0x000fe200080f0c11 */
[----:B------:R-:W-:Y:S01]  /*23d0*/  IMAD.IADD R16, R11, 0x1, R0 ;  /* 0x000000010b107824 */ /* 0x000fe200078e0200 */
[----:B------:R-:W-:Y:S01]  /*23e0*/  LEA R241, P0, R10, UR14, 0x1 ;  /* 0x0000000e0af17c11 */ /* 0x000fe2000f8008ff */
[----:B------:R1:W-:Y:S01]  /*23f0*/  @P1 STS.128 [R237+0xa000], RZ ;  /* 0x00a000ffed001388 */ /* 0x0003e20000000c00 */
[----:B------:R-:W-:Y:S02]  /*2400*/  VIADD R18, R20, 0x20 ;  /* 0x0000002014127836 */ /* 0x000fe40000000000 */
[----:B------:R-:W-:Y:S01]  /*2410*/  LEA.HI.X R242, R10, UR15, R16, 0x1, P0 ;  /* 0x0000000f0af27c11 */ /* 0x000fe200080f0c10 */
[----:B------:R1:W-:Y:S04]  /*2420*/  @P1 STS.128 [R237+0xc000], RZ ;  /* 0x00c000ffed001388 */ /* 0x0003e80000000c00 */
[----:B------:R1:W-:Y:S01]  /*2430*/  @P1 STS.128 [R237+0xe000], RZ ;  /* 0x00e000ffed001388 */ /* 0x0003e20000000c00 */
[----:B------:R-:W-:Y:S05]  /*2440*/  @P1 BRA `(.L_x_16) ;  /* 0x0000000000941947 */ /* 0x000fea0003800000 */
[----:B------:R-:W2:Y:S01]  /*2450*/  LDC.64 R22, c[0x0][0x3e0] ;  /* 0x0000f800ff167b82 */ /* 0x000ea20000000a00 */
[----:B------:R-:W-:Y:S01]  /*2460*/  IMAD R0, R26, R8, RZ ;  /* 0x000000081a007224 */ /* 0x000fe200078e02ff */
[----:B------:R-:W-:Y:S01]  /*2470*/  UMOV UR24, UR21 ;  /* 0x0000001500187c82 */ /* 0x000fe20008000000 */
[----:B------:R-:W-:Y:S01]  /*2480*/  UMOV UR25, UR38 ;  /* 0x0000002600197c82 */ /* 0x000fe20008000000 */
[----:B------:R-:W-:Y:S01]  /*2490*/  ISETP.NE.AND P4, PT, R248, RZ, PT ;  /* 0x000000fff800720c */ /* 0x000fe20003f85270 */
[-C--:B------:R-:W-:Y:S01]  /*24a0*/  IMAD R0, R9, R24.reuse, R0 ;  /* 0x0000001809007224 */ /* 0x080fe200078e0200 */
[----:B------:R-:W-:Y:S01]  /*24b0*/  ISETP.NE.AND P3, PT, R35, RZ, PT ;  /* 0x000000ff2300720c */ /* 0x000fe20003f65270 */
[----:B-1----:R-:W-:Y:S01]  /*24c0*/  IMAD.WIDE.U32 R6, R8, R24, UR24 ;  /* 0x0000001808067e25 */ /* 0x002fe2000f8e0018 */
[----:B------:R3:W-:Y:S04]  /*24d0*/  @P5 STS.128 [R237+0x8000], RZ ;  /* 0x008000ffed005388 */ /* 0x0007e80000000c00 */
[----:B------:R-:W-:-:S03]  /*24e0*/  IADD3 R7, R7, R0, RZ ;  /* 0x0000000007077210 */ /* 0x000fc60007ffe0ff */
[----:B------:R-:W-:-:S05]  /*24f0*/  IMAD.WIDE.U32 R14, R29, UR54, R6 ;  /* 0x000000361d0e7c25 */ /* 0x000fca000f8e0006 */
[----:B------:R-:W-:Y:S01]  /*2500*/  IADD3 R0, R15, UR19, RZ ;  /* 0x000000130f007c10 */ /* 0x000fe2000fffe0ff */
[----:B--2---:R-:W-:Y:S01]  /*2510*/  IMAD.WIDE R6, R4, 0x2, R22 ;  /* 0x0000000204067825 */ /* 0x004fe200078e0216 */
[----:B------:R-:W-:Y:S02]  /*2520*/  @!P5 MOV R15, R242 ;  /* 0x000000f2000fd202 */ /* 0x000fe40000000f00 */
[----:B------:R-:W-:-:S04]  /*2530*/  LEA R6, P0, R14, R6, 0x1 ;  /* 0x000000060e067211 */ /* 0x000fc800078008ff */
[----:B------:R-:W-:Y:S02]  /*2540*/  LEA.HI.X R7, R14, R7, R0, 0x1, P0 ;  /* 0x000000070e077211 */ /* 0x000fe400000f0c00 */
[----:B------:R-:W-:-:S05]  /*2550*/  @!P5 MOV R14, R241 ;  /* 0x000000f1000ed202 */ /* 0x000fca0000000f00 */
[----:B------:R-:W-:Y:S01]  /*2560*/  @!PT LDS RZ, [RZ] ;  /* 0x00000000fffff984 */ /* 0x000fe20000000800 */
[----:B------:R-:W-:Y:S01]  /*2570*/  @!PT LDS RZ, [RZ] ;  /* 0x00000000fffff984 */ /* 0x000fe20000000800 */
[----:B------:R-:W-:Y:S01]  /*2580*/  @!PT LDS RZ, [RZ] ;  /* 0x00000000fffff984 */ /* 0x000fe20000000800 */
[----:B------:R3:W-:Y:S04]  /*2590*/  @!P5 LDGSTS.E.BYPASS.LTC128B.128 [R237+0x8000], desc[UR6][R14.64] ;  /* 0x080000000eeddfae */ /* 0x0007e8000b901d46 */
[----:B------:R3:W-:Y:S04]  /*25a0*/  @P4 STS.128 [R237+0xa000], RZ ;  /* 0x00a000ffed004388 */ /* 0x0007e80000000c00 */
        /* <DEDUP_REMOVED lines=9> */
[----:B------:R3:W-:Y:S01]  /*2640*/  @P3 STS.128 [R237+0xe000], RZ ;  /* 0x00e000ffed003388 */ /* 0x0007e20000000c00 */
[----:B------:R-:W-:Y:S05]  /*2650*/  @P3 BRA `(.L_x_16) ;  /* 0x0000000000103947 */ /* 0x000fea0003800000 */
[----:B------:R-:W-:Y:S01]  /*2660*/  @!PT LDS RZ, [RZ] ;  /* 0x00000000fffff984 */ /* 0x000fe20000000800 */
[----:B------:R-:W-:Y:S01]  /*2670*/  @!PT LDS RZ, [RZ] ;  /* 0x00000000fffff984 */ /* 0x000fe20000000800 */
[----:B------:R-:W-:Y:S01]  /*2680*/  @!PT LDS RZ, [RZ] ;  /* 0x00000000fffff984 */ /* 0x000fe20000000800 */
[----:B------:R2:W-:Y:S02]  /*2690*/  LDGSTS.E.BYPASS.LTC128B.128 [R237+0xe000], desc[UR6][R6.64+0x180] ;  /* 0x0e00018006ed7fae */ /* 0x0005e4000b901d46 */
.L_x_16:
[----:B------:R-:W-:Y:S05]  /*26a0*/  BSYNC B0 ;  /* 0x0000000000007941 */ /* 0x000fea0003800000 */
.L_x_15:
[----:B------:R-:W-:Y:S01]  /*26b0*/  ISETP.GE.AND P0, PT, R18, UR13, PT ;  /* 0x0000000d12007c0c */ /* 0x000fe2000bf06270 */
[----:B------:R-:W-:-:S12]  /*26c0*/  BSSY B0, `(.L_x_17) ;  /* 0x000002b000007945 */ /* 0x000fd80003800000 */
[----:B------:R4:W-:Y:S04]  /*26d0*/  @P0 STS.128 [R237+0x9000], RZ ;  /* 0x009000ffed000388 */ /* 0x0009e80000000c00 */
[----:B------:R4:W-:Y:S04]  /*26e0*/  @P0 STS.128 [R237+0xb000], RZ ;  /* 0x00b000ffed000388 */ /* 0x0009e80000000c00 */
[----:B------:R4:W-:Y:S04]  /*26f0*/  @P0 STS.128 [R237+0xd000], RZ ;  /* 0x00d000ffed000388 */ /* 0x0009e80000000c00 */
[----:B------:R4:W-:Y:S01]  /*2700*/  @P0 STS.128 [R237+0xf000], RZ ;  /* 0x00f000ffed000388 */ /* 0x0009e20000000c00 */
[----:B------:R-:W-:Y:S05]  /*2710*/  @P0 BRA `(.L_x_18) ;  /* 0x0000000000940947 */ /* 0x000fea0003800000 */
[----:B------:R-:W-:Y:S01]  /*2720*/  P2R R11, PR, RZ, 0x1 ;  /* 0x00000001ff0b7803 */ /* 0x000fe20000000000 */
[----:B-123--:R-:W-:Y:S01]  /*2730*/  IMAD.WIDE.U32 R6, R8, 0x20, RZ ;  /* 0x0000002008067825 */ /* 0x00efe200078e00ff */
[----:B------:R-:W-:Y:S01]  /*2740*/  ISETP.NE.AND P0, PT, R248, RZ, PT ;  /* 0x000000fff800720c */ /* 0x000fe20003f05270 */
[----:B------:R1:W-:Y:S01]  /*2750*/  @P5 STS.128 [R237+0x9000], RZ ;  /* 0x009000ffed005388 */ /* 0x0003e20000000c00 */
[C---:B------:R-:W-:Y:S02]  /*2760*/  @!P5 LEA R14, P3, R8.reuse, R241, 0x6 ;  /* 0x000000f1080ed211 */ /* 0x040fe400078630ff */
[----:B------:R-:W-:Y:S02]  /*2770*/  ISETP.NE.AND P4, PT, R35, RZ, PT ;  /* 0x000000ff2300720c */ /* 0x000fe40003f85270 */
[----:B------:R-:W-:Y:S01]  /*2780*/  @!P5 LEA.HI.X R15, R8, R242, R9, 0x6, P3 ;  /* 0x000000f2080fd211 */ /* 0x000fe200018f3409 */
[----:B------:R-:W-:Y:S01]  /*2790*/  IMAD.SHL.U32 R9, R9, 0x20, RZ ;  /* 0x0000002009097824 */ /* 0x000fe200078e00ff */
[----:B------:R-:W-:-:S03]  /*27a0*/  IADD3 R0, P3, R10, R6, RZ ;  /* 0x000000060a007210 */ /* 0x000fc60007f7e0ff */
[----:B------:R-:W-:Y:S01]  /*27b0*/  @!PT LDS RZ, [RZ] ;  /* 0x00000000fffff984 */ /* 0x000fe20000000800 */
[----:B------:R-:W-:Y:S01]  /*27c0*/  @!PT LDS RZ, [RZ] ;  /* 0x00000000fffff984 */ /* 0x000fe20000000800 */
[----:B------:R-:W-:Y:S01]  /*27d0*/  @!PT LDS RZ, [RZ] ;  /* 0x00000000fffff984 */ /* 0x000fe20000000800 */
[----:B------:R1:W-:Y:S01]  /*27e0*/  @!P5 LDGSTS.E.BYPASS.LTC128B.128 [R237+0x9000], desc[UR6][R14.64] ;  /* 0x090000000eeddfae */ /* 0x0003e2000b901d46 */
[----:B------:R-:W-:Y:S02]  /*27f0*/  IADD3.X R10, R16, R7, R9, P3, !PT ;  /* 0x00000007100a7210 */ /* 0x000fe40001ffe409 */
[C---:B------:R-:W-:Y:S01]  /*2800*/  @!P0 LEA R8, P3, R0.reuse, UR14, 0x1 ;  /* 0x0000000e00088c11 */ /* 0x040fe2000f8608ff */
[----:B------:R1:W-:Y:S03]  /*2810*/  @P0 STS.128 [R237+0xb000], RZ ;  /* 0x00b000ffed000388 */ /* 0x0003e60000000c00 */
[C---:B------:R-:W-:Y:S02]  /*2820*/  @!P0 LEA.HI.X R9, R0.reuse, UR15, R10, 0x1, P3 ;  /* 0x0000000f00098c11 */ /* 0x040fe400098f0c0a */
[----:B------:R-:W-:-:S03]  /*2830*/  @!P6 LEA R6, P3, R0, UR14, 0x1 ;  /* 0x0000000e0006ec11 */ /* 0x000fc6000f8608ff */
[----:B------:R-:W-:Y:S01]  /*2840*/  @!PT LDS RZ, [RZ] ;  /* 0x00000000fffff984 */ /* 0x000fe20000000800 */
[----:B------:R-:W-:Y:S01]  /*2850*/  @!PT LDS RZ, [RZ] ;  /* 0x00000000fffff984 */ /* 0x000fe20000000800 */
[----:B------:R-:W-:Y:S01]  /*2860*/  @!PT LDS RZ, [RZ] ;  /* 0x00000000fffff984 */ /* 0x000fe20000000800 */
[----:B------:R1:W-:Y:S01]  /*2870*/  @!P0 LDGSTS.E.BYPASS.LTC128B.128 [R237+0xb000], desc[UR6][R8.64+0x80] ;  /* 0x0b00008008ed8fae */ /* 0x0003e2000b901d46 */
[----:B------:R-:W-:Y:S02]  /*2880*/  @!P6 LEA.HI.X R7, R0, UR15, R10, 0x1, P3 ;  /* 0x0000000f0007ec11 */ /* 0x000fe400098f0c0a */
[----:B------:R-:W-:Y:S01]  /*2890*/  ISETP.NE.AND P0, PT, R11, RZ, PT ;  /* 0x000000ff0b00720c */ /* 0x000fe20003f05270 */
[----:B------:R1:W-:Y:S04]  /*28a0*/  @P6 STS.128 [R237+0xd000], RZ ;  /* 0x00d000ffed006388 */ /* 0x0003e80000000c00 */
[----:B------:R-:W-:Y:S01]  /*28b0*/  @!PT LDS RZ, [RZ] ;  /* 0x00000000fffff984 */ /* 0x000fe20000000800 */
[----:B------:R-:W-:Y:S01]  /*28c0*/  @!PT LDS RZ, [RZ] ;  /* 0x00000000fffff984 */ /* 0x000fe20000000800 */
[----:B------:R-:W-:Y:S01]  /*28d0*/  @!PT LDS RZ, [RZ] ;  /* 0x00000000fffff984 */ /* 0x000fe20000000800 */
[----:B------:R1:W-:Y:S04]  /*28e0*/  @!P6 LDGSTS.E.BYPASS.LTC128B.128 [R237+0xd000], desc[UR6][R6.64+0x100] ;  /* 0x0d00010006edefae */ /* 0x0003e8000b901d46 */
[----:B------:R1:W-:Y:S01]  /*28f0*/  @P4 STS.128 [R237+0xf000], RZ ;  /* 0x00f000ffed004388 */ /* 0x0003e20000000c00 */
[----:B------:R-:W-:Y:S05]  /*2900*/  @P4 BRA `(.L_x_18) ;  /* 0x0000000000184947 */ /* 0x000fea0003800000 */
[----:B-1----:R-:W-:-:S04]  /*2910*/  LEA R6, P3, R0, UR14, 0x1 ;  /* 0x0000000e00067c11 */ /* 0x002fc8000f8608ff */
[----:B------:R-:W-:-:S05]  /*2920*/  LEA.HI.X R7, R0, UR15, R10, 0x1, P3 ;  /* 0x0000000f00077c11 */ /* 0x000fca00098f0c0a */
[----:B------:R-:W-:Y:S01]  /*2930*/  @!PT LDS RZ, [RZ] ;  /* 0x00000000fffff984 */ /* 0x000fe20000000800 */
[----:B------:R-:W-:Y:S01]  /*2940*/  @!PT LDS RZ, [RZ] ;  /* 0x00000000fffff984 */ /* 0x000fe20000000800 */
[----:B------:R-:W-:Y:S01]  /*2950*/  @!PT LDS RZ, [RZ] ;  /* 0x00000000fffff984 */ /* 0x000fe20000000800 */
[----:B------:R1:W-:Y:S04]  /*2960*/  LDGSTS.E.BYPASS.LTC128B.128 [R237+0xf000], desc[UR6][R6.64+0x180] ;  /* 0x0f00018006ed7fae */ /* 0x0003e8000b901d46 */
.L_x_18:
[----:B------:R-:W-:Y:S05]  /*2970*/  BSYNC B0 ;  /* 0x0000000000007941 */ /* 0x000fea0003800000 */
.L_x_17:
[----:B------:R1:W-:Y:S01]  /*2980*/  @P1 STS.128 [R237], RZ ;  /* 0x000000ffed001388 */ /* 0x0003e20000000c00 */
[----:B------:R-:W-:Y:S03]  /*2990*/  BSSY B0, `(.L_x_19) ;  /* 0x0000028000007945 */ /* 0x000fe60003800000 */
[----:B------:R1:W-:Y:S04]  /*29a0*/  @P1 STS.128 [R237+0x2000], RZ ;  /* 0x002000ffed001388 */ /* 0x0003e80000000c00 */
[----:B------:R1:W-:Y:S04]  /*29b0*/  @P1 STS.128 [R237+0x4000], RZ ;  /* 0x004000ffed001388 */ /* 0x0003e80000000c00 */
[----:B------:R1:W-:Y:S01]  /*29c0*/  @P1 STS.128 [R237+0x6000], RZ ;  /* 0x006000ffed001388 */ /* 0x0003e20000000c00 */
[----:B------:R-:W-:Y:S05]  /*29d0*/  @P1 BRA `(.L_x_20) ;  /* 0x00000000008c1947 */ /* 0x000fea0003800000 */
[----:B------:R-:W4:Y:S01]  /*29e0*/  LDC.64 R10, c[0x0][0x210] ;  /* 0x00008400ff0a7b82 */ /* 0x000f220000000a00 */
[----:B-123--:R-:W-:Y:S01]  /*29f0*/  IMAD.U32 R6, RZ, RZ, UR44 ;  /* 0x0000002cff067e24 */ /* 0x00efe2000f8e00ff */
[----:B------:R-:W-:Y:S01]  /*2a00*/  ISETP.NE.AND P4, PT, R248, RZ, PT ;  /* 0x000000fff800720c */ /* 0x000fe20003f85270 */
[----:B------:R-:W-:Y:S01]  /*2a10*/  IMAD.U32 R7, RZ, RZ, UR37 ;  /* 0x00000025ff077e24 */ /* 0x000fe2000f8e00ff */
[----:B------:R-:W-:Y:S01]  /*2a20*/  ISETP.NE.AND P3, PT, R35, RZ, PT ;  /* 0x000000ff2300720c */ /* 0x000fe20003f65270 */
[----:B------:R1:W-:Y:S01]  /*2a30*/  @P5 STS.128 [R237], RZ ;  /* 0x000000ffed005388 */ /* 0x0003e20000000c00 */
[----:B------:R-:W-:-:S05]  /*2a40*/  IMAD.WIDE.U32 R6, R24, UR26, R6 ;  /* 0x0000001a18067c25 */ /* 0x000fca000f8e0006 */
[----:B------:R-:W-:-:S03]  /*2a50*/  IADD3 R7, R31, R7, RZ ;  /* 0x000000071f077210 */ /* 0x000fc60007ffe0ff */
[----:B------:R-:W-:-:S04]  /*2a60*/  IMAD.WIDE.U32 R8, R30, UR54, R6 ;  /* 0x000000361e087c25 */ /* 0x000fc8000f8e0006 */
[----:B------:R-:W-:Y:S01]  /*2a70*/  VIADD R0, R9, UR20 ;  /* 0x0000001409007c36 */ /* 0x000fe20008000000 */
[----:B------:R-:W-:Y:S01]  /*2a80*/  @!P5 MOV R9, R243 ;  /* 0x000000f30009d202 */ /* 0x000fe20000000f00 */
[----:B----4-:R-:W-:-:S03]  /*2a90*/  IMAD.WIDE R6, R4, 0x2, R10 ;  /* 0x0000000204067825 */ /* 0x010fc600078e020a */
[----:B------:R-:W-:-:S04]  /*2aa0*/  LEA R6, P1, R8, R6, 0x1 ;  /* 0x0000000608067211 */ /* 0x000fc800078208ff */
[----:B------:R-:W-:Y:S02]  /*2ab0*/  LEA.HI.X R7, R8, R7, R0, 0x1, P1 ;  /* 0x0000000708077211 */ /* 0x000fe400008f0c00 */
[----:B------:R-:W-:-:S05]  /*2ac0*/  @!P5 MOV R8, R240 ;  /* 0x000000f00008d202 */ /* 0x000fca0000000f00 */
[----:B------:R-:W-:Y:S01]  /*2ad0*/  @!PT LDS RZ, [RZ] ;  /* 0x00000000fffff984 */ /* 0x000fe20000000800 */
[----:B------:R-:W-:Y:S01]  /*2ae0*/  @!PT LDS RZ, [RZ] ;  /* 0x00000000fffff984 */ /* 0x000fe20000000800 */
[----:B------:R-:W-:Y:S01]  /*2af0*/  @!PT LDS RZ, [RZ] ;  /* 0x00000000fffff984 */ /* 0x000fe20000000800 */
[----:B------:R1:W-:Y:S04]  /*2b00*/  @!P5 LDGSTS.E.BYPASS.LTC128B.128 [R237], desc[UR6][R8.64] ;  /* 0x0000000008eddfae */ /* 0x0003e8000b901d46 */
        /* <DEDUP_REMOVED lines=16> */
.L_x_20:
[----:B------:R-:W-:Y:S05]  /*2c10*/  BSYNC B0 ;  /* 0x0000000000007941 */ /* 0x000fea0003800000 */
.L_x_19:
[----:B------:R1:W-:Y:S01]  /*2c20*/  @P0 STS.128 [R237+0x1000], RZ ;  /* 0x001000ffed000388 */ /* 0x0003e20000000c00 */
[----:B------:R-:W-:Y:S03]  /*2c30*/  BSSY B0, `(.L_x_21) ;  /* 0x000002b000007945 */ /* 0x000fe60003800000 */
[----:B------:R1:W-:Y:S04]  /*2c40*/  @P0 STS.128 [R237+0x3000], RZ ;  /* 0x003000ffed000388 */ /* 0x0003e80000000c00 */
[----:B------:R1:W-:Y:S04]  /*2c50*/  @P0 STS.128 [R237+0x5000], RZ ;  /* 0x005000ffed000388 */ /* 0x0003e80000000c00 */
[----:B------:R1:W-:Y:S01]  /*2c60*/  @P0 STS.128 [R237+0x7000], RZ ;  /* 0x007000ffed000388 */ /* 0x0003e20000000c00 */
[----:B------:R-:W-:Y:S05]  /*2c70*/  @P0 BRA `(.L_x_22) ;  /* 0x0000000000980947 */ /* 0x000fea0003800000 */
[----:B------:R-:W-:Y:S01]  /*2c80*/  ISETP.NE.AND P4, PT, R248, RZ, PT ;  /* 0x000000fff800720c */ /* 0x000fe20003f85270 */
[----:B------:R-:W-:Y:S01]  /*2c90*/  UIMAD.WIDE.U32 UR14, UR26, 0x20, URZ ;  /* 0x000000201a0e78a5 */ /* 0x000fe2000f8e003f */
[----:B-123--:R-:W-:Y:S01]  /*2ca0*/  IMAD.U32 R7, RZ, RZ, UR26 ;  /* 0x0000001aff077e24 */ /* 0x00efe2000f8e00ff */
[----:B------:R-:W-:Y:S01]  /*2cb0*/  USHF.L.U32 UR19, UR27, 0x5, URZ ;  /* 0x000000051b137899 */ /* 0x000fe2000800063f */
[----:B------:R-:W-:Y:S01]  /*2cc0*/  IMAD.U32 R6, RZ, RZ, UR27 ;  /* 0x0000001bff067e24 */ /* 0x000fe2000f8e00ff */
[----:B------:R-:W-:Y:S01]  /*2cd0*/  ISETP.NE.AND P3, PT, R35, RZ, PT ;  /* 0x000000ff2300720c */ /* 0x000fe20003f65270 */
[----:B------:R1:W-:Y:S01]  /*2ce0*/  @P5 STS.128 [R237+0x1000], RZ ;  /* 0x001000ffed005388 */ /* 0x0003e20000000c00 */
[----:B------:R-:W-:Y:S02]  /*2cf0*/  IADD3 R0, P1, R12, UR14, RZ ;  /* 0x0000000e0c007c10 */ /* 0x000fe4000ff3e0ff */
[----:B------:R-:W-:Y:S01]  /*2d00*/  IMAD.U32 R12, RZ, RZ, UR19 ;  /* 0x00000013ff0c7e24 */ /* 0x000fe2000f8e00ff */
[----:B------:R-:W-:-:S04]  /*2d10*/  @!P5 LEA R10, P0, R7, R240, 0x6 ;  /* 0x000000f0070ad211 */ /* 0x000fc800078030ff */
[----:B------:R-:W-:Y:S02]  /*2d20*/  IADD3.X R12, R17, UR15, R12, P1, !PT ;  /* 0x0000000f110c7c10 */ /* 0x000fe40008ffe40c */
[C---:B------:R-:W-:Y:S02]  /*2d30*/  @!P4 LEA R8, P1, R0.reuse, UR16, 0x1 ;  /* 0x000000100008cc11 */ /* 0x040fe4000f8208ff */
[----:B------:R-:W-:Y:S02]  /*2d40*/  @!P5 LEA.HI.X R11, R7, R243, R6, 0x6, P0 ;  /* 0x000000f3070bd211 */ /* 0x000fe400000f3406 */
[C---:B------:R-:W-:Y:S02]  /*2d50*/  @!P6 LEA R6, P0, R0.reuse, UR16, 0x1 ;  /* 0x000000100006ec11 */ /* 0x040fe4000f8008ff */
[C-C-:B------:R-:W-:Y:S01]  /*2d60*/  @!P4 LEA.HI.X R9, R0.reuse, UR17, R12.reuse, 0x1, P1 ;  /* 0x000000110009cc11 */ /* 0x140fe200088f0c0c */
[----:B------:R-:W-:Y:S01]  /*2d70*/  @!PT LDS RZ, [RZ] ;  /* 0x00000000fffff984 */ /* 0x000fe20000000800 */
[----:B------:R-:W-:Y:S01]  /*2d80*/  @!PT LDS RZ, [RZ] ;  /* 0x00000000fffff984 */ /* 0x000fe20000000800 */
[----:B------:R-:W-:Y:S01]  /*2d90*/  @!PT LDS RZ, [RZ] ;  /* 0x00000000fffff984 */ /* 0x000fe20000000800 */
[----:B------:R1:W-:Y:S01]  /*2da0*/  @!P5 LDGSTS.E.BYPASS.LTC128B.128 [R237+0x1000], desc[UR6][R10.64] ;  /* 0x010000000aeddfae */ /* 0x0003e2000b901d46 */
[----:B------:R-:W-:-:S03]  /*2db0*/  @!P6 LEA.HI.X R7, R0, UR17, R12, 0x1, P0 ;  /* 0x000000110007ec11 */ /* 0x000fc600080f0c0c */
        /* <DEDUP_REMOVED lines=18> */
.L_x_22:
[----:B------:R-:W-:Y:S05]  /*2ee0*/  BSYNC B0 ;  /* 0x0000000000007941 */ /* 0x000fea0003800000 */
.L_x_21:
[----:B------:R1:W-:Y:S01]  /*2ef0*/  @P2 STS.128 [R237+0x10000], RZ ;  /* 0x010000ffed002388 */ /* 0x0003e20000000c00 */
[----:B------:R-:W-:Y:S03]  /*2f00*/  BSSY B0, `(.L_x_23) ;  /* 0x0000038000007945 */ /* 0x000fe60003800000 */
[----:B------:R1:W-:Y:S04]  /*2f10*/  @P2 STS.128 [R237+0x11000], RZ ;  /* 0x011000ffed002388 */ /* 0x0003e80000000c00 */
[----:B------:R1:W-:Y:S04]  /*2f20*/  @P2 STS.128 [R237+0x12000], RZ ;  /* 0x012000ffed002388 */ /* 0x0003e80000000c00 */
[----:B------:R1:W-:Y:S01]  /*2f30*/  @P2 STS.128 [R237+0x13000], RZ ;  /* 0x013000ffed002388 */ /* 0x0003e20000000c00 */
[----:B------:R-:W-:Y:S05]  /*2f40*/  @P2 BRA `(.L_x_24) ;  /* 0x0000000000cc2947 */ /* 0x000fea0003800000 */
[C---:B------:R-:W-:Y:S01]  /*2f50*/  LOP3.LUT R0, R25.reuse, 0x1, RZ, 0xc0, !PT ;  /* 0x0000000119007812 */ /* 0x040fe200078ec0ff */
[----:B-123--:R-:W-:Y:S01]  /*2f60*/  IMAD.U32 R6, RZ, RZ, UR28 ;  /* 0x0000001cff067e24 */ /* 0x00efe2000f8e00ff */
[----:B------:R-:W-:Y:S01]  /*2f70*/  LOP3.LUT R7, R25, 0xff, RZ, 0xc0, !PT ;  /* 0x000000ff19077812 */ /* 0x000fe200078ec0ff */
[----:B------:R-:W-:Y:S01]  /*2f80*/  ULDC.64 UR14, c[0x0][0x260] ;  /* 0x00009800000e7ab9 */ /* 0x000fe20000000a00 */
[----:B------:R-:W-:Y:S02]  /*2f90*/  ISETP.NE.U32.AND P3, PT, R0, 0x1, PT ;  /* 0x000000010000780c */ /* 0x000fe40003f65070 */
[C---:B------:R-:W-:Y:S02]  /*2fa0*/  LOP3.LUT P2, RZ, R7.reuse, 0x2, RZ, 0xc0, !PT ;  /* 0x0000000207ff7812 */ /* 0x040fe4000784c0ff */
[----:B------:R-:W-:Y:S02]  /*2fb0*/  IADD3 R0, P0, R20, UR28, RZ ;  /* 0x0000001c14007c10 */ /* 0x000fe4000ff1e0ff */
[----:B------:R-:W-:-:S02]  /*2fc0*/  LOP3.LUT P1, RZ, R7, 0x4, RZ, 0xc0, !PT ;  /* 0x0000000407ff7812 */ /* 0x000fc4000782c0ff */
[----:B------:R-:W-:Y:S01]  /*2fd0*/  LEA.HI.X.SX32 R6, R6, R34, 0x1, P0 ;  /* 0x0000002206067211 */ /* 0x000fe200000f0eff */
[----:B------:R-:W-:-:S04]  /*2fe0*/  IMAD.WIDE.U32 R4, R0, UR30, R4 ;  /* 0x0000001e00047c25 */ /* 0x000fc8000f8e0004 */
[----:B------:R-:W1:Y:S01]  /*2ff0*/  @!P3 LDC.64 R12, c[0x0][0x218] ;  /* 0x00008600ff0cbb82 */ /* 0x000e620000000a00 */
[----:B------:R-:W-:Y:S01]  /*3000*/  IMAD R6, R6, UR30, RZ ;  /* 0x0000001e06067c24 */ /* 0x000fe2000f8e02ff */
[----:B------:R-:W-:-:S03]  /*3010*/  IADD3 R4, P0, R4, UR45, RZ ;  /* 0x0000002d04047c10 */ /* 0x000fc6000ff1e0ff */
[----:B------:R-:W-:Y:S02]  /*3020*/  IMAD R6, R0, UR31, R6 ;  /* 0x0000001f00067c24 */ /* 0x000fe4000f8e0206 */
[----:B------:R-:W-:Y:S01]  /*3030*/  IMAD R0, R33, UR14, RZ ;  /* 0x0000000e21007c24 */ /* 0x000fe2000f8e02ff */
[----:B------:R-:W2:Y:S02]  /*3040*/  @P2 LDC.64 R10, c[0x0][0x218] ;  /* 0x00008600ff0a2b82 */ /* 0x000ea40000000a00 */
[----:B------:R-:W-:Y:S01]  /*3050*/  IADD3.X R5, R5, UR47, R6, P0, !PT ;  /* 0x0000002f05057c10 */ /* 0x000fe200087fe406 */
[C---:B------:R-:W-:Y:S02]  /*3060*/  IMAD R0, R21.reuse, UR15, R0 ;  /* 0x0000000f15007c24 */ /* 0x040fe4000f8e0200 */
[----:B------:R-:W-:-:S03]  /*3070*/  IMAD.WIDE.U32 R4, R21, UR14, R4 ;  /* 0x0000000e15047c25 */ /* 0x000fc6000f8e0004 */
[----:B------:R-:W3:Y:S01]  /*3080*/  @P1 LDC.64 R8, c[0x0][0x218] ;  /* 0x00008600ff081b82 */ /* 0x000ee20000000a00 */
[----:B------:R-:W-:Y:S01]  /*3090*/  IMAD.IADD R0, R5, 0x1, R0 ;  /* 0x0000000105007824 */ /* 0x000fe200078e0200 */
[----:B-1----:R-:W-:-:S04]  /*30a0*/  @!P3 LEA R12, P0, R4, R12, 0x1 ;  /* 0x0000000c040cb211 */ /* 0x002fc800078008ff */
[C---:B------:R-:W-:Y:S02]  /*30b0*/  @!P3 LEA.HI.X R13, R4.reuse, R13, R0, 0x1, P0 ;  /* 0x0000000d040db211 */ /* 0x040fe400000f0c00 */
[----:B--2---:R-:W-:-:S03]  /*30c0*/  @P2 LEA R10, P0, R4, R10, 0x1 ;  /* 0x0000000a040a2211 */ /* 0x004fc600078008ff */
[----:B------:R-:W-:Y:S01]  /*30d0*/  @!PT LDS RZ, [RZ] ;  /* 0x00000000fffff984 */ /* 0x000fe20000000800 */
[----:B------:R-:W-:Y:S01]  /*30e0*/  @!PT LDS RZ, [RZ] ;  /* 0x00000000fffff984 */ /* 0x000fe20000000800 */
[----:B------:R-:W-:Y:S01]  /*30f0*/  @!PT LDS RZ, [RZ] ;  /* 0x00000000fffff984 */ /* 0x000fe20000000800 */
[----:B------:R1:W-:Y:S01]  /*3100*/  @!P3 LDGSTS.E.BYPASS.LTC128B.128 [R237+0x10000], desc[UR6][R12.64] ;  /* 0x100000000cedbfae */ /* 0x0003e2000b901d46 */
[----:B------:R-:W-:-:S03]  /*3110*/  @P2 LEA.HI.X R11, R4, R11, R0, 0x1, P0 ;  /* 0x0000000b040b2211 */ /* 0x000fc600000f0c00 */
[----:B------:R1:W-:Y:S01]  /*3120*/  @P3 STS.128 [R237+0x10000], RZ ;  /* 0x010000ffed003388 */ /* 0x0003e20000000c00 */
        /* <DEDUP_REMOVED lines=13> */
[----:B------:R-:W2:Y:S02]  /*3200*/  @P0 LDC.64 R6, c[0x0][0x218] ;  /* 0x00008600ff060b82 */ /* 0x000ea40000000a00 */
[----:B--2---:R-:W-:-:S04]  /*3210*/  @P0 LEA R6, P4, R4, R6, 0x1 ;  /* 0x0000000604060211 */ /* 0x004fc800078808ff */
[----:B------:R-:W-:-:S05]  /*3220*/  @P0 LEA.HI.X R7, R4, R7, R0, 0x1, P4 ;  /* 0x0000000704070211 */ /* 0x000fca00020f0c00 */
[----:B------:R-:W-:Y:S01]  /*3230*/  @!PT LDS RZ, [RZ] ;  /* 0x00000000fffff984 */ /* 0x000fe20000000800 */
[----:B------:R-:W-:Y:S01]  /*3240*/  @!PT LDS RZ, [RZ] ;  /* 0x00000000fffff984 */ /* 0x000fe20000000800 */
[----:B------:R-:W-:Y:S01]  /*3250*/  @!PT LDS RZ, [RZ] ;  /* 0x00000000fffff984 */ /* 0x000fe20000000800 */
[----:B------:R1:W-:Y:S04]  /*3260*/  @P0 LDGSTS.E.BYPASS.LTC128B.128 [R237+0x13000], desc[UR6][R6.64+0x180] ;  /* 0x1300018006ed0fae */ /* 0x0003e8000b901d46 */
[----:B------:R1:W-:Y:S02]  /*3270*/  @!P0 STS.128 [R237+0x13000], RZ ;  /* 0x013000ffed008388 */ /* 0x0003e40000000c00 */
.L_x_24:
[----:B------:R-:W-:Y:S05]  /*3280*/  BSYNC B0 ;  /* 0x0000000000007941 */ /* 0x000fea0003800000 */
.L_x_23:
[----:B------:R-:W0:Y:S01]  /*3290*/  LDGDEPBAR ;  /* 0x00000000000079af */ /* 0x000e220000000000 */
[----:B------:R-:W-:Y:S01]  /*32a0*/  UIADD3 UR13, UR4, 0x14000, URZ ;  /* 0x00014000040d7890 */ /* 0x000fe2000fffe03f */
[----:B------:R-:W-:Y:S01]  /*32b0*/  IMAD.MOV.U32 R0, RZ, RZ, 0x20 ;  /* 0x00000020ff007424 */ /* 0x000fe200078e00ff */
[C---:B------:R-:W-:Y:S01]  /*32c0*/  LOP3.LUT P1, RZ, R32.reuse, 0x4, RZ, 0xc0, !PT ;  /* 0x0000000420ff7812 */ /* 0x040fe2000782c0ff */
[----:B------:R-:W-:Y:S01]  /*32d0*/  IMAD.MOV.U32 R192, RZ, RZ, 0x40 ;  /* 0x00000040ffc07424 */ /* 0x000fe200078e00ff */
[----:B------:R-:W-:Y:S01]  /*32e0*/  LOP3.LUT P0, RZ, R32, 0x2, RZ, 0xc0, !PT ;  /* 0x0000000220ff7812 */ /* 0x000fe2000780c0ff */
[----:B------:R-:W-:Y:S01]  /*32f0*/  IMAD.SHL.U32 R247, R44, 0x4, RZ ;  /* 0x000000042cf77824 */ /* 0x000fe200078e00ff */
[----:B------:R-:W-:Y:S01]  /*3300*/  LEA R4, R234, UR13, 0x1 ;  /* 0x0000000dea047c11 */ /* 0x000fe2000f8e08ff */
[----:B------:R-:W-:Y:S01]  /*3310*/  ULEA UR13, UR22, 0x20, 0x5 ;  /* 0x00000020160d7891 */ /* 0x000fe2000f8e283f */
[----:B------:R-:W-:Y:S02]  /*3320*/  SEL R0, R0, 0xffffffe0, !P0 ;  /* 0xffffffe000007807 */ /* 0x000fe40004000000 */
[----:B------:R-:W-:-:S02]  /*3330*/  CS2R R126, SRZ ;  /* 0x00000000007e7805 */ /* 0x000fc4000001ff00 */
[----:B------:R-:W-:Y:S02]  /*3340*/  SEL R192, R192, 0xffffffc0, !P1 ;  /* 0xffffffc0c0c07807 */ /* 0x000fe40004800000 */
[----:B------:R-:W-:Y:S02]  /*3350*/  CS2R R124, SRZ ;  /* 0x00000000007c7805 */ /* 0x000fe4000001ff00 */
[----:B------:R-:W-:Y:S02]  /*3360*/  LEA R180, R234, UR4, 0x1 ;  /* 0x00000004eab47c11 */ /* 0x000fe4000f8e08ff */
[----:B------:R-:W-:Y:S02]  /*3370*/  CS2R R130, SRZ ;  /* 0x0000000000827805 */ /* 0x000fe4000001ff00 */
[----:B------:R-:W-:Y:S02]  /*3380*/  IADD3 R192, R0, R4, R192 ;  /* 0x0000000400c07210 */ /* 0x000fe40007ffe0c0 */
[----:B------:R-:W-:-:S02]  /*3390*/  CS2R R128, SRZ ;  /* 0x0000000000807805 */ /* 0x000fc4000001ff00 */
[----:B------:R-:W-:Y:S02]  /*33a0*/  CS2R R122, SRZ ;  /* 0x00000000007a7805 */ /* 0x000fe4000001ff00 */
[----:B------:R-:W-:Y:S02]  /*33b0*/  CS2R R120, SRZ ;  /* 0x0000000000787805 */ /* 0x000fe4000001ff00 */
[----:B------:R-:W-:Y:S02]  /*33c0*/  CS2R R118, SRZ ;  /* 0x0000000000767805 */ /* 0x000fe4000001ff00 */
[----:B------:R-:W-:Y:S02]  /*33d0*/  CS2R R116, SRZ ;  /* 0x0000000000747805 */ /* 0x000fe4000001ff00 */
[----:B------:R-:W-:Y:S02]  /*33e0*/  CS2R R110, SRZ ;  /* 0x00000000006e7805 */ /* 0x000fe4000001ff00 */
[----:B------:R-:W-:-:S02]  /*33f0*/  CS2R R108, SRZ ;  /* 0x00000000006c7805 */ /* 0x000fc4000001ff00 */
[----:B------:R-:W-:Y:S01]  /*3400*/  CS2R R114, SRZ ;  /* 0x0000000000727805 */ /* 0x000fe2000001ff00 */
[----:B------:R-:W-:-:S04]  /*3410*/  DEPBAR.LE SB0, 0x1 ;  /* 0x000080400000791a */ /* 0x000fc80000000000 */
[----:B------:R-:W-:Y:S01]  /*3420*/  BAR.SYNC.DEFER_BLOCKING 0x0 ;  /* 0x0000000000007b1d */ /* 0x000fe20000010000 */
[----:B------:R-:W-:Y:S02]  /*3430*/  CS2R R112, SRZ ;  /* 0x0000000000707805 */ /* 0x000fe4000001ff00 */
[----:B------:R-:W-:Y:S02]  /*3440*/  CS2R R106, SRZ ;  /* 0x00000000006a7805 */ /* 0x000fe4000001ff00 */
[----:B------:R-:W-:Y:S02]  /*3450*/  CS2R R104, SRZ ;  /* 0x0000000000687805 */ /* 0x000fe4000001ff00 */
        /* <DEDUP_REMOVED lines=16> */
[----:B-1-3--:R-:W-:Y:S02]  /*3560*/  CS2R R14, SRZ ;  /* 0x00000000000e7805 */ /* 0x00afe4000001ff00 */
[----:B------:R-:W-:Y:S02]  /*3570*/  CS2R R12, SRZ ;  /* 0x00000000000c7805 */ /* 0x000fe4000001ff00 */
[----:B------:R-:W-:Y:S01]  /*3580*/  SHF.L.U64.HI R246, R44, 0x2, R246 ;  /* 0x000000022cf67819 */ /* 0x000fe200000102f6 */
[----:B------:R-:W-:Y:S01]  /*3590*/  UISETP.GE.AND UP0, UPT, UR13, UR5, UPT ;  /* 0x000000050d00728c */ /* 0x000fe2000bf06270 */
[----:B------:R1:W3:Y:S01]  /*35a0*/  LDSM.16.M88.4 R132, [R180+0x14000] ;  /* 0x01400000b484783b */ /* 0x0002e20000000200 */
[----:B------:R-:W-:Y:S01]  /*35b0*/  ULDC UR16, c[0x0][0x2dc] ;  /* 0x0000b70000107ab9 */ /* 0x000fe20000000800 */
[----:B------:R-:W-:-:S02]  /*35c0*/  ULDC UR15, c[0x0][0x2ec] ;  /* 0x0000bb00000f7ab9 */ /* 0x000fc40000000800 */
[----:B------:R1:W1:Y:S04]  /*35d0*/  LDSM.16.M88.4 R148, [R180+0x15000] ;  /* 0x01500000b494783b */ /* 0x0002680000000200 */
[----:B------:R1:W1:Y:S04]  /*35e0*/  LDSM.16.M88.4 R164, [R180+0x16000] ;  /* 0x01600000b4a4783b */ /* 0x0002680000000200 */
[----:B------:R1:W1:Y:S04]  /*35f0*/  LDSM.16.M88.4 R160, [R192+0x1000] ;  /* 0x00100000c0a0783b */ /* 0x0002680000000200 */
[----:B------:R1:W1:Y:S04]  /*3600*/  LDSM.16.M88.4 R176, [R192+0x2000] ;  /* 0x00200000c0b0783b */ /* 0x0002680000000200 */
[----:B------:R-:W1:Y:S04]  /*3610*/  LDSM.16.M88.4 R180, [R180+0x17000] ;  /* 0x01700000b4b4783b */ /* 0x000e680000000200 */
[----:B------:R-:W1:Y:S04]  /*3620*/  LDSM.16.M88.4 R192, [R192+0x3000] ;  /* 0x00300000c0c0783b */ /* 0x000e680000000200 */
[----:B------:R1:W1:Y:S04]  /*3630*/  LDSM.16.M88.4 R136, [R229] ;  /* 0x00000000e588783b */ /* 0x0002680000000200 */
[----:B------:R1:W1:Y:S04]  /*3640*/  LDSM.16.M88.4 R140, [R230] ;  /* 0x00000000e68c783b */ /* 0x0002680000000200 */
[----:B------:R1:W1:Y:S04]  /*3650*/  LDSM.16.M88.4 R144, [R231] ;  /* 0x00000000e790783b */ /* 0x0002680000000200 */
[----:B------:R1:W1:Y:S04]  /*3660*/  LDSM.16.M88.4 R152, [R229+0x1000] ;  /* 0x00100000e598783b */ /* 0x0002680000000200 */
[----:B------:R1:W1:Y:S04]  /*3670*/  LDSM.16.M88.4 R156, [R230+0x1000] ;  /* 0x00100000e69c783b */ /* 0x0002680000000200 */
[----:B------:R1:W1:Y:S04]  /*3680*/  LDSM.16.M88.4 R168, [R229+0x2000] ;  /* 0x00200000e5a8783b */ /* 0x0002680000000200 */
[----:B------:R1:W1:Y:S04]  /*3690*/  LDSM.16.M88.4 R172, [R230+0x2000] ;  /* 0x00200000e6ac783b */ /* 0x0002680000000200 */
[----:B------:R1:W1:Y:S04]  /*36a0*/  LDSM.16.M88.4 R184, [R229+0x3000] ;  /* 0x00300000e5b8783b */ /* 0x0002680000000200 */
[----:B---3--:R1:W1:Y:S02]  /*36b0*/  LDSM.16.M88.4 R188, [R230+0x3000] ;  /* 0x00300000e6bc783b */ /* 0x0082640000000200 */
.L_x_27:
[----:B------:R-:W0:Y:S01]  /*36c0*/  LDGDEPBAR ;  /* 0x00000000000079af */ /* 0x000e220000000000 */
[----:B------:R-:W-:Y:S01]  /*36d0*/  LEA R0, R234, UR4, 0x1 ;  /* 0x00000004ea007c11 */ /* 0x000fe2000f8e08ff */
[----:B------:R-:W-:Y:S01]  /*36e0*/  UISETP.GE.AND UP3, UPT, UR8, 0x1, UPT ;  /* 0x000000010800788c */ /* 0x000fe2000bf66270 */
[----:B------:R-:W-:Y:S01]  /*36f0*/  PLOP3.LUT P0, PT, PT, PT, UP0, 0x80, 0x0 ;  /* 0x000000000000781c */ /* 0x000fe20003f0f008 */
[----:B------:R-:W3:Y:S01]  /*3700*/  LDL R69, [R1+0x4] ;  /* 0x0000040001457983 */ /* 0x000ee20000100800 */
[----:B------:R-:W-:Y:S02]  /*3710*/  PLOP3.LUT P2, PT, PT, PT, UP0, 0x80, 0x0 ;  /* 0x000000000000781c */ /* 0x000fe40003f4f008 */
[----:B------:R-:W-:Y:S01]  /*3720*/  PLOP3.LUT P3, PT, PT, PT, UP0, 0x80, 0x0 ;  /* 0x000000000000781c */ /* 0x000fe20003f6f008 */
[----:B------:R-:W4:Y:S01]  /*3730*/  LDL R68, [R1] ;  /* 0x0000000001447983 */ /* 0x000f220000100800 */
[----:B------:R-:W-:Y:S02]  /*3740*/  PLOP3.LUT P1, PT, PT, PT, UP0, 0x80, 0x0 ;  /* 0x000000000000781c */ /* 0x000fe40003f2f008 */
[----:B------:R-:W-:Y:S01]  /*3750*/  PLOP3.LUT P4, PT, PT, PT, UP0, 0x80, 0x0 ;  /* 0x000000000000781c */ /* 0x000fe20003f8f008 */
[----:B------:R-:W-:Y:S04]  /*3760*/  DEPBAR.LE SB0, 0x0 ;  /* 0x000080000000791a */ /* 0x000fe80000000000 */
[----:B------:R-:W-:Y:S06]  /*3770*/  BAR.SYNC.DEFER_BLOCKING 0x0 ;  /* 0x0000000000007b1d */ /* 0x000fec0000010000 */
[----:B-1----:R-:W-:Y:S04]  /*3780*/  LDSM.16.M88.4 R8, [R2] ;  /* 0x000000000208783b */ /* 0x002fe80000000200 */
[----:B------:R-:W2:Y:S04]  /*3790*/  LDSM.16.M88.4 R44, [R0+0x10000] ;  /* 0x01000000002c783b */ /* 0x000ea80000000200 */
[----:B------:R-:W-:Y:S04]  /*37a0*/  LDSM.16.M88.4 R48, [R224] ;  /* 0x00000000e030783b */ /* 0x000fe80000000200 */
[----:B------:R-:W1:Y:S04]  /*37b0*/  LDSM.16.M88.4 R52, [R229+-0x4000] ;  /* 0xffc00000e534783b */ /* 0x000e680000000200 */
[----:B------:R-:W-:Y:S04]  /*37c0*/  LDSM.16.M88.4 R56, [R228] ;  /* 0x00000000e438783b */ /* 0x000fe80000000200 */
[----:B------:R-:W1:Y:S04]  /*37d0*/  LDSM.16.M88.4 R60, [R230+-0x4000] ;  /* 0xffc00000e63c783b */ /* 0x000e680000000200 */
[----:B------:R-:W-:Y:S01]  /*37e0*/  LDSM.16.M88.4 R64, [R231+-0x4000] ;  /* 0xffc00000e740783b */ /* 0x000fe20000000200 */
[C---:B--2---:R-:W-:Y:S06]  /*37f0*/  HMMA.16816.F32 R4, R8.reuse, R44, RZ ;  /* 0x0000002c0804723c */ /* 0x044fec00000018ff */
[----:B------:R-:W-:Y:S01]  /*3800*/  HMMA.16816.F32 R8, R8, R46, RZ ;  /* 0x0000002e0808723c */ /* 0x000fe200000018ff */
[----:B------:R-:W2:Y:S11]  /*3810*/  LDSM.16.M88.4 R44, [R227] ;  /* 0x00000000e32c783b */ /* 0x000eb60000000200 */
[----:B------:R-:W-:Y:S06]  /*3820*/  @!UPT UIADD3 URZ, URZ, URZ, URZ ;  /* 0x0000003f3f3ff290 */ /* 0x000fec000fffe03f */
[C---:B-1----:R-:W-:Y:S06]  /*3830*/  HMMA.16816.F32 R4, R48.reuse, R52, R4 ;  /* 0x000000343004723c */ /* 0x042fec0000001804 */
[----:B------:R-:W-:Y:S01]  /*3840*/  HMMA.16816.F32 R8, R48, R54, R8 ;  /* 0x000000363008723c */ /* 0x000fe20000001808 */
[----:B------:R-:W-:Y:S04]  /*3850*/  LDSM.16.M88.4 R48, [R2+0x2000] ;  /* 0x002000000230783b */ /* 0x000fe80000000200 */
[----:B------:R-:W1:Y:S11]  /*3860*/  LDSM.16.M88.4 R52, [R0+0x11000] ;  /* 0x011000000034783b */ /* 0x000e760000000200 */
[----:B------:R-:W-:Y:S02]  /*3870*/  @!UPT UIADD3 URZ, URZ, URZ, URZ ;  /* 0x0000003f3f3ff290 */ /* 0x000fe4000fffe03f */
[C---:B------:R-:W-:Y:S06]  /*3880*/  HMMA.16816.F32 R4, R56.reuse, R60, R4 ;  /* 0x0000003c3804723c */ /* 0x040fec0000001804 */
[----:B------:R-:W-:Y:S01]  /*3890*/  HMMA.16816.F32 R8, R56, R62, R8 ;  /* 0x0000003e3808723c */ /* 0x000fe20000001808 */
[----:B------:R-:W-:Y:S04]  /*38a0*/  LDSM.16.M88.4 R56, [R224+0x2000] ;  /* 0x00200000e038783b */ /* 0x000fe80000000200 */
[----:B------:R-:W1:Y:S11]  /*38b0*/  LDSM.16.M88.4 R60, [R229+-0x3000] ;  /* 0xffd00000e53c783b */ /* 0x000e760000000200 */
[----:B------:R-:W-:Y:S02]  /*38c0*/  @!UPT UIADD3 URZ, URZ, URZ, URZ ;  /* 0x0000003f3f3ff290 */ /* 0x000fe4000fffe03f */
[C---:B--2---:R-:W-:Y:S06]  /*38d0*/  HMMA.16816.F32 R4, R44.reuse, R64, R4 ;  /* 0x000000402c04723c */ /* 0x044fec0000001804 */
[----:B------:R-:W-:Y:S01]  /*38e0*/  HMMA.16816.F32 R8, R44, R66, R8 ;  /* 0x000000422c08723c */ /* 0x000fe20000001808 */
[----:B------:R-:W-:Y:S04]  /*38f0*/  LDSM.16.M88.4 R44, [R228+0x2000] ;  /* 0x00200000e42c783b */ /* 0x000fe80000000200 */
[----:B------:R-:W2:Y:S11]  /*3900*/  LDSM.16.M88.4 R64, [R230+-0x3000] ;  /* 0xffd00000e640783b */ /* 0x000eb60000000200 */
[----:B------:R-:W-:Y:S02]  /*3910*/  @!UPT UIADD3 URZ, URZ, URZ, URZ ;  /* 0x0000003f3f3ff290 */ /* 0x000fe4000fffe03f */
[C---:B-1----:R-:W-:Y:S06]  /*3920*/  HMMA.16816.F32 R4, R48.reuse, R52, R4 ;  /* 0x000000343004723c */ /* 0x042fec0000001804 */
[----:B------:R-:W-:Y:S01]  /*3930*/  HMMA.16816.F32 R8, R48, R54, R8 ;  /* 0x000000363008723c */ /* 0x000fe20000001808 */
[----:B------:R-:W-:Y:S04]  /*3940*/  LDSM.16.M88.4 R48, [R227+0x2000] ;  /* 0x00200000e330783b */ /* 0x000fe80000000200 */
[----:B------:R-:W1:Y:S11]  /*3950*/  LDSM.16.M88.4 R52, [R231+-0x3000] ;  /* 0xffd00000e734783b */ /* 0x000e760000000200 */
[----:B------:R-:W-:Y:S02]  /*3960*/  @!UPT UIADD3 URZ, URZ, URZ, URZ ;  /* 0x0000003f3f3ff290 */ /* 0x000fe4000fffe03f */
[C---:B------:R-:W-:Y:S06]  /*3970*/  HMMA.16816.F32 R4, R56.reuse, R60, R4 ;  /* 0x0000003c3804723c */ /* 0x040fec0000001804 */
[----:B------:R-:W-:Y:S01]  /*3980*/  HMMA.16816.F32 R8, R56, R62, R8 ;  /* 0x0000003e3808723c */ /* 0x000fe20000001808 */
[----:B------:R-:W-:Y:S04]  /*3990*/  LDSM.16.M88.4 R56, [R2+0x4000] ;  /* 0x004000000238783b */ /* 0x000fe80000000200 */
[----:B------:R-:W1:Y:S11]  /*39a0*/  LDSM.16.M88.4 R60, [R0+0x12000] ;  /* 0x01200000003c783b */ /* 0x000e760000000200 */
        /* <DEDUP_REMOVED lines=14> */
[----:B------:R-:W3:Y:S11]  /*3a90*/  LDSM.16.M88.4 R60, [R231+-0x2000] ;  /* 0xffe00000e73c783b */ /* 0x000ef60000000200 */
[----:B------:R-:W-:Y:S02]  /*3aa0*/  @!UPT UIADD3 URZ, URZ, URZ, URZ ;  /* 0x0000003f3f3ff290 */ /* 0x000fe4000fffe03f */
[C---:B--2---:R-:W-:Y:S06]  /*3ab0*/  HMMA.16816.F32 R4, R44.reuse, R64, R4 ;  /* 0x000000402c04723c */ /* 0x044fec0000001804 */
[----:B------:R-:W-:Y:S01]  /*3ac0*/  HMMA.16816.F32 R8, R44, R66, R8 ;  /* 0x000000422c08723c */ /* 0x000fe20000001808 */
[----:B------:R-:W-:Y:S04]  /*3ad0*/  LDSM.16.M88.4 R64, [R0+0x13000] ;  /* 0x013000000040783b */ /* 0x000fe80000000200 */
[----:B------:R-:W2:Y:S11]  /*3ae0*/  LDSM.16.M88.4 R44, [R2+0x6000] ;  /* 0x00600000022c783b */ /* 0x000eb60000000200 */
[----:B------:R-:W-:Y:S02]  /*3af0*/  @!UPT UIADD3 URZ, URZ, URZ, URZ ;  /* 0x0000003f3f3ff290 */ /* 0x000fe4000fffe03f */
[C---:B-1----:R-:W-:Y:S06]  /*3b00*/  HMMA.16816.F32 R4, R48.reuse, R52, R4 ;  /* 0x000000343004723c */ /* 0x042fec0000001804 */
[----:B------:R-:W-:Y:S01]  /*3b10*/  HMMA.16816.F32 R8, R48, R54, R8 ;  /* 0x000000363008723c */ /* 0x000fe20000001808 */
[----:B------:R-:W-:Y:S04]  /*3b20*/  LDSM.16.M88.4 R48, [R224+0x6000] ;  /* 0x00600000e030783b */ /* 0x000fe80000000200 */
[----:B------:R-:W1:Y:S11]  /*3b30*/  LDSM.16.M88.4 R52, [R229+-0x1000] ;  /* 0xfff00000e534783b */ /* 0x000e760000000200 */
[----:B------:R-:W-:Y:S02]  /*3b40*/  @!UPT UIADD3 URZ, URZ, URZ, URZ ;  /* 0x0000003f3f3ff290 */ /* 0x000fe4000fffe03f */
[C---:B---3--:R-:W-:Y:S06]  /*3b50*/  HMMA.16816.F32 R4, R56.reuse, R60, R4 ;  /* 0x0000003c3804723c */ /* 0x048fec0000001804 */
[----:B------:R-:W-:Y:S01]  /*3b60*/  HMMA.16816.F32 R8, R56, R62, R8 ;  /* 0x0000003e3808723c */ /* 0x000fe20000001808 */
[----:B------:R-:W-:Y:S04]  /*3b70*/  LDSM.16.M88.4 R56, [R228+0x6000] ;  /* 0x00600000e438783b */ /* 0x000fe80000000200 */
[----:B------:R-:W3:Y:S11]  /*3b80*/  LDSM.16.M88.4 R60, [R230+-0x1000] ;  /* 0xfff00000e63c783b */ /* 0x000ef60000000200 */
[----:B------:R-:W-:Y:S02]  /*3b90*/  @!UPT UIADD3 URZ, URZ, URZ, URZ ;  /* 0x0000003f3f3ff290 */ /* 0x000fe4000fffe03f */
[C---:B--2---:R-:W-:Y:S06]  /*3ba0*/  HMMA.16816.F32 R4, R44.reuse, R64, R4 ;  /* 0x000000402c04723c */ /* 0x044fec0000001804 */
[----:B------:R-:W-:Y:S01]  /*3bb0*/  HMMA.16816.F32 R8, R44, R66, R8 ;  /* 0x000000422c08723c */ /* 0x000fe20000001808 */
[----:B------:R-:W-:Y:S04]  /*3bc0*/  LDSM.16.M88.4 R44, [R227+0x6000] ;  /* 0x00600000e32c783b */ /* 0x000fe80000000200 */
[----:B------:R-:W2:Y:S11]  /*3bd0*/  LDSM.16.M88.4 R64, [R231+-0x1000] ;  /* 0xfff00000e740783b */ /* 0x000eb60000000200 */
[----:B------:R-:W-:Y:S02]  /*3be0*/  @!UPT UIADD3 URZ, URZ, URZ, URZ ;  /* 0x0000003f3f3ff290 */ /* 0x000fe4000fffe03f */
[C---:B-1----:R-:W-:Y:S06]  /*3bf0*/  HMMA.16816.F32 R4, R48.reuse, R52, R4 ;  /* 0x000000343004723c */ /* 0x042fec0000001804 */
[----:B------:R-:W-:Y:S07]  /*3c00*/  HMMA.16816.F32 R8, R48, R54, R8 ;  /* 0x000000363008723c */ /* 0x000fee0000001808 */
[----:B------:R-:W-:Y:S04]  /*3c10*/  IMAD.U32 R48, RZ, RZ, UR22 ;  /* 0x00000016ff307e24 */ /* 0x000fe8000f8e00ff */
[----:B------:R-:W-:Y:S05]  /*3c20*/  @P0 IMAD R48, R48, 0x20, R69 ;  /* 0x0000002030300824 */ /* 0x000fea00078e0245 */
[C---:B------:R-:W-:Y:S02]  /*3c30*/  @P2 ISETP.GE.AND P0, PT, R48.reuse, UR5, PT ;  /* 0x0000000530002c0c */ /* 0x040fe4000bf06270 */
[C---:B---3--:R-:W-:Y:S01]  /*3c40*/  HMMA.16816.F32 R4, R56.reuse, R60, R4 ;  /* 0x0000003c3804723c */ /* 0x048fe20000001804 */
[----:B------:R-:W-:Y:S05]  /*3c50*/  PLOP3.LUT P2, PT, PT, PT, UP0, 0x80, 0x0 ;  /* 0x000000000000781c */ /* 0x000fea0003f4f008 */
[----:B------:R-:W-:Y:S08]  /*3c60*/  HMMA.16816.F32 R8, R56, R62, R8 ;  /* 0x0000003e3808723c */ /* 0x000ff00000001808 */
[----:B------:R-:W-:Y:S01]  /*3c70*/  @P2 VIADD R0, R48, 0x1 ;  /* 0x0000000130002836 */ /* 0x000fe20000000000 */
[----:B------:R-:W-:Y:S09]  /*3c80*/  PLOP3.LUT P2, PT, PT, PT, UP0, 0x80, 0x0 ;  /* 0x000000000000781c */ /* 0x000ff20003f4f008 */
[C---:B--2---:R-:W-:Y:S06]  /*3c90*/  HMMA.16816.F32 R4, R44.reuse, R64, R4 ;  /* 0x000000402c04723c */ /* 0x044fec0000001804 */
[----:B------:R-:W-:Y:S07]  /*3ca0*/  HMMA.16816.F32 R8, R44, R66, R8 ;  /* 0x000000422c08723c */ /* 0x000fee0000001808 */
[----:B-----5:R-:W-:Y:S01]  /*3cb0*/  FMUL.FTZ R44, R244, 1.4426950216293334961 ;  /* 0x3fb8aa3bf42c7820 */ /* 0x020fe20000410000 */
[----:B------:R-:W-:Y:S01]  /*3cc0*/  @P4 VIADD R45, R48, 0x8 ;  /* 0x00000008302d4836 */ /* 0x000fe20000000000 */
[----:B----4-:R-:W-:Y:S09]  /*3cd0*/  ISETP.NE.AND P4, PT, R68, RZ, PT ;  /* 0x000000ff4400720c */ /* 0x010ff20003f85270 */
[----:B------:R-:W-:Y:S02]  /*3ce0*/  @P3 FSEL R4, R4, -INF , !P0 ;  /* 0xff80000004043808 */ /* 0x000fe40004000000 */
[----:B------:R-:W-:Y:S02]  /*3cf0*/  @P1 FSEL R6, R6, -INF , !P0 ;  /* 0xff80000006061808 */ /* 0x000fe40004000000 */
[----:B------:R-:W-:Y:S02]  /*3d00*/  PLOP3.LUT P0, PT, PT, PT, UP0, 0x80, 0x0 ;  /* 0x000000000000781c */ /* 0x000fe40003f0f008 */
[----:B------:R-:W-:Y:S02]  /*3d10*/  PLOP3.LUT P1, PT, PT, PT, UP0, 0x80, 0x0 ;  /* 0x000000000000781c */ /* 0x000fe40003f2f008 */
[----:B------:R-:W-:Y:S09]  /*3d20*/  PLOP3.LUT P3, PT, PT, PT, UP0, 0x80, 0x0 ;  /* 0x000000000000781c */ /* 0x000ff20003f6f008 */
[----:B------:R-:W-:Y:S01]  /*3d30*/  @P0 ISETP.GE.AND P0, PT, R0, UR5, PT ;  /* 0x0000000500000c0c */ /* 0x000fe2000bf06270 */
[----:B------:R-:W-:Y:S03]  /*3d40*/  FMUL.FTZ R0, R245, 1.4426950216293334961 ;  /* 0x3fb8aa3bf5007820 */ /* 0x000fe60000410000 */
[----:B------:R-:W-:Y:S02]  /*3d50*/  @P1 FSEL R5, R5, -INF , !P0 ;  /* 0xff80000005051808 */ /* 0x000fe40004000000 */
[----:B------:R-:W-:Y:S02]  /*3d60*/  FSETP.NEU.FTZ.AND P1, PT, R244, -INF , PT ;  /* 0xff800000f400780b */ /* 0x000fe40003f3d000 */
[----:B------:R-:W-:Y:S02]  /*3d70*/  @P2 FSEL R7, R7, -INF , !P0 ;  /* 0xff80000007072808 */ /* 0x000fe40004000000 */
[----:B------:R-:W-:Y:S02]  /*3d80*/  FSEL R44, R44, RZ, P1 ;  /* 0x000000ff2c2c7208 */ /* 0x000fe40000800000 */
[----:B------:R-:W-:Y:S02]  /*3d90*/  PLOP3.LUT P1, PT, PT, PT, UP0, 0x80, 0x0 ;  /* 0x000000000000781c */ /* 0x000fe40003f2f008 */
[----:B------:R-:W-:Y:S01]  /*3da0*/  FSETP.NEU.FTZ.AND P0, PT, R245, -INF , PT ;  /* 0xff800000f500780b */ /* 0x000fe20003f1d000 */
[--C-:B------:R-:W-:Y:S01]  /*3db0*/  FFMA.FTZ R4, R4, UR15, -R44.reuse ;  /* 0x0000000f04047c23 */ /* 0x100fe2000801082c */
[----:B------:R-:W-:Y:S01]  /*3dc0*/  PLOP3.LUT P2, PT, PT, PT, UP0, 0x80, 0x0 ;  /* 0x000000000000781c */ /* 0x000fe20003f4f008 */
[----:B------:R-:W-:Y:S01]  /*3dd0*/  FFMA.FTZ R5, R5, UR15, -R44 ;  /* 0x0000000f05057c23 */ /* 0x000fe2000801082c */
[----:B------:R-:W-:Y:S01]  /*3de0*/  FSEL R0, R0, RZ, P0 ;  /* 0x000000ff00007208 */ /* 0x000fe20000000000 */
[----:B------:R-:W-:Y:S01]  /*3df0*/  MUFU.EX2 R60, R4 ;  /* 0x00000004003c7308 */ /* 0x000fe20000000800 */
[----:B------:R-:W-:Y:S02]  /*3e00*/  @P3 ISETP.GE.AND P0, PT, R45, UR5, PT ;  /* 0x000000052d003c0c */ /* 0x000fe4000bf06270 */
[----:B------:R-:W-:Y:S01]  /*3e10*/  PLOP3.LUT P3, PT, PT, PT, UP3, 0x80, 0x0 ;  /* 0x000000000000781c */ /* 0x000fe20003f6f038 */
[--C-:B------:R-:W-:Y:S01]  /*3e20*/  FFMA.FTZ R6, R6, UR15, -R0.reuse ;  /* 0x0000000f06067c23 */ /* 0x100fe20008010800 */
[----:B------:R-:W-:Y:S01]  /*3e30*/  FFMA.FTZ R7, R7, UR15, -R0 ;  /* 0x0000000f07077c23 */ /* 0x000fe20008010800 */
[----:B------:R-:W-:Y:S02]  /*3e40*/  @P1 FSEL R8, R8, -INF , !P0 ;  /* 0xff80000008081808 */ /* 0x000fe40004000000 */
[----:B------:R-:W-:Y:S02]  /*3e50*/  PLOP3.LUT P1, PT, PT, PT, UP0, 0x80, 0x0 ;  /* 0x000000000000781c */ /* 0x000fe40003f2f008 */
[----:B------:R-:W1:Y:S01]  /*3e60*/  MUFU.EX2 R58, R5 ;  /* 0x00000005003a7308 */ /* 0x000e620000000800 */
[----:B------:R-:W-:Y:S01]  /*3e70*/  @P2 FSEL R10, R10, -INF , !P0 ;  /* 0xff8000000a0a2808 */ /* 0x000fe20004000000 */
[----:B------:R-:W-:Y:S01]  /*3e80*/  FFMA.FTZ R8, R8, UR15, -R44 ;  /* 0x0000000f08087c23 */ /* 0x000fe2000801082c */
[----:B------:R-:W-:Y:S02]  /*3e90*/  PLOP3.LUT P0, PT, PT, PT, UP0, 0x80, 0x0 ;  /* 0x000000000000781c */ /* 0x000fe40003f0f008 */
[----:B------:R-:W-:Y:S01]  /*3ea0*/  PLOP3.LUT P2, PT, PT, PT, UP0, 0x80, 0x0 ;  /* 0x000000000000781c */ /* 0x000fe20003f4f008 */
[----:B------:R-:W-:Y:S04]  /*3eb0*/  FFMA.FTZ R10, R10, UR15, -R0 ;  /* 0x0000000f0a0a7c23 */ /* 0x000fe80008010800 */
[----:B------:R1:W-:Y:S01]  /*3ec0*/  MUFU.EX2 R61, R6 ;  /* 0x00000006003d7308 */ /* 0x0003e20000000800 */
[----:B------:R-:W-:Y:S01]  /*3ed0*/  @P1 VIADD R48, R48, 0x9 ;  /* 0x0000000930301836 */ /* 0x000fe20000000000 */
[----:B------:R-:W-:Y:S08]  /*3ee0*/  PLOP3.LUT P1, PT, PT, PT, UP0, 0x80, 0x0 ;  /* 0x000000000000781c */ /* 0x000ff00003f2f008 */
[----:B------:R-:W2:Y:S01]  /*3ef0*/  MUFU.EX2 R59, R7 ;  /* 0x00000007003b7308 */ /* 0x000ea20000000800 */
[----:B------:R-:W-:Y:S04]  /*3f00*/  @P0 ISETP.GE.AND P0, PT, R48, UR5, PT ;  /* 0x0000000530000c0c */ /* 0x000fe8000bf06270 */
[----:B------:R-:W-:Y:S05]  /*3f10*/  @P2 FSEL R9, R9, -INF , !P0 ;  /* 0xff80000009092808 */ /* 0x000fea0004000000 */
[----:B------:R-:W-:Y:S01]  /*3f20*/  MUFU.EX2 R54, R8 ;  /* 0x0000000800367308 */ /* 0x000fe20000000800 */
[----:B-1----:R-:W-:Y:S01]  /*3f30*/  F2FP.F16.F32.PACK_AB R6, R58, R60 ;  /* 0x0000003c3a06723e */ /* 0x002fe200000000ff */
[----:B------:R-:W-:Y:S01]  /*3f40*/  FFMA.FTZ R44, R9, UR15, -R44 ;  /* 0x0000000f092c7c23 */ /* 0x000fe2000801082c */
[----:B------:R-:W-:Y:S02]  /*3f50*/  @P1 FSEL R11, R11, -INF , !P0 ;  /* 0xff8000000b0b1808 */ /* 0x000fe40004000000 */
[----:B------:R-:W-:Y:S01]  /*3f60*/  IADD3 R52, P0, R247, UR12, RZ ;  /* 0x0000000cf7347c10 */ /* 0x000fe2000ff1e0ff */
[----:B------:R-:W-:Y:S04]  /*3f70*/  STS [R249+0x15000], R6 ;  /* 0x01500006f9007388 */ /* 0x000fe80000000800 */
[----:B------:R-:W1:Y:S01]  /*3f80*/  MUFU.EX2 R57, R44 ;  /* 0x0000002c00397308 */ /* 0x000e620000000800 */
[----:B------:R-:W-:Y:S01]  /*3f90*/  FFMA.FTZ R0, R11, UR15, -R0 ;  /* 0x0000000f0b007c23 */ /* 0x000fe20008010800 */
[----:B--2---:R-:W-:Y:S02]  /*3fa0*/  F2FP.F16.F32.PACK_AB R5, R59, R61 ;  /* 0x0000003d3b05723e */ /* 0x004fe400000000ff */
[----:B------:R-:W-:Y:S03]  /*3fb0*/  IADD3.X R53, R246, UR11, RZ, P0, !PT ;  /* 0x0000000bf6357c10 */ /* 0x000fe600087fe4ff */
[----:B------:R-:W-:Y:S03]  /*3fc0*/  STS [R252+0x15000], R5 ;  /* 0x01500005fc007388 */ /* 0x000fe60000000800 */
[----:B------:R-:W-:Y:S10]  /*3fd0*/  MUFU.EX2 R56, R10 ;  /* 0x0000000a00387308 */ /* 0x000ff40000000800 */
[----:B------:R-:W2:Y:S01]  /*3fe0*/  MUFU.EX2 R55, R0 ;  /* 0x0000000000377308 */ /* 0x000ea20000000800 */
[----:B-1----:R-:W-:Y:S05]  /*3ff0*/  F2FP.F16.F32.PACK_AB R4, R57, R54 ;  /* 0x000000363904723e */ /* 0x002fea00000000ff */
[----:B------:R-:W-:Y:S01]  /*4000*/  STS [R250+0x15000], R4 ;  /* 0x01500004fa007388 */ /* 0x000fe20000000800 */
[----:B--2---:R-:W-:Y:S05]  /*4010*/  F2FP.F16.F32.PACK_AB R0, R55, R56 ;  /* 0x000000383700723e */ /* 0x004fea00000000ff */
[----:B------:R1:W-:Y:S04]  /*4020*/  STS [R251+0x15000], R0 ;  /* 0x01500000fb007388 */ /* 0x0003e80000000800 */
[----:B------:R-:W2:Y:S04]  /*4030*/  LDSM.16.M88.4 R8, [R2+0x8000] ;  /* 0x008000000208783b */ /* 0x000ea80000000200 */
[----:B------:R-:W3:Y:S04]  /*4040*/  LDSM.16.M88.4 R44, [R224+0x8000] ;  /* 0x00800000e02c783b */ /* 0x000ee80000000200 */
[----:B------:R-:W4:Y:S04]  /*4050*/  LDSM.16.M88.4 R48, [R228+0x8000] ;  /* 0x00800000e430783b */ /* 0x000f280000000200 */
[----:B-1----:R-:W4:Y:S01]  /*4060*/  LDG.E R0, desc[UR6][R52.64] ;  /* 0x0000000634007981 */ /* 0x002f22000c1e1900 */
[C---:B--2---:R-:W-:Y:S06]  /*4070*/  HMMA.16816.F32 R4, R8.reuse, R132, RZ ;  /* 0x000000840804723c */ /* 0x044fec00000018ff */
[----:B------:R-:W-:Y:S01]  /*4080*/  HMMA.16816.F32 R8, R8, R134, RZ ;  /* 0x000000860808723c */ /* 0x000fe200000018ff */
[----:B------:R-:W2:Y:S11]  /*4090*/  LDG.E R52, desc[UR6][R52.64+0x20] ;  /* 0x0000200634347981 */ /* 0x000eb6000c1e1900 */
[----:B------:R-:W-:Y:S06]  /*40a0*/  @!UPT UIADD3 URZ, URZ, URZ, URZ ;  /* 0x0000003f3f3ff290 */ /* 0x000fec000fffe03f */
[C---:B---3--:R-:W-:Y:S06]  /*40b0*/  HMMA.16816.F32 R4, R44.reuse, R136, R4 ;  /* 0x000000882c04723c */ /* 0x048fec0000001804 */
[----:B------:R-:W-:Y:S01]  /*40c0*/  HMMA.16816.F32 R8, R44, R138, R8 ;  /* 0x0000008a2c08723c */ /* 0x000fe20000001808 */
[----:B------:R-:W1:Y:S11]  /*40d0*/  LDSM.16.M88.4 R44, [R227+0x8000] ;  /* 0x00800000e32c783b */ /* 0x000e760000000200 */
[----:B------:R-:W-:Y:S06]  /*40e0*/  @!UPT UIADD3 URZ, URZ, URZ, URZ ;  /* 0x0000003f3f3ff290 */ /* 0x000fec000fffe03f */
[C---:B----4-:R-:W-:Y:S06]  /*40f0*/  HMMA.16816.F32 R4, R48.reuse, R140, R4 ;  /* 0x0000008c3004723c */ /* 0x050fec0000001804 */
[----:B------:R-:W-:Y:S01]  /*4100*/  HMMA.16816.F32 R8, R48, R142, R8 ;  /* 0x0000008e3008723c */ /* 0x000fe20000001808 */
[----:B------:R-:W3:Y:S11]  /*4110*/  LDSM.16.M88.4 R48, [R2+0xa000] ;  /* 0x00a000000230783b */ /* 0x000ef60000000200 */
[----:B------:R-:W-:Y:S06]  /*4120*/  @!UPT UIADD3 URZ, URZ, URZ, URZ ;  /* 0x0000003f3f3ff290 */ /* 0x000fec000fffe03f */
[C---:B-1----:R-:W-:Y:S06]  /*4130*/  HMMA.16816.F32 R4, R44.reuse, R144, R4 ;  /* 0x000000902c04723c */ /* 0x042fec0000001804 */
[----:B------:R-:W-:Y:S01]  /*4140*/  HMMA.16816.F32 R8, R44, R146, R8 ;  /* 0x000000922c08723c */ /* 0x000fe20000001808 */
[----:B------:R-:W1:Y:S11]  /*4150*/  LDSM.16.M88.4 R44, [R224+0xa000] ;  /* 0x00a00000e02c783b */ /* 0x000e760000000200 */
[----:B------:R-:W-:Y:S06]  /*4160*/  @!UPT UIADD3 URZ, URZ, URZ, URZ ;  /* 0x0000003f3f3ff290 */ /* 0x000fec000fffe03f */
[C---:B---3--:R-:W-:Y:S06]  /*4170*/  HMMA.16816.F32 R4, R48.reuse, R148, R4 ;  /* 0x000000943004723c */ /* 0x048fec0000001804 */
        /* <DEDUP_REMOVED lines=40> */
[----:B------:R-:W-:Y:S11]  /*4400*/  HMMA.16816.F32 R8, R48, R190, R8 ;  /* 0x000000be3008723c */ /* 0x000ff60000001808 */
[----:B------:R-:W-:Y:S07]  /*4410*/  @!UPT UIADD3 URZ, URZ, URZ, URZ ;  /* 0x0000003f3f3ff290 */ /* 0x000fee000fffe03f */
[C---:B-1----:R-:W-:Y:S06]  /*4420*/  HMMA.16816.F32 R4, R44.reuse, R192, R4 ;  /* 0x000000c02c04723c */ /* 0x042fec0000001804 */
[----:B------:R-:W-:Y:S11]  /*4430*/  HMMA.16816.F32 R8, R44, R194, R8 ;  /* 0x000000c22c08723c */ /* 0x000ff60000001808 */
[----:B------:R-:W-:Y:S07]  /*4440*/  @!UPT UIADD3 URZ, URZ, URZ, URZ ;  /* 0x0000003f3f3ff290 */ /* 0x000fee000fffe03f */
[C---:B------:R-:W-:Y:S01]  /*4450*/  FADD.FTZ R44, -R0.reuse, R4 ;  /* 0x00000004002c7221 */ /* 0x040fe20000010100 */
[----:B------:R-:W-:Y:S01]  /*4460*/  FADD.FTZ R4, -R0, R5 ;  /* 0x0000000500047221 */ /* 0x000fe20000010100 */
[----:B--2---:R-:W-:Y:S03]  /*4470*/  FADD.FTZ R5, -R52, R6 ;  /* 0x0000000634057221 */ /* 0x004fe60000010100 */
[----:B------:R-:W-:Y:S01]  /*4480*/  FMUL.FTZ R4, R58, R4 ;  /* 0x000000043a047220 */ /* 0x000fe20000410000 */
[C---:B------:R-:W-:Y:S01]  /*4490*/  FADD.FTZ R45, -R0.reuse, R9 ;  /* 0x00000009002d7221 */ /* 0x040fe20000010100 */
[----:B------:R-:W-:Y:S01]  /*44a0*/  FADD.FTZ R8, -R0, R8 ;  /* 0x0000000800087221 */ /* 0x000fe20000010100 */
[----:B------:R-:W-:Y:S01]  /*44b0*/  FMUL.FTZ R9, R60, R44 ;  /* 0x0000002c3c097220 */ /* 0x000fe20000410000 */
[----:B------:R-:W-:Y:S01]  /*44c0*/  FADD.FTZ R0, -R52, R7 ;  /* 0x0000000734007221 */ /* 0x000fe20000010100 */
[----:B------:R-:W-:Y:S01]  /*44d0*/  FMUL.FTZ R5, R61, R5 ;  /* 0x000000053d057220 */ /* 0x000fe20000410000 */
[----:B------:R-:W-:Y:S01]  /*44e0*/  FMUL.FTZ R44, R54, R8 ;  /* 0x00000008362c7220 */ /* 0x000fe20000410000 */
[----:B------:R-:W-:Y:S01]  /*44f0*/  FADD.FTZ R8, -R52, R10 ;  /* 0x0000000a34087221 */ /* 0x000fe20000010100 */
[----:B------:R-:W-:Y:S01]  /*4500*/  FMUL.FTZ R0, R59, R0 ;  /* 0x000000003b007220 */ /* 0x000fe20000410000 */
[----:B------:R-:W-:Y:S01]  /*4510*/  F2FP.F16.F32.PACK_AB R4, R4, R9 ;  /* 0x000000090404723e */ /* 0x000fe200000000ff */
[----:B------:R-:W-:Y:S01]  /*4520*/  FADD.FTZ R7, -R52, R11 ;  /* 0x0000000b34077221 */ /* 0x000fe20000010100 */
[----:B------:R-:W-:Y:S01]  /*4530*/  FMUL.FTZ R6, R57, R45 ;  /* 0x0000002d39067220 */ /* 0x000fe20000410000 */
[----:B------:R-:W-:Y:S01]  /*4540*/  FMUL.FTZ R8, R56, R8 ;  /* 0x0000000838087220 */ /* 0x000fe20000410000 */
[----:B------:R-:W-:Y:S01]  /*4550*/  F2FP.F16.F32.PACK_AB R0, R0, R5 ;  /* 0x000000050000723e */ /* 0x000fe200000000ff */
[----:B------:R-:W-:Y:S01]  /*4560*/  STS [R249+0x14000], R4 ;  /* 0x01400004f9007388 */ /* 0x000fe20000000800 */
[----:B------:R-:W-:Y:S01]  /*4570*/  FMUL.FTZ R7, R55, R7 ;  /* 0x0000000737077220 */ /* 0x000fe20000410000 */
[----:B------:R-:W-:Y:S02]  /*4580*/  F2FP.F16.F32.PACK_AB R6, R6, R44 ;  /* 0x0000002c0606723e */ /* 0x000fe400000000ff */
[----:B------:R1:W-:Y:S02]  /*4590*/  STS [R252+0x14000], R0 ;  /* 0x01400000fc007388 */ /* 0x0003e40000000800 */
[----:B------:R-:W-:Y:S02]  /*45a0*/  F2FP.F16.F32.PACK_AB R5, R7, R8 ;  /* 0x000000080705723e */ /* 0x000fe400000000ff */
[----:B------:R-:W-:Y:S04]  /*45b0*/  STS [R250+0x14000], R6 ;  /* 0x01400006fa007388 */ /* 0x000fe80000000800 */
[----:B------:R-:W-:Y:S01]  /*45c0*/  STS [R251+0x14000], R5 ;  /* 0x01400005fb007388 */ /* 0x000fe20000000800 */
[----:B------:R-:W-:Y:S01]  /*45d0*/  BAR.SYNC.DEFER_BLOCKING 0x0 ;  /* 0x0000000000007b1d */ /* 0x000fe20000010000 */
[----:B-1----:R-:W-:Y:S05]  /*45e0*/  LEA R0, R233, UR4, 0x1 ;  /* 0x00000004e9007c11 */ /* 0x002fea000f8e08ff */
[----:B------:R-:W-:Y:S04]  /*45f0*/  LDSM.16.MT88.4 R4, [R3+0x15000] ;  /* 0x015000000304783b */ /* 0x000fe80000004200 */
[----:B------:R-:W1:Y:S04]  /*4600*/  LDSM.16.MT88.4 R8, [R0+0x8000] ;  /* 0x008000000008783b */ /* 0x000e680000004200 */
[----:B------:R-:W2:Y:S04]  /*4610*/  LDSM.16.MT88.4 R44, [R225+0x15000] ;  /* 0x01500000e12c783b */ /* 0x000ea80000004200 */
[----:B------:R-:W3:Y:S04]  /*4620*/  LDSM.16.MT88.4 R48, [R0+0xc000] ;  /* 0x00c000000030783b */ /* 0x000ee80000004200 */
[----:B------:R-:W-:Y:S04]  /*4630*/  LDSM.16.MT88.4 R52, [R3+0x15400] ;  /* 0x015400000334783b */ /* 0x000fe80000004200 */
[----:B------:R-:W4:Y:S04]  /*4640*/  LDSM.16.MT88.4 R56, [R0+0x8800] ;  /* 0x008800000038783b */ /* 0x000f280000004200 */
[----:B------:R-:W4:Y:S04]  /*4650*/  LDSM.16.MT88.4 R60, [R225+0x15400] ;  /* 0x01540000e13c783b */ /* 0x000f280000004200 */
[----:B------:R-:W4:Y:S04]  /*4660*/  LDSM.16.MT88.4 R64, [R0+0xc800] ;  /* 0x00c800000040783b */ /* 0x000f280000004200 */
[----:B------:R-:W-:Y:S04]  /*4670*/  LDSM.16.MT88.4 R68, [R0+0x9000] ;  /* 0x009000000044783b */ /* 0x000fe80000004200 */
[----:B------:R-:W-:Y:S01]  /*4680*/  LDSM.16.MT88.4 R72, [R225+0x15800] ;  /* 0x01580000e148783b */ /* 0x000fe20000004200 */
[-C--:B-1----:R-:W-:Y:S06]  /*4690*/  HMMA.16816.F32 R12, R4, R8.reuse, R12 ;  /* 0x00000008040c723c */ /* 0x082fec000000180c */
[C---:B--2---:R-:W-:Y:S06]  /*46a0*/  HMMA.16816.F32 R16, R44.reuse, R8, R16 ;  /* 0x000000082c10723c */ /* 0x044fec0000001810 */
[-C--:B------:R-:W-:Y:S06]  /*46b0*/  HMMA.16816.F32 R20, R44, R10.reuse, R20 ;  /* 0x0000000a2c14723c */ /* 0x080fec0000001814 */
[C---:B------:R-:W-:Y:S01]  /*46c0*/  HMMA.16816.F32 R24, R4.reuse, R10, R24 ;  /* 0x0000000a0418723c */ /* 0x040fe20000001818 */
[----:B------:R-:W1:Y:S05]  /*46d0*/  LDSM.16.MT88.4 R8, [R3+0x15800] ;  /* 0x015800000308783b */ /* 0x000e6a0000004200 */
[-C--:B---3--:R-:W-:Y:S06]  /*46e0*/  HMMA.16816.F32 R28, R4, R48.reuse, R28 ;  /* 0x00000030041c723c */ /* 0x088fec000000181c */
[C---:B------:R-:W-:Y:S06]  /*46f0*/  HMMA.16816.F32 R32, R44.reuse, R48, R32 ;  /* 0x000000302c20723c */ /* 0x040fec0000001820 */
[-C--:B------:R-:W-:Y:S01]  /*4700*/  HMMA.16816.F32 R36, R44, R50.reuse, R36 ;  /* 0x000000322c24723c */ /* 0x080fe20000001824 */
[----:B------:R-:W2:Y:S05]  /*4710*/  LDSM.16.MT88.4 R44, [R0+0xd000] ;  /* 0x00d00000002c783b */ /* 0x000eaa0000004200 */
[----:B------:R-:W-:Y:S01]  /*4720*/  HMMA.16816.F32 R40, R4, R50, R40 ;  /* 0x000000320428723c */ /* 0x000fe20000001828 */
[----:B------:R-:W-:Y:S04]  /*4730*/  LDSM.16.MT88.4 R4, [R3+0x15c00] ;  /* 0x015c00000304783b */ /* 0x000fe80000004200 */
[----:B------:R-:W3:Y:S01]  /*4740*/  LDSM.16.MT88.4 R48, [R0+0x9800] ;  /* 0x009800000030783b */ /* 0x000ee20000004200 */
[-C--:B----4-:R-:W-:Y:S06]  /*4750*/  HMMA.16816.F32 R12, R52, R56.reuse, R12 ;  /* 0x00000038340c723c */ /* 0x090fec000000180c */
[C---:B------:R-:W-:Y:S06]  /*4760*/  HMMA.16816.F32 R16, R60.reuse, R56, R16 ;  /* 0x000000383c10723c */ /* 0x040fec0000001810 */
[-C--:B------:R-:W-:Y:S06]  /*4770*/  HMMA.16816.F32 R20, R60, R58.reuse, R20 ;  /* 0x0000003a3c14723c */ /* 0x080fec0000001814 */
[C---:B------:R-:W-:Y:S01]  /*4780*/  HMMA.16816.F32 R24, R52.reuse, R58, R24 ;  /* 0x0000003a3418723c */ /* 0x040fe20000001818 */
[----:B------:R-:W4:Y:S05]  /*4790*/  LDSM.16.MT88.4 R56, [R225+0x15c00] ;  /* 0x015c0000e138783b */ /* 0x000f2a0000004200 */
[-C--:B------:R-:W-:Y:S06]  /*47a0*/  HMMA.16816.F32 R28, R52, R64.reuse, R28 ;  /* 0x00000040341c723c */ /* 0x080fec000000181c */
[C---:B------:R-:W-:Y:S06]  /*47b0*/  HMMA.16816.F32 R32, R60.reuse, R64, R32 ;  /* 0x000000403c20723c */ /* 0x040fec0000001820 */
[-C--:B------:R-:W-:Y:S01]  /*47c0*/  HMMA.16816.F32 R36, R60, R66.reuse, R36 ;  /* 0x000000423c24723c */ /* 0x080fe20000001824 */
[----:B------:R-:W4:Y:S01]  /*47d0*/  LDSM.16.MT88.4 R60, [R0+0xd800] ;  /* 0x00d80000003c783b */ /* 0x000f220000004200 */
[----:B------:R-:W-:Y:S04]  /*47e0*/  BAR.SYNC.DEFER_BLOCKING 0x0 ;  /* 0x0000000000007b1d */ /* 0x000fe80000010000 */
[----:B------:R-:W-:Y:S06]  /*47f0*/  HMMA.16816.F32 R40, R52, R66, R40 ;  /* 0x000000423428723c */ /* 0x000fec0000001828 */
[-C--:B-1----:R-:W-:Y:S06]  /*4800*/  HMMA.16816.F32 R12, R8, R68.reuse, R12 ;  /* 0x00000044080c723c */ /* 0x082fec000000180c */
[C---:B------:R-:W-:Y:S06]  /*4810*/  HMMA.16816.F32 R16, R72.reuse, R68, R16 ;  /* 0x000000444810723c */ /* 0x040fec0000001810 */
[-C--:B------:R-:W-:Y:S06]  /*4820*/  HMMA.16816.F32 R20, R72, R70.reuse, R20 ;  /* 0x000000464814723c */ /* 0x080fec0000001814 */
[C---:B------:R-:W-:Y:S06]  /*4830*/  HMMA.16816.F32 R24, R8.reuse, R70, R24 ;  /* 0x000000460818723c */ /* 0x040fec0000001818 */
[-C--:B--2---:R-:W-:Y:S06]  /*4840*/  HMMA.16816.F32 R28, R8, R44.reuse, R28 ;  /* 0x0000002c081c723c */ /* 0x084fec000000181c */
[C---:B------:R-:W-:Y:S06]  /*4850*/  HMMA.16816.F32 R32, R72.reuse, R44, R32 ;  /* 0x0000002c4820723c */ /* 0x040fec0000001820 */
[-C--:B------:R-:W-:Y:S06]  /*4860*/  HMMA.16816.F32 R36, R72, R46.reuse, R36 ;  /* 0x0000002e4824723c */ /* 0x080fec0000001824 */
[----:B------:R-:W-:Y:S06]  /*4870*/  HMMA.16816.F32 R40, R8, R46, R40 ;  /* 0x0000002e0828723c */ /* 0x000fec0000001828 */
[-C--:B---3--:R-:W-:Y:S06]  /*4880*/  HMMA.16816.F32 R12, R4, R48.reuse, R12 ;  /* 0x00000030040c723c */ /* 0x088fec000000180c */
[C---:B----4-:R-:W-:Y:S06]  /*4890*/  HMMA.16816.F32 R16, R56.reuse, R48, R16 ;  /* 0x000000303810723c */ /* 0x050fec0000001810 */
[-C--:B------:R-:W-:Y:S06]  /*48a0*/  HMMA.16816.F32 R20, R56, R50.reuse, R20 ;  /* 0x000000323814723c */ /* 0x080fec0000001814 */
[C---:B------:R-:W-:Y:S06]  /*48b0*/  HMMA.16816.F32 R24, R4.reuse, R50, R24 ;  /* 0x000000320418723c */ /* 0x040fec0000001818 */
[-C--:B------:R-:W-:Y:S06]  /*48c0*/  HMMA.16816.F32 R28, R4, R60.reuse, R28 ;  /* 0x0000003c041c723c */ /* 0x080fec000000181c */
[C---:B------:R-:W-:Y:S06]  /*48d0*/  HMMA.16816.F32 R32, R56.reuse, R60, R32 ;  /* 0x0000003c3820723c */ /* 0x040fec0000001820 */
[-C--:B------:R-:W-:Y:S06]  /*48e0*/  HMMA.16816.F32 R36, R56, R62.reuse, R36 ;  /* 0x0000003e3824723c */ /* 0x080fec0000001824 */
[----:B------:R-:W-:Y:S01]  /*48f0*/  HMMA.16816.F32 R40, R4, R62, R40 ;  /* 0x0000003e0428723c */ /* 0x000fe20000001828 */
[----:B------:R-:W-:Y:S11]  /*4900*/  @!UPT UIADD3 URZ, URZ, URZ, URZ ;  /* 0x0000003f3f3ff290 */ /* 0x000ff6000fffe03f */
[----:B------:R-:W-:Y:S01]  /*4910*/  @!UPT UIADD3 URZ, URZ, URZ, URZ ;  /* 0x0000003f3f3ff290 */ /* 0x000fe2000fffe03f */
[----:B------:R-:W-:Y:S11]  /*4920*/  @!P3 BRA `(.L_x_25) ;  /* 0x0000000000f8b947 */ /* 0x000ff60003800000 */
[----:B------:R1:W-:Y:S01]  /*4930*/  @P5 STS.128 [R237+0x8000], RZ ;  /* 0x008000ffed005388 */ /* 0x0003e20000000c00 */
[----:B------:R-:W2:Y:S01]  /*4940*/  LDC R7, c[0x0][0x420] ;  /* 0x00010800ff077b82 */ /* 0x000ea20000000800 */
[----:B------:R-:W-:Y:S01]  /*4950*/  IMAD.MOV.U32 R4, RZ, RZ, R241 ;  /* 0x000000ffff047224 */ /* 0x000fe200078e00f1 */
[----:B------:R-:W-:Y:S01]  /*4960*/  ISETP.NE.AND P2, PT, R248, RZ, PT ;  /* 0x000000fff800720c */ /* 0x000fe20003f45270 */
[----:B------:R-:W-:Y:S05]  /*4970*/  IMAD.MOV.U32 R5, RZ, RZ, R242 ;  /* 0x000000ffff057224 */ /* 0x000fea00078e00f2 */
[----:B------:R-:W3:Y:S01]  /*4980*/  LDC R8, c[0x0][0x424] ;  /* 0x00010900ff087b82 */ /* 0x000ee20000000800 */
[C---:B--2---:R-:W-:Y:S05]  /*4990*/  IMAD.U32 R0, R7.reuse, -0x40, RZ ;  /* 0xffffffc007007824 */ /* 0x044fea00078e00ff */
[C---:B------:R-:W-:Y:S02]  /*49a0*/  LEA R4, P0, R0.reuse, R4, 0x1 ;  /* 0x0000000400047211 */ /* 0x040fe400078008ff */
[----:B------:R-:W-:Y:S02]  /*49b0*/  SHF.R.S32.HI R6, RZ, 0x1f, R0 ;  /* 0x0000001fff067819 */ /* 0x000fe40000011400 */
[----:B------:R-:W-:Y:S02]  /*49c0*/  LEA.HI.X.SX32 R5, R0, R5, 0x1, P0 ;  /* 0x0000000500057211 */ /* 0x000fe400000f0eff */
[C---:B------:R-:W-:Y:S02]  /*49d0*/  @!P5 LEA R46, P1, R7.reuse, R4, 0x6 ;  /* 0x00000004072ed211 */ /* 0x040fe400078230ff */
[C---:B------:R-:W-:Y:S01]  /*49e0*/  LEA R0, P0, R7.reuse, R0, 0x5 ;  /* 0x0000000007007211 */ /* 0x040fe200078028ff */
[----:B------:R-:W-:Y:S01]  /*49f0*/  @!PT LDS RZ, [RZ] ;  /* 0x00000000fffff984 */ /* 0x000fe20000000800 */
[----:B------:R-:W-:Y:S01]  /*4a00*/  @!PT LDS RZ, [RZ] ;  /* 0x00000000fffff984 */ /* 0x000fe20000000800 */
[----:B------:R-:W-:Y:S01]  /*4a10*/  @!PT LDS RZ, [RZ] ;  /* 0x00000000fffff984 */ /* 0x000fe20000000800 */
[----:B------:R1:W-:Y:S01]  /*4a20*/  @!P5 LDGSTS.E.BYPASS.LTC128B.128 [R237+0x8000], desc[UR6][R4.64] ;  /* 0x0800000004eddfae */ /* 0x0003e2000b901d46 */
[C-C-:B---3--:R-:W-:Y:S02]  /*4a30*/  @!P5 LEA.HI.X R47, R7.reuse, R5, R8.reuse, 0x6, P1 ;  /* 0x00000005072fd211 */ /* 0x148fe400008f3408 */
[CC--:B------:R-:W-:Y:S01]  /*4a40*/  @!P6 LEA R10, P1, R0.reuse, R241.reuse, 0x1 ;  /* 0x000000f1000ae211 */ /* 0x0c0fe200078208ff */
[----:B------:R1:W-:Y:S01]  /*4a50*/  @P2 STS.128 [R237+0xa000], RZ ;  /* 0x00a000ffed002388 */ /* 0x0003e20000000c00 */
[----:B------:R-:W-:Y:S02]  /*4a60*/  LEA.HI.X R6, R7, R6, R8, 0x5, P0 ;  /* 0x0000000607067211 */ /* 0x000fe400000f2c08 */
[CC--:B------:R-:W-:Y:S01]  /*4a70*/  @!P2 LEA R44, P0, R0.reuse, R241.reuse, 0x1 ;  /* 0x000000f1002ca211 */ /* 0x0c0fe200078008ff */
[----:B------:R-:W-:Y:S01]  /*4a80*/  @!PT LDS RZ, [RZ] ;  /* 0x00000000fffff984 */ /* 0x000fe20000000800 */
[----:B------:R-:W-:Y:S01]  /*4a90*/  @!PT LDS RZ, [RZ] ;  /* 0x00000000fffff984 */ /* 0x000fe20000000800 */
[----:B------:R-:W-:Y:S01]  /*4aa0*/  @!PT LDS RZ, [RZ] ;  /* 0x00000000fffff984 */ /* 0x000fe20000000800 */
[----:B------:R1:W-:Y:S01]  /*4ab0*/  @!P2 LDGSTS.E.BYPASS.LTC128B.128 [R237+0xa000], desc[UR6][R4.64+0x80] ;  /* 0x0a00008004edafae */ /* 0x0003e2000b901d46 */
[CCC-:B------:R-:W-:Y:S02]  /*4ac0*/  @!P6 LEA.HI.X R11, R0.reuse, R242.reuse, R6.reuse, 0x1, P1 ;  /* 0x000000f2000be211 */ /* 0x1c0fe400008f0c06 */
[CC--:B------:R-:W-:Y:S01]  /*4ad0*/  @!P2 LEA.HI.X R45, R0.reuse, R242.reuse, R6, 0x1, P0 ;  /* 0x000000f2002da211 */ /* 0x0c0fe200000f0c06 */
[----:B------:R1:W-:Y:S01]  /*4ae0*/  @P6 STS.128 [R237+0xc000], RZ ;  /* 0x00c000ffed006388 */ /* 0x0003e20000000c00 */
[C---:B------:R-:W-:Y:S01]  /*4af0*/  @!P4 LEA R8, P0, R0.reuse, R241, 0x1 ;  /* 0x000000f10008c211 */ /* 0x040fe200078008ff */
[----:B------:R-:W-:Y:S02]  /*4b00*/  IMAD.MOV.U32 R241, RZ, RZ, R4 ;  /* 0x000000fffff17224 */ /* 0x000fe400078e0004 */
[----:B------:R-:W-:Y:S01]  /*4b10*/  @!PT LDS RZ, [RZ] ;  /* 0x00000000fffff984 */ /* 0x000fe20000000800 */
[----:B------:R-:W-:Y:S01]  /*4b20*/  @!PT LDS RZ, [RZ] ;  /* 0x00000000fffff984 */ /* 0x000fe20000000800 */
[----:B------:R-:W-:Y:S01]  /*4b30*/  @!PT LDS RZ, [RZ] ;  /* 0x00000000fffff984 */ /* 0x000fe20000000800 */
[----:B------:R1:W-:Y:S01]  /*4b40*/  @!P6 LDGSTS.E.BYPASS.LTC128B.128 [R237+0xc000], desc[UR6][R4.64+0x100] ;  /* 0x0c00010004edefae */ /* 0x0003e2000b901d46 */
[----:B------:R-:W-:Y:S01]  /*4b50*/  @!P4 LEA.HI.X R9, R0, R242, R6, 0x1, P0 ;  /* 0x000000f20009c211 */ /* 0x000fe200000f0c06 */
[----:B------:R-:W-:Y:S02]  /*4b60*/  IMAD.MOV.U32 R242, RZ, RZ, R5 ;  /* 0x000000fffff27224 */ /* 0x000fe400078e0005 */
        /* <DEDUP_REMOVED lines=25> */
[----:B------:R-:W0:Y:S02]  /*4d00*/  LDGDEPBAR ;  /* 0x00000000000079af */ /* 0x000e240000000000 */
.L_x_25:
[----:B------:R-:W-:Y:S01]  /*4d10*/  LDSM.16.M88.4 R96, [R232] ;  /* 0x00000000e860783b */ /* 0x000fe20000000200 */
[----:B------:R-:W2:Y:S01]  /*4d20*/  LDC R0, c[0x0][0x270] ;  /* 0x00009c00ff007b82 */ /* 0x000ea20000000800 */
[----:B------:R-:W-:Y:S02]  /*4d30*/  @UP3 UIADD3 UR14, UP2, UR10, -0x100, URZ ;  /* 0xffffff000a0e3890 */ /* 0x000fe4000ff5e03f */
[----:B------:R-:W1:Y:S01]  /*4d40*/  LDSM.16.MT88.4 R48, [R226] ;  /* 0x00000000e230783b */ /* 0x000e620000004200 */
[----:B------:R-:W-:Y:S02]  /*4d50*/  @UP3 UIADD3 UR12, UP1, UR12, -0x100, URZ ;  /* 0xffffff000c0c3890 */ /* 0x000fe4000ff3e03f */
[----:B------:R-:W-:Y:S01]  /*4d60*/  @UP3 UIADD3.X UR13, UR9, -0x1, URZ, UP2, !UPT ;  /* 0xffffffff090d3890 */ /* 0x000fe200097fe43f */
[----:B------:R-:W3:Y:S01]  /*4d70*/  LDSM.16.M88.4 R92, [R232+0x800] ;  /* 0x00080000e85c783b */ /* 0x000ee20000000200 */
[----:B------:R-:W-:Y:S03]  /*4d80*/  @UP3 UIADD3.X UR11, UR11, -0x1, URZ, UP1, !UPT ;  /* 0xffffffff0b0b3890 */ /* 0x000fe60008ffe43f */
[----:B------:R-:W4:Y:S04]  /*4d90*/  LDSM.16.MT88.4 R64, [R226+0x1000] ;  /* 0x00100000e240783b */ /* 0x000f280000004200 */
[----:B------:R-:W2:Y:S04]  /*4da0*/  LDSM.16.MT88.4 R80, [R226+0x2000] ;  /* 0x00200000e250783b */ /* 0x000ea80000004200 */
[----:B------:R-:W2:Y:S04]  /*4db0*/  LDSM.16.MT88.4 R196, [R226+0x3000] ;  /* 0x00300000e2c4783b */ /* 0x000ea80000004200 */
[----:B------:R-:W-:Y:S04]  /*4dc0*/  LDSM.16.M88.4 R200, [R235] ;  /* 0x00000000ebc8783b */ /* 0x000fe80000000200 */
[----:B------:R-:W2:Y:S04]  /*4dd0*/  LDSM.16.MT88.4 R204, [R226+0x800] ;  /* 0x00080000e2cc783b */ /* 0x000ea80000004200 */
[----:B------:R-:W2:Y:S04]  /*4de0*/  LDSM.16.M88.4 R208, [R236] ;  /* 0x00000000ecd0783b */ /* 0x000ea80000000200 */
[----:B------:R-:W2:Y:S04]  /*4df0*/  LDSM.16.MT88.4 R212, [R226+0x1800] ;  /* 0x00180000e2d4783b */ /* 0x000ea80000004200 */
[----:B------:R-:W2:Y:S01]  /*4e00*/  LDSM.16.MT88.4 R216, [R226+0x2800] ;  /* 0x00280000e2d8783b */ /* 0x000ea20000004200 */
[-C--:B-1----:R-:W-:Y:S03]  /*4e10*/  HMMA.16816.F32 R4, R96, R48.reuse, RZ ;  /* 0x000000306004723c */ /* 0x082fe600000018ff */
[----:B------:R-:W1:Y:S03]  /*4e20*/  LDSM.16.MT88.4 R220, [R226+0x3800] ;  /* 0x00380000e2dc783b */ /* 0x000e660000004200 */
[C---:B---3--:R-:W-:Y:S06]  /*4e30*/  HMMA.16816.F32 R8, R92.reuse, R48, RZ ;  /* 0x000000305c08723c */ /* 0x048fec00000018ff */
[-C--:B------:R-:W-:Y:S06]  /*4e40*/  HMMA.16816.F32 R44, R92, R50.reuse, RZ ;  /* 0x000000325c2c723c */ /* 0x080fec00000018ff */
[C---:B------:R-:W-:Y:S06]  /*4e50*/  HMMA.16816.F32 R48, R96.reuse, R50, RZ ;  /* 0x000000326030723c */ /* 0x040fec00000018ff */
[-C--:B----4-:R-:W-:Y:S06]  /*4e60*/  HMMA.16816.F32 R52, R96, R64.reuse, RZ ;  /* 0x000000406034723c */ /* 0x090fec00000018ff */
[C---:B------:R-:W-:Y:S06]  /*4e70*/  HMMA.16816.F32 R56, R92.reuse, R64, RZ ;  /* 0x000000405c38723c */ /* 0x040fec00000018ff */
[-C--:B------:R-:W-:Y:S06]  /*4e80*/  HMMA.16816.F32 R60, R92, R66.reuse, RZ ;  /* 0x000000425c3c723c */ /* 0x080fec00000018ff */
[C---:B------:R-:W-:Y:S06]  /*4e90*/  HMMA.16816.F32 R64, R96.reuse, R66, RZ ;  /* 0x000000426040723c */ /* 0x040fec00000018ff */
[-C--:B--2---:R-:W-:Y:S06]  /*4ea0*/  HMMA.16816.F32 R68, R96, R80.reuse, RZ ;  /* 0x000000506044723c */ /* 0x084fec00000018ff */
[C---:B------:R-:W-:Y:S06]  /*4eb0*/  HMMA.16816.F32 R72, R92.reuse, R80, RZ ;  /* 0x000000505c48723c */ /* 0x040fec00000018ff */
[-C--:B------:R-:W-:Y:S06]  /*4ec0*/  HMMA.16816.F32 R76, R92, R82.reuse, RZ ;  /* 0x000000525c4c723c */ /* 0x080fec00000018ff */
[C---:B------:R-:W-:Y:S06]  /*4ed0*/  HMMA.16816.F32 R80, R96.reuse, R82, RZ ;  /* 0x000000526050723c */ /* 0x040fec00000018ff */
[-C--:B------:R-:W-:Y:S06]  /*4ee0*/  HMMA.16816.F32 R84, R96, R196.reuse, RZ ;  /* 0x000000c46054723c */ /* 0x080fec00000018ff */
[C---:B------:R-:W-:Y:S06]  /*4ef0*/  HMMA.16816.F32 R88, R92.reuse, R196, RZ ;  /* 0x000000c45c58723c */ /* 0x040fec00000018ff */
[-C--:B------:R-:W-:Y:S06]  /*4f00*/  HMMA.16816.F32 R92, R92, R198.reuse, RZ ;  /* 0x000000c65c5c723c */ /* 0x080fec00000018ff */
[----:B------:R-:W-:Y:S06]  /*4f10*/  HMMA.16816.F32 R96, R96, R198, RZ ;  /* 0x000000c66060723c */ /* 0x000fec00000018ff */
[-C--:B------:R-:W-:Y:S06]  /*4f20*/  HMMA.16816.F32 R4, R200, R204.reuse, R4 ;  /* 0x000000ccc804723c */ /* 0x080fec0000001804 */
[C---:B------:R-:W-:Y:S06]  /*4f30*/  HMMA.16816.F32 R8, R208.reuse, R204, R8 ;  /* 0x000000ccd008723c */ /* 0x040fec0000001808 */
[-C--:B------:R-:W-:Y:S05]  /*4f40*/  HMMA.16816.F32 R44, R208, R206.reuse, R44 ;  /* 0x000000ced02c723c */ /* 0x080fea000000182c */
[----:B------:R-:W-:Y:S01]  /*4f50*/  @P3 IADD3 R204, P1, R247, UR10, RZ ;  /* 0x0000000af7cc3c10 */ /* 0x000fe2000ff3e0ff */
[C---:B------:R-:W-:Y:S01]  /*4f60*/  HMMA.16816.F32 R48, R200.reuse, R206, R48 ;  /* 0x000000cec830723c */ /* 0x040fe20000001830 */
[----:B------:R-:W-:Y:S04]  /*4f70*/  @UP3 UMOV UR10, UR14 ;  /* 0x0000000e000a3c82 */ /* 0x000fe80008000000 */
[----:B------:R-:W-:Y:S01]  /*4f80*/  @P3 IADD3.X R205, R246, UR9, RZ, P1, !PT ;  /* 0x00000009f6cd3c10 */ /* 0x000fe20008ffe4ff */
[-C--:B------:R-:W-:Y:S01]  /*4f90*/  HMMA.16816.F32 R52, R200, R212.reuse, R52 ;  /* 0x000000d4c834723c */ /* 0x080fe20000001834 */
[----:B------:R-:W-:Y:S03]  /*4fa0*/  @UP3 UMOV UR9, UR13 ;  /* 0x0000000d00093c82 */ /* 0x000fe60008000000 */
[----:B------:R-:W5:Y:S01]  /*4fb0*/  @P3 LDG.E R244, desc[UR6][R204.64+-0x100] ;  /* 0xffff0006ccf43981 */ /* 0x000f62000c1e1900 */
[----:B------:R-:W-:Y:S01]  /*4fc0*/  IMAD R207, R0, UR16, RZ ;  /* 0x0000001000cf7c24 */ /* 0x000fe2000f8e02ff */
[C---:B------:R-:W-:Y:S02]  /*4fd0*/  HMMA.16816.F32 R56, R208.reuse, R212, R56 ;  /* 0x000000d4d038723c */ /* 0x040fe40000001838 */
[----:B------:R2:W5:Y:S03]  /*4fe0*/  @P3 LDG.E R245, desc[UR6][R204.64+-0xe0] ;  /* 0xffff2006ccf53981 */ /* 0x000566000c1e1900 */
[C---:B------:R-:W-:Y:S01]  /*4ff0*/  IMAD.U32 R0, R207.reuse, -0x40, RZ ;  /* 0xffffffc0cf007824 */ /* 0x040fe200078e00ff */
[-C--:B------:R-:W-:Y:S05]  /*5000*/  HMMA.16816.F32 R60, R208, R214.reuse, R60 ;  /* 0x000000d6d03c723c */ /* 0x080fea000000183c */
[C---:B------:R-:W-:Y:S01]  /*5010*/  LEA R238, P0, R0.reuse, R238, 0x2 ;  /* 0x000000ee00ee7211 */ /* 0x040fe200078010ff */
[C---:B------:R-:W-:Y:S05]  /*5020*/  HMMA.16816.F32 R64, R200.reuse, R214, R64 ;  /* 0x000000d6c840723c */ /* 0x040fea0000001840 */
[----:B------:R-:W-:Y:S01]  /*5030*/  LEA.HI.X.SX32 R239, R0, R239, 0x2, P0 ;  /* 0x000000ef00ef7211 */ /* 0x000fe200000f16ff */
[-C--:B------:R-:W-:Y:S04]  /*5040*/  HMMA.16816.F32 R68, R200, R216.reuse, R68 ;  /* 0x000000d8c844723c */ /* 0x080fe80000001844 */
[----:B------:R3:W-:Y:S01]  /*5050*/  REDG.E.ADD.F32.FTZ.RN.STRONG.GPU desc[UR6][R238.64], R4 ;  /* 0x00000004ee0079a6 */ /* 0x0007e2000c10f386 */
[C---:B------:R-:W-:Y:S01]  /*5060*/  IMAD.SHL.U32 R0, R207.reuse, 0x8, RZ ;  /* 0x00000008cf007824 */ /* 0x040fe200078e00ff */
[C---:B------:R-:W-:Y:S05]  /*5070*/  HMMA.16816.F32 R72, R208.reuse, R216, R72 ;  /* 0x000000d8d048723c */ /* 0x040fea0000001848 */
[CC--:B------:R-:W-:Y:S01]  /*5080*/  LEA R198, P1, R0.reuse, R238.reuse, 0x2 ;  /* 0x000000ee00c67211 */ /* 0x0c0fe200078210ff */
[-C--:B------:R-:W-:Y:S05]  /*5090*/  HMMA.16816.F32 R76, R208, R218.reuse, R76 ;  /* 0x000000dad04c723c */ /* 0x080fea000000184c */
[-C--:B------:R-:W-:Y:S01]  /*50a0*/  LEA.HI.X.SX32 R199, R0, R239.reuse, 0x2, P1 ;  /* 0x000000ef00c77211 */ /* 0x080fe200008f16ff */
[C---:B------:R-:W-:Y:S04]  /*50b0*/  HMMA.16816.F32 R80, R200.reuse, R218, R80 ;  /* 0x000000dac850723c */ /* 0x040fe80000001850 */
[----:B------:R4:W-:Y:S01]  /*50c0*/  REDG.E.ADD.F32.FTZ.RN.STRONG.GPU desc[UR6][R198.64], R5 ;  /* 0x00000005c60079a6 */ /* 0x0009e2000c10f386 */
[C---:B------:R-:W-:Y:S01]  /*50d0*/  IMAD.SHL.U32 R196, R207.reuse, 0x10, RZ ;  /* 0x00000010cfc47824 */ /* 0x040fe200078e00ff */
[-C--:B-1----:R-:W-:Y:S05]  /*50e0*/  HMMA.16816.F32 R84, R200, R220.reuse, R84 ;  /* 0x000000dcc854723c */ /* 0x082fea0000001854 */
[CC--:B--2---:R-:W-:Y:S01]  /*50f0*/  LEA R204, P0, R196.reuse, R238.reuse, 0x2 ;  /* 0x000000eec4cc7211 */ /* 0x0c4fe200078010ff */
[C---:B------:R-:W-:Y:S05]  /*5100*/  HMMA.16816.F32 R88, R208.reuse, R220, R88 ;  /* 0x000000dcd058723c */ /* 0x040fea0000001858 */
[-C--:B------:R-:W-:Y:S01]  /*5110*/  LEA.HI.X.SX32 R205, R196, R239.reuse, 0x2, P0 ;  /* 0x000000efc4cd7211 */ /* 0x080fe200000f16ff */
[-C--:B------:R-:W-:Y:S04]  /*5120*/  HMMA.16816.F32 R92, R208, R222.reuse, R92 ;  /* 0x000000ded05c723c */ /* 0x080fe8000000185c */
[----:B------:R1:W-:Y:S01]  /*5130*/  REDG.E.ADD.F32.FTZ.RN.STRONG.GPU desc[UR6][R204.64], R6 ;  /* 0x00000006cc0079a6 */ /* 0x0003e2000c10f386 */
[C---:B------:R-:W-:Y:S01]  /*5140*/  IMAD R197, R207.reuse, 0x28, RZ ;  /* 0x00000028cfc57824 */ /* 0x040fe200078e02ff */
[----:B------:R-:W-:Y:S05]  /*5150*/  HMMA.16816.F32 R96, R200, R222, R96 ;  /* 0x000000dec860723c */ /* 0x000fea0000001860 */
[C---:B------:R-:W-:Y:S02]  /*5160*/  IMAD R208, R207.reuse, 0x18, RZ ;  /* 0x00000018cfd07824 */ /* 0x040fe400078e02ff */
[C---:B------:R-:W-:Y:S04]  /*5170*/  IMAD.SHL.U32 R210, R207.reuse, 0x20, RZ ;  /* 0x00000020cfd27824 */ /* 0x040fe800078e00ff */
[-C--:B---3--:R-:W-:Y:S01]  /*5180*/  LEA R4, P0, R208, R238.reuse, 0x2 ;  /* 0x000000eed0047211 */ /* 0x088fe200078010ff */
[C---:B------:R-:W-:Y:S01]  /*5190*/  IMAD R209, R207.reuse, 0x30, RZ ;  /* 0x00000030cfd17824 */ /* 0x040fe200078e02ff */
[-C--:B------:R-:W-:Y:S02]  /*51a0*/  LEA R206, P1, R210, R238.reuse, 0x2 ;  /* 0x000000eed2ce7211 */ /* 0x080fe400078210ff */
[-C--:B----4-:R-:W-:Y:S01]  /*51b0*/  LEA.HI.X.SX32 R5, R208, R239.reuse, 0x2, P0 ;  /* 0x000000efd0057211 */ /* 0x090fe200000f16ff */
[----:B------:R-:W-:Y:S01]  /*51c0*/  IMAD R208, R207, 0x38, RZ ;  /* 0x00000038cfd07824 */ /* 0x000fe200078e02ff */
[-C--:B------:R-:W-:Y:S03]  /*51d0*/  LEA.HI.X.SX32 R207, R210, R239.reuse, 0x2, P1 ;  /* 0x000000efd2cf7211 */ /* 0x080fe600008f16ff */
[----:B------:R2:W-:Y:S04]  /*51e0*/  REDG.E.ADD.F32.FTZ.RN.STRONG.GPU desc[UR6][R4.64], R7 ;  /* 0x00000007040079a6 */ /* 0x0005e8000c10f386 */
[----:B------:R3:W-:Y:S01]  /*51f0*/  REDG.E.ADD.F32.FTZ.RN.STRONG.GPU desc[UR6][R206.64], R8 ;  /* 0x00000008ce0079a6 */ /* 0x0007e2000c10f386 */
[-C--:B-1----:R-:W-:Y:S02]  /*5200*/  LEA R204, P0, R197, R238.reuse, 0x2 ;  /* 0x000000eec5cc7211 */ /* 0x082fe400078010ff */
[-C--:B------:R-:W-:Y:S02]  /*5210*/  LEA R6, P1, R209, R238.reuse, 0x2 ;  /* 0x000000eed1067211 */ /* 0x080fe400078210ff */
[-C--:B------:R-:W-:Y:S01]  /*5220*/  LEA.HI.X.SX32 R205, R197, R239.reuse, 0x2, P0 ;  /* 0x000000efc5cd7211 */ /* 0x080fe200000f16ff */
[----:B------:R-:W-:Y:S04]  /*5230*/  VIADD R197, R196, 0x20 ;  /* 0x00000020c4c57836 */ /* 0x000fe80000000000 */
[----:B------:R1:W-:Y:S01]  /*5240*/  REDG.E.ADD.F32.FTZ.RN.STRONG.GPU desc[UR6][R204.64], R9 ;  /* 0x00000009cc0079a6 */ /* 0x0003e2000c10f386 */
[-C--:B--2---:R-:W-:Y:S02]  /*5250*/  LEA.HI.X.SX32 R7, R209, R239.reuse, 0x2, P1 ;  /* 0x000000efd1077211 */ /* 0x084fe400008f16ff */
[CC--:B------:R-:W-:Y:S03]  /*5260*/  LEA R4, P0, R208.reuse, R238.reuse, 0x2 ;  /* 0x000000eed0047211 */ /* 0x0c0fe600078010ff */
[----:B------:R2:W-:Y:S01]  /*5270*/  REDG.E.ADD.F32.FTZ.RN.STRONG.GPU desc[UR6][R6.64], R10 ;  /* 0x0000000a060079a6 */ /* 0x0005e2000c10f386 */
[-C--:B------:R-:W-:Y:S02]  /*5280*/  LEA.HI.X.SX32 R5, R208, R239.reuse, 0x2, P0 ;  /* 0x000000efd0057211 */ /* 0x080fe400000f16ff */
[CC--:B---3--:R-:W-:Y:S03]  /*5290*/  LEA R8, P0, R197.reuse, R238.reuse, 0x2 ;  /* 0x000000eec5087211 */ /* 0x0c8fe600078010ff */
[----:B------:R3:W-:Y:S01]  /*52a0*/  REDG.E.ADD.F32.FTZ.RN.STRONG.GPU desc[UR6][R4.64], R11 ;  /* 0x0000000b040079a6 */ /* 0x0007e2000c10f386 */
[-C--:B-1----:R-:W-:Y:S03]  /*52b0*/  LEA.HI.X.SX32 R9, R197, R239.reuse, 0x2, P0 ;  /* 0x000000efc5097211 */ /* 0x082fe600000f16ff */
[----:B------:R1:W-:Y:S04]  /*52c0*/  REDG.E.ADD.F32.FTZ.RN.STRONG.GPU desc[UR6][R238.64+0x80], R48 ;  /* 0x00008030ee0079a6 */ /* 0x0003e8000c10f386 */
[----:B------:R4:W-:Y:S04]  /*52d0*/  REDG.E.ADD.F32.FTZ.RN.STRONG.GPU desc[UR6][R198.64+0x80], R49 ;  /* 0x00008031c60079a6 */ /* 0x0009e8000c10f386 */
[----:B------:R4:W-:Y:S01]  /*52e0*/  REDG.E.ADD.F32.FTZ.RN.STRONG.GPU desc[UR6][R8.64], R50 ;  /* 0x00000032080079a6 */ /* 0x0009e2000c10f386 */
[C---:B--2---:R-:W-:Y:S05]  /*52f0*/  IMAD.IADD R7, R0.reuse, 0x1, R197 ;  /* 0x0000000100077824 */ /* 0x044fea00078e02c5 */
[CC--:B------:R-:W-:Y:S01]  /*5300*/  LEA R6, P1, R7.reuse, R238.reuse, 0x2 ;  /* 0x000000ee07067211 */ /* 0x0c0fe200078210ff */
[C---:B---3--:R-:W-:Y:S03]  /*5310*/  IMAD.IADD R4, R0.reuse, 0x1, R7 ;  /* 0x0000000100047824 */ /* 0x048fe600078e0207 */
[-C--:B------:R-:W-:Y:S01]  /*5320*/  LEA.HI.X.SX32 R7, R7, R239.reuse, 0x2, P1 ;  /* 0x000000ef07077211 */ /* 0x080fe200008f16ff */
[----:B------:R-:W-:Y:S01]  /*5330*/  IMAD.IADD R5, R0, 0x1, R4 ;  /* 0x0000000100057824 */ /* 0x000fe200078e0204 */
[CC--:B-1----:R-:W-:Y:S03]  /*5340*/  LEA R48, P0, R4.reuse, R238.reuse, 0x2 ;  /* 0x000000ee04307211 */ /* 0x0c2fe600078010ff */
[----:B------:R1:W-:Y:S01]  /*5350*/  REDG.E.ADD.F32.FTZ.RN.STRONG.GPU desc[UR6][R6.64], R51 ;  /* 0x00000033060079a6 */ /* 0x0003e2000c10f386 */
[-C--:B----4-:R-:W-:Y:S01]  /*5360*/  LEA.HI.X.SX32 R49, R4, R239.reuse, 0x2, P0 ;  /* 0x000000ef04317211 */ /* 0x090fe200000f16ff */
[----:B------:R-:W-:Y:S01]  /*5370*/  IMAD.IADD R4, R0, 0x1, R5 ;  /* 0x0000000100047824 */ /* 0x000fe200078e0205 */
[CC--:B------:R-:W-:Y:S03]  /*5380*/  LEA R10, P0, R5.reuse, R238.reuse, 0x2 ;  /* 0x000000ee050a7211 */ /* 0x0c0fe600078010ff */
[----:B------:R-:W-:Y:S01]  /*5390*/  REDG.E.ADD.F32.FTZ.RN.STRONG.GPU desc[UR6][R48.64], R44 ;  /* 0x0000002c300079a6 */ /* 0x000fe2000c10f386 */
[-C--:B------:R-:W-:Y:S02]  /*53a0*/  LEA R8, P1, R4, R238.reuse, 0x2 ;  /* 0x000000ee04087211 */ /* 0x080fe400078210ff */
[-C--:B------:R-:W-:Y:S01]  /*53b0*/  LEA.HI.X.SX32 R11, R5, R239.reuse, 0x2, P0 ;  /* 0x000000ef050b7211 */ /* 0x080fe200000f16ff */
[----:B------:R-:W-:Y:S01]  /*53c0*/  VIADD R5, R196, 0x40 ;  /* 0x00000040c4057836 */ /* 0x000fe20000000000 */
[-C--:B------:R-:W-:Y:S03]  /*53d0*/  LEA.HI.X.SX32 R9, R4, R239.reuse, 0x2, P1 ;  /* 0x000000ef04097211 */ /* 0x080fe600008f16ff */
[----:B------:R2:W-:Y:S04]  /*53e0*/  REDG.E.ADD.F32.FTZ.RN.STRONG.GPU desc[UR6][R10.64], R45 ;  /* 0x0000002d0a0079a6 */ /* 0x0005e8000c10f386 */
[----:B------:R3:W-:Y:S01]  /*53f0*/  REDG.E.ADD.F32.FTZ.RN.STRONG.GPU desc[UR6][R8.64], R46 ;  /* 0x0000002e080079a6 */ /* 0x0007e2000c10f386 */
[C---:B-1----:R-:W-:Y:S05]  /*5400*/  IMAD.IADD R7, R0.reuse, 0x1, R4 ;  /* 0x0000000100077824 */ /* 0x042fea00078e0204 */
[CC--:B------:R-:W-:Y:S04]  /*5410*/  LEA R6, P0, R7.reuse, R238.reuse, 0x2 ;  /* 0x000000ee07067211 */ /* 0x0c0fe800078010ff */
[-C--:B------:R-:W-:Y:S05]  /*5420*/  LEA.HI.X.SX32 R7, R7, R239.reuse, 0x2, P0 ;  /* 0x000000ef07077211 */ /* 0x080fea00000f16ff */
[----:B------:R1:W-:Y:S01]  /*5430*/  REDG.E.ADD.F32.FTZ.RN.STRONG.GPU desc[UR6][R6.64], R47 ;  /* 0x0000002f060079a6 */ /* 0x0003e2000c10f386 */
[C---:B--2---:R-:W-:Y:S03]  /*5440*/  IMAD.IADD R10, R0.reuse, 0x1, R5 ;  /* 0x00000001000a7824 */ /* 0x044fe600078e0205 */
[----:B------:R-:W-:Y:S01]  /*5450*/  REDG.E.ADD.F32.FTZ.RN.STRONG.GPU desc[UR6][R238.64+0x100], R52 ;  /* 0x00010034ee0079a6 */ /* 0x000fe2000c10f386 */
[CC--:B---3--:R-:W-:Y:S01]  /*5460*/  LEA R8, P0, R5.reuse, R238.reuse, 0x2 ;  /* 0x000000ee05087211 */ /* 0x0c8fe200078010ff */
[C---:B------:R-:W-:Y:S02]  /*5470*/  IMAD.IADD R4, R0.reuse, 0x1, R10 ;  /* 0x0000000100047824 */ /* 0x040fe400078e020a */
[----:B------:R-:W-:Y:S01]  /*5480*/  REDG.E.ADD.F32.FTZ.RN.STRONG.GPU desc[UR6][R198.64+0x100], R53 ;  /* 0x00010035c60079a6 */ /* 0x000fe2000c10f386 */
[-C--:B------:R-:W-:Y:S01]  /*5490*/  LEA.HI.X.SX32 R9, R5, R239.reuse, 0x2, P0 ;  /* 0x000000ef05097211 */ /* 0x080fe200000f16ff */
[----:B------:R-:W-:Y:S01]  /*54a0*/  IMAD.IADD R5, R0, 0x1, R4 ;  /* 0x0000000100057824 */ /* 0x000fe200078e0204 */
[CC--:B------:R-:W-:Y:S03]  /*54b0*/  LEA R44, P0, R4.reuse, R238.reuse, 0x2 ;  /* 0x000000ee042c7211 */ /* 0x0c0fe600078010ff */
[----:B------:R2:W-:Y:S01]  /*54c0*/  REDG.E.ADD.F32.FTZ.RN.STRONG.GPU desc[UR6][R8.64], R54 ;  /* 0x00000036080079a6 */ /* 0x0005e2000c10f386 */
[-C--:B------:R-:W-:Y:S01]  /*54d0*/  LEA.HI.X.SX32 R45, R4, R239.reuse, 0x2, P0 ;  /* 0x000000ef042d7211 */ /* 0x080fe200000f16ff */
[----:B------:R-:W-:Y:S01]  /*54e0*/  IMAD.IADD R4, R0, 0x1, R5 ;  /* 0x0000000100047824 */ /* 0x000fe200078e0205 */
[CC--:B-1----:R-:W-:Y:S04]  /*54f0*/  LEA R6, P1, R10.reuse, R238.reuse, 0x2 ;  /* 0x000000ee0a067211 */ /* 0x0c2fe800078210ff */
[-C--:B------:R-:W-:Y:S02]  /*5500*/  LEA.HI.X.SX32 R7, R10, R239.reuse, 0x2, P1 ;  /* 0x000000ef0a077211 */ /* 0x080fe400008f16ff */
[CC--:B------:R-:W-:Y:S03]  /*5510*/  LEA R10, P0, R5.reuse, R238.reuse, 0x2 ;  /* 0x000000ee050a7211 */ /* 0x0c0fe600078010ff */
[----:B------:R1:W-:Y:S01]  /*5520*/  REDG.E.ADD.F32.FTZ.RN.STRONG.GPU desc[UR6][R6.64], R55 ;  /* 0x00000037060079a6 */ /* 0x0003e2000c10f386 */
[-C--:B------:R-:W-:Y:S01]  /*5530*/  LEA.HI.X.SX32 R11, R5, R239.reuse, 0x2, P0 ;  /* 0x000000ef050b7211 */ /* 0x080fe200000f16ff */
[----:B------:R-:W-:Y:S02]  /*5540*/  VIADD R5, R196, 0x60 ;  /* 0x00000060c4057836 */ /* 0x000fe40000000000 */
[----:B------:R-:W-:Y:S01]  /*5550*/  LDSM.16.MT88.4 R52, [R3+0x14400] ;  /* 0x014400000334783b */ /* 0x000fe20000004200 */
[CC--:B--2---:R-:W-:Y:S03]  /*5560*/  LEA R8, P1, R4.reuse, R238.reuse, 0x2 ;  /* 0x000000ee04087211 */ /* 0x0c4fe600078210ff */
[----:B------:R-:W-:Y:S01]  /*5570*/  REDG.E.ADD.F32.FTZ.RN.STRONG.GPU desc[UR6][R44.64], R56 ;  /* 0x000000382c0079a6 */ /* 0x000fe2000c10f386 */
[-C--:B------:R-:W-:Y:S03]  /*5580*/  LEA.HI.X.SX32 R9, R4, R239.reuse, 0x2, P1 ;  /* 0x000000ef04097211 */ /* 0x080fe600008f16ff */
[----:B------:R2:W-:Y:S04]  /*5590*/  REDG.E.ADD.F32.FTZ.RN.STRONG.GPU desc[UR6][R10.64], R57 ;  /* 0x000000390a0079a6 */ /* 0x0005e8000c10f386 */
[----:B------:R3:W-:Y:S01]  /*55a0*/  REDG.E.ADD.F32.FTZ.RN.STRONG.GPU desc[UR6][R8.64], R58 ;  /* 0x0000003a080079a6 */ /* 0x0007e2000c10f386 */
[C---:B-1----:R-:W-:Y:S05]  /*55b0*/  IMAD.IADD R7, R0.reuse, 0x1, R4 ;  /* 0x0000000100077824 */ /* 0x042fea00078e0204 */
[CC--:B------:R-:W-:Y:S04]  /*55c0*/  LEA R6, P0, R7.reuse, R238.reuse, 0x2 ;  /* 0x000000ee07067211 */ /* 0x0c0fe800078010ff */
[-C--:B------:R-:W-:Y:S01]  /*55d0*/  LEA.HI.X.SX32 R7, R7, R239.reuse, 0x2, P0 ;  /* 0x000000ef07077211 */ /* 0x080fe200000f16ff */
[C---:B--2---:R-:W-:Y:S04]  /*55e0*/  IMAD.IADD R10, R0.reuse, 0x1, R5 ;  /* 0x00000001000a7824 */ /* 0x044fe800078e0205 */
[----:B------:R1:W-:Y:S01]  /*55f0*/  REDG.E.ADD.F32.FTZ.RN.STRONG.GPU desc[UR6][R6.64], R59 ;  /* 0x0000003b060079a6 */ /* 0x0003e2000c10f386 */
[CC--:B---3--:R-:W-:Y:S01]  /*5600*/  LEA R8, P0, R5.reuse, R238.reuse, 0x2 ;  /* 0x000000ee05087211 */ /* 0x0c8fe200078010ff */
[C---:B------:R-:W-:Y:S02]  /*5610*/  IMAD.IADD R4, R0.reuse, 0x1, R10 ;  /* 0x0000000100047824 */ /* 0x040fe400078e020a */
[----:B------:R-:W-:Y:S01]  /*5620*/  REDG.E.ADD.F32.FTZ.RN.STRONG.GPU desc[UR6][R238.64+0x180], R64 ;  /* 0x00018040ee0079a6 */ /* 0x000fe2000c10f386 */
[-C--:B------:R-:W-:Y:S01]  /*5630*/  LEA.HI.X.SX32 R9, R5, R239.reuse, 0x2, P0 ;  /* 0x000000ef05097211 */ /* 0x080fe200000f16ff */
[----:B------:R-:W-:Y:S02]  /*5640*/  IMAD.IADD R5, R0, 0x1, R4 ;  /* 0x0000000100057824 */ /* 0x000fe400078e0204 */
[----:B------:R-:W-:Y:S01]  /*5650*/  REDG.E.ADD.F32.FTZ.RN.STRONG.GPU desc[UR6][R198.64+0x180], R65 ;  /* 0x00018041c60079a6 */ /* 0x000fe2000c10f386 */
        /* <DEDUP_REMOVED lines=9> */
[----:B------:R-:W-:Y:S01]  /*56f0*/  VIADD R5, R196, 0x80 ;  /* 0x00000080c4057836 */ /* 0x000fe20000000000 */
[CC--:B--2---:R-:W-:Y:S01]  /*5700*/  LEA R8, P1, R4.reuse, R238.reuse, 0x2 ;  /* 0x000000ee04087211 */ /* 0x0c4fe200078210ff */
[----:B------:R-:W-:Y:S03]  /*5710*/  REDG.E.ADD.F32.FTZ.RN.STRONG.GPU desc[UR6][R44.64], R60 ;  /* 0x0000003c2c0079a6 */ /* 0x000fe6000c10f386 */
[-C--:B------:R-:W-:Y:S01]  /*5720*/  LEA.HI.X.SX32 R9, R4, R239.reuse, 0x2, P1 ;  /* 0x000000ef04097211 */ /* 0x080fe200008f16ff */
[----:B------:R2:W-:Y:S04]  /*5730*/  REDG.E.ADD.F32.FTZ.RN.STRONG.GPU desc[UR6][R10.64], R61 ;  /* 0x0000003d0a0079a6 */ /* 0x0005e8000c10f386 */
[----:B------:R3:W-:Y:S01]  /*5740*/  REDG.E.ADD.F32.FTZ.RN.STRONG.GPU desc[UR6][R8.64], R62 ;  /* 0x0000003e080079a6 */ /* 0x0007e2000c10f386 */
[C---:B-1----:R-:W-:Y:S05]  /*5750*/  IMAD.IADD R7, R0.reuse, 0x1, R4 ;  /* 0x0000000100077824 */ /* 0x042fea00078e0204 */
[CC--:B------:R-:W-:Y:S01]  /*5760*/  LEA R6, P0, R7.reuse, R238.reuse, 0x2 ;  /* 0x000000ee07067211 */ /* 0x0c0fe200078010ff */
[C---:B--2---:R-:W-:Y:S03]  /*5770*/  IMAD.IADD R10, R0.reuse, 0x1, R5 ;  /* 0x00000001000a7824 */ /* 0x044fe600078e0205 */
[-C--:B------:R-:W-:Y:S02]  /*5780*/  LEA.HI.X.SX32 R7, R7, R239.reuse, 0x2, P0 ;  /* 0x000000ef07077211 */ /* 0x080fe400000f16ff */
[CC--:B---3--:R-:W-:Y:S01]  /*5790*/  LEA R8, P0, R5.reuse, R238.reuse, 0x2 ;  /* 0x000000ee05087211 */ /* 0x0c8fe200078010ff */
[C---:B------:R-:W-:Y:S02]  /*57a0*/  IMAD.IADD R4, R0.reuse, 0x1, R10 ;  /* 0x0000000100047824 */ /* 0x040fe400078e020a */
[----:B------:R1:W-:Y:S01]  /*57b0*/  REDG.E.ADD.F32.FTZ.RN.STRONG.GPU desc[UR6][R6.64], R63 ;  /* 0x0000003f060079a6 */ /* 0x0003e2000c10f386 */
[-C--:B------:R-:W-:Y:S01]  /*57c0*/  LEA.HI.X.SX32 R9, R5, R239.reuse, 0x2, P0 ;  /* 0x000000ef05097211 */ /* 0x080fe200000f16ff */
[----:B------:R-:W-:Y:S02]  /*57d0*/  IMAD.IADD R5, R0, 0x1, R4 ;  /* 0x0000000100057824 */ /* 0x000fe400078e0204 */
[----:B------:R-:W-:Y:S01]  /*57e0*/  REDG.E.ADD.F32.FTZ.RN.STRONG.GPU desc[UR6][R238.64+0x200], R68 ;  /* 0x00020044ee0079a6 */ /* 0x000fe2000c10f386 */
[CC--:B------:R-:W-:Y:S03]  /*57f0*/  LEA R44, P0, R4.reuse, R238.reuse, 0x2 ;  /* 0x000000ee042c7211 */ /* 0x0c0fe600078010ff */
[----:B------:R-:W-:Y:S01]  /*5800*/  REDG.E.ADD.F32.FTZ.RN.STRONG.GPU desc[UR6][R198.64+0x200], R69 ;  /* 0x00020045c60079a6 */ /* 0x000fe2000c10f386 */
[-C--:B------:R-:W-:Y:S01]  /*5810*/  LEA.HI.X.SX32 R45, R4, R239.reuse, 0x2, P0 ;  /* 0x000000ef042d7211 */ /* 0x080fe200000f16ff */
[----:B------:R-:W-:Y:S02]  /*5820*/  IMAD.IADD R4, R0, 0x1, R5 ;  /* 0x0000000100047824 */ /* 0x000fe400078e0205 */
[----:B------:R2:W-:Y:S04]  /*5830*/  REDG.E.ADD.F32.FTZ.RN.STRONG.GPU desc[UR6][R8.64], R70 ;  /* 0x00000046080079a6 */ /* 0x0005e8000c10f386 */
[----:B------:R-:W-:Y:S01]  /*5840*/  LDSM.16.MT88.4 R60, [R225+0x14400] ;  /* 0x01440000e13c783b */ /* 0x000fe20000004200 */
        /* <DEDUP_REMOVED lines=9> */
[----:B------:R-:W-:Y:S04]  /*58e0*/  REDG.E.ADD.F32.FTZ.RN.STRONG.GPU desc[UR6][R10.64], R73 ;  /* 0x000000490a0079a6 */ /* 0x000fe8000c10f386 */
[----:B------:R2:W-:Y:S01]  /*58f0*/  REDG.E.ADD.F32.FTZ.RN.STRONG.GPU desc[UR6][R8.64], R74 ;  /* 0x0000004a080079a6 */ /* 0x0005e2000c10f386 */
[C---:B-1----:R-:W-:Y:S05]  /*5900*/  IMAD.IADD R7, R0.reuse, 0x1, R4 ;  /* 0x0000000100077824 */ /* 0x042fea00078e0204 */
[CC--:B------:R-:W-:Y:S04]  /*5910*/  LEA R6, P0, R7.reuse, R238.reuse, 0x2 ;  /* 0x000000ee07067211 */ /* 0x0c0fe800078010ff */
[-C--:B------:R-:W-:Y:S01]  /*5920*/  LEA.HI.X.SX32 R7, R7, R239.reuse, 0x2, P0 ;  /* 0x000000ef07077211 */ /* 0x080fe200000f16ff */
[C---:B--2---:R-:W-:Y:S04]  /*5930*/  IMAD.IADD R8, R0.reuse, 0x1, R5 ;  /* 0x0000000100087824 */ /* 0x044fe800078e0205 */
[----:B------:R1:W-:Y:S01]  /*5940*/  REDG.E.ADD.F32.FTZ.RN.STRONG.GPU desc[UR6][R6.64], R75 ;  /* 0x0000004b060079a6 */ /* 0x0003e2000c10f386 */
[----:B------:R-:W-:Y:S01]  /*5950*/  IMAD.IADD R4, R0, 0x1, R8 ;  /* 0x0000000100047824 */ /* 0x000fe200078e0208 */
[CC--:B------:R-:W-:Y:S02]  /*5960*/  LEA R44, P1, R8.reuse, R238.reuse, 0x2 ;  /* 0x000000ee082c7211 */ /* 0x0c0fe400078210ff */
[----:B------:R-:W-:Y:S02]  /*5970*/  REDG.E.ADD.F32.FTZ.RN.STRONG.GPU desc[UR6][R238.64+0x280], R80 ;  /* 0x00028050ee0079a6 */ /* 0x000fe4000c10f386 */
[-C--:B------:R-:W-:Y:S02]  /*5980*/  LEA.HI.X.SX32 R45, R8, R239.reuse, 0x2, P1 ;  /* 0x000000ef082d7211 */ /* 0x080fe400008f16ff */
[----:B------:R-:W-:Y:S01]  /*5990*/  REDG.E.ADD.F32.FTZ.RN.STRONG.GPU desc[UR6][R198.64+0x280], R81 ;  /* 0x00028051c60079a6 */ /* 0x000fe2000c10f386 */
[CC--:B-1----:R-:W-:Y:S04]  /*59a0*/  LEA R6, P0, R5.reuse, R238.reuse, 0x2 ;  /* 0x000000ee05067211 */ /* 0x0c2fe800078010ff */
[-C--:B------:R-:W-:Y:S01]  /*59b0*/  LEA.HI.X.SX32 R7, R5, R239.reuse, 0x2, P0 ;  /* 0x000000ef05077211 */ /* 0x080fe200000f16ff */
[----:B------:R-:W-:Y:S01]  /*59c0*/  IMAD.IADD R5, R0, 0x1, R4 ;  /* 0x0000000100057824 */ /* 0x000fe200078e0204 */
[CC--:B------:R-:W-:Y:S03]  /*59d0*/  LEA R10, P0, R4.reuse, R238.reuse, 0x2 ;  /* 0x000000ee040a7211 */ /* 0x0c0fe600078010ff */
[----:B------:R1:W-:Y:S01]  /*59e0*/  REDG.E.ADD.F32.FTZ.RN.STRONG.GPU desc[UR6][R6.64], R82 ;  /* 0x00000052060079a6 */ /* 0x0003e2000c10f386 */
[-C--:B------:R-:W-:Y:S01]  /*59f0*/  LEA.HI.X.SX32 R11, R4, R239.reuse, 0x2, P0 ;  /* 0x000000ef040b7211 */ /* 0x080fe200000f16ff */
[C---:B------:R-:W-:Y:S01]  /*5a00*/  IMAD.IADD R4, R0.reuse, 0x1, R5 ;  /* 0x0000000100047824 */ /* 0x040fe200078e0205 */
[CC--:B------:R-:W-:Y:S01]  /*5a10*/  LEA R8, P0, R5.reuse, R238.reuse, 0x2 ;  /* 0x000000ee05087211 */ /* 0x0c0fe200078010ff */
[----:B------:R-:W-:Y:S03]  /*5a20*/  REDG.E.ADD.F32.FTZ.RN.STRONG.GPU desc[UR6][R44.64], R83 ;  /* 0x000000532c0079a6 */ /* 0x000fe6000c10f386 */
[-C--:B------:R-:W-:Y:S01]  /*5a30*/  LEA.HI.X.SX32 R9, R5, R239.reuse, 0x2, P0 ;  /* 0x000000ef05097211 */ /* 0x080fe200000f16ff */
[----:B------:R-:W-:Y:S01]  /*5a40*/  REDG.E.ADD.F32.FTZ.RN.STRONG.GPU desc[UR6][R10.64], R76 ;  /* 0x0000004c0a0079a6 */ /* 0x000fe2000c10f386 */
[----:B------:R-:W-:Y:S03]  /*5a50*/  IMAD.IADD R5, R0, 0x1, R4 ;  /* 0x0000000100057824 */ /* 0x000fe600078e0204 */
[----:B------:R2:W-:Y:S01]  /*5a60*/  REDG.E.ADD.F32.FTZ.RN.STRONG.GPU desc[UR6][R8.64], R77 ;  /* 0x0000004d080079a6 */ /* 0x0005e2000c10f386 */
[CC--:B-1----:R-:W-:Y:S04]  /*5a70*/  LEA R6, P0, R4.reuse, R238.reuse, 0x2 ;  /* 0x000000ee04067211 */ /* 0x0c2fe800078010ff */
[-C--:B------:R-:W-:Y:S02]  /*5a80*/  LEA.HI.X.SX32 R7, R4, R239.reuse, 0x2, P0 ;  /* 0x000000ef04077211 */ /* 0x080fe400000f16ff */
[CC--:B------:R-:W-:Y:S03]  /*5a90*/  LEA R4, P0, R5.reuse, R238.reuse, 0x2 ;  /* 0x000000ee05047211 */ /* 0x0c0fe600078010ff */
[----:B------:R1:W-:Y:S01]  /*5aa0*/  REDG.E.ADD.F32.FTZ.RN.STRONG.GPU desc[UR6][R6.64], R78 ;  /* 0x0000004e060079a6 */ /* 0x0003e2000c10f386 */
[-C--:B------:R-:W-:Y:S01]  /*5ab0*/  LEA.HI.X.SX32 R5, R5, R239.reuse, 0x2, P0 ;  /* 0x000000ef05057211 */ /* 0x080fe200000f16ff */
[C---:B--2---:R-:W-:Y:S02]  /*5ac0*/  VIADD R9, R196.reuse, 0xc0 ;  /* 0x000000c0c4097836 */ /* 0x044fe40000000000 */
[----:B------:R-:W-:Y:S02]  /*5ad0*/  VIADD R196, R196, 0xe0 ;  /* 0x000000e0c4c47836 */ /* 0x000fe40000000000 */
[----:B------:R2:W-:Y:S01]  /*5ae0*/  REDG.E.ADD.F32.FTZ.RN.STRONG.GPU desc[UR6][R4.64], R79 ;  /* 0x0000004f040079a6 */ /* 0x0005e2000c10f386 */
[CC--:B------:R-:W-:Y:S03]  /*5af0*/  LEA R8, P0, R9.reuse, R238.reuse, 0x2 ;  /* 0x000000ee09087211 */ /* 0x0c0fe600078010ff */
[----:B------:R-:W-:Y:S04]  /*5b00*/  REDG.E.ADD.F32.FTZ.RN.STRONG.GPU desc[UR6][R238.64+0x300], R84 ;  /* 0x00030054ee0079a6 */ /* 0x000fe8000c10f386 */
[----:B------:R-:W-:Y:S01]  /*5b10*/  REDG.E.ADD.F32.FTZ.RN.STRONG.GPU desc[UR6][R198.64+0x300], R85 ;  /* 0x00030055c60079a6 */ /* 0x000fe2000c10f386 */
[C---:B-1----:R-:W-:Y:S01]  /*5b20*/  IMAD.IADD R7, R0.reuse, 0x1, R9 ;  /* 0x0000000100077824 */ /* 0x042fe200078e0209 */
[-C--:B------:R-:W-:Y:S04]  /*5b30*/  LEA.HI.X.SX32 R9, R9, R239.reuse, 0x2, P0 ;  /* 0x000000ef09097211 */ /* 0x080fe800000f16ff */
[CC--:B------:R-:W-:Y:S01]  /*5b40*/  LEA R6, P1, R7.reuse, R238.reuse, 0x2 ;  /* 0x000000ee07067211 */ /* 0x0c0fe200078210ff */
[C---:B--2---:R-:W-:Y:S01]  /*5b50*/  IMAD.IADD R4, R0.reuse, 0x1, R7 ;  /* 0x0000000100047824 */ /* 0x044fe200078e0207 */
[----:B------:R1:W-:Y:S02]  /*5b60*/  REDG.E.ADD.F32.FTZ.RN.STRONG.GPU desc[UR6][R8.64], R86 ;  /* 0x00000056080079a6 */ /* 0x0003e4000c10f386 */
[-C--:B------:R-:W-:Y:S01]  /*5b70*/  LEA.HI.X.SX32 R7, R7, R239.reuse, 0x2, P1 ;  /* 0x000000ef07077211 */ /* 0x080fe200008f16ff */
[----:B------:R-:W-:Y:S01]  /*5b80*/  IMAD.IADD R5, R0, 0x1, R4 ;  /* 0x0000000100057824 */ /* 0x000fe200078e0204 */
[CC--:B------:R-:W-:Y:S03]  /*5b90*/  LEA R44, P0, R4.reuse, R238.reuse, 0x2 ;  /* 0x000000ee042c7211 */ /* 0x0c0fe600078010ff */
[----:B------:R2:W-:Y:S01]  /*5ba0*/  REDG.E.ADD.F32.FTZ.RN.STRONG.GPU desc[UR6][R6.64], R87 ;  /* 0x00000057060079a6 */ /* 0x0005e2000c10f386 */
[-C--:B------:R-:W-:Y:S01]  /*5bb0*/  LEA.HI.X.SX32 R45, R4, R239.reuse, 0x2, P0 ;  /* 0x000000ef042d7211 */ /* 0x080fe200000f16ff */
[C---:B------:R-:W-:Y:S01]  /*5bc0*/  IMAD.IADD R4, R0.reuse, 0x1, R5 ;  /* 0x0000000100047824 */ /* 0x040fe200078e0205 */
[CC--:B------:R-:W-:Y:S03]  /*5bd0*/  LEA R10, P0, R5.reuse, R238.reuse, 0x2 ;  /* 0x000000ee050a7211 */ /* 0x0c0fe600078010ff */
[----:B------:R-:W-:Y:S01]  /*5be0*/  REDG.E.ADD.F32.FTZ.RN.STRONG.GPU desc[UR6][R44.64], R88 ;  /* 0x000000582c0079a6 */ /* 0x000fe2000c10f386 */
[-C--:B------:R-:W-:Y:S05]  /*5bf0*/  LEA.HI.X.SX32 R11, R5, R239.reuse, 0x2, P0 ;  /* 0x000000ef050b7211 */ /* 0x080fea00000f16ff */
[----:B------:R-:W-:Y:S01]  /*5c00*/  REDG.E.ADD.F32.FTZ.RN.STRONG.GPU desc[UR6][R10.64], R89 ;  /* 0x000000590a0079a6 */ /* 0x000fe2000c10f386 */
[----:B-1----:R-:W-:Y:S05]  /*5c10*/  IMAD.IADD R9, R0, 0x1, R4 ;  /* 0x0000000100097824 */ /* 0x002fea00078e0204 */
[CC--:B------:R-:W-:Y:S02]  /*5c20*/  LEA R8, P0, R9.reuse, R238.reuse, 0x2 ;  /* 0x000000ee09087211 */ /* 0x0c0fe400078010ff */
[CC--:B--2---:R-:W-:Y:S02]  /*5c30*/  LEA R6, P1, R4.reuse, R238.reuse, 0x2 ;  /* 0x000000ee04067211 */ /* 0x0c4fe400078210ff */
[-C--:B------:R-:W-:Y:S02]  /*5c40*/  LEA.HI.X.SX32 R9, R9, R239.reuse, 0x2, P0 ;  /* 0x000000ef09097211 */ /* 0x080fe400000f16ff */
[-C--:B------:R-:W-:Y:S01]  /*5c50*/  LEA.HI.X.SX32 R7, R4, R239.reuse, 0x2, P1 ;  /* 0x000000ef04077211 */ /* 0x080fe200008f16ff */
[----:B------:R-:W-:Y:S04]  /*5c60*/  IMAD.IADD R4, R0, 0x1, R196 ;  /* 0x0000000100047824 */ /* 0x000fe800078e02c4 */
[----:B------:R1:W-:Y:S01]  /*5c70*/  REDG.E.ADD.F32.FTZ.RN.STRONG.GPU desc[UR6][R6.64], R90 ;  /* 0x0000005a060079a6 */ /* 0x0003e2000c10f386 */
[CC--:B------:R-:W-:Y:S03]  /*5c80*/  LEA R46, P2, R4.reuse, R238.reuse, 0x2 ;  /* 0x000000ee042e7211 */ /* 0x0c0fe600078410ff */
[----:B------:R2:W-:Y:S01]  /*5c90*/  REDG.E.ADD.F32.FTZ.RN.STRONG.GPU desc[UR6][R8.64], R91 ;  /* 0x0000005b080079a6 */ /* 0x0005e2000c10f386 */
[-C--:B------:R-:W-:Y:S03]  /*5ca0*/  LEA.HI.X.SX32 R47, R4, R239.reuse, 0x2, P2 ;  /* 0x000000ef042f7211 */ /* 0x080fe600010f16ff */
[----:B------:R-:W-:Y:S04]  /*5cb0*/  REDG.E.ADD.F32.FTZ.RN.STRONG.GPU desc[UR6][R238.64+0x380], R96 ;  /* 0x00038060ee0079a6 */ /* 0x000fe8000c10f386 */
[----:B------:R-:W-:Y:S01]  /*5cc0*/  REDG.E.ADD.F32.FTZ.RN.STRONG.GPU desc[UR6][R198.64+0x380], R97 ;  /* 0x00038061c60079a6 */ /* 0x000fe2000c10f386 */
[----:B-1----:R-:W-:Y:S01]  /*5cd0*/  IMAD.IADD R6, R0, 0x1, R4 ;  /* 0x0000000100067824 */ /* 0x002fe200078e0204 */
[-C--:B--2---:R-:W-:Y:S03]  /*5ce0*/  LEA R8, P0, R196, R238.reuse, 0x2 ;  /* 0x000000eec4087211 */ /* 0x084fe600078010ff */
[----:B------:R-:W-:Y:S01]  /*5cf0*/  IMAD.IADD R5, R0, 0x1, R6 ;  /* 0x0000000100057824 */ /* 0x000fe200078e0206 */
[-C--:B------:R-:W-:Y:S02]  /*5d00*/  LEA R44, P1, R6, R238.reuse, 0x2 ;  /* 0x000000ee062c7211 */ /* 0x080fe400078210ff */
[-C--:B------:R-:W-:Y:S01]  /*5d10*/  LEA.HI.X.SX32 R9, R196, R239.reuse, 0x2, P0 ;  /* 0x000000efc4097211 */ /* 0x080fe200000f16ff */
[----:B------:R-:W-:Y:S01]  /*5d20*/  IMAD.IADD R4, R0, 0x1, R5 ;  /* 0x0000000100047824 */ /* 0x000fe200078e0205 */
[CC--:B------:R-:W-:Y:S02]  /*5d30*/  LEA R10, P0, R5.reuse, R238.reuse, 0x2 ;  /* 0x000000ee050a7211 */ /* 0x0c0fe400078010ff */
[-C--:B------:R-:W-:Y:S01]  /*5d40*/  LEA.HI.X.SX32 R45, R6, R239.reuse, 0x2, P1 ;  /* 0x000000ef062d7211 */ /* 0x080fe200008f16ff */
[----:B------:R1:W-:Y:S01]  /*5d50*/  REDG.E.ADD.F32.FTZ.RN.STRONG.GPU desc[UR6][R8.64], R98 ;  /* 0x00000062080079a6 */ /* 0x0003e2000c10f386 */
[----:B------:R-:W-:Y:S01]  /*5d60*/  IMAD.IADD R0, R0, 0x1, R4 ;  /* 0x0000000100007824 */ /* 0x000fe200078e0204 */
[-C--:B------:R-:W-:Y:S02]  /*5d70*/  LEA.HI.X.SX32 R11, R5, R239.reuse, 0x2, P0 ;  /* 0x000000ef050b7211 */ /* 0x080fe400000f16ff */
[----:B------:R-:W-:Y:S02]  /*5d80*/  REDG.E.ADD.F32.FTZ.RN.STRONG.GPU desc[UR6][R46.64], R99 ;  /* 0x000000632e0079a6 */ /* 0x000fe4000c10f386 */
[CC--:B------:R-:W-:Y:S02]  /*5d90*/  LEA R6, P0, R0.reuse, R238.reuse, 0x2 ;  /* 0x000000ee00067211 */ /* 0x0c0fe400078010ff */
[----:B------:R-:W-:Y:S02]  /*5da0*/  REDG.E.ADD.F32.FTZ.RN.STRONG.GPU desc[UR6][R44.64], R92 ;  /* 0x0000005c2c0079a6 */ /* 0x000fe4000c10f386 */
[-C--:B------:R-:W-:Y:S02]  /*5db0*/  LEA.HI.X.SX32 R7, R0, R239.reuse, 0x2, P0 ;  /* 0x000000ef00077211 */ /* 0x080fe400000f16ff */
[----:B------:R-:W-:Y:S01]  /*5dc0*/  REDG.E.ADD.F32.FTZ.RN.STRONG.GPU desc[UR6][R10.64], R93 ;  /* 0x0000005d0a0079a6 */ /* 0x000fe2000c10f386 */
[----:B------:R-:W-:Y:S03]  /*5dd0*/  LEA R0, R233, UR4, 0x1 ;  /* 0x00000004e9007c11 */ /* 0x000fe6000f8e08ff */
[----:B------:R-:W-:Y:S04]  /*5de0*/  LDSM.16.MT88.4 R44, [R225+0x14000] ;  /* 0x01400000e12c783b */ /* 0x000fe80000004200 */
[----:B------:R-:W-:Y:S04]  /*5df0*/  LDSM.16.MT88.4 R48, [R0+0x4000] ;  /* 0x004000000030783b */ /* 0x000fe80000004200 */
[----:B------:R-:W-:Y:S01]  /*5e00*/  LDSM.16.MT88.4 R56, [R0+0x800] ;  /* 0x000800000038783b */ /* 0x000fe20000004200 */
[C---:B-1----:R-:W-:Y:S03]  /*5e10*/  LEA R8, P1, R4.reuse, R238, 0x2 ;  /* 0x000000ee04087211 */ /* 0x042fe600078210ff */
[----:B------:R-:W-:Y:S01]  /*5e20*/  LDSM.16.MT88.4 R64, [R0+0x4800] ;  /* 0x004800000040783b */ /* 0x000fe20000004200 */
[----:B------:R-:W-:Y:S05]  /*5e30*/  LEA.HI.X.SX32 R9, R4, R239, 0x2, P1 ;  /* 0x000000ef04097211 */ /* 0x000fea00008f16ff */
[----:B------:R-:W-:Y:S04]  /*5e40*/  REDG.E.ADD.F32.FTZ.RN.STRONG.GPU desc[UR6][R8.64], R94 ;  /* 0x0000005e080079a6 */ /* 0x000fe8000c10f386 */
[----:B------:R-:W-:Y:S04]  /*5e50*/  REDG.E.ADD.F32.FTZ.RN.STRONG.GPU desc[UR6][R6.64], R95 ;  /* 0x0000005f060079a6 */ /* 0x000fe8000c10f386 */
[----:B------:R-:W-:Y:S04]  /*5e60*/  LDSM.16.MT88.4 R4, [R3+0x14000] ;  /* 0x014000000304783b */ /* 0x000fe80000004200 */
[----:B------:R-:W1:Y:S02]  /*5e70*/  LDSM.16.MT88.4 R8, [R0] ;  /* 0x000000000008783b */ /* 0x000e640000004200 */
[-C--:B-1----:R-:W-:Y:S06]  /*5e80*/  HMMA.16816.F32 R100, R4, R8.reuse, R100 ;  /* 0x000000080464723c */ /* 0x082fec0000001864 */
[C---:B------:R-:W-:Y:S06]  /*5e90*/  HMMA.16816.F32 R104, R44.reuse, R8, R104 ;  /* 0x000000082c68723c */ /* 0x040fec0000001868 */
[-C--:B------:R-:W-:Y:S06]  /*5ea0*/  HMMA.16816.F32 R108, R44, R10.reuse, R108 ;  /* 0x0000000a2c6c723c */ /* 0x080fec000000186c */
[C---:B------:R-:W-:Y:S01]  /*5eb0*/  HMMA.16816.F32 R112, R4.reuse, R10, R112 ;  /* 0x0000000a0470723c */ /* 0x040fe20000001870 */
[----:B------:R-:W-:Y:S05]  /*5ec0*/  LDSM.16.MT88.4 R8, [R0+0x1000] ;  /* 0x001000000008783b */ /* 0x000fea0000004200 */
[-C--:B------:R-:W-:Y:S06]  /*5ed0*/  HMMA.16816.F32 R116, R4, R48.reuse, R116 ;  /* 0x000000300474723c */ /* 0x080fec0000001874 */
[C---:B------:R-:W-:Y:S06]  /*5ee0*/  HMMA.16816.F32 R120, R44.reuse, R48, R120 ;  /* 0x000000302c78723c */ /* 0x040fec0000001878 */
[-C--:B------:R-:W-:Y:S01]  /*5ef0*/  HMMA.16816.F32 R124, R44, R50.reuse, R124 ;  /* 0x000000322c7c723c */ /* 0x080fe2000000187c */
[----:B------:R-:W-:Y:S05]  /*5f00*/  LDSM.16.MT88.4 R44, [R225+0x14800] ;  /* 0x01480000e12c783b */ /* 0x000fea0000004200 */
[----:B------:R-:W-:Y:S01]  /*5f10*/  HMMA.16816.F32 R128, R4, R50, R128 ;  /* 0x000000320480723c */ /* 0x000fe20000001880 */
[----:B------:R-:W1:Y:S04]  /*5f20*/  LDSM.16.MT88.4 R4, [R3+0x14800] ;  /* 0x014800000304783b */ /* 0x000e680000004200 */
[----:B------:R-:W2:Y:S01]  /*5f30*/  LDSM.16.MT88.4 R48, [R0+0x5000] ;  /* 0x005000000030783b */ /* 0x000ea20000004200 */
[-C--:B------:R-:W-:Y:S06]  /*5f40*/  HMMA.16816.F32 R100, R52, R56.reuse, R100 ;  /* 0x000000383464723c */ /* 0x080fec0000001864 */
        /* <DEDUP_REMOVED lines=9> */
[----:B------:R-:W3:Y:S04]  /*5fe0*/  LDSM.16.MT88.4 R52, [R3+0x14c00] ;  /* 0x014c00000334783b */ /* 0x000ee80000004200 */
[----:B------:R-:W4:Y:S01]  /*5ff0*/  LDSM.16.MT88.4 R64, [R0+0x5800] ;  /* 0x005800000040783b */ /* 0x000f220000004200 */
        /* <DEDUP_REMOVED lines=9> */
[C---:B------:R-:W-:Y:S06]  /*6090*/  HMMA.16816.F32 R104, R60.reuse, R56, R104 ;  /* 0x000000383c68723c */ /* 0x040fec0000001868 */
[-C--:B------:R-:W-:Y:S06]  /*60a0*/  HMMA.16816.F32 R108, R60, R58.reuse, R108 ;  /* 0x0000003a3c6c723c */ /* 0x080fec000000186c */
[C---:B------:R-:W-:Y:S06]  /*60b0*/  HMMA.16816.F32 R112, R52.reuse, R58, R112 ;  /* 0x0000003a3470723c */ /* 0x040fec0000001870 */
[-C--:B----4-:R-:W-:Y:S06]  /*60c0*/  HMMA.16816.F32 R116, R52, R64.reuse, R116 ;  /* 0x000000403474723c */ /* 0x090fec0000001874 */
[C---:B------:R-:W-:Y:S06]  /*60d0*/  HMMA.16816.F32 R120, R60.reuse, R64, R120 ;  /* 0x000000403c78723c */ /* 0x040fec0000001878 */
[-C--:B------:R-:W-:Y:S06]  /*60e0*/  HMMA.16816.F32 R124, R60, R66.reuse, R124 ;  /* 0x000000423c7c723c */ /* 0x080fec000000187c */
[----:B------:R-:W-:Y:S01]  /*60f0*/  HMMA.16816.F32 R128, R52, R66, R128 ;  /* 0x000000423480723c */ /* 0x000fe20000001880 */
[----:B------:R-:W-:Y:S11]  /*6100*/  @!UPT UIADD3 URZ, URZ, URZ, URZ ;  /* 0x0000003f3f3ff290 */ /* 0x000ff6000fffe03f */
[----:B------:R-:W-:Y:S01]  /*6110*/  @!UPT UIADD3 URZ, URZ, URZ, URZ ;  /* 0x0000003f3f3ff290 */ /* 0x000fe2000fffe03f */
[----:B------:R-:W-:Y:S11]  /*6120*/  @!P3 BRA `(.L_x_26) ;  /* 0x0000000000fcb947 */ /* 0x000ff60003800000 */
[----:B------:R-:W-:Y:S01]  /*6130*/  BAR.SYNC.DEFER_BLOCKING 0x0 ;  /* 0x0000000000007b1d */ /* 0x000fe20000010000 */
[----:B------:R-:W-:Y:S01]  /*6140*/  IMAD.MOV.U32 R4, RZ, RZ, R240 ;  /* 0x000000ffff047224 */ /* 0x000fe200078e00f0 */
[----:B------:R-:W-:Y:S01]  /*6150*/  ISETP.NE.AND P3, PT, R248, RZ, PT ;  /* 0x000000fff800720c */ /* 0x000fe20003f65270 */
[----:B------:R-:W-:Y:S03]  /*6160*/  IMAD.MOV.U32 R5, RZ, RZ, R243 ;  /* 0x000000ffff057224 */ /* 0x000fe600078e00f3 */
[----:B------:R1:W-:Y:S02]  /*6170*/  @P5 STS.128 [R237], RZ ;  /* 0x000000ffed005388 */ /* 0x0003e40000000c00 */
[----:B------:R-:W2:Y:S08]  /*6180*/  LDC R7, c[0x0][0x240] ;  /* 0x00009000ff077b82 */ /* 0x000eb00000000800 */
        /* <DEDUP_REMOVED lines=10> */
[----:B------:R1:W-:Y:S01]  /*6230*/  @!P5 LDGSTS.E.BYPASS.LTC128B.128 [R237], desc[UR6][R4.64] ;  /* 0x0000000004eddfae */ /* 0x0003e2000b901d46 */
[C-C-:B---3--:R-:W-:Y:S02]  /*6240*/  @!P5 LEA.HI.X R47, R7.reuse, R5, R8.reuse, 0x6, P0 ;  /* 0x00000005072fd211 */ /* 0x148fe400000f3408 */
[C---:B------:R-:W-:Y:S01]  /*6250*/  @!P3 LEA R44, P2, R0.reuse, R240, 0x1 ;  /* 0x000000f0002cb211 */ /* 0x040fe200078408ff */
        /* <DEDUP_REMOVED lines=44> */
.L_x_26:
[----:B------:R-:W-:Y:S01]  /*6520*/  ISETP.LT.AND P0, PT, RZ, UR8, PT ;  /* 0x00000008ff007c0c */ /* 0x000fe2000bf01270 */
[----:B------:R-:W-:Y:S11]  /*6530*/  UIADD3 UR8, UR8, -0x1, URZ ;  /* 0xffffffff08087890 */ /* 0x000ff6000fffe03f */
[----:B------:R-:W-:Y:S01]  /*6540*/  @!UPT UIADD3 URZ, URZ, URZ, URZ ;  /* 0x0000003f3f3ff290 */ /* 0x000fe2000fffe03f */
[----:B------:R-:W-:Y:S05]  /*6550*/  @P0 BRA `(.L_x_27) ;  /* 0xffffffd000580947 */ /* 0x000fea000383ffff */
[----:B------:R-:W2:Y:S01]  /*6560*/  S2R R48, SR_TID.X ;  /* 0x0000000000307919 */ /* 0x000ea20000002100 */
[----:B------:R-:W-:Y:S01]  /*6570*/  F2FP.F16.F32.PACK_AB R20, R21, R20 ;  /* 0x000000141514723e */ /* 0x000fe200000000ff */
[----:B------:R-:W-:Y:S01]  /*6580*/  ULDC UR8, c[0x0][0x390] ;  /* 0x0000e40000087ab9 */ /* 0x000fe20000000800 */
[----:B-1----:R-:W-:Y:S01]  /*6590*/  F2FP.F16.F32.PACK_AB R47, R13, R12 ;  /* 0x0000000c0d2f723e */ /* 0x002fe200000000ff */
[----:B------:R-:W-:Y:S01]  /*65a0*/  FMUL.FTZ R100, R100, UR8 ;  /* 0x0000000864647c20 */ /* 0x000fe20008410000 */
[----:B------:R-:W-:Y:S01]  /*65b0*/  F2FP.F16.F32.PACK_AB R46, R15, R14 ;  /* 0x0000000e0f2e723e */ /* 0x000fe200000000ff */
[----:B------:R-:W-:Y:S01]  /*65c0*/  FMUL.FTZ R102, R102, UR8 ;  /* 0x0000000866667c20 */ /* 0x000fe20008410000 */
[----:B------:R-:W-:Y:S01]  /*65d0*/  F2FP.F16.F32.PACK_AB R45, R17, R16 ;  /* 0x00000010112d723e */ /* 0x000fe200000000ff */
        /* <DEDUP_REMOVED lines=24> */
[----:B--2---:R-:W-:Y:S01]  /*6760*/  SHF.R.S32.HI R21, RZ, 0x1f, R48 ;  /* 0x0000001fff157819 */ /* 0x004fe20000011430 */
[----:B------:R-:W-:Y:S01]  /*6770*/  FMUL.FTZ R7, R129, UR8 ;  /* 0x0000000881077c20 */ /* 0x000fe20008410000 */
[----:B------:R-:W-:Y:S01]  /*6780*/  FMUL.FTZ R130, R130, UR8 ;  /* 0x0000000882827c20 */ /* 0x000fe20008410000 */
[----:B------:R-:W-:Y:S01]  /*6790*/  FMUL.FTZ R131, R131, UR8 ;  /* 0x0000000883837c20 */ /* 0x000fe20008410000 */
[CC--:B------:R-:W-:Y:S01]  /*67a0*/  LEA.HI R6, R21.reuse, R48.reuse, RZ, 0x2 ;  /* 0x0000003015067211 */ /* 0x0c0fe200078f10ff */
[----:B------:R-:W-:Y:S01]  /*67b0*/  FMUL.FTZ R124, R124, UR8 ;  /* 0x000000087c7c7c20 */ /* 0x000fe20008410000 */
[----:B------:R-:W-:Y:S01]  /*67c0*/  LEA.HI R4, R21, R48, RZ, 0x5 ;  /* 0x0000003015047211 */ /* 0x000fe200078f28ff */
[----:B------:R-:W-:Y:S01]  /*67d0*/  FMUL.FTZ R125, R125, UR8 ;  /* 0x000000087d7d7c20 */ /* 0x000fe20008410000 */
[--C-:B------:R-:W-:Y:S01]  /*67e0*/  SHF.R.S32.HI R5, RZ, 0x2, R6.reuse ;  /* 0x00000002ff057819 */ /* 0x100fe20000011406 */
[----:B------:R-:W-:Y:S01]  /*67f0*/  FMUL.FTZ R126, R126, UR8 ;  /* 0x000000087e7e7c20 */ /* 0x000fe20008410000 */
[----:B------:R-:W-:Y:S01]  /*6800*/  SHF.R.S32.HI R0, RZ, 0x1f, R6 ;  /* 0x0000001fff007819 */ /* 0x000fe20000011406 */
[----:B------:R-:W-:Y:S01]  /*6810*/  FMUL.FTZ R127, R127, UR8 ;  /* 0x000000087f7f7c20 */ /* 0x000fe20008410000 */
[----:B------:R-:W-:Y:S01]  /*6820*/  SHF.R.S32.HI R4, RZ, 0x5, R4 ;  /* 0x00000005ff047819 */ /* 0x000fe20000011404 */
[----:B------:R-:W-:Y:S01]  /*6830*/  UISETP.NE.AND UP0, UPT, UR23, -0x1, UPT ;  /* 0xffffffff1700788c */ /* 0x000fe2000bf05270 */
[----:B------:R-:W-:-:S02]  /*6840*/  LEA.HI R0, R0, R5, RZ, 0x3 ;  /* 0x0000000500007211 */ /* 0x000fc400078f18ff */
[----:B------:R-:W-:Y:S02]  /*6850*/  F2FP.F16.F32.PACK_AB R24, R25, R24 ;  /* 0x000000181918723e */ /* 0x000fe400000000ff */
[----:B------:R-:W-:Y:S02]  /*6860*/  LOP3.LUT R0, R0, 0xfffffff8, RZ, 0xc0, !PT ;  /* 0xfffffff800007812 */ /* 0x000fe400078ec0ff */
[----:B------:R-:W-:Y:S02]  /*6870*/  F2FP.F16.F32.PACK_AB R26, R27, R26 ;  /* 0x0000001a1b1a723e */ /* 0x000fe400000000ff */
[----:B------:R-:W-:Y:S01]  /*6880*/  F2FP.F16.F32.PACK_AB R22, R23, R22 ;  /* 0x000000161716723e */ /* 0x000fe200000000ff */
[----:B------:R-:W-:Y:S01]  /*6890*/  IMAD.IADD R0, R5, 0x1, -R0 ;  /* 0x0000000105007824 */ /* 0x000fe200078e0a00 */
[----:B------:R-:W-:Y:S01]  /*68a0*/  F2FP.F16.F32.PACK_AB R28, R29, R28 ;  /* 0x0000001c1d1c723e */ /* 0x000fe200000000ff */
[----:B------:R-:W-:Y:S01]  /*68b0*/  IMAD.SHL.U32 R5, R4, 0x8, RZ ;  /* 0x0000000804057824 */ /* 0x000fe200078e00ff */
[----:B------:R-:W-:Y:S01]  /*68c0*/  LOP3.LUT R4, R6, 0x7ffffffc, RZ, 0xc0, !PT ;  /* 0x7ffffffc06047812 */ /* 0x000fe200078ec0ff */
[----:B------:R-:W-:Y:S01]  /*68d0*/  IMAD.SHL.U32 R0, R0, 0x40, RZ ;  /* 0x0000004000007824 */ /* 0x000fe200078e00ff */
[----:B------:R-:W-:Y:S01]  /*68e0*/  F2FP.F16.F32.PACK_AB R30, R31, R30 ;  /* 0x0000001e1f1e723e */ /* 0x000fe200000000ff */
[----:B------:R-:W-:Y:S01]  /*68f0*/  @UP0 UIADD3 UR10, UR18, UR23, URZ ;  /* 0x00000017120a0290 */ /* 0x000fe2000fffe03f */
[----:B------:R-:W-:Y:S01]  /*6900*/  LOP3.LUT R6, R5, 0x38, RZ, 0xc0, !PT ;  /* 0x0000003805067812 */ /* 0x000fe200078ec0ff */
[----:B------:R-:W-:Y:S01]  /*6910*/  IMAD.IADD R4, R48, 0x1, -R4 ;  /* 0x0000000130047824 */ /* 0x000fe200078e0a04 */
[----:B------:R-:W-:Y:S01]  /*6920*/  LOP3.LUT R0, R0, 0x1c0, RZ, 0xc0, !PT ;  /* 0x000001c000007812 */ /* 0x000fe200078ec0ff */
[----:B------:R-:W-:Y:S01]  /*6930*/  @UP0 ULDC.64 UR14, c[0x0][0x450] ;  /* 0x00011400000e0ab9 */ /* 0x000fe20000000a00 */
[----:B------:R-:W-:Y:S01]  /*6940*/  F2FP.F16.F32.PACK_AB R32, R33, R32 ;  /* 0x000000202120723e */ /* 0x000fe200000000ff */
[----:B------:R-:W-:Y:S01]  /*6950*/  IMAD.SHL.U32 R4, R4, 0x2, RZ ;  /* 0x0000000204047824 */ /* 0x000fe200078e00ff */
[----:B------:R-:W-:Y:S01]  /*6960*/  SHF.R.U32.HI R5, RZ, 0x3, R0 ;  /* 0x00000003ff057819 */ /* 0x000fe20000011600 */
[----:B------:R-:W-:Y:S01]  /*6970*/  @UP0 UIMAD.WIDE.U32 UR8, UR10, UR14, URZ ;  /* 0x0000000e0a0802a5 */ /* 0x000fe2000f8e003f */
[----:B------:R-:W-:Y:S01]  /*6980*/  F2FP.F16.F32.PACK_AB R34, R35, R34 ;  /* 0x000000222322723e */ /* 0x000fe200000000ff */
[----:B------:R-:W-:Y:S01]  /*6990*/  @UP0 UIMAD UR10, UR10, UR15, URZ ;  /* 0x0000000f0a0a02a4 */ /* 0x000fe2000f8e023f */
[----:B------:R-:W-:-:S02]  /*69a0*/  LOP3.LUT R5, R5, R0, R6, 0x1e, !PT ;  /* 0x0000000005057212 */ /* 0x000fc400078e1e06 */
[----:B------:R-:W-:Y:S01]  /*69b0*/  F2FP.F16.F32.PACK_AB R40, R41, R40 ;  /* 0x000000282928723e */ /* 0x000fe200000000ff */
[----:B------:R-:W-:Y:S01]  /*69c0*/  @UP0 UIADD3 UR19, UR9, UR10, URZ ;  /* 0x0000000a09130290 */ /* 0x000fe2000fffe03f */
[----:B------:R-:W-:Y:S01]  /*69d0*/  F2FP.F16.F32.PACK_AB R42, R43, R42 ;  /* 0x0000002a2b2a723e */ /* 0x000fe200000000ff */
[----:B------:R-:W-:Y:S01]  /*69e0*/  IMAD.IADD R0, R4, 0x1, R5 ;  /* 0x0000000104007824 */ /* 0x000fe200078e0205 */
[----:B------:R-:W-:Y:S01]  /*69f0*/  F2FP.F16.F32.PACK_AB R36, R37, R36 ;  /* 0x000000242524723e */ /* 0x000fe200000000ff */
[----:B------:R-:W-:Y:S01]  /*6a00*/  @UP0 UMOV UR17, UR8 ;  /* 0x0000000800110c82 */ /* 0x000fe20008000000 */
[----:B------:R-:W-:Y:S02]  /*6a10*/  F2FP.F16.F32.PACK_AB R38, R39, R38 ;  /* 0x000000262726723e */ /* 0x000fe400000000ff */
[----:B------:R-:W-:Y:S02]  /*6a20*/  F2FP.F16.F32.PACK_AB R19, R19, R100 ;  /* 0x000000641313723e */ /* 0x000fe400000000ff */
[----:B------:R-:W-:-:S02]  /*6a30*/  F2FP.F16.F32.PACK_AB R18, R18, R102 ;  /* 0x000000661212723e */ /* 0x000fc400000000ff */
[----:B------:R-:W-:Y:S02]  /*6a40*/  F2FP.F16.F32.PACK_AB R17, R17, R104 ;  /* 0x000000681111723e */ /* 0x000fe400000000ff */
[----:B------:R-:W-:Y:S02]  /*6a50*/  F2FP.F16.F32.PACK_AB R16, R16, R106 ;  /* 0x0000006a1010723e */ /* 0x000fe400000000ff */
[----:B------:R-:W-:Y:S02]  /*6a60*/  F2FP.F16.F32.PACK_AB R15, R15, R112 ;  /* 0x000000700f0f723e */ /* 0x000fe400000000ff */
        /* <DEDUP_REMOVED lines=8> */
[----:B------:R-:W-:Y:S01]  /*6af0*/  LEA R0, R0, UR61, 0x1 ;  /* 0x0000003d00007c11 */ /* 0x000fe2000f8e08ff */
[----:B------:R-:W-:Y:S01]  /*6b00*/  BAR.SYNC.DEFER_BLOCKING 0x0 ;  /* 0x0000000000007b1d */ /* 0x000fe20000010000 */
[----:B------:R-:W-:-:S02]  /*6b10*/  F2FP.F16.F32.PACK_AB R6, R131, R130 ;  /* 0x000000828306723e */ /* 0x000fc400000000ff */
[----:B------:R-:W-:Y:S02]  /*6b20*/  F2FP.F16.F32.PACK_AB R5, R125, R124 ;  /* 0x0000007c7d05723e */ /* 0x000fe400000000ff */
[----:B------:R-:W-:Y:S02]  /*6b30*/  F2FP.F16.F32.PACK_AB R4, R127, R126 ;  /* 0x0000007e7f04723e */ /* 0x000fe400000000ff */
[----:B------:R-:W-:Y:S01]  /*6b40*/  PLOP3.LUT P0, PT, PT, PT, UP0, 0x80, 0x0 ;  /* 0x000000000000781c */ /* 0x000fe20003f0f008 */
[----:B------:R1:W-:Y:S04]  /*6b50*/  STS [R0], R19 ;  /* 0x0000001300007388 */ /* 0x0003e80000000800 */
[----:B------:R1:W-:Y:S04]  /*6b60*/  STS [R0+0x400], R18 ;  /* 0x0004001200007388 */ /* 0x0003e80000000800 */
        /* <DEDUP_REMOVED lines=29> */
[----:B------:R1:W-:Y:S01]  /*6d40*/  STS [R0+0x7c00], R38 ;  /* 0x007c002600007388 */ /* 0x0003e20000000800 */
[----:B------:R-:W-:Y:S05]  /*6d50*/  @P0 BRA `(.L_x_28) ;  /* 0x0000000000340947 */ /* 0x000fea0003800000 */
[----:B------:R-:W-:Y:S01]  /*6d60*/  USHF.R.S32.HI UR8, URZ, 0x1f, UR18 ;  /* 0x0000001f3f087899 */ /* 0x000fe20008011412 */
[----:B------:R-:W-:Y:S01]  /*6d70*/  ULDC.64 UR14, c[0x0][0x450] ;  /* 0x00011400000e7ab9 */ /* 0x000fe20000000a00 */
[----:B------:R-:W-:Y:S02]  /*6d80*/  USHF.R.S32.HI UR13, URZ, 0x1f, UR46 ;  /* 0x0000001f3f0d7899 */ /* 0x000fe4000801142e */
[----:B------:R-:W-:Y:S02]  /*6d90*/  UIMAD UR10, UR8, UR14, URZ ;  /* 0x0000000e080a72a4 */ /* 0x000fe4000f8e023f */
[----:B------:R-:W-:Y:S02]  /*6da0*/  UIMAD.WIDE.U32 UR8, UR18, UR14, URZ ;  /* 0x0000000e120872a5 */ /* 0x000fe4000f8e003f */
[----:B------:R-:W-:-:S03]  /*6db0*/  UIMAD UR12, UR18, UR15, UR10 ;  /* 0x0000000f120c72a4 */ /* 0x000fc6000f8e020a */
[----:B------:R-:W-:Y:S01]  /*6dc0*/  ULDC.64 UR10, c[0x0][0x438] ;  /* 0x00010e00000a7ab9 */ /* 0x000fe20000000a00 */
[----:B------:R-:W-:Y:S02]  /*6dd0*/  UIADD3 UR9, UR9, UR12, URZ ;  /* 0x0000000c09097290 */ /* 0x000fe4000fffe03f */
[----:B------:R-:W-:Y:S02]  /*6de0*/  UIMAD UR12, UR13, UR10, URZ ;  /* 0x0000000a0d0c72a4 */ /* 0x000fe4000f8e023f */
[----:B------:R-:W-:Y:S02]  /*6df0*/  UIMAD.WIDE.U32 UR8, UR46, UR10, UR8 ;  /* 0x0000000a2e0872a5 */ /* 0x000fe4000f8e0008 */
[----:B------:R-:W-:-:S04]  /*6e00*/  UIMAD UR11, UR46, UR11, UR12 ;  /* 0x0000000b2e0b72a4 */ /* 0x000fc8000f8e020c */
[----:B------:R-:W-:Y:S01]  /*6e10*/  UIADD3 UR19, UR9, UR11, URZ ;  /* 0x0000000b09137290 */ /* 0x000fe2000fffe03f */
[----:B------:R-:W-:-:S11]  /*6e20*/  UMOV UR17, UR8 ;  /* 0x0000000800117c82 */ /* 0x000fd60008000000 */
.L_x_28:
[----:B------:R-:W-:Y:S01]  /*6e30*/  @UP0 UIADD3 UR10, UR18, UR23, URZ ;  /* 0x00000017120a0290 */ /* 0x000fe2000fffe03f */
[----:B------:R-:W-:-:S03]  /*6e40*/  @UP0 ULDC.64 UR12, c[0x0][0x458] ;  /* 0x00011600000c0ab9 */ /* 0x000fc60000000a00 */
[----:B------:R-:W-:Y:S02]  /*6e50*/  @UP0 UIMAD.WIDE.U32 UR8, UR10, UR12, URZ ;  /* 0x0000000c0a0802a5 */ /* 0x000fe4000f8e003f */
[----:B------:R-:W-:-:S04]  /*6e60*/  @UP0 UIMAD UR10, UR10, UR13, URZ ;  /* 0x0000000d0a0a02a4 */ /* 0x000fc8000f8e023f */
[----:B------:R-:W-:-:S03]  /*6e70*/  @UP0 UIADD3 UR11, UR9, UR10, URZ ;  /* 0x0000000a090b0290 */ /* 0x000fc6000fffe03f */
[----:B------:R-:W-:Y:S01]  /*6e80*/  @UP0 UMOV UR10, UR8 ;  /* 0x00000008000a0c82 */ /* 0x000fe20008000000 */
[----:B------:R-:W-:Y:S08]  /*6e90*/  @P0 BRA `(.L_x_29) ;  /* 0x0000000000340947 */ /* 0x000ff00003800000 */
        /* <DEDUP_REMOVED lines=12> */
[----:B------:R-:W-:Y:S02]  /*6f60*/  UMOV UR10, UR8 ;  /* 0x00000008000a7c82 */ /* 0x000fe40008000000 */
.L_x_29:
[----:B------:R-:W-:Y:S01]  /*6f70*/  BAR.SYNC.DEFER_BLOCKING 0x0 ;  /* 0x0000000000007b1d */ /* 0x000fe20000010000 */
[----:B-1----:R-:W-:Y:S01]  /*6f80*/  LEA.HI R0, R21, R48, RZ, 0x3 ;  /* 0x0000003015007211 */ /* 0x002fe200078f18ff */
[----:B------:R-:W-:-:S03]  /*6f90*/  UIMAD UR5, UR22, -0x20, UR5 ;  /* 0xffffffe0160578a4 */ /* 0x000fc6000f8e0205 */
[----:B------:R-:W-:Y:S01]  /*6fa0*/  LOP3.LUT R4, R0, 0xfffffff8, RZ, 0xc0, !PT ;  /* 0xfffffff800047812 */ /* 0x000fe200078ec0ff */
[----:B------:R-:W-:Y:S01]  /*6fb0*/  BSSY B0, `(.L_x_30) ;  /* 0x000002f000007945 */ /* 0x000fe20003800000 */
[----:B------:R-:W-:-:S03]  /*6fc0*/  SHF.R.S32.HI R0, RZ, 0x3, R0 ;  /* 0x00000003ff007819 */ /* 0x000fc60000011400 */
[----:B------:R-:W-:Y:S01]  /*6fd0*/  IMAD.IADD R4, R48, 0x1, -R4 ;  /* 0x0000000130047824 */ /* 0x000fe200078e0a04 */
[----:B------:R-:W-:Y:S02]  /*6fe0*/  ISETP.GE.AND P3, PT, R0, UR5, PT ;  /* 0x0000000500007c0c */ /* 0x000fe4000bf66270 */
[----:B------:R-:W-:Y:S01]  /*6ff0*/  SHF.R.S32.HI R29, RZ, 0x1f, R0 ;  /* 0x0000001fff1d7819 */ /* 0x000fe20000011400 */
[----:B------:R-:W-:-:S04]  /*7000*/  IMAD.SHL.U32 R4, R4, 0x8, RZ ;  /* 0x0000000804047824 */ /* 0x000fc800078e00ff */
[C---:B------:R-:W-:Y:S01]  /*7010*/  VIADD R11, R4.reuse, 0x40 ;  /* 0x00000040040b7836 */ /* 0x040fe20000000000 */
[----:B------:R-:W-:Y:S01]  /*7020*/  SHF.R.S32.HI R5, RZ, 0x1f, R4 ;  /* 0x0000001fff057819 */ /* 0x000fe20000011404 */
[C---:B------:R-:W-:Y:S02]  /*7030*/  VIADD R10, R4.reuse, 0x80 ;  /* 0x00000080040a7836 */ /* 0x040fe40000000000 */
[----:B------:R-:W-:Y:S01]  /*7040*/  VIADD R28, R4, 0xc0 ;  /* 0x000000c0041c7836 */ /* 0x000fe20000000000 */
[----:B------:R1:W2:Y:S04]  /*7050*/  LDS.128 R44, [R237+0x14000] ;  /* 0x01400000ed2c7984 */ /* 0x0002a80000000c00 */
[----:B------:R1:W3:Y:S04]  /*7060*/  LDS.128 R40, [R237+0x15000] ;  /* 0x01500000ed287984 */ /* 0x0002e80000000c00 */
[----:B------:R1:W4:Y:S04]  /*7070*/  LDS.128 R36, [R237+0x16000] ;  /* 0x01600000ed247984 */ /* 0x0003280000000c00 */
[----:B------:R1:W1:Y:S01]  /*7080*/  LDS.128 R32, [R237+0x17000] ;  /* 0x01700000ed207984 */ /* 0x0002620000000c00 */
[----:B------:R-:W-:Y:S05]  /*7090*/  @P3 BRA `(.L_x_31) ;  /* 0x0000000000803947 */ /* 0x000fea0003800000 */
[----:B------:R-:W-:Y:S01]  /*70a0*/  ULDC UR16, c[0x0][0x2d0] ;  /* 0x0000b40000107ab9 */ /* 0x000fe20000000800 */
[----:B------:R-:W-:Y:S01]  /*70b0*/  USHF.L.U32 UR5, UR22, 0x5, URZ ;  /* 0x0000000516057899 */ /* 0x000fe2000800063f */
[----:B------:R-:W-:Y:S01]  /*70c0*/  ISETP.GE.AND P4, PT, R4, UR16, PT ;  /* 0x0000001004007c0c */ /* 0x000fe2000bf86270 */
[----:B------:R-:W2:Y:S01]  /*70d0*/  LDS.128 R24, [R237+0x11000] ;  /* 0x01100000ed187984 */ /* 0x000ea20000000c00 */
[----:B------:R-:W-:Y:S01]  /*70e0*/  USHF.R.S32.HI UR18, URZ, 0x1f, UR54 ;  /* 0x0000001f3f127899 */ /* 0x000fe20008011436 */
[----:B------:R-:W-:Y:S01]  /*70f0*/  ISETP.GE.AND P5, PT, R11, UR16, PT ;  /* 0x000000100b007c0c */ /* 0x000fe2000bfa6270 */
[----:B------:R-:W-:Y:S01]  /*7100*/  ULDC.64 UR8, c[0x0][0x468] ;  /* 0x00011a0000087ab9 */ /* 0x000fe20000000a00 */
[----:B------:R-:W3:Y:S01]  /*7110*/  LDS.128 R20, [R237+0x12000] ;  /* 0x01200000ed147984 */ /* 0x000ee20000000c00 */
[----:B------:R-:W-:Y:S01]  /*7120*/  IMAD.U32 R6, RZ, RZ, UR5 ;  /* 0x00000005ff067e24 */ /* 0x000fe2000f8e00ff */
[----:B------:R-:W-:Y:S01]  /*7130*/  IADD3 R8, P0, R0, UR5, RZ ;  /* 0x0000000500087c10 */ /* 0x000fe2000ff1e0ff */
[----:B------:R-:W-:Y:S01]  /*7140*/  UIMAD UR5, UR18, UR8, URZ ;  /* 0x00000008120572a4 */ /* 0x000fe2000f8e023f */
[----:B------:R-:W-:Y:S01]  /*7150*/  LDS.128 R16, [R237+0x13000] ;  /* 0x01300000ed107984 */ /* 0x000fe20000000c00 */
[----:B------:R-:W-:-:S02]  /*7160*/  ISETP.GE.AND P2, PT, R10, UR16, PT ;  /* 0x000000100a007c0c */ /* 0x000fc4000bf46270 */
[----:B------:R-:W-:Y:S01]  /*7170*/  LEA.HI.X.SX32 R9, R6, R29, 0x1, P0 ;  /* 0x0000001d06097211 */ /* 0x000fe200000f0eff */
[----:B------:R-:W4:Y:S01]  /*7180*/  @!P4 LDS.128 R12, [R237+0x10000] ;  /* 0x01000000ed0cc984 */ /* 0x000f220000000c00 */
[----:B------:R-:W-:Y:S01]  /*7190*/  IMAD.WIDE.U32 R6, R8, UR14, R4 ;  /* 0x0000000e08067c25 */ /* 0x000fe2000f8e0004 */
[----:B------:R-:W-:Y:S01]  /*71a0*/  UIMAD UR5, UR54, UR9, UR5 ;  /* 0x00000009360572a4 */ /* 0x000fe2000f8e0205 */
[----:B------:R-:W-:Y:S02]  /*71b0*/  ISETP.GE.AND P1, PT, R28, UR16, PT ;  /* 0x000000101c007c0c */ /* 0x000fe4000bf26270 */
[----:B------:R-:W-:Y:S01]  /*71c0*/  IMAD R9, R9, UR14, RZ ;  /* 0x0000000e09097c24 */ /* 0x000fe2000f8e02ff */
[----:B------:R-:W-:-:S03]  /*71d0*/  IADD3 R6, P0, R6, UR17, RZ ;  /* 0x0000001106067c10 */ /* 0x000fc6000ff1e0ff */
[----:B------:R-:W-:Y:S02]  /*71e0*/  IMAD R9, R8, UR15, R9 ;  /* 0x0000000f08097c24 */ /* 0x000fe4000f8e0209 */
[----:B------:R-:W-:Y:S01]  /*71f0*/  IMAD.U32 R8, RZ, RZ, UR8 ;  /* 0x00000008ff087e24 */ /* 0x000fe2000f8e00ff */
[----:B------:R-:W-:Y:S02]  /*7200*/  ULDC.64 UR8, c[0x0][0x3f0] ;  /* 0x0000fc0000087ab9 */ /* 0x000fe40000000a00 */
[----:B------:R-:W-:-:S03]  /*7210*/  IADD3.X R7, R7, UR19, R9, P0, !PT ;  /* 0x0000001307077c10 */ /* 0x000fc600087fe409 */
[----:B------:R-:W-:-:S04]  /*7220*/  IMAD.WIDE.U32 R8, R8, UR54, R6 ;  /* 0x0000003608087c25 */ /* 0x000fc8000f8e0006 */
[----:B------:R-:W-:Y:S01]  /*7230*/  VIADD R7, R9, UR5 ;  /* 0x0000000509077c36 */ /* 0x000fe20008000000 */
[----:B------:R-:W-:-:S04]  /*7240*/  LEA R6, P0, R8, UR8, 0x1 ;  /* 0x0000000808067c11 */ /* 0x000fc8000f8008ff */
[----:B------:R-:W-:-:S05]  /*7250*/  LEA.HI.X R7, R8, UR9, R7, 0x1, P0 ;  /* 0x0000000908077c11 */ /* 0x000fca00080f0c07 */
[----:B--2---:R2:W-:Y:S04]  /*7260*/  @!P5 STG.E.128 desc[UR6][R6.64+0x80], R24 ;  /* 0x000080180600d986 */ /* 0x0045e8000c101d06 */
[----:B---3--:R2:W-:Y:S04]  /*7270*/  @!P2 STG.E.128 desc[UR6][R6.64+0x100], R20 ;  /* 0x000100140600a986 */ /* 0x0085e8000c101d06 */
[----:B----4-:R2:W-:Y:S04]  /*7280*/  @!P4 STG.E.128 desc[UR6][R6.64], R12 ;  /* 0x0000000c0600c986 */ /* 0x0105e8000c101d06 */
[----:B------:R2:W-:Y:S02]  /*7290*/  @!P1 STG.E.128 desc[UR6][R6.64+0x180], R16 ;  /* 0x0001801006009986 */ /* 0x0005e4000c101d06 */
.L_x_31:
[----:B------:R-:W-:Y:S05]  /*72a0*/  BSYNC B0 ;  /* 0x0000000000007941 */ /* 0x000fea0003800000 */
.L_x_30:
[----:B------:R-:W-:Y:S05]  /*72b0*/  @P3 BRA `(.L_x_32) ;  /* 0x00000008003c3947 */ /* 0x000fea0003800000 */
[----:B------:R-:W-:Y:S01]  /*72c0*/  USHF.L.U32 UR5, UR22, 0x5, URZ ;  /* 0x0000000516057899 */ /* 0x000fe2000800063f */
[----:B--2---:R-:W-:Y:S01]  /*72d0*/  IMAD.MOV.U32 R7, RZ, RZ, R5 ;  /* 0x000000ffff077224 */ /* 0x004fe200078e0005 */
[----:B------:R-:W-:Y:S01]  /*72e0*/  USHF.R.S32.HI UR14, URZ, 0x1f, UR54 ;  /* 0x0000001f3f0e7899 */ /* 0x000fe20008011436 */
[----:B------:R-:W-:-:S03]  /*72f0*/  ULDC.64 UR8, c[0x0][0x470] ;  /* 0x00011c0000087ab9 */ /* 0x000fc60000000a00 */
[----:B------:R-:W-:Y:S01]  /*7300*/  IMAD.U32 R6, RZ, RZ, UR5 ;  /* 0x00000005ff067e24 */ /* 0x000fe2000f8e00ff */
[----:B------:R-:W-:Y:S01]  /*7310*/  IADD3 R0, P0, R0, UR5, RZ ;  /* 0x0000000500007c10 */ /* 0x000fe2000ff1e0ff */
[----:B------:R-:W-:-:S03]  /*7320*/  UIMAD UR5, UR14, UR8, URZ ;  /* 0x000000080e0572a4 */ /* 0x000fc6000f8e023f */
[----:B------:R-:W-:Y:S01]  /*7330*/  LEA.HI.X.SX32 R8, R6, R29, 0x1, P0 ;  /* 0x0000001d06087211 */ /* 0x000fe200000f0eff */
[----:B------:R-:W-:Y:S01]  /*7340*/  IMAD.MOV.U32 R6, RZ, RZ, R4 ;  /* 0x000000ffff067224 */ /* 0x000fe200078e0004 */
[----:B------:R-:W-:Y:S01]  /*7350*/  UIMAD UR5, UR54, UR9, UR5 ;  /* 0x00000009360572a4 */ /* 0x000fe2000f8e0205 */
[----:B------:R-:W-:Y:S02]  /*7360*/  ULDC UR14, c[0x0][0x2d0] ;  /* 0x0000b400000e7ab9 */ /* 0x000fe40000000800 */
[----:B------:R-:W-:Y:S01]  /*7370*/  IMAD.WIDE.U32 R6, R0, UR12, R6 ;  /* 0x0000000c00067c25 */ /* 0x000fe2000f8e0006 */
[----:B------:R-:W-:Y:S02]  /*7380*/  ISETP.GE.AND P2, PT, R4, UR14, PT ;  /* 0x0000000e04007c0c */ /* 0x000fe4000bf46270 */
[----:B------:R-:W-:Y:S01]  /*7390*/  ISETP.GE.AND P1, PT, R11, UR14, PT ;  /* 0x0000000e0b007c0c */ /* 0x000fe2000bf26270 */
[----:B------:R-:W-:Y:S01]  /*73a0*/  IMAD R5, R8, UR12, RZ ;  /* 0x0000000c08057c24 */ /* 0x000fe2000f8e02ff */
[----:B------:R-:W-:-:S03]  /*73b0*/  IADD3 R6, P0, R6, UR10, RZ ;  /* 0x0000000a06067c10 */ /* 0x000fc6000ff1e0ff */
[----:B------:R-:W-:-:S05]  /*73c0*/  IMAD R0, R0, UR13, R5 ;  /* 0x0000000d00007c24 */ /* 0x000fca000f8e0205 */
[----:B------:R-:W-:Y:S01]  /*73d0*/  IADD3.X R7, R7, UR11, R0, P0, !PT ;  /* 0x0000000b07077c10 */ /* 0x000fe200087fe400 */
[----:B------:R-:W-:Y:S01]  /*73e0*/  IMAD.U32 R0, RZ, RZ, UR8 ;  /* 0x00000008ff007e24 */ /* 0x000fe2000f8e00ff */
[----:B------:R-:W-:Y:S01]  /*73f0*/  ULDC.64 UR8, c[0x0][0x3f8] ;  /* 0x0000fe0000087ab9 */ /* 0x000fe20000000a00 */
[----:B------:R-:W-:Y:S02]  /*7400*/  ISETP.GE.AND P0, PT, R10, UR14, PT ;  /* 0x0000000e0a007c0c */ /* 0x000fe4000bf06270 */
[----:B------:R-:W-:-:S04]  /*7410*/  IMAD.WIDE.U32 R6, R0, UR54, R6 ;  /* 0x0000003600067c25 */ /* 0x000fc8000f8e0006 */
[----:B------:R-:W-:Y:S01]  /*7420*/  VIADD R0, R7, UR5 ;  /* 0x0000000507007c36 */ /* 0x000fe20008000000 */
[----:B------:R-:W-:-:S04]  /*7430*/  LEA R4, P3, R6, UR8, 0x1 ;  /* 0x0000000806047c11 */ /* 0x000fc8000f8608ff */
[----:B------:R-:W-:-:S05]  /*7440*/  LEA.HI.X R5, R6, UR9, R0, 0x1, P3 ;  /* 0x0000000906057c11 */ /* 0x000fca00098f0c00 */
[----:B------:R2:W-:Y:S04]  /*7450*/  @!P2 STG.E.128 desc[UR6][R4.64], R44 ;  /* 0x0000002c0400a986 */ /* 0x0005e8000c101d06 */
[----:B---3--:R2:W-:Y:S04]  /*7460*/  @!P1 STG.E.128 desc[UR6][R4.64+0x80], R40 ;  /* 0x0000802804009986 */ /* 0x0085e8000c101d06 */
[----:B----4-:R2:W-:Y:S01]  /*7470*/  @!P0 STG.E.128 desc[UR6][R4.64+0x100], R36 ;  /* 0x0001002404008986 */ /* 0x0105e2000c101d06 */
[----:B------:R-:W-:-:S13]  /*7480*/  ISETP.GE.AND P0, PT, R28, UR14, PT ;  /* 0x0000000e1c007c0c */ /* 0x000fda000bf06270 */
[----:B------:R-:W-:Y:S05]  /*7490*/  @P0 BRA `(.L_x_32) ;  /* 0x0000000400c40947 */ /* 0x000fea0003800000 */
[----:B-1----:R1:W-:Y:S01]  /*74a0*/  STG.E.128 desc[UR6][R4.64+0x180], R32 ;  /* 0x0001802004007986 */ /* 0x0023e2000c101d06 */
[----:B------:R-:W-:Y:S05]  /*74b0*/  BRA `(.L_x_32) ;  /* 0x0000000400bc7947 */ /* 0x000fea0003800000 */
.L_x_12:
[----:B------:R-:W-:Y:S01]  /*74c0*/  UISETP.NE.AND UP0, UPT, UR23, -0x1, UPT ;  /* 0xffffffff1700788c */ /* 0x000fe2000bf05270 */
[----:B------:R-:W1:Y:S05]  /*74d0*/  S2R R6, SR_TID.X ;  /* 0x0000000000067919 */ /* 0x000e6a0000002100 */
[----:B------:R-:W-:-:S05]  /*74e0*/  PLOP3.LUT P0, PT, PT, PT, UP0, 0x80, 0x0 ;  /* 0x000000000000781c */ /* 0x000fca0003f0f008 */
[----:B------:R-:W-:Y:S01]  /*74f0*/  @UP0 UIADD3 UR10, UR18, UR23, URZ ;  /* 0x00000017120a0290 */ /* 0x000fe2000fffe03f */
[----:B------:R-:W-:-:S03]  /*7500*/  @UP0 ULDC.64 UR14, c[0x0][0x450] ;  /* 0x00011400000e0ab9 */ /* 0x000fc60000000a00 */
[----:B------:R-:W-:Y:S02]  /*7510*/  @UP0 UIMAD.WIDE.U32 UR8, UR10, UR14, URZ ;  /* 0x0000000e0a0802a5 */ /* 0x000fe4000f8e003f */
[----:B------:R-:W-:-:S04]  /*7520*/  @UP0 UIMAD UR10, UR10, UR15, URZ ;  /* 0x0000000f0a0a02a4 */ /* 0x000fc8000f8e023f */
[----:B------:R-:W-:Y:S01]  /*7530*/  @UP0 UIADD3 UR19, UR9, UR10, URZ ;  /* 0x0000000a09130290 */ /* 0x000fe2000fffe03f */
[----:B------:R-:W-:Y:S01]  /*7540*/  @UP0 UMOV UR17, UR8 ;  /* 0x0000000800110c82 */ /* 0x000fe20008000000 */
[----:B------:R-:W-:Y:S10]  /*7550*/  @P0 BRA `(.L_x_33) ;  /* 0x0000000000340947 */ /* 0x000ff40003800000 */
        /* <DEDUP_REMOVED lines=13> */
.L_x_33:
[----:B------:R-:W-:Y:S01]  /*7630*/  @UP0 UIADD3 UR10, UR18, UR23, URZ ;  /* 0x00000017120a0290 */ /* 0x000fe2000fffe03f */
[----:B-1----:R-:W-:Y:S01]  /*7640*/  SHF.R.S32.HI R10, RZ, 0x1f, R6 ;  /* 0x0000001fff0a7819 */ /* 0x002fe20000011406 */
[----:B------:R-:W-:Y:S02]  /*7650*/  @UP0 ULDC.64 UR12, c[0x0][0x458] ;  /* 0x00011600000c0ab9 */ /* 0x000fe40000000a00 */
[----:B------:R-:W-:Y:S01]  /*7660*/  @UP0 UIMAD.WIDE.U32 UR8, UR10, UR12, URZ ;  /* 0x0000000c0a0802a5 */ /* 0x000fe2000f8e003f */
[----:B------:R-:W-:Y:S01]  /*7670*/  LEA.HI R10, R10, R6, RZ, 0x3 ;  /* 0x000000060a0a7211 */ /* 0x000fe200078f18ff */
[----:B------:R-:W-:-:S03]  /*7680*/  @UP0 UIMAD UR10, UR10, UR13, URZ ;  /* 0x0000000d0a0a02a4 */ /* 0x000fc6000f8e023f */
[----:B------:R-:W-:Y:S01]  /*7690*/  LOP3.LUT R0, R10, 0xfffffff8, RZ, 0xc0, !PT ;  /* 0xfffffff80a007812 */ /* 0x000fe200078ec0ff */
        /* <DEDUP_REMOVED lines=16> */
.L_x_34:
[----:B------:R-:W-:Y:S01]  /*77a0*/  UIMAD UR5, UR22, -0x20, UR5 ;  /* 0xffffffe0160578a4 */ /* 0x000fe2000f8e0205 */
[----:B------:R-:W-:Y:S01]  /*77b0*/  SHF.R.S32.HI R10, RZ, 0x3, R10 ;  /* 0x00000003ff0a7819 */ /* 0x000fe2000001140a */
[----:B------:R-:W-:Y:S01]  /*77c0*/  IMAD.IADD R0, R6, 0x1, -R0 ;  /* 0x0000000106007824 */ /* 0x000fe200078e0a00 */
[----:B------:R-:W-:Y:S02]  /*77d0*/  BSSY B0, `(.L_x_35) ;  /* 0x0000022000007945 */ /* 0x000fe40003800000 */
[----:B------:R-:W-:Y:S01]  /*77e0*/  SHF.R.S32.HI R14, RZ, 0x1f, R10 ;  /* 0x0000001fff0e7819 */ /* 0x000fe2000001140a */
[----:B------:R-:W-:Y:S01]  /*77f0*/  IMAD.SHL.U32 R0, R0, 0x8, RZ ;  /* 0x0000000800007824 */ /* 0x000fe200078e00ff */
[----:B------:R-:W-:-:S03]  /*7800*/  ISETP.GE.AND P4, PT, R10, UR5, PT ;  /* 0x000000050a007c0c */ /* 0x000fc6000bf86270 */
[C---:B------:R-:W-:Y:S01]  /*7810*/  VIADD R12, R0.reuse, 0xc0 ;  /* 0x000000c0000c7836 */ /* 0x040fe20000000000 */
[C---:B------:R-:W-:Y:S02]  /*7820*/  IADD3 R13, R0.reuse, 0x40, RZ ;  /* 0x00000040000d7810 */ /* 0x040fe40007ffe0ff */
[----:B------:R-:W-:-:S07]  /*7830*/  IADD3 R11, R0, 0x80, RZ ;  /* 0x00000080000b7810 */ /* 0x000fce0007ffe0ff */
[----:B------:R-:W-:Y:S05]  /*7840*/  @P4 BRA `(.L_x_36) ;  /* 0x0000000000684947 */ /* 0x000fea0003800000 */
[----:B------:R-:W-:Y:S01]  /*7850*/  IMAD.U32 R6, RZ, RZ, UR28 ;  /* 0x0000001cff067e24 */ /* 0x000fe2000f8e00ff */
[----:B------:R-:W-:Y:S01]  /*7860*/  IADD3 R8, P0, R10, UR28, RZ ;  /* 0x0000001c0a087c10 */ /* 0x000fe2000ff1e0ff */
[----:B------:R-:W-:Y:S01]  /*7870*/  USHF.R.S32.HI UR5, URZ, 0x1f, UR54 ;  /* 0x0000001f3f057899 */ /* 0x000fe20008011436 */
[----:B------:R-:W-:Y:S01]  /*7880*/  ISETP.GE.AND P3, PT, R0, UR40, PT ;  /* 0x0000002800007c0c */ /* 0x000fe2000bf66270 */
[----:B------:R-:W-:Y:S01]  /*7890*/  ULDC.64 UR8, c[0x0][0x468] ;  /* 0x00011a0000087ab9 */ /* 0x000fe20000000a00 */
[----:B------:R-:W-:Y:S01]  /*78a0*/  LEA.HI.X.SX32 R9, R6, R14, 0x1, P0 ;  /* 0x0000000e06097211 */ /* 0x000fe200000f0eff */
[----:B------:R-:W-:Y:S01]  /*78b0*/  IMAD.WIDE.U32 R6, R8, UR14, R4 ;  /* 0x0000000e08067c25 */ /* 0x000fe2000f8e0004 */
[----:B------:R-:W-:Y:S01]  /*78c0*/  UIMAD UR5, UR5, UR8, URZ ;  /* 0x00000008050572a4 */ /* 0x000fe2000f8e023f */
[----:B------:R-:W-:Y:S02]  /*78d0*/  ISETP.GE.AND P2, PT, R13, UR40, PT ;  /* 0x000000280d007c0c */ /* 0x000fe4000bf46270 */
[----:B------:R-:W-:Y:S01]  /*78e0*/  IMAD R9, R9, UR14, RZ ;  /* 0x0000000e09097c24 */ /* 0x000fe2000f8e02ff */
[----:B------:R-:W-:Y:S01]  /*78f0*/  UIMAD UR5, UR54, UR9, UR5 ;  /* 0x00000009360572a4 */ /* 0x000fe2000f8e0205 */
[----:B------:R-:W-:-:S02]  /*7900*/  ISETP.GE.AND P1, PT, R11, UR40, PT ;  /* 0x000000280b007c0c */ /* 0x000fc4000bf26270 */
[----:B------:R-:W-:Y:S01]  /*7910*/  IMAD R9, R8, UR15, R9 ;  /* 0x0000000f08097c24 */ /* 0x000fe2000f8e0209 */
[----:B------:R-:W-:Y:S01]  /*7920*/  IADD3 R8, P0, R6, UR17, RZ ;  /* 0x0000001106087c10 */ /* 0x000fe2000ff1e0ff */
[----:B------:R-:W-:Y:S01]  /*7930*/  IMAD.U32 R6, RZ, RZ, UR8 ;  /* 0x00000008ff067e24 */ /* 0x000fe2000f8e00ff */
[----:B------:R-:W-:Y:S02]  /*7940*/  ULDC.64 UR8, c[0x0][0x3f0] ;  /* 0x0000fc0000087ab9 */ /* 0x000fe40000000a00 */
[----:B------:R-:W-:Y:S02]  /*7950*/  IADD3.X R9, R7, UR19, R9, P0, !PT ;  /* 0x0000001307097c10 */ /* 0x000fe400087fe409 */
[----:B------:R-:W-:Y:S01]  /*7960*/  ISETP.GE.AND P0, PT, R12, UR40, PT ;  /* 0x000000280c007c0c */ /* 0x000fe2000bf06270 */
[----:B------:R-:W-:-:S04]  /*7970*/  IMAD.WIDE.U32 R8, R6, UR54, R8 ;  /* 0x0000003606087c25 */ /* 0x000fc8000f8e0008 */
[----:B------:R-:W-:Y:S01]  /*7980*/  VIADD R7, R9, UR5 ;  /* 0x0000000509077c36 */ /* 0x000fe20008000000 */
[----:B------:R-:W-:-:S04]  /*7990*/  LEA R6, P5, R8, UR8, 0x1 ;  /* 0x0000000808067c11 */ /* 0x000fc8000f8a08ff */
[----:B------:R-:W-:-:S05]  /*79a0*/  LEA.HI.X R7, R8, UR9, R7, 0x1, P5 ;  /* 0x0000000908077c11 */ /* 0x000fca000a8f0c07 */
[----:B------:R1:W-:Y:S04]  /*79b0*/  @!P3 STG.E.128 desc[UR6][R6.64], RZ ;  /* 0x000000ff0600b986 */ /* 0x0003e8000c101d06 */
[----:B------:R1:W-:Y:S04]  /*79c0*/  @!P2 STG.E.128 desc[UR6][R6.64+0x80], RZ ;  /* 0x000080ff0600a986 */ /* 0x0003e8000c101d06 */
[----:B------:R1:W-:Y:S04]  /*79d0*/  @!P1 STG.E.128 desc[UR6][R6.64+0x100], RZ ;  /* 0x000100ff06009986 */ /* 0x0003e8000c101d06 */
[----:B------:R1:W-:Y:S02]  /*79e0*/  @!P0 STG.E.128 desc[UR6][R6.64+0x180], RZ ;  /* 0x000180ff06008986 */ /* 0x0003e4000c101d06 */
.L_x_36:
[----:B------:R-:W-:Y:S05]  /*79f0*/  BSYNC B0 ;  /* 0x0000000000007941 */ /* 0x000fea0003800000 */
.L_x_35:
[----:B------:R-:W-:Y:S05]  /*7a00*/  @P4 BRA `(.L_x_32) ;  /* 0x0000000000684947 */ /* 0x000fea0003800000 */
[----:B-1----:R-:W-:Y:S01]  /*7a10*/  IMAD.U32 R7, RZ, RZ, UR28 ;  /* 0x0000001cff077e24 */ /* 0x002fe2000f8e00ff */
        /* <DEDUP_REMOVED lines=25> */
.L_x_32:
[----:B------:R-:W-:Y:S05]  /*7bb0*/  BSYNC B1 ;  /* 0x0000000000017941 */ /* 0x000fea0003800000 */
.L_x_7:
[----:B------:R-:W-:Y:S02]  /*7bc0*/  ULDC UR5, c[0x0][0xc] ;  /* 0x0000030000057ab9 */ /* 0x000fe40000000800 */
[----:B------:R-:W-:-:S04]  /*7bd0*/  UIADD3 UR22, UR5, UR22, URZ ;  /* 0x0000001605167290 */ /* 0x000fc8000fffe03f */
[----:B------:R-:W-:-:S06]  /*7be0*/  UISETP.GE.AND UP0, UPT, UR22, UR60, UPT ;  /* 0x0000003c1600728c */ /* 0x000fcc000bf06270 */
[----:B------:R-:W-:-:S13]  /*7bf0*/  PLOP3.LUT P0, PT, PT, PT, UP0, 0x80, 0x0 ;  /* 0x000000000000781c */ /* 0x000fda0003f0f008 */
[----:B------:R-:W-:Y:S05]  /*7c00*/  @P0 BRA `(.L_x_37) ;  /* 0x0000000000040947 */ /* 0x000fea0003800000 */
[----:B------:R-:W-:Y:S05]  /*7c10*/  BRA `(.L_x_38) ;  /* 0xffffff8c00ac7947 */ /* 0x000fea000383ffff */
.L_x_37:
[----:B------:R-:W-:Y:S05]  /*7c20*/  EXIT ;  /* 0x000000000000794d */ /* 0x000fea0003800000 */
.L_x_39:
        /* <DEDUP_REMOVED lines=13> */
.L_x_2020:


//--------------------- .text._ZN5flash44flash_bwd_dq_dk_dv_loop_seqk_parallel_kernelI23Flash_bwd_kernel_traitsILi256ELi64ELi32ELi8ELi4ELi1ELi2ELb1ELb1EN7cutlass6half_tE19Flash_kernel_traitsILi256ELi64ELi32ELi8ES3_EELb0ELb0ELb0ELb0ELb0ELb0ELb1EEEvNS_16Flash_bwd_paramsE --------------------------
	.section	.text._ZN5flash44flash_bwd_dq_dk_dv_loop_seqk_parallel_kernelI23Flash_bwd_kernel_traitsILi256ELi64ELi32ELi8ELi4ELi1ELi2ELb1ELb1EN7cutlass6half_tE19Flash_kernel_traitsILi256ELi64ELi32ELi8ES3_EELb0ELb0ELb0ELb0ELb0ELb0ELb1EEEvNS_16Flash_bwd_paramsE,"ax",@progbits
	.align	128
        .global         _ZN5flash44flash_bwd_dq_dk_dv_loop_seqk_parallel_kernelI23Flash_bwd_kernel_traitsILi256ELi64ELi32ELi8ELi4ELi1ELi2ELb1ELb1EN7cutlass6half_tE19Flash_kernel_traitsILi256ELi64ELi32ELi8ES3_EELb0ELb0ELb0ELb0ELb0ELb0ELb1EEEvNS_16Flash_bwd_paramsE
        .type           _ZN5flash44flash_bwd_dq_dk_dv_loop_seqk_parallel_kernelI23Flash_bwd_kernel_traitsILi256ELi64ELi32ELi8ELi4ELi1ELi2ELb1ELb1EN7cutlass6half_tE19Flash_kernel_traitsILi256ELi64ELi32ELi8ES3_EELb0ELb0ELb0ELb0ELb0ELb0ELb1EEEvNS_16Flash_bwd_paramsE,@function
        .size           _ZN5flash44flash_bwd_dq_dk_dv_loop_seqk_parallel_kernelI23Flash_bwd_kernel_traitsILi256ELi64ELi32ELi8ELi4ELi1ELi2ELb1ELb1EN7cutlass6half_tE19Flash_kernel_traitsILi256ELi64ELi32ELi8ES3_EELb0ELb0ELb0ELb0ELb0ELb0ELb1EEEvNS_16Flash_bwd_paramsE,(.L_x_2021 - _ZN5flash44flash_bwd_dq_dk_dv_loop_seqk_parallel_kernelI23Flash_bwd_kernel_traitsILi256ELi64ELi32ELi8ELi4ELi1ELi2ELb1ELb1EN7cutlass6half_tE19Flash_kernel_traitsILi256ELi64ELi32ELi8ES3_EELb0ELb0ELb0ELb0ELb0ELb0ELb1EEEvNS_16Flash_bwd_paramsE)
        .other          _ZN5flash44flash_bwd_dq_dk_dv_loop_seqk_parallel_kernelI23Flash_bwd_kernel_traitsILi256ELi64ELi32ELi8ELi4ELi1ELi2ELb1ELb1EN7cutlass6half_tE19Flash_kernel_traitsILi256ELi64ELi32ELi8ES3_EELb0ELb0ELb0ELb0ELb0ELb0ELb1EEEvNS_16Flash_bwd_paramsE,@"STO_CUDA_ENTRY STV_DEFAULT"
_ZN5flash44flash_bwd_dq_dk_dv_loop_seqk_parallel_kernelI23Flash_bwd_kernel_traitsILi256ELi64ELi32ELi8ELi4ELi1ELi2ELb1ELb1EN7cutlass6half_tE19Flash_kernel_traitsILi256ELi64ELi32ELi8ES3_EELb0ELb0ELb0ELb0ELb0ELb0ELb1EEEvNS_16Flash_bwd_paramsE:
.text._ZN5flash44flash_bwd_dq_dk_dv_loop_seqk_parallel_kernelI23Flash_bwd_kernel_traitsILi256ELi64ELi32ELi8ELi4ELi1ELi2ELb1ELb1EN7cutlass6half_tE19Flash_kernel_traitsILi256ELi64ELi32ELi8ES3_EELb0ELb0ELb0ELb0ELb0ELb0ELb1EEEvNS_16Flash_bwd_paramsE:
        /* <DEDUP_REMOVED lines=88> */
[----:B------:R1:W-:Y:S01]  /*0580*/  STL [R1], R7 ;  /* 0x0000000701007387 */ /* 0x0003e20000100800 */
        /* <DEDUP_REMOVED lines=84> */
.L_x_72:
        /* <DEDUP_REMOVED lines=67> */
.L_x_40:
        /* <DEDUP_REMOVED lines=131> */
.L_x_42:
        /* <DEDUP_REMOVED lines=13> */
.L_x_43:
        /* <DEDUP_REMOVED lines=11> */
.L_x_44:
[----:B------:R-:W-:-:S04]  /*18b0*/  UIMAD UR8, UR46, UR58, UR54 ;  /* 0x0000003a2e0872a4 */ /* 0x000fc8000f8e0236 */
[----:B------:R-:W-:-:S12]  /*18c0*/  UIMAD UR8, UR8, UR57, URZ ;  /* 0x00000039080872a4 */ /* 0x000fd8000f8e023f */
.L_x_45:
[----:B------:R-:W1:Y:S01]  /*18d0*/  S2R R6, SR_TID.X ;  /* 0x0000000000067919 */ /* 0x000e620000002100 */
[----:B------:R-:W2:Y:S01]  /*18e0*/  LDC.64 R8, c[0x0][0x420] ;  /* 0x00010800ff087b82 */ /* 0x000ea20000000a00 */
[----:B------:R-:W-:Y:S01]  /*18f0*/  UIADD3 UR10, UR14, UR8, URZ ;  /* 0x000000080e0a7290 */ /* 0x000fe2000fffe03f */
[----:B------:R-:W-:Y:S01]  /*1900*/  LOP3.LUT R248, R248, 0xfffffffe, RZ, 0xc0, !PT ;  /* 0xfffffffef8f87812 */ /* 0x000fe200078ec0ff */
[----:B------:R-:W-:Y:S01]  /*1910*/  UIMAD UR8, UR59, UR58, URZ ;  /* 0x0000003a3b0872a4 */ /* 0x000fe2000f8e023f */
[----:B------:R-:W-:Y:S01]  /*1920*/  BSSY B1, `(.L_x_41) ;  /* 0x0000657000017945 */ /* 0x000fe20003800000 */
[----:B------:R-:W-:Y:S01]  /*1930*/  ULDC UR40, c[0x0][0x2d0] ;  /* 0x0000b40000287ab9 */ /* 0x000fe20000000800 */
        /* <DEDUP_REMOVED lines=37> */
[----:B------:R-:W-:Y:S01]  /*1b90*/  ULDC.64 UR34, c[0x0][0x400] ;  /* 0x0001000000227ab9 */ /* 0x000fe20000000a00 */
[----:B------:R-:W-:Y:S01]  /*1ba0*/  ISETP.GE.AND P5, PT, R10, UR40, PT ;  /* 0x000000280a007c0c */ /* 0x000fe2000bfa6270 */
[C---:B------:R-:W-:Y:S01]  /*1bb0*/  VIADD R10, R4.reuse, 0xc0 ;  /* 0x000000c0040a7836 */ /* 0x040fe20000000000 */
[----:B------:R-:W-:Y:S01]  /*1bc0*/  SEL R11, RZ, 0xffffffff, P6 ;  /* 0xffffffffff0b7807 */ /* 0x000fe20003000000 */
[----:B------:R-:W-:Y:S01]  /*1bd0*/  UIADD3.X UR8, UR50, UR8, UR53, UP1, UP0 ;  /* 0x0000000832087290 */ /* 0x000fe20008fe0435 */
[----:B------:R-:W-:Y:S01]  /*1be0*/  ISETP.GE.AND P4, PT, R4, UR40, PT ;  /* 0x0000002804007c0c */ /* 0x000fe2000bf86270 */
[----:B------:R-:W-:Y:S01]  /*1bf0*/  UIADD3 UR9, UP1, UP0, UR52, UR9, UR55 ;  /* 0x0000000934097290 */ /* 0x000fe2000f83e037 */
[----:B------:R-:W-:Y:S01]  /*1c00*/  IADD3.X R7, R5, UR38, RZ, P0, !PT ;  /* 0x0000002605077c10 */ /* 0x000fe200087fe4ff */
[----:B------:R-:W-:Y:S01]  /*1c10*/  IMAD.SHL.U32 R11, R11, 0x2, RZ ;  /* 0x000000020b0b7824 */ /* 0x000fe200078e00ff */
[----:B------:R-:W-:Y:S01]  /*1c20*/  IADD3 R24, P0, R20, UR14, RZ ;  /* 0x0000000e14187c10 */ /* 0x000fe2000ff1e0ff */
[----:B------:R-:W-:Y:S01]  /*1c30*/  UIADD3.X UR8, UR51, UR8, UR48, UP1, UP0 ;  /* 0x0000000833087290 */ /* 0x000fe20008fe0430 */
[----:B------:R-:W-:Y:S01]  /*1c40*/  ISETP.GE.AND P3, PT, R10, UR40, PT ;  /* 0x000000280a007c0c */ /* 0x000fe2000bf66270 */
[----:B------:R-:W-:Y:S01]  /*1c50*/  IMAD.WIDE.U32 R6, R8, UR14, R6 ;  /* 0x0000000e08067c25 */ /* 0x000fe2000f8e0006 */
[----:B------:R-:W-:Y:S01]  /*1c60*/  SEL R10, RZ, 0x1, P4 ;  /* 0x00000001ff0a7807 */ /* 0x000fe20002000000 */
[----:B------:R-:W-:Y:S01]  /*1c70*/  UIMAD.WIDE UR14, UR15, 0x4, UR42 ;  /* 0x000000040f0e78a5 */ /* 0x000fe2000f8e022a */
[----:B------:R-:W-:Y:S01]  /*1c80*/  IADD3.X R26, R35, UR33, RZ, P0, !PT ;  /* 0x00000021231a7c10 */ /* 0x000fe200087fe4ff */
[----:B------:R-:W-:Y:S01]  /*1c90*/  IMAD.IADD R7, R7, 0x1, R12 ;  /* 0x0000000107077824 */ /* 0x000fe200078e020c */
[----:B------:R-:W-:Y:S01]  /*1ca0*/  LOP3.LUT R16, R11, 0x2, R10, 0xe2, !PT ;  /* 0x000000020b107812 */ /* 0x000fe200078ee20a */
[----:B------:R-:W-:Y:S01]  /*1cb0*/  IMAD.WIDE.U32 R12, R24, UR26, R4 ;  /* 0x0000001a180c7c25 */ /* 0x000fe2000f8e0004 */
[----:B------:R-:W-:-:S02]  /*1cc0*/  IADD3 R10, P0, R0, UR9, RZ ;  /* 0x00000009000a7c10 */ /* 0x000fc4000ff1e0ff */
[----:B------:R-:W-:Y:S01]  /*1cd0*/  SEL R14, RZ, 0x4, P5 ;  /* 0x00000004ff0e7807 */ /* 0x000fe20002800000 */
[----:B------:R-:W-:Y:S01]  /*1ce0*/  IMAD R11, R26, UR26, RZ ;  /* 0x0000001a1a0b7c24 */ /* 0x000fe2000f8e02ff */
[----:B------:R-:W-:Y:S01]  /*1cf0*/  LEA.HI.X.SX32 R15, R0, UR8, 0x1, P0 ;  /* 0x00000008000f7c11 */ /* 0x000fe200080f0eff */
[----:B------:R-:W-:Y:S01]  /*1d00*/  IMAD.WIDE.U32 R6, R30, UR54, R6 ;  /* 0x000000361e067c25 */ /* 0x000fe2000f8e0006 */
[----:B------:R-:W-:Y:S02]  /*1d10*/  LEA R238, P0, R10, UR34, 0x2 ;  /* 0x000000220aee7c11 */ /* 0x000fe4000f8010ff */
[----:B------:R-:W-:Y:S01]  /*1d20*/  IADD3 R22, P1, R12, UR44, RZ ;  /* 0x0000002c0c167c10 */ /* 0x000fe2000ff3e0ff */
[----:B------:R-:W-:Y:S01]  /*1d30*/  IMAD R32, R24, UR27, R11 ;  /* 0x0000001b18207c24 */ /* 0x000fe2000f8e020b */
[----:B------:R-:W-:Y:S01]  /*1d40*/  SEL R0, RZ, 0x8, P3 ;  /* 0x00000008ff007807 */ /* 0x000fe20001800000 */
[----:B------:R-:W-:Y:S01]  /*1d50*/  VIADD R11, R7, UR19 ;  /* 0x00000013070b7c36 */ /* 0x000fe20008000000 */
[----:B------:R-:W-:Y:S01]  /*1d60*/  LEA.HI.X R239, R10, UR35, R15, 0x2, P0 ;  /* 0x000000230aef7c11 */ /* 0x000fe200080f140f */
[----:B------:R-:W-:Y:S01]  /*1d70*/  IMAD.MOV.U32 R10, RZ, RZ, R6 ;  /* 0x000000ffff0a7224 */ /* 0x000fe200078e0006 */
[----:B------:R-:W-:-:S02]  /*1d80*/  @P3 LOP3.LUT R248, R248, 0x1, RZ, 0xfc, !PT ;  /* 0x00000001f8f83812 */ /* 0x000fc400078efcff */
[----:B------:R-:W-:Y:S02]  /*1d90*/  IADD3.X R23, R13, UR37, R32, P1, !PT ;  /* 0x000000250d177c10 */ /* 0x000fe40008ffe420 */
[----:B------:R-:W-:Y:S01]  /*1da0*/  LOP3.LUT R25, R0, R16, R14, 0xfe, !PT ;  /* 0x0000001000197212 */ /* 0x000fe200078efe0e */
[----:B------:R-:W-:Y:S06]  /*1db0*/  @!P2 BRA `(.L_x_46) ;  /* 0x000000580078a947 */ /* 0x000fec0003800000 */
        /* <DEDUP_REMOVED lines=21> */
[----:B------:R-:W-:Y:S01]  /*1f10*/  P2R R28, PR, RZ, 0x4 ;  /* 0x00000004ff1c7803 */ /* 0x000fe20000000000 */
[----:B------:R-:W-:Y:S01]  /*1f20*/  ULDC.64 UR14, c[0x0][0x268] ;  /* 0x00009a00000e7ab9 */ /* 0x000fe20000000a00 */
[----:B------:R-:W-:Y:S02]  /*1f30*/  ISETP.NE.U32.AND P2, PT, R0, 0x1, PT ;  /* 0x000000010000780c */ /* 0x000fe40003f45070 */
[----:B------:R-:W-:Y:S02]  /*1f40*/  IADD3 R0, P0, R20, UR28, RZ ;  /* 0x0000001c14007c10 */ /* 0x000fe4000ff1e0ff */
[----:B------:R-:W-:Y:S02]  /*1f50*/  P2R R29, PR, RZ, 0x10 ;  /* 0x00000010ff1d7803 */ /* 0x000fe40000000000 */
        /* <DEDUP_REMOVED lines=21> */
[----:B------:R2:W-:Y:S01]  /*20b0*/  @P2 STS.128 [R237+0x14000], RZ ;  /* 0x014000ffed002388 */ /* 0x0005e20000000c00 */
[----:B------:R-:W-:Y:S02]  /*20c0*/  ISETP.NE.AND P2, PT, R28, RZ, PT ;  /* 0x000000ff1c00720c */ /* 0x000fe40003f45270 */
        /* <DEDUP_REMOVED lines=25> */
.L_x_48:
[----:B------:R-:W-:Y:S05]  /*2260*/  BSYNC B0 ;  /* 0x0000000000007941 */ /* 0x000fea0003800000 */
.L_x_47:
        /* <DEDUP_REMOVED lines=13> */
[C---:B------:R-:W-:Y:S01]  /*2340*/  ISETP.GE.AND P1, PT, R20.reuse, UR13, PT ;  /* 0x0000000d14007c0c */ /* 0x040fe2000bf26270 */
        /* <DEDUP_REMOVED lines=21> */
[----:B------:R-:W-:Y:S01]  /*24a0*/  LOP3.LUT P3, RZ, R248, 0x1, RZ, 0xc0, !PT ;  /* 0x00000001f8ff7812 */ /* 0x000fe2000786c0ff */
[-C--:B------:R-:W-:Y:S01]  /*24b0*/  IMAD R0, R9, R24.reuse, R0 ;  /* 0x0000001809007224 */ /* 0x080fe200078e0200 */
[----:B------:R3:W-:Y:S01]  /*24c0*/  @P4 STS.128 [R237+0x8000], RZ ;  /* 0x008000ffed004388 */ /* 0x0007e20000000c00 */
[----:B-1----:R-:W-:-:S05]  /*24d0*/  IMAD.WIDE.U32 R6, R8, R24, UR24 ;  /* 0x0000001808067e25 */ /* 0x002fca000f8e0018 */
        /* <DEDUP_REMOVED lines=28> */
.L_x_50:
[----:B------:R-:W-:Y:S05]  /*26a0*/  BSYNC B0 ;  /* 0x0000000000007941 */ /* 0x000fea0003800000 */
.L_x_49:
[----:B------:R-:W-:Y:S01]  /*26b0*/  ISETP.GE.AND P0, PT, R18, UR13, PT ;  /* 0x0000000d12007c0c */ /* 0x000fe2000bf06270 */
[----:B------:R-:W-:-:S12]  /*26c0*/  BSSY B0, `(.L_x_51) ;  /* 0x0000028000007945 */ /* 0x000fd80003800000 */
[----:B------:R4:W-:Y:S04]  /*26d0*/  @P0 STS.128 [R237+0x9000], RZ ;  /* 0x009000ffed000388 */ /* 0x0009e80000000c00 */
[----:B------:R4:W-:Y:S04]  /*26e0*/  @P0 STS.128 [R237+0xb000], RZ ;  /* 0x00b000ffed000388 */ /* 0x0009e80000000c00 */
[----:B------:R4:W-:Y:S04]  /*26f0*/  @P0 STS.128 [R237+0xd000], RZ ;  /* 0x00d000ffed000388 */ /* 0x0009e80000000c00 */
[----:B------:R4:W-:Y:S01]  /*2700*/  @P0 STS.128 [R237+0xf000], RZ ;  /* 0x00f000ffed000388 */ /* 0x0009e20000000c00 */
[----:B------:R-:W-:Y:S05]  /*2710*/  @P0 BRA `(.L_x_52) ;  /* 0x0000000000880947 */ /* 0x000fea0003800000 */
[C---:B---3--:R-:W-:Y:S01]  /*2720*/  @!P4 LEA R14, P3, R8.reuse, R241, 0x6 ;  /* 0x000000f1080ec211 */ /* 0x048fe200078630ff */
[C---:B-12---:R-:W-:Y:S01]  /*2730*/  IMAD.WIDE.U32 R6, R8.reuse, 0x20, RZ ;  /* 0x0000002008067825 */ /* 0x046fe200078e00ff */
[----:B------:R1:W-:Y:S02]  /*2740*/  @P4 STS.128 [R237+0x9000], RZ ;  /* 0x009000ffed004388 */ /* 0x0003e40000000c00 */
        /* <DEDUP_REMOVED lines=17> */
[----:B------:R-:W-:Y:S01]  /*2860*/  LOP3.LUT P3, RZ, R248, 0x1, RZ, 0xc0, !PT ;  /* 0x00000001f8ff7812 */ /* 0x000fe2000786c0ff */
[----:B------:R1:W-:Y:S04]  /*2870*/  @P5 STS.128 [R237+0xd000], RZ ;  /* 0x00d000ffed005388 */ /* 0x0003e80000000c00 */
[----:B------:R-:W-:Y:S01]  /*2880*/  @!PT LDS RZ, [RZ] ;  /* 0x00000000fffff984 */ /* 0x000fe20000000800 */
[----:B------:R-:W-:Y:S01]  /*2890*/  @!PT LDS RZ, [RZ] ;  /* 0x00000000fffff984 */ /* 0x000fe20000000800 */
[----:B------:R-:W-:Y:S01]  /*28a0*/  @!PT LDS RZ, [RZ] ;  /* 0x00000000fffff984 */ /* 0x000fe20000000800 */
[----:B------:R1:W-:Y:S08]  /*28b0*/  @!P5 LDGSTS.E.BYPASS.LTC128B.128 [R237+0xd000], desc[UR6][R6.64+0x100] ;  /* 0x0d00010006eddfae */ /* 0x0003f0000b901d46 */
        /* <DEDUP_REMOVED lines=8> */
.L_x_52:
[----:B------:R-:W-:Y:S05]  /*2940*/  BSYNC B0 ;  /* 0x0000000000007941 */ /* 0x000fea0003800000 */
.L_x_51:
        /* <DEDUP_REMOVED lines=8> */
[----:B------:R-:W-:Y:S01]  /*29d0*/  LOP3.LUT P3, RZ, R248, 0x1, RZ, 0xc0, !PT ;  /* 0x00000001f8ff7812 */ /* 0x000fe2000786c0ff */
[----:B------:R-:W-:Y:S01]  /*29e0*/  IMAD.U32 R7, RZ, RZ, UR37 ;  /* 0x00000025ff077e24 */ /* 0x000fe2000f8e00ff */
        /* <DEDUP_REMOVED lines=30> */
.L_x_54:
[----:B------:R-:W-:Y:S05]  /*2bd0*/  BSYNC B0 ;  /* 0x0000000000007941 */ /* 0x000fea0003800000 */
.L_x_53:
[----:B------:R1:W-:Y:S01]  /*2be0*/  @P0 STS.128 [R237+0x1000], RZ ;  /* 0x001000ffed000388 */ /* 0x0003e20000000c00 */
[----:B------:R-:W-:Y:S03]  /*2bf0*/  BSSY B0, `(.L_x_55) ;  /* 0x000002a000007945 */ /* 0x000fe60003800000 */
[----:B------:R1:W-:Y:S04]  /*2c00*/  @P0 STS.128 [R237+0x3000], RZ ;  /* 0x003000ffed000388 */ /* 0x0003e80000000c00 */
[----:B------:R1:W-:Y:S04]  /*2c10*/  @P0 STS.128 [R237+0x5000], RZ ;  /* 0x005000ffed000388 */ /* 0x0003e80000000c00 */
[----:B------:R1:W-:Y:S01]  /*2c20*/  @P0 STS.128 [R237+0x7000], RZ ;  /* 0x007000ffed000388 */ /* 0x0003e20000000c00 */
[----:B------:R-:W-:Y:S05]  /*2c30*/  @P0 BRA `(.L_x_56) ;  /* 0x0000000000940947 */ /* 0x000fea0003800000 */
[----:B------:R-:W-:Y:S01]  /*2c40*/  UIMAD.WIDE.U32 UR14, UR26, 0x20, URZ ;  /* 0x000000201a0e78a5 */ /* 0x000fe2000f8e003f */
[----:B-123--:R-:W-:Y:S01]  /*2c50*/  IMAD.U32 R7, RZ, RZ, UR26 ;  /* 0x0000001aff077e24 */ /* 0x00efe2000f8e00ff */
[----:B------:R-:W-:Y:S01]  /*2c60*/  USHF.L.U32 UR19, UR27, 0x5, URZ ;  /* 0x000000051b137899 */ /* 0x000fe2000800063f */
[----:B------:R-:W-:Y:S01]  /*2c70*/  IMAD.U32 R6, RZ, RZ, UR27 ;  /* 0x0000001bff067e24 */ /* 0x000fe2000f8e00ff */
[----:B------:R-:W-:Y:S01]  /*2c80*/  LOP3.LUT P3, RZ, R248, 0x1, RZ, 0xc0, !PT ;  /* 0x00000001f8ff7812 */ /* 0x000fe2000786c0ff */
        /* <DEDUP_REMOVED lines=32> */
.L_x_56:
[----:B------:R-:W-:Y:S05]  /*2e90*/  BSYNC B0 ;  /* 0x0000000000007941 */ /* 0x000fea0003800000 */
.L_x_55:
        /* <DEDUP_REMOVED lines=15> */
[----:B------:R-:W-:Y:S01]  /*2f90*/  IMAD.WIDE.U32 R4, R0, UR30, R4 ;  /* 0x0000001e00047c25 */ /* 0x000fe2000f8e0004 */
[----:B------:R-:W-:-:S03]  /*2fa0*/  P2R R14, PR, RZ, 0x10 ;  /* 0x00000010ff0e7803 */ /* 0x000fc60000000000 */
        /* <DEDUP_REMOVED lines=35> */
[----:B------:R-:W-:Y:S02]  /*31e0*/  @P0 LEA.HI.X R7, R4, R7, R0, 0x1, P4 ;  /* 0x0000000704070211 */ /* 0x000fe400020f0c00 */
[----:B------:R-:W-:-:S03]  /*31f0*/  ISETP.NE.AND P4, PT, R14, RZ, PT ;  /* 0x000000ff0e00720c */ /* 0x000fc60003f85270 */
[----:B------:R-:W-:Y:S01]  /*3200*/  @!PT LDS RZ, [RZ] ;  /* 0x00000000fffff984 */ /* 0x000fe20000000800 */
[----:B------:R-:W-:Y:S01]  /*3210*/  @!PT LDS RZ, [RZ] ;  /* 0x00000000fffff984 */ /* 0x000fe20000000800 */
[----:B------:R-:W-:Y:S01]  /*3220*/  @!PT LDS RZ, [RZ] ;  /* 0x00000000fffff984 */ /* 0x000fe20000000800 */
[----:B------:R1:W-:Y:S04]  /*3230*/  @P0 LDGSTS.E.BYPASS.LTC128B.128 [R237+0x13000], desc[UR6][R6.64+0x180] ;  /* 0x1300018006ed0fae */ /* 0x0003e8000b901d46 */
[----:B------:R1:W-:Y:S04]  /*3240*/  @!P0 STS.128 [R237+0x13000], RZ ;  /* 0x013000ffed008388 */ /* 0x0003e80000000c00 */
.L_x_58:
[----:B------:R-:W-:Y:S05]  /*3250*/  BSYNC B0 ;  /* 0x0000000000007941 */ /* 0x000fea0003800000 */
.L_x_57:
        /* <DEDUP_REMOVED lines=51> */
[----:B------:R-:W-:Y:S01]  /*3590*/  ULDC UR13, c[0x0][0x39c] ;  /* 0x0000e700000d7ab9 */ /* 0x000fe20000000800 */
[----:B------:R-:W-:Y:S01]  /*35a0*/  ULDC UR16, c[0x0][0x2ec] ;  /* 0x0000bb0000107ab9 */ /* 0x000fe20000000800 */
        /* <DEDUP_REMOVED lines=15> */
.L_x_61:
[----:B------:R-:W0:Y:S01]  /*36a0*/  LDGDEPBAR ;  /* 0x00000000000079af */ /* 0x000e220000000000 */
[----:B------:R-:W-:Y:S01]  /*36b0*/  LEA R0, R234, UR4, 0x1 ;  /* 0x00000004ea007c11 */ /* 0x000fe2000f8e08ff */
[----:B------:R-:W-:Y:S01]  /*36c0*/  UISETP.GE.AND UP3, UPT, UR8, 0x1, UPT ;  /* 0x000000010800788c */ /* 0x000fe2000bf66270 */
[----:B------:R-:W-:Y:S01]  /*36d0*/  PLOP3.LUT P0, PT, PT, PT, UP0, 0x80, 0x0 ;  /* 0x000000000000781c */ /* 0x000fe20003f0f008 */
[----:B------:R-:W3:Y:S01]  /*36e0*/  LDL R68, [R1] ;  /* 0x0000000001447983 */ /* 0x000ee20000100800 */
[----:B------:R-:W-:Y:S02]  /*36f0*/  PLOP3.LUT P2, PT, PT, PT, UP0, 0x80, 0x0 ;  /* 0x000000000000781c */ /* 0x000fe40003f4f008 */
[----:B------:R-:W-:Y:S02]  /*3700*/  PLOP3.LUT P3, PT, PT, PT, UP0, 0x80, 0x0 ;  /* 0x000000000000781c */ /* 0x000fe40003f6f008 */
[----:B------:R-:W-:Y:S01]  /*3710*/  PLOP3.LUT P1, PT, PT, PT, UP0, 0x80, 0x0 ;  /* 0x000000000000781c */ /* 0x000fe20003f2f008 */
[----:B------:R-:W-:Y:S04]  /*3720*/  DEPBAR.LE SB0, 0x0 ;  /* 0x000080000000791a */ /* 0x000fe80000000000 */
[----:B------:R-:W-:Y:S06]  /*3730*/  BAR.SYNC.DEFER_BLOCKING 0x0 ;  /* 0x0000000000007b1d */ /* 0x000fec0000010000 */
[----:B-1----:R-:W-:Y:S04]  /*3740*/  LDSM.16.M88.4 R8, [R2] ;  /* 0x000000000208783b */ /* 0x002fe80000000200 */
[----:B------:R-:W2:Y:S04]  /*3750*/  LDSM.16.M88.4 R44, [R0+0x10000] ;  /* 0x01000000002c783b */ /* 0x000ea80000000200 */
[----:B------:R-:W-:Y:S04]  /*3760*/  LDSM.16.M88.4 R48, [R224] ;  /* 0x00000000e030783b */ /* 0x000fe80000000200 */
[----:B------:R-:W4:Y:S04]  /*3770*/  LDSM.16.M88.4 R52, [R229+-0x4000] ;  /* 0xffc00000e534783b */ /* 0x000f280000000200 */
[----:B------:R-:W-:Y:S04]  /*3780*/  LDSM.16.M88.4 R56, [R228] ;  /* 0x00000000e438783b */ /* 0x000fe80000000200 */
[----:B------:R-:W1:Y:S04]  /*3790*/  LDSM.16.M88.4 R60, [R230+-0x4000] ;  /* 0xffc00000e63c783b */ /* 0x000e680000000200 */
[----:B------:R-:W-:Y:S01]  /*37a0*/  LDSM.16.M88.4 R64, [R231+-0x4000] ;  /* 0xffc00000e740783b */ /* 0x000fe20000000200 */
[C---:B--2---:R-:W-:Y:S06]  /*37b0*/  HMMA.16816.F32 R4, R8.reuse, R44, RZ ;  /* 0x0000002c0804723c */ /* 0x044fec00000018ff */
[----:B------:R-:W-:Y:S01]  /*37c0*/  HMMA.16816.F32 R8, R8, R46, RZ ;  /* 0x0000002e0808723c */ /* 0x000fe200000018ff */
[----:B------:R-:W2:Y:S11]  /*37d0*/  LDSM.16.M88.4 R44, [R227] ;  /* 0x00000000e32c783b */ /* 0x000eb60000000200 */
[----:B------:R-:W-:Y:S06]  /*37e0*/  @!UPT UIADD3 URZ, URZ, URZ, URZ ;  /* 0x0000003f3f3ff290 */ /* 0x000fec000fffe03f */
[C---:B----4-:R-:W-:Y:S06]  /*37f0*/  HMMA.16816.F32 R4, R48.reuse, R52, R4 ;  /* 0x000000343004723c */ /* 0x050fec0000001804 */
[----:B------:R-:W-:Y:S01]  /*3800*/  HMMA.16816.F32 R8, R48, R54, R8 ;  /* 0x000000363008723c */ /* 0x000fe20000001808 */
[----:B------:R-:W-:Y:S04]  /*3810*/  LDSM.16.M88.4 R48, [R2+0x2000] ;  /* 0x002000000230783b */ /* 0x000fe80000000200 */
[----:B------:R-:W4:Y:S11]  /*3820*/  LDSM.16.M88.4 R52, [R0+0x11000] ;  /* 0x011000000034783b */ /* 0x000f360000000200 */
[----:B------:R-:W-:Y:S02]  /*3830*/  @!UPT UIADD3 URZ, URZ, URZ, URZ ;  /* 0x0000003f3f3ff290 */ /* 0x000fe4000fffe03f */
[C---:B-1----:R-:W-:Y:S06]  /*3840*/  HMMA.16816.F32 R4, R56.reuse, R60, R4 ;  /* 0x0000003c3804723c */ /* 0x042fec0000001804 */
        /* <DEDUP_REMOVED lines=9> */
[C---:B----4-:R-:W-:Y:S06]  /*38e0*/  HMMA.16816.F32 R4, R48.reuse, R52, R4 ;  /* 0x000000343004723c */ /* 0x050fec0000001804 */
[----:B------:R-:W-:Y:S01]  /*38f0*/  HMMA.16816.F32 R8, R48, R54, R8 ;  /* 0x000000363008723c */ /* 0x000fe20000001808 */
[----:B------:R-:W-:Y:S04]  /*3900*/  LDSM.16.M88.4 R48, [R227+0x2000] ;  /* 0x00200000e330783b */ /* 0x000fe80000000200 */
[----:B------:R-:W4:Y:S11]  /*3910*/  LDSM.16.M88.4 R52, [R231+-0x3000] ;  /* 0xffd00000e734783b */ /* 0x000f360000000200 */
[----:B------:R-:W-:Y:S02]  /*3920*/  @!UPT UIADD3 URZ, URZ, URZ, URZ ;  /* 0x0000003f3f3ff290 */ /* 0x000fe4000fffe03f */
[C---:B-1----:R-:W-:Y:S06]  /*3930*/  HMMA.16816.F32 R4, R56.reuse, R60, R4 ;  /* 0x0000003c3804723c */ /* 0x042fec0000001804 */
        /* <DEDUP_REMOVED lines=22> */
[----:B------:R-:W2:Y:S11]  /*3aa0*/  LDSM.16.M88.4 R44, [R2+0x6000] ;  /* 0x00600000022c783b */ /* 0x000eb60000000200 */
        /* <DEDUP_REMOVED lines=17> */
[----:B------:R-:W-:Y:S11]  /*3bc0*/  HMMA.16816.F32 R8, R48, R54, R8 ;  /* 0x000000363008723c */ /* 0x000ff60000001808 */
[----:B------:R-:W-:Y:S07]  /*3bd0*/  @!UPT UIADD3 URZ, URZ, URZ, URZ ;  /* 0x0000003f3f3ff290 */ /* 0x000fee000fffe03f */
[C---:B-1----:R-:W-:Y:S06]  /*3be0*/  HMMA.16816.F32 R4, R56.reuse, R60, R4 ;  /* 0x0000003c3804723c */ /* 0x042fec0000001804 */
[----:B------:R-:W-:Y:S11]  /*3bf0*/  HMMA.16816.F32 R8, R56, R62, R8 ;  /* 0x0000003e3808723c */ /* 0x000ff60000001808 */
[----:B------:R-:W-:Y:S07]  /*3c00*/  @!UPT UIADD3 URZ, URZ, URZ, URZ ;  /* 0x0000003f3f3ff290 */ /* 0x000fee000fffe03f */
[C---:B--2---:R-:W-:Y:S06]  /*3c10*/  HMMA.16816.F32 R4, R44.reuse, R64, R4 ;  /* 0x000000402c04723c */ /* 0x044fec0000001804 */
[----:B------:R-:W-:Y:S11]  /*3c20*/  HMMA.16816.F32 R8, R44, R66, R8 ;  /* 0x000000422c08723c */ /* 0x000ff60000001808 */
[----:B------:R-:W-:Y:S07]  /*3c30*/  @!UPT UIADD3 URZ, URZ, URZ, URZ ;  /* 0x0000003f3f3ff290 */ /* 0x000fee000fffe03f */
[----:B------:R-:W-:Y:S01]  /*3c40*/  FMUL.FTZ R6, R6, UR13 ;  /* 0x0000000d06067c20 */ /* 0x000fe20008410000 */
[----:B------:R-:W-:Y:S01]  /*3c50*/  FMUL.FTZ R4, R4, UR13 ;  /* 0x0000000d04047c20 */ /* 0x000fe20008410000 */
[----:B------:R-:W-:Y:S01]  /*3c60*/  FMUL.FTZ R5, R5, UR13 ;  /* 0x0000000d05057c20 */ /* 0x000fe20008410000 */
[----:B------:R-:W-:Y:S01]  /*3c70*/  FMUL.FTZ R7, R7, UR13 ;  /* 0x0000000d07077c20 */ /* 0x000fe20008410000 */
[----:B------:R1:W2:Y:S02]  /*3c80*/  MUFU.TANH R61, R6 ;  /* 0x00000006003d7308 */ /* 0x0002a40000002400 */
[----:B------:R-:W-:Y:S01]  /*3c90*/  FMUL.FTZ R10, R10, UR13 ;  /* 0x0000000d0a0a7c20 */ /* 0x000fe20008410000 */
[----:B------:R-:W-:Y:S01]  /*3ca0*/  FMUL.FTZ R8, R8, UR13 ;  /* 0x0000000d08087c20 */ /* 0x000fe20008410000 */
[----:B------:R-:W-:Y:S01]  /*3cb0*/  FMUL.FTZ R9, R9, UR13 ;  /* 0x0000000d09097c20 */ /* 0x000fe20008410000 */
[----:B------:R-:W-:Y:S05]  /*3cc0*/  FMUL.FTZ R11, R11, UR13 ;  /* 0x0000000d0b0b7c20 */ /* 0x000fea0008410000 */
[----:B------:R4:W4:Y:S10]  /*3cd0*/  MUFU.TANH R58, R4 ;  /* 0x00000004003a7308 */ /* 0x0009340000002400 */
[----:B------:R-:W4:Y:S01]  /*3ce0*/  MUFU.TANH R55, R5 ;  /* 0x0000000500377308 */ /* 0x000f220000002400 */
[----:B-1----:R-:W-:Y:S02]  /*3cf0*/  MOV R6, UR22 ;  /* 0x0000001600067c02 */ /* 0x002fe40008000f00 */
[----:B--2---:R-:W-:Y:S02]  /*3d00*/  MOV R46, R61 ;  /* 0x0000003d002e7202 */ /* 0x004fe40000000f00 */
[----:B---3--:R-:W-:Y:S05]  /*3d10*/  @P0 LEA R6, R6, R68, 0x5 ;  /* 0x0000004406060211 */ /* 0x008fea00078e28ff */
[----:B------:R-:W1:Y:S01]  /*3d20*/  MUFU.TANH R60, R7 ;  /* 0x00000007003c7308 */ /* 0x000e620000002400 */
[----:B------:R-:W-:Y:S01]  /*3d30*/  @P2 ISETP.GE.AND P0, PT, R6, UR5, PT ;  /* 0x0000000506002c0c */ /* 0x000fe2000bf06270 */
[----:B----45:R-:W-:Y:S01]  /*3d40*/  FMUL.FTZ R4, R244, 1.4426950216293334961 ;  /* 0x3fb8aa3bf4047820 */ /* 0x030fe20000410000 */
[----:B------:R-:W-:Y:S02]  /*3d50*/  PLOP3.LUT P2, PT, PT, PT, UP0, 0x80, 0x0 ;  /* 0x000000000000781c */ /* 0x000fe40003f4f008 */
[----:B------:R-:W-:Y:S02]  /*3d60*/  MOV R45, R58 ;  /* 0x0000003a002d7202 */ /* 0x000fe40000000f00 */
[----:B------:R-:W-:Y:S03]  /*3d70*/  @P3 FSEL R45, R58, -INF , !P0 ;  /* 0xff8000003a2d3808 */ /* 0x000fe60004000000 */
[----:B------:R-:W-:Y:S01]  /*3d80*/  MUFU.TANH R54, R8 ;  /* 0x0000000800367308 */ /* 0x000fe20000002400 */
[----:B------:R-:W-:Y:S02]  /*3d90*/  @P1 FSEL R46, R61, -INF , !P0 ;  /* 0xff8000003d2e1808 */ /* 0x000fe40004000000 */
[----:B------:R-:W-:Y:S02]  /*3da0*/  PLOP3.LUT P0, PT, PT, PT, UP0, 0x80, 0x0 ;  /* 0x000000000000781c */ /* 0x000fe40003f0f008 */
[----:B------:R-:W-:Y:S02]  /*3db0*/  PLOP3.LUT P1, PT, PT, PT, UP0, 0x80, 0x0 ;  /* 0x000000000000781c */ /* 0x000fe40003f2f008 */
[----:B------:R-:W-:Y:S03]  /*3dc0*/  FSETP.NEU.FTZ.AND P3, PT, R244, -INF , PT ;  /* 0xff800000f400780b */ /* 0x000fe60003f7d000 */
[----:B------:R-:W2:Y:S01]  /*3dd0*/  MUFU.TANH R59, R10 ;  /* 0x0000000a003b7308 */ /* 0x000ea20000002400 */
[----:B------:R-:W-:Y:S02]  /*3de0*/  @P2 IADD3 R0, R6, 0x1, RZ ;  /* 0x0000000106002810 */ /* 0x000fe40007ffe0ff */
[----:B------:R-:W-:Y:S02]  /*3df0*/  MOV R5, R55 ;  /* 0x0000003700057202 */ /* 0x000fe40000000f00 */
[----:B------:R-:W-:Y:S02]  /*3e00*/  FSEL R4, R4, RZ, P3 ;  /* 0x000000ff04047208 */ /* 0x000fe40001800000 */
[----:B------:R-:W-:Y:S03]  /*3e10*/  PLOP3.LUT P2, PT, PT, PT, UP0, 0x80, 0x0 ;  /* 0x000000000000781c */ /* 0x000fe60003f4f008 */
[----:B------:R3:W4:Y:S01]  /*3e20*/  MUFU.TANH R57, R9 ;  /* 0x0000000900397308 */ /* 0x0007220000002400 */
[----:B------:R-:W-:Y:S01]  /*3e30*/  @P0 ISETP.GE.AND P0, PT, R0, UR5, PT ;  /* 0x0000000500000c0c */ /* 0x000fe2000bf06270 */
[----:B------:R-:W-:Y:S01]  /*3e40*/  FMUL.FTZ R0, R245, 1.4426950216293334961 ;  /* 0x3fb8aa3bf5007820 */ /* 0x000fe20000410000 */
[----:B-1----:R-:W-:Y:S02]  /*3e50*/  MOV R44, R60 ;  /* 0x0000003c002c7202 */ /* 0x002fe40000000f00 */
[----:B------:R-:W-:Y:S02]  /*3e60*/  @P1 FSEL R5, R55, -INF , !P0 ;  /* 0xff80000037051808 */ /* 0x000fe40004000000 */
[----:B------:R-:W-:Y:S03]  /*3e70*/  FSETP.NEU.FTZ.AND P1, PT, R245, -INF , PT ;  /* 0xff800000f500780b */ /* 0x000fe60003f3d000 */
[----:B------:R-:W1:Y:S01]  /*3e80*/  MUFU.TANH R56, R11 ;  /* 0x0000000b00387308 */ /* 0x000e620000002400 */
[----:B------:R-:W-:Y:S01]  /*3e90*/  PLOP3.LUT P3, PT, PT, PT, UP0, 0x80, 0x0 ;  /* 0x000000000000781c */ /* 0x000fe20003f6f008 */
[--C-:B------:R-:W-:Y:S01]  /*3ea0*/  FFMA.FTZ R5, R5, UR16, -R4.reuse ;  /* 0x0000001005057c23 */ /* 0x100fe20008010804 */
[----:B------:R-:W-:Y:S02]  /*3eb0*/  FSEL R0, R0, RZ, P1 ;  /* 0x000000ff00007208 */ /* 0x000fe40000800000 */
[----:B------:R-:W-:Y:S02]  /*3ec0*/  @P2 FSEL R44, R60, -INF , !P0 ;  /* 0xff8000003c2c2808 */ /* 0x000fe40004000000 */
[----:B------:R-:W-:Y:S03]  /*3ed0*/  PLOP3.LUT P0, PT, PT, PT, UP0, 0x80, 0x0 ;  /* 0x000000000000781c */ /* 0x000fe60003f0f008 */
[----:B------:R4:W-:Y:S01]  /*3ee0*/  MUFU.EX2 R64, R5 ;  /* 0x0000000500407308 */ /* 0x0009e20000000800 */
[----:B------:R-:W-:Y:S01]  /*3ef0*/  PLOP3.LUT P2, PT, PT, PT, UP0, 0x80, 0x0 ;  /* 0x000000000000781c */ /* 0x000fe20003f4f008 */
[----:B---3--:R-:W-:Y:S01]  /*3f00*/  FFMA.FTZ R9, R45, UR16, -R4 ;  /* 0x000000102d097c23 */ /* 0x008fe20008010804 */
[----:B------:R-:W-:Y:S02]  /*3f10*/  PLOP3.LUT P1, PT, PT, PT, UP0, 0x80, 0x0 ;  /* 0x000000000000781c */ /* 0x000fe40003f2f008 */
[----:B--2---:R-:W-:Y:S05]  /*3f20*/  MOV R8, R59 ;  /* 0x0000003b00087202 */ /* 0x004fea0000000f00 */
[----:B------:R-:W2:Y:S01]  /*3f30*/  MUFU.EX2 R65, R9 ;  /* 0x0000000900417308 */ /* 0x000ea20000000800 */
[----:B------:R-:W-:Y:S04]  /*3f40*/  @P0 IADD3 R7, R6, 0x8, RZ ;  /* 0x0000000806070810 */ /* 0x000fe80007ffe0ff */
[----:B------:R-:W-:Y:S01]  /*3f50*/  @P3 ISETP.GE.AND P0, PT, R7, UR5, PT ;  /* 0x0000000507003c0c */ /* 0x000fe2000bf06270 */
[--C-:B----4-:R-:W-:Y:S01]  /*3f60*/  FFMA.FTZ R5, R46, UR16, -R0.reuse ;  /* 0x000000102e057c23 */ /* 0x110fe20008010800 */
[----:B------:R-:W-:Y:S02]  /*3f70*/  PLOP3.LUT P3, PT, PT, PT, UP0, 0x80, 0x0 ;  /* 0x000000000000781c */ /* 0x000fe40003f6f008 */
[----:B------:R-:W-:Y:S01]  /*3f80*/  MOV R7, R54 ;  /* 0x0000003600077202 */ /* 0x000fe20000000f00 */
[----:B------:R3:W-:Y:S01]  /*3f90*/  MUFU.EX2 R69, R5 ;  /* 0x0000000500457308 */ /* 0x0007e20000000800 */
[----:B------:R-:W-:Y:S02]  /*3fa0*/  @P2 FSEL R7, R54, -INF , !P0 ;  /* 0xff80000036072808 */ /* 0x000fe40004000000 */
[----:B------:R-:W-:Y:S02]  /*3fb0*/  @P1 FSEL R8, R59, -INF , !P0 ;  /* 0xff8000003b081808 */ /* 0x000fe40004000000 */
[----:B------:R-:W-:Y:S02]  /*3fc0*/  PLOP3.LUT P0, PT, PT, PT, UP0, 0x80, 0x0 ;  /* 0x000000000000781c */ /* 0x000fe40003f0f008 */
[----:B------:R-:W-:Y:S02]  /*3fd0*/  PLOP3.LUT P2, PT, PT, PT, UP0, 0x80, 0x0 ;  /* 0x000000000000781c */ /* 0x000fe40003f4f008 */
[----:B------:R-:W-:Y:S02]  /*3fe0*/  PLOP3.LUT P1, PT, PT, PT, UP0, 0x80, 0x0 ;  /* 0x000000000000781c */ /* 0x000fe40003f2f008 */
[----:B---3--:R-:W-:Y:S01]  /*3ff0*/  @P3 IADD3 R5, R6, 0x9, RZ ;  /* 0x0000000906053810 */ /* 0x008fe20007ffe0ff */
[----:B------:R-:W-:Y:S01]  /*4000*/  FFMA.FTZ R6, R44, UR16, -R0 ;  /* 0x000000102c067c23 */ /* 0x000fe20008010800 */
[----:B------:R-:W-:Y:S05]  /*4010*/  PLOP3.LUT P3, PT, PT, PT, UP3, 0x80, 0x0 ;  /* 0x000000000000781c */ /* 0x000fea0003f6f038 */
[----:B------:R-:W-:Y:S01]  /*4020*/  @P0 ISETP.GE.AND P0, PT, R5, UR5, PT ;  /* 0x0000000505000c0c */ /* 0x000fe2000bf06270 */
[----:B------:R3:W4:Y:S01]  /*4030*/  MUFU.EX2 R68, R6 ;  /* 0x0000000600447308 */ /* 0x0007220000000800 */
[----:B------:R-:W-:Y:S02]  /*4040*/  MOV R5, R57 ;  /* 0x0000003900057202 */ /* 0x000fe40000000f00 */
[----:B------:R-:W-:Y:S01]  /*4050*/  @P2 FSEL R5, R57, -INF , !P0 ;  /* 0xff80000039052808 */ /* 0x000fe20004000000 */
[--C-:B---3--:R-:W-:Y:S04]  /*4060*/  FFMA.FTZ R6, R7, UR16, -R4.reuse ;  /* 0x0000001007067c23 */ /* 0x108fe80008010804 */
[----:B------:R-:W-:Y:S01]  /*4070*/  FFMA.FTZ R4, R5, UR16, -R4 ;  /* 0x0000001005047c23 */ /* 0x000fe20008010804 */
[----:B-1----:R-:W-:Y:S01]  /*4080*/  MOV R5, R56 ;  /* 0x0000003800057202 */ /* 0x002fe20000000f00 */
[----:B------:R2:W-:Y:S01]  /*4090*/  MUFU.EX2 R62, R6 ;  /* 0x00000006003e7308 */ /* 0x0005e20000000800 */
[----:B------:R-:W-:Y:S02]  /*40a0*/  @P1 FSEL R5, R56, -INF , !P0 ;  /* 0xff80000038051808 */ /* 0x000fe40004000000 */
[----:B------:R-:W-:Y:S04]  /*40b0*/  IADD3 R52, P0, R247, UR12, RZ ;  /* 0x0000000cf7347c10 */ /* 0x000fe8000ff1e0ff */
[----:B------:R-:W-:Y:S03]  /*40c0*/  IADD3.X R53, R246, UR11, RZ, P0, !PT ;  /* 0x0000000bf6357c10 */ /* 0x000fe600087fe4ff */
[----:B------:R1:W3:Y:S01]  /*40d0*/  MUFU.EX2 R63, R4 ;  /* 0x00000004003f7308 */ /* 0x0002e20000000800 */
[----:B--2---:R-:W-:Y:S05]  /*40e0*/  F2FP.F16.F32.PACK_AB R6, R64, R65 ;  /* 0x000000414006723e */ /* 0x004fea00000000ff */
[----:B------:R-:W-:Y:S01]  /*40f0*/  STS [R249+0x15000], R6 ;  /* 0x01500006f9007388 */ /* 0x000fe20000000800 */
[--C-:B-1----:R-:W-:Y:S01]  /*4100*/  FFMA.FTZ R4, R8, UR16, -R0.reuse ;  /* 0x0000001008047c23 */ /* 0x102fe20008010800 */
[----:B------:R-:W-:Y:S01]  /*4110*/  FFMA.FTZ R0, R5, UR16, -R0 ;  /* 0x0000001005007c23 */ /* 0x000fe20008010800 */
[----:B----4-:R-:W-:Y:S02]  /*4120*/  F2FP.F16.F32.PACK_AB R5, R68, R69 ;  /* 0x000000454405723e */ /* 0x010fe400000000ff */
[----:B------:R3:W-:Y:S03]  /*4130*/  MUFU.EX2 R67, R4 ;  /* 0x0000000400437308 */ /* 0x0007e60000000800 */
[----:B------:R-:W-:Y:S07]  /*4140*/  STS [R252+0x15000], R5 ;  /* 0x01500005fc007388 */ /* 0x000fee0000000800 */
[----:B------:R-:W1:Y:S01]  /*4150*/  MUFU.EX2 R66, R0 ;  /* 0x0000000000427308 */ /* 0x000e620000000800 */
[----:B---3--:R-:W-:Y:S05]  /*4160*/  F2FP.F16.F32.PACK_AB R4, R63, R62 ;  /* 0x0000003e3f04723e */ /* 0x008fea00000000ff */
[----:B------:R-:W-:Y:S01]  /*4170*/  STS [R250+0x15000], R4 ;  /* 0x01500004fa007388 */ /* 0x000fe20000000800 */
[----:B-1----:R-:W-:Y:S05]  /*4180*/  F2FP.F16.F32.PACK_AB R0, R66, R67 ;  /* 0x000000434200723e */ /* 0x002fea00000000ff */
        /* <DEDUP_REMOVED lines=65> */
[----:B------:R-:W-:Y:S07]  /*45a0*/  HMMA.16816.F32 R8, R44, R194, R8 ;  /* 0x000000c22c08723c */ /* 0x000fee0000001808 */
[----:B------:R-:W-:Y:S04]  /*45b0*/  FFMA.FTZ R44, -R54, R54, 1 ;  /* 0x3f800000362c7423 */ /* 0x000fe80000010136 */
[----:B------:R-:W-:Y:S07]  /*45c0*/  FMUL.FTZ R44, R44, UR13 ;  /* 0x0000000d2c2c7c20 */ /* 0x000fee0008410000 */
[C---:B------:R-:W-:Y:S01]  /*45d0*/  FADD.FTZ R4, -R0.reuse, R4 ;  /* 0x0000000400047221 */ /* 0x040fe20000010100 */
[----:B------:R-:W-:Y:S01]  /*45e0*/  FADD.FTZ R5, -R0, R5 ;  /* 0x0000000500057221 */ /* 0x000fe20000010100 */
[----:B--2---:R-:W-:Y:S03]  /*45f0*/  FADD.FTZ R7, -R52, R7 ;  /* 0x0000000734077221 */ /* 0x004fe60000010100 */
[----:B------:R-:W-:Y:S01]  /*4600*/  FMUL.FTZ R5, R64, R5 ;  /* 0x0000000540057220 */ /* 0x000fe20000410000 */
[C---:B------:R-:W-:Y:S01]  /*4610*/  FADD.FTZ R8, -R0.reuse, R8 ;  /* 0x0000000800087221 */ /* 0x040fe20000010100 */
[----:B------:R-:W-:Y:S01]  /*4620*/  FADD.FTZ R46, -R0, R9 ;  /* 0x00000009002e7221 */ /* 0x000fe20000010100 */
[----:B------:R-:W-:Y:S01]  /*4630*/  FMUL.FTZ R0, R65, R4 ;  /* 0x0000000441007220 */ /* 0x000fe20000410000 */
[----:B------:R-:W-:Y:S01]  /*4640*/  FFMA.FTZ R9, -R58, R58, 1 ;  /* 0x3f8000003a097423 */ /* 0x000fe2000001013a */
[----:B------:R-:W-:Y:S01]  /*4650*/  FFMA.FTZ R4, -R55, R55, 1 ;  /* 0x3f80000037047423 */ /* 0x000fe20000010137 */
[----:B------:R-:W-:Y:S01]  /*4660*/  FADD.FTZ R45, -R52, R11 ;  /* 0x0000000b342d7221 */ /* 0x000fe20000010100 */
[----:B------:R-:W-:Y:S01]  /*4670*/  FMUL.FTZ R8, R62, R8 ;  /* 0x000000083e087220 */ /* 0x000fe20000410000 */
[----:B------:R-:W-:Y:S01]  /*4680*/  FMUL.FTZ R9, R9, UR13 ;  /* 0x0000000d09097c20 */ /* 0x000fe20008410000 */
[----:B------:R-:W-:Y:S01]  /*4690*/  FMUL.FTZ R4, R4, UR13 ;  /* 0x0000000d04047c20 */ /* 0x000fe20008410000 */
[----:B------:R-:W-:Y:S01]  /*46a0*/  FMUL.FTZ R46, R63, R46 ;  /* 0x0000002e3f2e7220 */ /* 0x000fe20000410000 */
[----:B------:R-:W-:Y:S01]  /*46b0*/  FMUL.FTZ R44, R8, R44 ;  /* 0x0000002c082c7220 */ /* 0x000fe20000410000 */
[----:B------:R-:W-:Y:S01]  /*46c0*/  FMUL.FTZ R9, R0, R9 ;  /* 0x0000000900097220 */ /* 0x000fe20000410000 */
[----:B------:R-:W-:Y:S01]  /*46d0*/  FMUL.FTZ R4, R5, R4 ;  /* 0x0000000405047220 */ /* 0x000fe20000410000 */
[C---:B------:R-:W-:Y:S01]  /*46e0*/  FADD.FTZ R0, -R52.reuse, R6 ;  /* 0x0000000634007221 */ /* 0x040fe20000010100 */
[----:B------:R-:W-:Y:S01]  /*46f0*/  FFMA.FTZ R5, -R61, R61, 1 ;  /* 0x3f8000003d057423 */ /* 0x000fe2000001013d */
[----:B------:R-:W-:Y:S01]  /*4700*/  FADD.FTZ R6, -R52, R10 ;  /* 0x0000000a34067221 */ /* 0x000fe20000010100 */
[----:B------:R-:W-:Y:S01]  /*4710*/  FMUL.FTZ R10, R68, R7 ;  /* 0x00000007440a7220 */ /* 0x000fe20000410000 */
[----:B------:R-:W-:Y:S01]  /*4720*/  FMUL.FTZ R0, R69, R0 ;  /* 0x0000000045007220 */ /* 0x000fe20000410000 */
[----:B------:R-:W-:Y:S01]  /*4730*/  FMUL.FTZ R5, R5, UR13 ;  /* 0x0000000d05057c20 */ /* 0x000fe20008410000 */
[----:B------:R-:W-:Y:S01]  /*4740*/  FMUL.FTZ R11, R67, R6 ;  /* 0x00000006430b7220 */ /* 0x000fe20000410000 */
[----:B------:R-:W-:Y:S01]  /*4750*/  FFMA.FTZ R6, -R57, R57, 1 ;  /* 0x3f80000039067423 */ /* 0x000fe20000010139 */
[----:B------:R-:W-:Y:S01]  /*4760*/  FFMA.FTZ R8, -R59, R59, 1 ;  /* 0x3f8000003b087423 */ /* 0x000fe2000001013b */
[----:B------:R-:W-:Y:S01]  /*4770*/  FMUL.FTZ R5, R0, R5 ;  /* 0x0000000500057220 */ /* 0x000fe20000410000 */
[----:B------:R-:W-:Y:S01]  /*4780*/  FFMA.FTZ R0, -R60, R60, 1 ;  /* 0x3f8000003c007423 */ /* 0x000fe2000001013c */
[----:B------:R-:W-:Y:S01]  /*4790*/  FFMA.FTZ R7, -R56, R56, 1 ;  /* 0x3f80000038077423 */ /* 0x000fe20000010138 */
[----:B------:R-:W-:Y:S01]  /*47a0*/  FMUL.FTZ R6, R6, UR13 ;  /* 0x0000000d06067c20 */ /* 0x000fe20008410000 */
[----:B------:R-:W-:Y:S01]  /*47b0*/  F2FP.F16.F32.PACK_AB R4, R4, R9 ;  /* 0x000000090404723e */ /* 0x000fe200000000ff */
[----:B------:R-:W-:Y:S01]  /*47c0*/  FMUL.FTZ R0, R0, UR13 ;  /* 0x0000000d00007c20 */ /* 0x000fe20008410000 */
[----:B------:R-:W-:Y:S01]  /*47d0*/  FMUL.FTZ R45, R66, R45 ;  /* 0x0000002d422d7220 */ /* 0x000fe20000410000 */
[----:B------:R-:W-:Y:S01]  /*47e0*/  FMUL.FTZ R6, R46, R6 ;  /* 0x000000062e067220 */ /* 0x000fe20000410000 */
[----:B------:R-:W-:Y:S01]  /*47f0*/  FMUL.FTZ R8, R8, UR13 ;  /* 0x0000000d08087c20 */ /* 0x000fe20008410000 */
[----:B------:R-:W-:Y:S01]  /*4800*/  FMUL.FTZ R0, R10, R0 ;  /* 0x000000000a007220 */ /* 0x000fe20000410000 */
[----:B------:R-:W-:Y:S01]  /*4810*/  FMUL.FTZ R7, R7, UR13 ;  /* 0x0000000d07077c20 */ /* 0x000fe20008410000 */
[----:B------:R-:W-:Y:S01]  /*4820*/  STS [R249+0x14000], R4 ;  /* 0x01400004f9007388 */ /* 0x000fe20000000800 */
[----:B------:R-:W-:Y:S01]  /*4830*/  FMUL.FTZ R8, R11, R8 ;  /* 0x000000080b087220 */ /* 0x000fe20000410000 */
[----:B------:R-:W-:Y:S01]  /*4840*/  F2FP.F16.F32.PACK_AB R6, R6, R44 ;  /* 0x0000002c0606723e */ /* 0x000fe200000000ff */
[----:B------:R-:W-:Y:S01]  /*4850*/  FMUL.FTZ R7, R45, R7 ;  /* 0x000000072d077220 */ /* 0x000fe20000410000 */
[----:B------:R-:W-:Y:S04]  /*4860*/  F2FP.F16.F32.PACK_AB R0, R0, R5 ;  /* 0x000000050000723e */ /* 0x000fe800000000ff */
[----:B------:R-:W-:Y:S01]  /*4870*/  F2FP.F16.F32.PACK_AB R5, R7, R8 ;  /* 0x000000080705723e */ /* 0x000fe200000000ff */
[----:B------:R1:W-:Y:S04]  /*4880*/  STS [R252+0x14000], R0 ;  /* 0x01400000fc007388 */ /* 0x0003e80000000800 */
        /* <DEDUP_REMOVED lines=59> */
[----:B------:R-:W-:Y:S01]  /*4c40*/  LOP3.LUT P2, RZ, R248, 0x1, RZ, 0xc0, !PT ;  /* 0x00000001f8ff7812 */ /* 0x000fe2000784c0ff */
        /* <DEDUP_REMOVED lines=58> */
.L_x_59:
        /* <DEDUP_REMOVED lines=324> */
[----:B------:R-:W-:Y:S01]  /*6430*/  LOP3.LUT P3, RZ, R248, 0x1, RZ, 0xc0, !PT ;  /* 0x00000001f8ff7812 */ /* 0x000fe2000786c0ff */
        /* <DEDUP_REMOVED lines=60> */
.L_x_60:
        /* <DEDUP_REMOVED lines=145> */
.L_x_62:
        /* <DEDUP_REMOVED lines=20> */
.L_x_63:
        /* <DEDUP_REMOVED lines=51> */
.L_x_65:
[----:B------:R-:W-:Y:S05]  /*7580*/  BSYNC B0 ;  /* 0x0000000000007941 */ /* 0x000fea0003800000 */
.L_x_64:
        /* <DEDUP_REMOVED lines=33> */
.L_x_46:
        /* <DEDUP_REMOVED lines=23> */
.L_x_67:
        /* <DEDUP_REMOVED lines=23> */
.L_x_68:
        /* <DEDUP_REMOVED lines=37> */
.L_x_70:
[----:B------:R-:W-:Y:S05]  /*7cd0*/  BSYNC B0 ;  /* 0x0000000000007941 */ /* 0x000fea0003800000 */
.L_x_69:
        /* <DEDUP_REMOVED lines=27> */
.L_x_66:
[----:B------:R-:W-:Y:S05]  /*7e90*/  BSYNC B1 ;  /* 0x0000000000017941 */ /* 0x000fea0003800000 */
.L_x_41:
[----:B------:R-:W-:Y:S02]  /*7ea0*/  ULDC UR5, c[0x0][0xc] ;  /* 0x0000030000057ab9 */ /* 0x000fe40000000800 */
[----:B------:R-:W-:-:S04]  /*7eb0*/  UIADD3 UR22, UR5, UR22, URZ ;  /* 0x0000001605167290 */ /* 0x000fc8000fffe03f */
[----:B------:R-:W-:-:S06]  /*7ec0*/  UISETP.GE.AND UP0, UPT, UR22, UR60, UPT ;  /* 0x0000003c1600728c */ /* 0x000fcc000bf06270 */
[----:B------:R-:W-:-:S13]  /*7ed0*/  PLOP3.LUT P0, PT, PT, PT, UP0, 0x80, 0x0 ;  /* 0x000000000000781c */ /* 0x000fda0003f0f008 */
[----:B------:R-:W-:Y:S05]  /*7ee0*/  @P0 BRA `(.L_x_71) ;  /* 0x0000000000040947 */ /* 0x000fea0003800000 */
[----:B------:R-:W-:Y:S05]  /*7ef0*/  BRA `(.L_x_72) ;  /* 0xffffff8800f47947 */ /* 0x000fea000383ffff */
.L_x_71:
[----:B------:R-:W-:Y:S05]  /*7f00*/  EXIT ;  /* 0x000000000000794d */ /* 0x000fea0003800000 */
.L_x_73:
        /* <DEDUP_REMOVED lines=15> */
.L_x_2021:


//--------------------- .text._ZN5flash44flash_bwd_dq_dk_dv_loop_seqk_parallel_kernelI23Flash_bwd_kernel_traitsILi256ELi64ELi32ELi8ELi4ELi1ELi2ELb1ELb1EN7cutlass6half_tE19Flash_kernel_traitsILi256ELi64ELi32ELi8ES3_EELb0ELb0ELb1ELb0ELb0ELb0ELb0EEEvNS_16Flash_bwd_paramsE --------------------------
	.section	.text._ZN5flash44flash_bwd_dq_dk_dv_loop_seqk_parallel_kernelI23Flash_bwd_kernel_traitsILi256ELi64ELi32ELi8ELi4ELi1ELi2ELb1ELb1EN7cutlass6half_tE19Flash_kernel_traitsILi256ELi64ELi32ELi8ES3_EELb0ELb0ELb1ELb0ELb0ELb0ELb0EEEvNS_16Flash_bwd_paramsE,"ax",@progbits
	.align	128
        .global         _ZN5flash44flash_bwd_dq_dk_dv_loop_seqk_parallel_kernelI23Flash_bwd_kernel_traitsILi256ELi64ELi32ELi8ELi4ELi1ELi2ELb1ELb1EN7cutlass6half_tE19Flash_kernel_traitsILi256ELi64ELi32ELi8ES3_EELb0ELb0ELb1ELb0ELb0ELb0ELb0EEEvNS_16Flash_bwd_paramsE
        .type           _ZN5flash44flash_bwd_dq_dk_dv_loop_seqk_parallel_kernelI23Flash_bwd_kernel_traitsILi256ELi64ELi32ELi8ELi4ELi1ELi2ELb1ELb1EN7cutlass6half_tE19Flash_kernel_traitsILi256ELi64ELi32ELi8ES3_EELb0ELb0ELb1ELb0ELb0ELb0ELb0EEEvNS_16Flash_bwd_paramsE,@function
        .size           _ZN5flash44flash_bwd_dq_dk_dv_loop_seqk_parallel_kernelI23Flash_bwd_kernel_traitsILi256ELi64ELi32ELi8ELi4ELi1ELi2ELb1ELb1EN7cutlass6half_tE19Flash_kernel_traitsILi256ELi64ELi32ELi8ES3_EELb0ELb0ELb1ELb0ELb0ELb0ELb0EEEvNS_16Flash_bwd_paramsE,(.L_x_2022 - _ZN5flash44flash_bwd_dq_dk_dv_loop_seqk_parallel_kernelI23Flash_bwd_kernel_traitsILi256ELi64ELi32ELi8ELi4ELi1ELi2ELb1ELb1EN7cutlass6half_tE19Flash_kernel_traitsILi256ELi64ELi32ELi8ES3_EELb0ELb0ELb1ELb0ELb0ELb0ELb0EEEvNS_16Flash_bwd_paramsE)
        .other          _ZN5flash44flash_bwd_dq_dk_dv_loop_seqk_parallel_kernelI23Flash_bwd_kernel_traitsILi256ELi64ELi32ELi8ELi4ELi1ELi2ELb1ELb1EN7cutlass6half_tE19Flash_kernel_traitsILi256ELi64ELi32ELi8ES3_EELb0ELb0ELb1ELb0ELb0ELb0ELb0EEEvNS_16Flash_bwd_paramsE,@"STO_CUDA_ENTRY STV_DEFAULT"
_ZN5flash44flash_bwd_dq_dk_dv_loop_seqk_parallel_kernelI23Flash_bwd_kernel_traitsILi256ELi64ELi32ELi8ELi4ELi1ELi2ELb1ELb1EN7cutlass6half_tE19Flash_kernel_traitsILi256ELi64ELi32ELi8ES3_EELb0ELb0ELb1ELb0ELb0ELb0ELb0EEEvNS_16Flash_bwd_paramsE:
.text._ZN5flash44flash_bwd_dq_dk_dv_loop_seqk_parallel_kernelI23Flash_bwd_kernel_traitsILi256ELi64ELi32ELi8ELi4ELi1ELi2ELb1ELb1EN7cutlass6half_tE19Flash_kernel_traitsILi256ELi64ELi32ELi8ES3_EELb0ELb0ELb1ELb0ELb0ELb0ELb0EEEvNS_16Flash_bwd_paramsE:
[----:B------:R-:W-:Y:S08]  /*0000*/  LDC R1, c[0x0][0x28] ;  /* 0x00000a00ff017b82 */ /* 0x000ff00000000800 */
[----:B------:R-:W1:Y:S01]  /*0010*/  S2UR UR30, SR_CTAID.X ;  /* 0x00000000001e79c3 */ /* 0x000e620000002500 */
[----:B------:R-:W-:Y:S02]  /*0020*/  ULDC UR4, c[0x0][0x2c8] ;  /* 0x0000b20000047ab9 */ /* 0x000fe40000000800 */
[----:B------:R-:W-:-:S04]  /*0030*/  UIADD3 UR5, UR4, 0x1f, URZ ;  /* 0x0000001f04057890 */ /* 0x000fc8000fffe03f */
[----:B------:R-:W-:-:S04]  /*0040*/  USHF.R.S32.HI UR4, URZ, 0x1f, UR5 ;  /* 0x0000001f3f047899 */ /* 0x000fc80008011405 */
[----:B------:R-:W-:-:S04]  /*0050*/  ULEA.HI UR4, UR4, UR5, URZ, 0x5 ;  /* 0x0000000504047291 */ /* 0x000fc8000f8f283f */
[----:B------:R-:W-:-:S06]  /*0060*/  USHF.R.S32.HI UR6, URZ, 0x5, UR4 ;  /* 0x000000053f067899 */ /* 0x000fcc0008011404 */
[----:B------:R-:W-:Y:S01]  /*0070*/  MOV R251, UR6 ;  /* 0x0000000600fb7c02 */ /* 0x000fe20008000f00 */
[----:B-1----:R-:W-:-:S06]  /*0080*/  UISETP.GE.AND UP0, UPT, UR30, UR6, UPT ;  /* 0x000000061e00728c */ /* 0x002fcc000bf06270 */
[----:B------:R-:W-:-:S13]  /*0090*/  PLOP3.LUT P0, PT, PT, PT, UP0, 0x80, 0x0 ;  /* 0x000000000000781c */ /* 0x000fda0003f0f008 */
[----:B------:R-:W-:Y:S05]  /*00a0*/  @P0 EXIT ;  /* 0x000000000000094d */ /* 0x000fea0003800000 */
[----:B------:R-:W1:Y:S01]  /*00b0*/  S2R R16, SR_TID.X ;  /* 0x0000000000107919 */ /* 0x000e620000002100 */
[----:B------:R-:W2:Y:S01]  /*00c0*/  S2UR UR4, SR_CgaCtaId ;  /* 0x00000000000479c3 */ /* 0x000ea20000008800 */
[----:B------:R-:W-:Y:S01]  /*00d0*/  UMOV UR5, 0x400 ;  /* 0x0000040000057882 */ /* 0x000fe20000000000 */
[----:B------:R-:W-:Y:S01]  /*00e0*/  IMAD.MOV.U32 R220, RZ, RZ, 0x20 ;  /* 0x00000020ffdc7424 */ /* 0x000fe200078e00ff */
[----:B------:R-:W-:Y:S01]  /*00f0*/  ULDC.64 UR8, c[0x0][0x208] ;  /* 0x0000820000087ab9 */ /* 0x000fe20000000a00 */
[----:B------:R-:W-:Y:S01]  /*0100*/  IMAD.MOV.U32 R223, RZ, RZ, 0x40 ;  /* 0x00000040ffdf7424 */ /* 0x000fe200078e00ff */
[----:B------:R-:W-:Y:S01]  /*0110*/  ULDC UR59, c[0x0][0x394] ;  /* 0x0000e500003b7ab9 */ /* 0x000fe20000000800 */
[----:B------:R-:W-:Y:S02]  /*0120*/  IMAD.MOV.U32 R247, RZ, RZ, 0x1c0 ;  /* 0x000001c0fff77424 */ /* 0x000fe400078e00ff */
[----:B------:R-:W3:Y:S08]  /*0130*/  S2UR UR50, SR_CTAID.Y ;  /* 0x00000000003279c3 */ /* 0x000ef00000002600 */
[----:B------:R-:W4:Y:S01]  /*0140*/  S2UR UR56, SR_CTAID.Z ;  /* 0x00000000003879c3 */ /* 0x000f220000002700 */
[----:B--2---:R-:W-:-:S04]  /*0150*/  ULEA UR4, UR4, UR5, 0x18 ;  /* 0x0000000504047291 */ /* 0x004fc8000f8ec03f */
[----:B------:R-:W-:Y:S02]  /*0160*/  UIADD3 UR10, UR4, 0x14000, URZ ;  /* 0x00014000040a7890 */ /* 0x000fe4000fffe03f */
[----:B------:R-:W-:Y:S01]  /*0170*/  UIADD3 UR7, UR4, 0x10000, URZ ;  /* 0x0001000004077890 */ /* 0x000fe2000fffe03f */
[----:B-1----:R-:W-:Y:S01]  /*0180*/  SHF.R.S32.HI R12, RZ, 0x1f, R16 ;  /* 0x0000001fff0c7819 */ /* 0x002fe20000011410 */
[----:B------:R-:W-:Y:S01]  /*0190*/  IMAD.SHL.U32 R250, R16, 0x2, RZ ;  /* 0x0000000210fa7824 */ /* 0x000fe200078e00ff */
[----:B---3--:R-:W-:Y:S02]  /*01a0*/  USHF.L.U32 UR5, UR50, 0x7, URZ ;  /* 0x0000000732057899 */ /* 0x008fe4000800063f */
[CC--:B------:R-:W-:Y:S02]  /*01b0*/  LEA.HI R17, R12.reuse, R16.reuse, RZ, 0x3 ;  /* 0x000000100c117211 */ /* 0x0c0fe400078f18ff */
[CC--:B------:R-:W-:Y:S02]  /*01c0*/  LEA.HI R15, R12.reuse, R16.reuse, RZ, 0x2 ;  /* 0x000000100c0f7211 */ /* 0x0c0fe400078f10ff */
[----:B------:R-:W-:Y:S01]  /*01d0*/  LEA.HI R10, R12, R16, RZ, 0x4 ;  /* 0x000000100c0a7211 */ /* 0x000fe200078f20ff */
[----:B----4-:R-:W-:Y:S01]  /*01e0*/  USHF.R.S32.HI UR6, URZ, 0x1f, UR56 ;  /* 0x0000001f3f067899 */ /* 0x010fe20008011438 */
[----:B------:R-:W-:-:S02]  /*01f0*/  SHF.R.S32.HI R5, RZ, 0x3, R17 ;  /* 0x00000003ff057819 */ /* 0x000fc40000011411 */
[--C-:B------:R-:W-:Y:S02]  /*0200*/  SHF.R.S32.HI R8, RZ, 0x2, R15.reuse ;  /* 0x00000002ff087819 */ /* 0x100fe4000001140f */
[----:B------:R-:W-:Y:S01]  /*0210*/  SHF.R.S32.HI R2, RZ, 0x1f, R15 ;  /* 0x0000001fff027819 */ /* 0x000fe2000001140f */
[----:B------:R-:W-:Y:S01]  /*0220*/  IMAD.SHL.U32 R5, R5, 0x40, RZ ;  /* 0x0000004005057824 */ /* 0x000fe200078e00ff */
[----:B------:R-:W-:Y:S01]  /*0230*/  LOP3.LUT R0, R17, 0xfffffff8, RZ, 0xc0, !PT ;  /* 0xfffffff811007812 */ /* 0x000fe200078ec0ff */
[----:B------:R-:W-:Y:S01]  /*0240*/  IMAD.U32 R252, RZ, RZ, UR6 ;  /* 0x00000006fffc7e24 */ /* 0x000fe2000f8e00ff */
[----:B------:R-:W-:Y:S02]  /*0250*/  LEA.HI R14, R12, R16, RZ, 0x5 ;  /* 0x000000100c0e7211 */ /* 0x000fe400078f28ff */
[----:B------:R-:W-:Y:S01]  /*0260*/  SHF.R.S32.HI R7, RZ, 0x4, R10 ;  /* 0x00000004ff077819 */ /* 0x000fe2000001140a */
[----:B------:R-:W-:Y:S01]  /*0270*/  IMAD.IADD R0, R16, 0x1, -R0 ;  /* 0x0000000110007824 */ /* 0x000fe200078e0a00 */
[----:B------:R-:W-:-:S02]  /*0280*/  LEA.HI R2, R2, R8, RZ, 0x3 ;  /* 0x0000000802027211 */ /* 0x000fc400078f18ff */
        /* <DEDUP_REMOVED lines=11> */
[----:B------:R-:W-:Y:S01]  /*0340*/  SHF.R.S32.HI R6, RZ, 0x1f, R3 ;  /* 0x0000001fff067819 */ /* 0x000fe20000011403 */
[----:B------:R-:W-:Y:S01]  /*0350*/  IMAD.SHL.U32 R5, R0, 0x40, RZ ;  /* 0x0000004000057824 */ /* 0x000fe200078e00ff */
[----:B------:R-:W-:Y:S02]  /*0360*/  SHF.R.U32.HI R2, RZ, 0x3, R2 ;  /* 0x00000003ff027819 */ /* 0x000fe40000011602 */
[----:B------:R-:W-:Y:S01]  /*0370*/  LEA.HI R18, R6, R3, RZ, 0x2 ;  /* 0x0000000306127211 */ /* 0x000fe200078f10ff */
[----:B------:R-:W-:Y:S01]  /*0380*/  IMAD.SHL.U32 R3, R11, 0x100, RZ ;  /* 0x000001000b037824 */ /* 0x000fe200078e00ff */
[----:B------:R-:W-:Y:S02]  /*0390*/  LOP3.LUT R9, R4, R2, RZ, 0x3c, !PT ;  /* 0x0000000204097212 */ /* 0x000fe400078e3cff */
        /* <DEDUP_REMOVED lines=14> */
[----:B------:R-:W-:Y:S01]  /*0480*/  LEA.HI R5, R12, R16, RZ, 0x6 ;  /* 0x000000100c057211 */ /* 0x000fe200078f30ff */
[----:B------:R-:W-:Y:S01]  /*0490*/  IMAD.IADD R0, R16, 0x1, -R3 ;  /* 0x0000000110007824 */ /* 0x000fe200078e0a03 */
[----:B------:R-:W-:Y:S02]  /*04a0*/  LOP3.LUT R2, R15, 0x7ffffffc, RZ, 0xc0, !PT ;  /* 0x7ffffffc0f027812 */ /* 0x000fe400078ec0ff */
[----:B------:R-:W-:Y:S01]  /*04b0*/  ISETP.NE.U32.AND P1, PT, R4, 0x1, PT ;  /* 0x000000010400780c */ /* 0x000fe20003f25070 */
[----:B------:R-:W-:Y:S01]  /*04c0*/  IMAD.SHL.U32 R4, R8, 0x20, RZ ;  /* 0x0000002008047824 */ /* 0x000fe200078e00ff */
[----:B------:R-:W-:Y:S01]  /*04d0*/  SHF.R.S32.HI R3, RZ, 0x6, R5 ;  /* 0x00000006ff037819 */ /* 0x000fe20000011405 */
[----:B------:R-:W-:Y:S01]  /*04e0*/  IMAD.IADD R15, R16, 0x1, -R2 ;  /* 0x00000001100f7824 */ /* 0x000fe200078e0a02 */
[----:B------:R-:W-:Y:S01]  /*04f0*/  SHF.R.S32.HI R6, RZ, 0x1f, R0 ;  /* 0x0000001fff067819 */ /* 0x000fe20000011400 */
[----:B------:R-:W-:Y:S01]  /*0500*/  IMAD.SHL.U32 R2, R7, 0x10, RZ ;  /* 0x0000001007027824 */ /* 0x000fe200078e00ff */
[----:B------:R-:W-:Y:S01]  /*0510*/  LOP3.LUT R4, R4, 0xe0, RZ, 0xc0, !PT ;  /* 0x000000e004047812 */ /* 0x000fe200078ec0ff */
[C---:B------:R-:W-:Y:S01]  /*0520*/  IMAD R233, R3.reuse, 0x200, R9 ;  /* 0x0000020003e97824 */ /* 0x040fe200078e0209 */
[----:B------:R-:W-:Y:S01]  /*0530*/  LEA.HI R222, R6, R0, RZ, 0x3 ;  /* 0x0000000006de7211 */ /* 0x000fe200078f18ff */
[----:B------:R-:W-:Y:S01]  /*0540*/  IMAD.SHL.U32 R9, R3, 0x8, RZ ;  /* 0x0000000803097824 */ /* 0x000fe200078e00ff */
[----:B------:R-:W-:Y:S01]  /*0550*/  LOP3.LUT R10, R4, 0x10, R2, 0xf8, !PT ;  /* 0x00000010040a7812 */ /* 0x000fe200078ef802 */
[C---:B------:R-:W-:Y:S01]  /*0560*/  IMAD.SHL.U32 R3, R11.reuse, 0x8, RZ ;  /* 0x000000080b037824 */ /* 0x040fe200078e00ff */
[----:B------:R-:W-:Y:S01]  /*0570*/  LOP3.LUT R250, R2, 0x6, R250, 0xf8, !PT ;  /* 0x0000000602fa7812 */ /* 0x000fe200078ef8fa */
[----:B------:R-:W-:Y:S01]  /*0580*/  IMAD.SHL.U32 R2, R11, 0x20, RZ ;  /* 0x000000200b027824 */ /* 0x000fe200078e00ff */
[----:B------:R-:W-:Y:S01]  /*0590*/  LOP3.LUT R4, R222, 0xfffffff8, RZ, 0xc0, !PT ;  /* 0xfffffff8de047812 */ /* 0x000fe200078ec0ff */
[C---:B------:R-:W-:Y:S01]  /*05a0*/  IMAD.SHL.U32 R7, R0.reuse, 0x20, RZ ;  /* 0x0000002000077824 */ /* 0x040fe200078e00ff */
[----:B------:R-:W-:Y:S01]  /*05b0*/  LOP3.LUT R12, R3, 0x8, RZ, 0xc0, !PT ;  /* 0x00000008030c7812 */ /* 0x000fe200078ec0ff */
[C---:B------:R-:W-:Y:S01]  /*05c0*/  IMAD.SHL.U32 R6, R0.reuse, 0x4, RZ ;  /* 0x0000000400067824 */ /* 0x040fe200078e00ff */
[C---:B------:R-:W-:Y:S01]  /*05d0*/  LOP3.LUT P6, RZ, R0.reuse, 0x4, RZ, 0xc0, !PT ;  /* 0x0000000400ff7812 */ /* 0x040fe200078cc0ff */
[----:B------:R-:W-:Y:S01]  /*05e0*/  IMAD.IADD R4, R0, 0x1, -R4 ;  /* 0x0000000100047824 */ /* 0x000fe200078e0a04 */
[----:B------:R-:W-:Y:S01]  /*05f0*/  LOP3.LUT R0, R2, 0x20, RZ, 0xc0, !PT ;  /* 0x0000002002007812 */ /* 0x000fe200078ec0ff */
[----:B------:R-:W-:Y:S01]  /*0600*/  IMAD.SHL.U32 R3, R8, 0x4, RZ ;  /* 0x0000000408037824 */ /* 0x000fe200078e00ff */
[----:B------:R-:W-:Y:S01]  /*0610*/  LOP3.LUT R2, R12, 0x1e0, R7, 0xf8, !PT ;  /* 0x000001e00c027812 */ /* 0x000fe200078ef807 */
[----:B------:R-:W-:Y:S01]  /*0620*/  IMAD.SHL.U32 R222, R222, 0x40, RZ ;  /* 0x00000040dede7824 */ /* 0x000fe200078e00ff */
[----:B------:R-:W-:-:S02]  /*0630*/  SHF.R.S32.HI R5, RZ, 0x5, R14 ;  /* 0x00000005ff057819 */ /* 0x000fc4000001140e */
[----:B------:R-:W-:Y:S02]  /*0640*/  SHF.R.S32.HI R7, RZ, 0x1f, R14 ;  /* 0x0000001fff077819 */ /* 0x000fe4000001140e */
[----:B------:R-:W-:Y:S02]  /*0650*/  LOP3.LUT P2, RZ, R8, 0x2, RZ, 0xc0, !PT ;  /* 0x0000000208ff7812 */ /* 0x000fe4000784c0ff */
[----:B------:R-:W-:Y:S02]  /*0660*/  LOP3.LUT R9, R0, 0x18, R9, 0xf8, !PT ;  /* 0x0000001800097812 */ /* 0x000fe400078ef809 */
[----:B------:R-:W-:Y:S02]  /*0670*/  LOP3.LUT R8, R2, 0x38, R6, 0x78, !PT ;  /* 0x0000003802087812 */ /* 0x000fe400078e7806 */
[-C--:B------:R-:W-:Y:S01]  /*0680*/  LEA.HI R0, R7, R5.reuse, RZ, 0x2 ;  /* 0x0000000507007211 */ /* 0x080fe200078f10ff */
[----:B------:R-:W-:Y:S01]  /*0690*/  IMAD.SHL.U32 R7, R15, 0x2, RZ ;  /* 0x000000020f077824 */ /* 0x000fe200078e00ff */
[----:B------:R-:W-:-:S02]  /*06a0*/  LEA.HI R2, R14, R5, RZ, 0x1 ;  /* 0x000000050e027211 */ /* 0x000fc400078f08ff */
[----:B------:R-:W-:Y:S02]  /*06b0*/  LOP3.LUT R0, R0, 0xfffffffc, RZ, 0xc0, !PT ;  /* 0xfffffffc00007812 */ /* 0x000fe400078ec0ff */
[----:B------:R-:W-:Y:S02]  /*06c0*/  LOP3.LUT R2, R2, 0x3ffffe, RZ, 0xc0, !PT ;  /* 0x003ffffe02027812 */ /* 0x000fe400078ec0ff */
[C---:B------:R-:W-:Y:S01]  /*06d0*/  LOP3.LUT P4, RZ, R4.reuse, 0x4, RZ, 0xc0, !PT ;  /* 0x0000000404ff7812 */ /* 0x040fe2000788c0ff */
[C---:B------:R-:W-:Y:S01]  /*06e0*/  IMAD.IADD R6, R5.reuse, 0x1, -R0 ;  /* 0x0000000105067824 */ /* 0x040fe200078e0a00 */
[C---:B------:R-:W-:Y:S01]  /*06f0*/  LOP3.LUT P3, RZ, R4.reuse, 0x2, RZ, 0xc0, !PT ;  /* 0x0000000204ff7812 */ /* 0x040fe2000786c0ff */
[----:B------:R-:W-:Y:S01]  /*0700*/  IMAD.SHL.U32 R4, R4, 0x40, RZ ;  /* 0x0000004004047824 */ /* 0x000fe200078e00ff */
[----:B------:R-:W-:Y:S01]  /*0710*/  LOP3.LUT R10, R10, 0x18, R3, 0x78, !PT ;  /* 0x000000180a0a7812 */ /* 0x000fe200078e7803 */
[----:B------:R-:W-:Y:S01]  /*0720*/  IMAD.IADD R228, R5, 0x1, -R2 ;  /* 0x0000000105e47824 */ /* 0x000fe200078e0a02 */
[----:B------:R-:W-:Y:S01]  /*0730*/  LOP3.LUT R0, R13, 0x8, R17, 0xf8, !PT ;  /* 0x000000080d007812 */ /* 0x000fe200078ef811 */
[----:B------:R-:W-:Y:S01]  /*0740*/  IMAD.SHL.U32 R5, R5, 0x8, RZ ;  /* 0x0000000805057824 */ /* 0x000fe200078e00ff */
[----:B------:R-:W-:Y:S01]  /*0750*/  SHF.R.U32.HI R3, RZ, 0x3, R13 ;  /* 0x00000003ff037819 */ /* 0x000fe2000001160d */
[----:B------:R-:W-:Y:S01]  /*0760*/  IMAD R228, R228, 0x200, R8 ;  /* 0x00000200e4e47824 */ /* 0x000fe200078e0208 */
[----:B------:R-:W-:-:S02]  /*0770*/  LOP3.LUT R2, R4, 0x1c0, RZ, 0xc0, !PT ;  /* 0x000001c004027812 */ /* 0x000fc400078ec0ff */
[----:B------:R-:W-:Y:S01]  /*0780*/  LOP3.LUT R3, R0, 0x38, R3, 0x78, !PT ;  /* 0x0000003800037812 */ /* 0x000fe200078e7803 */
[----:B------:R-:W-:Y:S01]  /*0790*/  IMAD R0, R6, 0x200, R7 ;  /* 0x0000020006007824 */ /* 0x000fe200078e0207 */
[----:B------:R-:W-:Y:S02]  /*07a0*/  LOP3.LUT R5, R5, 0x38, RZ, 0xc0, !PT ;  /* 0x0000003805057812 */ /* 0x000fe400078ec0ff */
[----:B------:R-:W-:Y:S01]  /*07b0*/  SHF.R.U32.HI R4, RZ, 0x3, R2 ;  /* 0x00000003ff047819 */ /* 0x000fe20000011602 */
[----:B------:R-:W-:Y:S01]  /*07c0*/  IMAD.IADD R10, R0, 0x1, R10 ;  /* 0x00000001000a7824 */ /* 0x000fe200078e020a */
[----:B------:R-:W-:Y:S02]  /*07d0*/  LOP3.LUT R222, R222, 0xfffffe00, RZ, 0xc0, !PT ;  /* 0xfffffe00dede7812 */ /* 0x000fe400078ec0ff */
[CC--:B------:R-:W-:Y:S02]  /*07e0*/  LOP3.LUT R0, R4.reuse, R2.reuse, R5, 0x1e, !PT ;  /* 0x0000000204007212 */ /* 0x0c0fe400078e1e05 */
[----:B------:R-:W-:-:S02]  /*07f0*/  LOP3.LUT R7, R4, R2, R12, 0x1e, !PT ;  /* 0x0000000204077212 */ /* 0x000fc400078e1e0c */
[----:B------:R-:W-:Y:S01]  /*0800*/  LOP3.LUT R5, R4, R9, R2, 0x1e, !PT ;  /* 0x0000000904057212 */ /* 0x000fe200078e1e02 */
[----:B------:R-:W-:Y:S01]  /*0810*/  IMAD R2, R11, 0x1000, R222 ;  /* 0x000010000b027824 */ /* 0x000fe200078e02de */
[----:B------:R-:W-:Y:S02]  /*0820*/  SEL R221, R220, 0xffffffe0, !P0 ;  /* 0xffffffe0dcdd7807 */ /* 0x000fe40004000000 */
[----:B------:R-:W-:Y:S01]  /*0830*/  LEA R245, R10, UR4, 0x1 ;  /* 0x000000040af57c11 */ /* 0x000fe2000f8e08ff */
[----:B------:R-:W-:Y:S01]  /*0840*/  IMAD.IADD R229, R2, 0x1, R0 ;  /* 0x0000000102e57824 */ /* 0x000fe200078e0200 */
[----:B------:R-:W-:Y:S01]  /*0850*/  SHF.R.S32.HI R4, RZ, 0x2, R18 ;  /* 0x00000002ff047819 */ /* 0x000fe20000011412 */
[----:B------:R-:W-:Y:S01]  /*0860*/  IMAD.U32 R0, RZ, RZ, UR5 ;  /* 0x00000005ff007e24 */ /* 0x000fe2000f8e00ff */
[----:B------:R-:W-:Y:S01]  /*0870*/  USHF.R.S32.HI UR5, URZ, 0x1f, UR50 ;  /* 0x0000001f3f057899 */ /* 0x000fe20008011432 */
[----:B------:R-:W-:Y:S01]  /*0880*/  IMAD R2, R6, 0x400, R222 ;  /* 0x0000040006027824 */ /* 0x000fe200078e02de */
[----:B------:R-:W-:Y:S01]  /*0890*/  SEL R227, R223, 0xffffffc0, !P0 ;  /* 0xffffffc0dfe37807 */ /* 0x000fe20004000000 */
[----:B------:R-:W-:Y:S01]  /*08a0*/  IMAD.U32 R0, RZ, RZ, UR6 ;  /* 0x00000006ff007e24 */ /* 0x000fe2000f8e00ff */
[----:B------:R-:W-:Y:S01]  /*08b0*/  UIADD3 UR6, UR4, 0x10000, URZ ;  /* 0x0001000004067890 */ /* 0x000fe2000fffe03f */
[----:B------:R-:W-:Y:S01]  /*08c0*/  IMAD.IADD R2, R2, 0x1, R7 ;  /* 0x0000000102027824 */ /* 0x000fe200078e0207 */
[----:B------:R-:W-:Y:S01]  /*08d0*/  SEL R247, R247, 0x240, !P1 ;  /* 0x00000240f7f77807 */ /* 0x000fe20004800000 */
[----:B------:R-:W-:Y:S01]  /*08e0*/  IMAD.U32 R0, RZ, RZ, UR5 ;  /* 0x00000005ff007e24 */ /* 0x000fe2000f8e00ff */
[----:B------:R-:W-:Y:S01]  /*08f0*/  UIADD3 UR5, UR4, 0x14000, URZ ;  /* 0x0001400004057890 */ /* 0x000fe2000fffe03f */
[C---:B------:R-:W-:Y:S01]  /*0900*/  SEL R0, R220.reuse, 0xffffffe0, !P5 ;  /* 0xffffffe0dc007807 */ /* 0x040fe20006800000 */
[C---:B------:R-:W-:Y:S01]  /*0910*/  VIADD R246, R245.reuse, 0x10 ;  /* 0x00000010f5f67836 */ /* 0x040fe20000000000 */
[----:B------:R-:W-:Y:S01]  /*0920*/  SEL R220, R220, 0xffffffe0, !P3 ;  /* 0xffffffe0dcdc7807 */ /* 0x000fe20005800000 */
[----:B------:R-:W-:Y:S01]  /*0930*/  @P2 VIADD R246, R245, 0xfffffff0 ;  /* 0xfffffff0f5f62836 */ /* 0x000fe20000000000 */
[----:B------:R-:W-:Y:S01]  /*0940*/  LEA R2, R2, UR4, 0x1 ;  /* 0x0000000402027c11 */ /* 0x000fe2000f8e08ff */
[----:B------:R-:W-:Y:S01]  /*0950*/  IMAD R249, R6, 0x10, R4 ;  /* 0x0000001006f97824 */ /* 0x000fe200078e0204 */
[----:B------:R-:W-:Y:S01]  /*0960*/  LEA R228, R228, UR5, 0x1 ;  /* 0x00000005e4e47c11 */ /* 0x000fe2000f8e08ff */
[----:B------:R-:W-:Y:S01]  /*0970*/  IMAD.U32 R4, RZ, RZ, UR10 ;  /* 0x0000000aff047e24 */ /* 0x000fe2000f8e00ff */
[----:B------:R-:W-:Y:S01]  /*0980*/  LEA R226, R230, UR5, 0x1 ;  /* 0x00000005e6e27c11 */ /* 0x000fe2000f8e08ff */
[----:B------:R-:W-:Y:S01]  /*0990*/  IMAD.IADD R220, R2, 0x1, R220 ;  /* 0x0000000102dc7824 */ /* 0x000fe200078e02dc */
[----:B------:R-:W-:Y:S01]  /*09a0*/  SEL R223, R223, 0xffffffc0, !P4 ;  /* 0xffffffc0dfdf7807 */ /* 0x000fe20006000000 */
[----:B------:R-:W-:Y:S01]  /*09b0*/  VIADD R231, R228, 0x20 ;  /* 0x00000020e4e77836 */ /* 0x000fe20000000000 */
[----:B------:R-:W-:Y:S01]  /*09c0*/  LEA R3, R3, UR4, 0x1 ;  /* 0x0000000403037c11 */ /* 0x000fe2000f8e08ff */
[----:B------:R-:W-:Y:S01]  /*09d0*/  IMAD.IADD R225, R226, 0x1, R0 ;  /* 0x00000001e2e17824 */ /* 0x000fe200078e0200 */
[----:B------:R-:W-:Y:S01]  /*09e0*/  LOP3.LUT R222, R5, R222, RZ, 0xfc, !PT ;  /* 0x000000de05de7212 */ /* 0x000fe200078efcff */
[----:B------:R-:W-:Y:S01]  /*09f0*/  @P6 VIADD R231, R228, 0xffffffe0 ;  /* 0xffffffe0e4e76836 */ /* 0x000fe20000000000 */
[----:B------:R-:W-:Y:S01]  /*0a00*/  LEA R233, R233, UR4, 0x1 ;  /* 0x00000004e9e97c11 */ /* 0x000fe2000f8e08ff */
[----:B------:R-:W-:Y:S01]  /*0a10*/  IMAD.IADD R226, R226, 0x1, R227 ;  /* 0x00000001e2e27824 */ /* 0x000fe200078e02e3 */
[----:B------:R-:W-:Y:S01]  /*0a20*/  LEA R222, R222, UR6, 0x1 ;  /* 0x00000006dede7c11 */ /* 0x000fe2000f8e08ff */
[----:B------:R-:W-:-:S02]  /*0a30*/  IMAD.IADD R248, R245, 0x1, R247 ;  /* 0x00000001f5f87824 */ /* 0x000fc400078e02f7 */
[----:B------:R-:W-:Y:S02]  /*0a40*/  IMAD.IADD R224, R2, 0x1, R223 ;  /* 0x0000000102e07824 */ /* 0x000fe400078e02df */
[----:B------:R-:W-:Y:S02]  /*0a50*/  IMAD.U32 R4, RZ, RZ, UR7 ;  /* 0x00000007ff047e24 */ /* 0x000fe4000f8e00ff */
[----:B------:R-:W-:Y:S02]  /*0a60*/  IMAD.IADD R227, R225, 0x1, R227 ;  /* 0x00000001e1e37824 */ /* 0x000fe400078e02e3 */
[----:B------:R-:W-:Y:S02]  /*0a70*/  IMAD.IADD R221, R221, 0x1, R3 ;  /* 0x00000001dddd7824 */ /* 0x000fe400078e0203 */
[----:B------:R-:W-:Y:S02]  /*0a80*/  IMAD.IADD R247, R247, 0x1, R246 ;  /* 0x00000001f7f77824 */ /* 0x000fe400078e02f6 */
[----:B------:R-:W-:-:S02]  /*0a90*/  VIADD R232, R231, 0x800 ;  /* 0x00000800e7e87836 */ /* 0x000fc40000000000 */
[----:B------:R-:W-:-:S07]  /*0aa0*/  IMAD.IADD R223, R220, 0x1, R223 ;  /* 0x00000001dcdf7824 */ /* 0x000fce00078e02df */
.L_x_108:
        /* <DEDUP_REMOVED lines=40> */
[----:B------:R-:W-:Y:S01]  /*0d30*/  @!UP3 ULDC.64 UR6, c[0x0][0x318] ;  /* 0x0000c6000006bab9 */ /* 0x000fe20000000a00 */
[----:B------:R-:W-:Y:S01]  /*0d40*/  IMAD.U32 R5, RZ, RZ, UR5 ;  /* 0x00000005ff057e24 */ /* 0x000fe2000f8e00ff */
[----:B------:R-:W-:Y:S01]  /*0d50*/  @!UP3 UISETP.NE.U32.AND UP0, UPT, UR6, URZ, UPT ;  /* 0x0000003f0600b28c */ /* 0x000fe2000bf05070 */
[----:B------:R-:W-:Y:S01]  /*0d60*/  UMOV UR24, URZ ;  /* 0x0000003f00187c82 */ /* 0x000fe20008000000 */
[----:B------:R-:W-:-:S02]  /*0d70*/  @!UP3 ULDC UR5, c[0x0][0x2cc] ;  /* 0x0000b3000005bab9 */ /* 0x000fc40000000800 */
[----:B------:R-:W5:Y:S01]  /*0d80*/  @!P3 LDG.E R6, desc[UR8][R4.64] ;  /* 0x000000080406b981 */ /* 0x000f62000c1e1900 */
[----:B------:R-:W-:Y:S01]  /*0d90*/  UMOV UR6, 0xffffffff ;  /* 0xffffffff00067882 */ /* 0x000fe20000000000 */
[----:B------:R-:W-:Y:S01]  /*0da0*/  @!UP3 UISETP.NE.AND.EX UP0, UPT, UR7, URZ, UPT, UP0 ;  /* 0x0000003f0700b28c */ /* 0x000fe2000bf05300 */
[----:B------:R-:W-:Y:S01]  /*0db0*/  UMOV UR31, 0xffffffff ;  /* 0xffffffff001f7882 */ /* 0x000fe20000000000 */
[----:B------:R-:W-:Y:S02]  /*0dc0*/  USHF.L.U32 UR25, UR30, 0x5, URZ ;  /* 0x000000051e197899 */ /* 0x000fe4000800063f */
[----:B------:R-:W-:Y:S01]  /*0dd0*/  @!UP3 USEL UR10, UR5, URZ, UP0 ;  /* 0x0000003f050ab287 */ /* 0x000fe20008000000 */
[----:B------:R-:W-:Y:S01]  /*0de0*/  ULDC UR7, c[0x0][0x2c8] ;  /* 0x0000b20000077ab9 */ /* 0x000fe20000000800 */
[----:B--2---:R-:W-:Y:S02]  /*0df0*/  @P2 R2UR UR24, R9 ;  /* 0x00000000091822ca */ /* 0x004fe400000e0000 */
[----:B---3--:R-:W-:-:S02]  /*0e00*/  @P1 R2UR UR11, R7 ;  /* 0x00000000070b12ca */ /* 0x008fc400000e0000 */
        /* <DEDUP_REMOVED lines=13> */
.L_x_74:
[----:B------:R-:W-:Y:S02]  /*0ee0*/  @!UP3 UIADD3 UR5, UR10, UR7, -UR24 ;  /* 0x000000070a05b290 */ /* 0x000fe4000fffe818 */
[----:B------:R-:W-:Y:S02]  /*0ef0*/  @UP2 UIADD3 UR7, UR12, -UR6, URZ ;  /* 0x800000060c072290 */ /* 0x000fe4000fffe03f */
[----:B------:R-:W-:-:S05]  /*0f00*/  UISETP.GT.AND UP0, UPT, UR5, UR25, UPT ;  /* 0x000000190500728c */ /* 0x000fca000bf04270 */
[----:B------:R-:W-:Y:S01]  /*0f10*/  @!UP2 ULDC UR7, c[0x0][0x2c4] ;  /* 0x0000b1000007aab9 */ /* 0x000fe20000000800 */
[----:B------:R-:W-:-:S13]  /*0f20*/  PLOP3.LUT P0, PT, PT, PT, UP0, 0x80, 0x0 ;  /* 0x000000000000781c */ /* 0x000fda0003f0f008 */
[----:B------:R-:W-:Y:S05]  /*0f30*/  @!P0 BRA `(.L_x_75) ;  /* 0x0000006c008c8947 */ /* 0x000fea0003800000 */
[----:B------:R-:W1:Y:S01]  /*0f40*/  LDC R8, c[0x0][0x278] ;  /* 0x00009e00ff087b82 */ /* 0x000e620000000800 */
[----:B------:R-:W-:Y:S01]  /*0f50*/  UIADD3 UR52, UR7, 0x20, UR25 ;  /* 0x0000002007347890 */ /* 0x000fe2000fffe019 */
[----:B------:R-:W-:Y:S01]  /*0f60*/  IABS R6, UR56 ;  /* 0x0000003800067c13 */ /* 0x000fe20008000000 */
[----:B------:R-:W-:Y:S01]  /*0f70*/  ULDC.U8 UR32, c[0x0][0x3d8] ;  /* 0x0000f60000207ab9 */ /* 0x000fe20000000000 */
[----:B------:R-:W-:Y:S01]  /*0f80*/  ULDC UR21, c[0x0][0x394] ;  /* 0x0000e50000157ab9 */ /* 0x000fe20000000800 */
[----:B------:R-:W-:Y:S02]  /*0f90*/  USHF.L.U32 UR14, UR50, 0x7, URZ ;  /* 0x00000007320e7899 */ /* 0x000fe4000800063f */
[----:B------:R-:W-:Y:S02]  /*0fa0*/  UISETP.NE.AND UP3, UPT, UR32, URZ, UPT ;  /* 0x0000003f2000728c */ /* 0x000fe4000bf65270 */
[----:B------:R-:W-:Y:S01]  /*0fb0*/  UIADD3 UR21, UR52, UR21, -UR5 ;  /* 0x0000001534157290 */ /* 0x000fe2000fffe805 */
[----:B------:R-:W-:Y:S01]  /*0fc0*/  ULDC.64 UR10, c[0x0][0x228] ;  /* 0x00008a00000a7ab9 */ /* 0x000fe20000000a00 */
[----:B------:R-:W-:Y:S01]  /*0fd0*/  ULDC.64 UR28, c[0x0][0x240] ;  /* 0x00009000001c7ab9 */ /* 0x000fe20000000a00 */
[----:B------:R-:W-:-:S02]  /*0fe0*/  UISETP.NE.AND UP1, UPT, UR6, -0x1, UPT ;  /* 0xffffffff0600788c */ /* 0x000fc4000bf25270 */
[----:B------:R-:W-:Y:S02]  /*0ff0*/  USEL UR53, UR14, URZ, UP2 ;  /* 0x0000003f0e357287 */ /* 0x000fe40009000000 */
[----:B------:R-:W-:Y:S02]  /*1000*/  UIMAD.WIDE.U32 UR16, UR50, UR10, URZ ;  /* 0x0000000a321072a5 */ /* 0x000fe4000f8e003f */
[----:B------:R-:W-:Y:S02]  /*1010*/  UIMAD.WIDE.U32 UR14, UR6, UR28, URZ ;  /* 0x0000001c060e72a5 */ /* 0x000fe4000f8e003f */
[----:B------:R-:W-:Y:S02]  /*1020*/  UIMAD UR12, UR57, UR10, URZ ;  /* 0x0000000a390c72a4 */ /* 0x000fe4000f8e023f */
[----:B------:R-:W-:Y:S01]  /*1030*/  UIADD3 UR21, UR21, 0x3f, URZ ;  /* 0x0000003f15157890 */ /* 0x000fe2000fffe03f */
[----:B-1----:R-:W-:Y:S01]  /*1040*/  IABS R7, R8 ;  /* 0x0000000800077213 */ /* 0x002fe20000000000 */
[----:B------:R-:W-:Y:S01]  /*1050*/  ULDC UR38, c[0x0][0x2c4] ;  /* 0x0000b10000267ab9 */ /* 0x000fe20000000800 */
[----:B------:R-:W-:-:S02]  /*1060*/  USEL UR45, UR16, UR14, !UP1 ;  /* 0x0000000e102d7287 */ /* 0x000fc4000c800000 */
[----:B------:R-:W1:Y:S01]  /*1070*/  I2F.RP R4, R7 ;  /* 0x0000000700047306 */ /* 0x000e620000209400 */
[----:B------:R-:W-:Y:S02]  /*1080*/  UIMAD UR27, UR50, UR11, UR12 ;  /* 0x0000000b321b72a4 */ /* 0x000fe4000f8e020c */
[----:B------:R-:W-:Y:S02]  /*1090*/  USHF.R.S32.HI UR14, URZ, 0x1f, UR21 ;  /* 0x0000001f3f0e7899 */ /* 0x000fe40008011415 */
[----:B------:R-:W-:Y:S02]  /*10a0*/  UIMAD UR23, UR6, UR29, URZ ;  /* 0x0000001d061772a4 */ /* 0x000fe4000f8e023f */
[----:B------:R-:W-:Y:S02]  /*10b0*/  @UP3 UIMAD UR16, UR50, UR38, URZ ;  /* 0x00000026321032a4 */ /* 0x000fe4000f8e023f */
[----:B------:R-:W-:Y:S01]  /*10c0*/  UISETP.NE.AND UP0, UPT, UR31, -0x1, UPT ;  /* 0xffffffff1f00788c */ /* 0x000fe2000bf05270 */
[----:B------:R-:W-:Y:S01]  /*10d0*/  ULDC UR58, c[0x0][0x2d4] ;  /* 0x0000b500003a7ab9 */ /* 0x000fe20000000800 */
[----:B------:R-:W-:-:S02]  /*10e0*/  UIADD3 UR39, UR17, UR27, URZ ;  /* 0x0000001b11277290 */ /* 0x000fc4000fffe03f */
[----:B------:R-:W-:Y:S01]  /*10f0*/  @UP1 UIADD3 UR39, UR15, UR23, URZ ;  /* 0x000000170f271290 */ /* 0x000fe2000fffe03f */
[----:B-1----:R-:W1:Y:S01]  /*1100*/  MUFU.RCP R4, R4 ;  /* 0x0000000400047308 */ /* 0x002e620000001000 */
[----:B------:R-:W-:Y:S01]  /*1110*/  @UP3 USEL UR16, UR16, UR6, !UP1 ;  /* 0x0000000610103287 */ /* 0x000fe2000c800000 */
[----:B------:R-:W-:Y:S01]  /*1120*/  PLOP3.LUT P1, PT, PT, PT, UP0, 0x40, 0x0 ;  /* 0x000000000000781c */ /* 0x000fe20003f2e808 */
[----:B------:R-:W-:Y:S01]  /*1130*/  @UP1 ULDC.64 UR12, c[0x0][0x420] ;  /* 0x00010800000c1ab9 */ /* 0x000fe20000000a00 */
[----:B------:R-:W-:Y:S01]  /*1140*/  UIADD3 UR18, UR7, 0x3f, URZ ;  /* 0x0000003f07127890 */ /* 0x000fe2000fffe03f */
[----:B------:R-:W-:Y:S01]  /*1150*/  PLOP3.LUT P0, PT, PT, PT, UP0, 0x40, 0x0 ;  /* 0x000000000000781c */ /* 0x000fe20003f0e808 */
[----:B------:R-:W-:Y:S02]  /*1160*/  USHF.R.S32.HI UR37, URZ, 0x1f, UR58 ;  /* 0x0000001f3f257899 */ /* 0x000fe4000801143a */
[----:B------:R-:W-:Y:S01]  /*1170*/  ULEA.HI UR23, UR14, UR21, URZ, 0x6 ;  /* 0x000000150e177291 */ /* 0x000fe2000f8f303f */
[----:B------:R-:W-:-:S02]  /*1180*/  @!UP1 ULDC.64 UR10, c[0x0][0x418] ;  /* 0x00010600000a9ab9 */ /* 0x000fc40000000a00 */
[----:B------:R-:W-:Y:S01]  /*1190*/  @UP3 ULDC UR14, c[0x0][0x2e4] ;  /* 0x0000b900000e3ab9 */ /* 0x000fe20000000800 */
[----:B------:R-:W-:Y:S02]  /*11a0*/  @UP1 UIMAD.WIDE.U32 UR48, UR6, UR12, URZ ;  /* 0x0000000c063012a5 */ /* 0x000fe4000f8e003f */
[----:B------:R-:W-:Y:S02]  /*11b0*/  @!UP1 UIMAD UR12, UR57, UR10, URZ ;  /* 0x0000000a390c92a4 */ /* 0x000fe4000f8e023f */
[----:B------:R-:W-:Y:S01]  /*11c0*/  @UP3 UIMAD UR51, UR56, UR14, UR16 ;  /* 0x0000000e383332a4 */ /* 0x000fe2000f8e0210 */
[----:B-1----:R-:W-:Y:S01]  /*11d0*/  VIADD R4, R4, 0xffffffe ;  /* 0x0ffffffe04047836 */ /* 0x002fe20000000000 */
[----:B------:R-:W-:Y:S02]  /*11e0*/  USHF.R.S32.HI UR22, URZ, 0x1f, UR18 ;  /* 0x0000001f3f167899 */ /* 0x000fe40008011412 */
[----:B------:R-:W-:Y:S01]  /*11f0*/  UIMAD UR14, UR37, UR50, URZ ;  /* 0x00000032250e72a4 */ /* 0x000fe2000f8e023f */
[----:B------:R-:W1:Y:S01]  /*1200*/  F2I.FTZ.U32.TRUNC.NTZ R5, R4 ;  /* 0x0000000400057305 */ /* 0x000e62000021f000 */
[----:B------:R-:W-:Y:S01]  /*1210*/  ULDC UR61, c[0x0][0x2dc] ;  /* 0x0000b700003d7ab9 */ /* 0x000fe20000000800 */
[----:B------:R-:W-:Y:S01]  /*1220*/  ULDC UR60, c[0x0][0x270] ;  /* 0x00009c00003c7ab9 */ /* 0x000fe20000000800 */
[----:B------:R-:W-:-:S02]  /*1230*/  USHF.L.U64.HI UR19, UR50, 0x7, UR57 ;  /* 0x0000000732137899 */ /* 0x000fc40008010239 */
[----:B------:R-:W-:Y:S02]  /*1240*/  @UP1 UIMAD UR40, UR6, UR13, UR49 ;  /* 0x0000000d062812a4 */ /* 0x000fe4000f8e0231 */
[----:B------:R-:W-:Y:S02]  /*1250*/  @!UP1 UIMAD.WIDE.U32 UR46, UR50, UR10, URZ ;  /* 0x0000000a322e92a5 */ /* 0x000fe4000f8e003f */
[----:B------:R-:W-:Y:S02]  /*1260*/  @!UP1 UIMAD UR55, UR50, UR11, UR12 ;  /* 0x0000000b323792a4 */ /* 0x000fe4000f8e020c */
[----:B------:R-:W-:Y:S02]  /*1270*/  @UP0 UIADD3 UR20, UR24, UR31, URZ ;  /* 0x0000001f18140290 */ /* 0x000fe4000fffe03f */
[----:B------:R-:W-:Y:S01]  /*1280*/  UIMAD.WIDE UR10, UR61, UR60, URZ ;  /* 0x0000003c3d0a72a5 */ /* 0x000fe2000f8e023f */
[----:B-1----:R-:W-:Y:S01]  /*1290*/  IADD3 R0, RZ, -R5, RZ ;  /* 0x80000005ff007210 */ /* 0x002fe20007ffe0ff */
[----:B------:R-:W-:Y:S01]  /*12a0*/  IMAD.MOV.U32 R4, RZ, RZ, RZ ;  /* 0x000000ffff047224 */ /* 0x000fe200078e00ff */
[----:B------:R-:W-:-:S02]  /*12b0*/  UIMAD.WIDE.U32 UR12, UR50, UR58, URZ ;  /* 0x0000003a320c72a5 */ /* 0x000fc4000f8e003f */
[----:B------:R-:W-:Y:S01]  /*12c0*/  ULEA.HI UR36, UR22, UR18, URZ, 0x6 ;  /* 0x0000001216247291 */ /* 0x000fe2000f8f303f */
[----:B------:R-:W-:Y:S01]  /*12d0*/  IMAD R0, R0, R7, RZ ;  /* 0x0000000700007224 */ /* 0x000fe200078e02ff */
[----:B------:R-:W-:Y:S01]  /*12e0*/  UIMAD UR14, UR57, UR58, UR14 ;  /* 0x0000003a390e72a4 */ /* 0x000fe2000f8e020e */
[----:B------:R-:W-:Y:S01]  /*12f0*/  @UP0 ULDC.64 UR34, c[0x0][0x248] ;  /* 0x0000920000220ab9 */ /* 0x000fe20000000a00 */
[----:B------:R-:W-:Y:S01]  /*1300*/  USEL UR54, UR19, URZ, UP2 ;  /* 0x0000003f13367287 */ /* 0x000fe20009000000 */
[----:B------:R-:W-:Y:S01]  /*1310*/  IMAD.HI.U32 R0, R5, R0, R4 ;  /* 0x0000000005007227 */ /* 0x000fe200078e0004 */
[----:B------:R-:W-:Y:S01]  /*1320*/  @UP0 UIMAD.WIDE.U32 UR18, UR20, UR34, URZ ;  /* 0x00000022141202a5 */ /* 0x000fe2000f8e003f */
[----:B------:R-:W-:Y:S01]  /*1330*/  MOV R4, R6 ;  /* 0x0000000600047202 */ /* 0x000fe20000000f00 */
[----:B------:R-:W-:Y:S02]  /*1340*/  @!UP3 UIMAD UR15, UR50, UR60, UR56 ;  /* 0x0000003c320fb2a4 */ /* 0x000fe4000f8e0238 */
[----:B------:R-:W-:-:S02]  /*1350*/  @UP0 UIMAD UR27, UR20, UR35, URZ ;  /* 0x00000023141b02a4 */ /* 0x000fc4000f8e023f */
[----:B------:R-:W-:Y:S01]  /*1360*/  UIMAD UR22, UR11, UR12, URZ ;  /* 0x0000000c0b1672a4 */ /* 0x000fe2000f8e023f */
[----:B------:R-:W-:Y:S01]  /*1370*/  IMAD.HI.U32 R0, R0, R4, RZ ;  /* 0x0000000400007227 */ /* 0x000fe200078e00ff */
[----:B------:R-:W-:Y:S02]  /*1380*/  USHF.R.S32.HI UR21, URZ, 0x6, UR36 ;  /* 0x000000063f157899 */ /* 0x000fe40008011424 */
[----:B------:R-:W-:Y:S01]  /*1390*/  USHF.R.S32.HI UR20, URZ, 0x6, UR23 ;  /* 0x000000063f147899 */ /* 0x000fe20008011417 */
[----:B------:R-:W-:Y:S01]  /*13a0*/  IMAD.MOV R5, RZ, RZ, -R0 ;  /* 0x000000ffff057224 */ /* 0x000fe200078e0a00 */
[----:B------:R-:W-:Y:S02]  /*13b0*/  UIADD3 UR13, UR13, UR14, URZ ;  /* 0x0000000e0d0d7290 */ /* 0x000fe4000fffe03f */
[----:B------:R-:W-:Y:S01]  /*13c0*/  @UP0 UIADD3 UR26, UR24, UR31, URZ ;  /* 0x0000001f181a0290 */ /* 0x000fe2000fffe03f */
[----:B------:R-:W-:Y:S01]  /*13d0*/  IMAD R4, R7, R5, R4 ;  /* 0x0000000507047224 */ /* 0x000fe200078e0204 */
[----:B------:R-:W-:-:S02]  /*13e0*/  @!UP3 UIMAD UR51, UR15, UR38, URZ ;  /* 0x000000260f33b2a4 */ /* 0x000fc4000f8e023f */
[----:B------:R-:W-:Y:S02]  /*13f0*/  UIMAD.WIDE.U32 UR14, UR10, UR12, URZ ;  /* 0x0000000c0a0e72a5 */ /* 0x000fe4000f8e003f */
[----:B------:R-:W-:Y:S01]  /*1400*/  UISETP.LT.AND UP2, UPT, UR21, UR20, UPT ;  /* 0x000000141500728c */ /* 0x000fe2000bf41270 */
[----:B------:R-:W-:Y:S01]  /*1410*/  ISETP.GT.U32.AND P2, PT, R7, R4, PT ;  /* 0x000000040700720c */ /* 0x000fe20003f44070 */
[----:B------:R-:W-:Y:S01]  /*1420*/  UIMAD UR22, UR10, UR13, UR22 ;  /* 0x0000000d0a1672a4 */ /* 0x000fe2000f8e0216 */
[----:B------:R-:W-:Y:S01]  /*1430*/  @UP0 ULDC.64 UR32, c[0x0][0x250] ;  /* 0x0000940000200ab9 */ /* 0x000fe20000000a00 */
[----:B------:R-:W-:Y:S02]  /*1440*/  UIMAD.WIDE.U32 UR12, UR10, UR6, URZ ;  /* 0x000000060a0c72a5 */ /* 0x000fe4000f8e003f */
[----:B------:R-:W-:Y:S02]  /*1450*/  @UP0 UIMAD.WIDE.U32 UR16, UR26, UR32, URZ ;  /* 0x000000201a1002a5 */ /* 0x000fe4000f8e003f */
[----:B------:R-:W-:-:S02]  /*1460*/  USEL UR44, UR21, UR20, UP2 ;  /* 0x00000014152c7287 */ /* 0x000fc40009000000 */
[----:B------:R-:W-:Y:S02]  /*1470*/  @UP0 UIMAD UR20, UR26, UR33, URZ ;  /* 0x000000211a1402a4 */ /* 0x000fe4000f8e023f */
[----:B------:R-:W-:Y:S02]  /*1480*/  USEL UR36, UR14, UR12, !UP1 ;  /* 0x0000000c0e247287 */ /* 0x000fe4000c800000 */
[----:B------:R-:W-:Y:S02]  /*1490*/  UIMAD UR12, UR11, UR6, URZ ;  /* 0x000000060b0c72a4 */ /* 0x000fe4000f8e023f */
[----:B------:R-:W-:Y:S02]  /*14a0*/  UIADD3 UR26, UR15, UR22, URZ ;  /* 0x000000160f1a7290 */ /* 0x000fe4000fffe03f */
[----:B------:R-:W-:Y:S02]  /*14b0*/  @UP0 UIADD3 UR42, UR17, UR20, URZ ;  /* 0x00000014112a0290 */ /* 0x000fe4000fffe03f */
[----:B------:R-:W-:-:S02]  /*14c0*/  @UP1 UIADD3 UR26, UR13, UR12, URZ ;  /* 0x0000000c0d1a1290 */ /* 0x000fc4000fffe03f */
[----:B------:R-:W-:Y:S02]  /*14d0*/  ULEA UR20, UR44, 0xffffffc0, 0x6 ;  /* 0xffffffc02c147891 */ /* 0x000fe4000f8e303f */
[----:B------:R-:W-:Y:S01]  /*14e0*/  @UP0 UIADD3 UR43, UR19, UR27, URZ ;  /* 0x0000001b132b0290 */ /* 0x000fe2000fffe03f */
[----:B------:R-:W-:Y:S01]  /*14f0*/  @UP0 UMOV UR41, UR18 ;  /* 0x0000001200290c82 */ /* 0x000fe20008000000 */
[----:B------:R-:W-:Y:S01]  /*1500*/  ULDC.64 UR22, c[0x0][0x488] ;  /* 0x0001220000167ab9 */ /* 0x000fe20000000a00 */
[----:B------:R-:W-:Y:S01]  /*1510*/  @UP0 UMOV UR38, UR16 ;  /* 0x0000001000260c82 */ /* 0x000fe20008000000 */
[----:B------:R-:W-:Y:S08]  /*1520*/  @!P1 BRA `(.L_x_76) ;  /* 0x0000000000309947 */ /* 0x000ff00003800000 */
        /* <DEDUP_REMOVED lines=12> */
.L_x_76:
[----:B------:R-:W-:Y:S05]  /*15f0*/  @!P0 BRA `(.L_x_77) ;  /* 0x0000000000308947 */ /* 0x000fea0003800000 */
        /* <DEDUP_REMOVED lines=12> */
.L_x_77:
[----:B------:R-:W-:Y:S01]  /*16c0*/  @!P2 IMAD.IADD R4, R4, 0x1, -R7 ;  /* 0x000000010404a824 */ /* 0x000fe200078e0a07 */
[----:B------:R-:W1:Y:S01]  /*16d0*/  S2UR UR16, SR_CTAID.X ;  /* 0x00000000001079c3 */ /* 0x000e620000002500 */
[----:B------:R-:W-:Y:S01]  /*16e0*/  @!P2 VIADD R0, R0, 0x1 ;  /* 0x000000010000a836 */ /* 0x000fe20000000000 */
[----:B------:R-:W-:Y:S01]  /*16f0*/  ISETP.NE.AND P2, PT, R8, RZ, PT ;  /* 0x000000ff0800720c */ /* 0x000fe20003f45270 */
[----:B------:R-:W-:Y:S01]  /*1700*/  USHF.R.S32.HI UR18, URZ, 0x1f, UR20 ;  /* 0x0000001f3f127899 */ /* 0x000fe20008011414 */
[----:B------:R-:W-:Y:S01]  /*1710*/  ISETP.GE.U32.AND P1, PT, R4, R7, PT ;  /* 0x000000070400720c */ /* 0x000fe20003f26070 */
[----:B------:R-:W-:Y:S01]  /*1720*/  UIADD3 UR14, UP2, UR20, UR53, URZ ;  /* 0x00000035140e7290 */ /* 0x000fe2000ff5e03f */
[----:B------:R-:W-:Y:S01]  /*1730*/  LOP3.LUT R4, R8, UR56, RZ, 0x3c, !PT ;  /* 0x0000003808047c12 */ /* 0x000fe2000f8e3cff */
[----:B------:R-:W-:Y:S01]  /*1740*/  ULDC.U8 UR17, c[0x0][0x480] ;  /* 0x0001200000117ab9 */ /* 0x000fe20000000000 */
[----:B------:R-:W-:Y:S01]  /*1750*/  @UP1 UMOV UR19, UR48 ;  /* 0x0000003000131c82 */ /* 0x000fe20008000000 */
[----:B------:R-:W-:Y:S01]  /*1760*/  UIADD3.X UR15, UR18, UR54, URZ, UP2, !UPT ;  /* 0x00000036120f7290 */ /* 0x000fe200097fe43f */
[----:B------:R-:W-:Y:S01]  /*1770*/  ISETP.GE.AND P0, PT, R4, RZ, PT ;  /* 0x000000ff0400720c */ /* 0x000fe20003f06270 */
[----:B------:R-:W-:-:S02]  /*1780*/  UIMAD UR11, UR11, UR14, URZ ;  /* 0x0000000e0b0b72a4 */ /* 0x000fc4000f8e023f */
[----:B------:R-:W-:Y:S02]  /*1790*/  UISETP.NE.AND UP2, UPT, UR17, URZ, UPT ;  /* 0x0000003f1100728c */ /* 0x000fe4000bf45270 */
[----:B------:R-:W-:Y:S02]  /*17a0*/  UIMAD UR15, UR10, UR15, UR11 ;  /* 0x0000000f0a0f72a4 */ /* 0x000fe4000f8e020b */
[----:B------:R-:W-:Y:S01]  /*17b0*/  @P1 VIADD R0, R0, 0x1 ;  /* 0x0000000100001836 */ /* 0x000fe20000000000 */
[----:B------:R-:W-:Y:S02]  /*17c0*/  UIMAD.WIDE.U32 UR10, UR10, UR14, URZ ;  /* 0x0000000e0a0a72a5 */ /* 0x000fe4000f8e003f */
[----:B------:R-:W-:Y:S01]  /*17d0*/  @!UP1 UIADD3 UR40, UR47, UR55, URZ ;  /* 0x000000372f289290 */ /* 0x000fe2000fffe03f */
[----:B------:R-:W-:Y:S01]  /*17e0*/  IMAD.MOV.U32 R23, RZ, RZ, R0 ;  /* 0x000000ffff177224 */ /* 0x000fe200078e0000 */
[----:B------:R-:W-:Y:S02]  /*17f0*/  UIADD3 UR15, UR11, UR15, URZ ;  /* 0x0000000f0b0f7290 */ /* 0x000fe4000fffe03f */
[----:B-1----:R-:W-:Y:S01]  /*1800*/  UIMAD.WIDE.U32 UR12, UR16, UR22, URZ ;  /* 0x00000016100c72a5 */ /* 0x002fe2000f8e003f */
[----:B------:R-:W-:Y:S01]  /*1810*/  @!P0 IMAD.MOV R23, RZ, RZ, -R23 ;  /* 0x000000ffff178224 */ /* 0x000fe200078e0a17 */
[----:B------:R-:W-:Y:S01]  /*1820*/  PLOP3.LUT P0, PT, PT, PT, UP3, 0x80, 0x0 ;  /* 0x000000000000781c */ /* 0x000fe20003f0f038 */
[----:B------:R-:W-:Y:S01]  /*1830*/  @!UP1 UMOV UR19, UR46 ;  /* 0x0000002e00139c82 */ /* 0x000fe20008000000 */
[----:B------:R-:W-:Y:S01]  /*1840*/  UIMAD UR16, UR16, UR23, UR13 ;  /* 0x00000017101072a4 */ /* 0x000fe2000f8e020d */
[----:B------:R-:W-:Y:S01]  /*1850*/  @!P2 LOP3.LUT R23, RZ, R8, RZ, 0x33, !PT ;  /* 0x00000008ff17a212 */ /* 0x000fe200078e33ff */
[----:B------:R-:W-:-:S02]  /*1860*/  UIMAD UR13, UR56, UR61, URZ ;  /* 0x0000003d380d72a4 */ /* 0x000fc4000f8e023f */
[----:B------:R-:W-:Y:S01]  /*1870*/  USEL UR14, UR12, URZ, UP2 ;  /* 0x0000003f0c0e7287 */ /* 0x000fe20009000000 */
[----:B------:R-:W-:Y:S01]  /*1880*/  SHF.R.S32.HI R38, RZ, 0x1f, R23 ;  /* 0x0000001fff267819 */ /* 0x000fe20000011417 */
[----:B------:R-:W-:Y:S02]  /*1890*/  USHF.R.S32.HI UR21, URZ, 0x1f, UR13 ;  /* 0x0000001f3f157899 */ /* 0x000fe4000801140d */
[----:B------:R-:W-:-:S03]  /*18a0*/  USEL UR17, UR16, URZ, UP2 ;  /* 0x0000003f10117287 */ /* 0x000fc60009000000 */
[----:B------:R-:W-:Y:S09]  /*18b0*/  @!P0 BRA `(.L_x_78) ;  /* 0x00000000001c8947 */ /* 0x000ff20003800000 */
[----:B------:R-:W-:Y:S01]  /*18c0*/  @!UP1 UIMAD UR6, UR50, UR58, URZ ;  /* 0x0000003a320692a4 */ /* 0x000fe2000f8e023f */
[----:B------:R-:W-:Y:S01]  /*18d0*/  ULDC UR16, c[0x0][0x2c0] ;  /* 0x0000b00000107ab9 */ /* 0x000fe20000000800 */
[----:B------:R-:W-:Y:S02]  /*18e0*/  ULDC UR12, c[0x0][0x2e4] ;  /* 0x0000b900000c7ab9 */ /* 0x000fe40000000800 */
[----:B------:R-:W-:Y:S02]  /*18f0*/  ULEA UR6, UR50, UR6, 0x7 ;  /* 0x0000000632067291 */ /* 0x000fe4000f8e383f */
[----:B------:R-:W-:-:S04]  /*1900*/  ULEA UR12, UR16, UR12, 0x7 ;  /* 0x0000000c100c7291 */ /* 0x000fc8000f8e383f */
[----:B------:R-:W-:Y:S01]  /*1910*/  UIMAD UR6, UR12, UR56, UR6 ;  /* 0x000000380c0672a4 */ /* 0x000fe2000f8e0206 */
[----:B------:R-:W-:Y:S11]  /*1920*/  BRA `(.L_x_79) ;  /* 0x0000000000087947 */ /* 0x000ff60003800000 */
.L_x_78:
[----:B------:R-:W-:-:S04]  /*1930*/  UIMAD UR6, UR50, UR60, UR56 ;  /* 0x0000003c320672a4 */ /* 0x000fc8000f8e0238 */
[----:B------:R-:W-:-:S12]  /*1940*/  UIMAD UR6, UR6, UR58, URZ ;  /* 0x0000003a060672a4 */ /* 0x000fd8000f8e023f */
.L_x_79:
[----:B------:R-:W1:Y:S01]  /*1950*/  S2R R36, SR_TID.X ;  /* 0x0000000000247919 */ /* 0x000e620000002100 */
[----:B------:R-:W-:Y:S01]  /*1960*/  UIMAD UR12, UR61, UR60, URZ ;  /* 0x0000003c3d0c72a4 */ /* 0x000fe2000f8e023f */
[----:B------:R-:W2:Y:S01]  /*1970*/  LDC.64 R8, c[0x0][0x420] ;  /* 0x00010800ff087b82 */ /* 0x000ea20000000a00 */
[----:B------:R-:W-:Y:S01]  /*1980*/  UIADD3 UR16, -UR5, UR7, UR25 ;  /* 0x0000000705107290 */ /* 0x000fe2000fffe119 */
[----:B------:R-:W-:Y:S01]  /*1990*/  BSSY B1, `(.L_x_75) ;  /* 0x000063d000017945 */ /* 0x000fe20003800000 */
[----:B------:R-:W-:Y:S01]  /*19a0*/  USHF.L.U32 UR11, UR12, 0x6, URZ ;  /* 0x000000060c0b7899 */ /* 0x000fe2000800063f */
[----:B------:R-:W-:Y:S01]  /*19b0*/  ULDC UR47, c[0x0][0x398] ;  /* 0x0000e600002f7ab9 */ /* 0x000fe20000000800 */
[----:B------:R-:W-:Y:S02]  /*19c0*/  ULDC UR46, c[0x0][0x2d0] ;  /* 0x0000b400002e7ab9 */ /* 0x000fe40000000800 */
[----:B------:R-:W-:Y:S02]  /*19d0*/  UIADD3 UR13, UP3, UP1, UR10, UR11, UR13 ;  /* 0x0000000b0a0d7290 */ /* 0x000fe4000f97e00d */
[----:B------:R-:W-:-:S02]  /*19e0*/  USHF.R.S32.HI UR10, URZ, 0x1f, UR11 ;  /* 0x0000001f3f0a7899 */ /* 0x000fc4000801140b */
[----:B------:R-:W-:Y:S02]  /*19f0*/  UIADD3 UR37, UR20, UR6, URZ ;  /* 0x0000000614257290 */ /* 0x000fe4000fffe03f */
[----:B------:R-:W-:Y:S02]  /*1a00*/  UIADD3.X UR10, UR15, UR10, UR21, UP3, UP1 ;  /* 0x0000000a0f0a7290 */ /* 0x000fe40009fe2415 */
[----:B------:R-:W-:Y:S02]  /*1a10*/  UIADD3 UR11, UP3, UP1, UR14, UR13, UR36 ;  /* 0x0000000d0e0b7290 */ /* 0x000fe4000f97e024 */
[----:B------:R-:W-:Y:S02]  /*1a20*/  UIADD3 UR36, UR20, UR51, URZ ;  /* 0x0000003314247290 */ /* 0x000fe4000fffe03f */
[----:B------:R-:W-:Y:S02]  /*1a30*/  UIADD3.X UR10, UR17, UR10, UR26, UP3, UP1 ;  /* 0x0000000a110a7290 */ /* 0x000fe40009fe241a */
[----:B------:R-:W-:Y:S01]  /*1a40*/  USHF.R.S32.HI UR53, URZ, 0x1f, UR56 ;  /* 0x0000001f3f357899 */ /* 0x000fe20008011438 */
[----:B------:R-:W-:Y:S01]  /*1a50*/  ULDC.64 UR14, c[0x0][0x428] ;  /* 0x00010a00000e7ab9 */ /* 0x000fe20000000a00 */
[----:B------:R-:W-:Y:S01]  /*1a60*/  ULDC.64 UR26, c[0x0][0x258] ;  /* 0x00009600001a7ab9 */ /* 0x000fe20000000a00 */
[----:B------:R-:W-:Y:S01]  /*1a70*/  IMAD.U32 R29, RZ, RZ, UR14 ;  /* 0x0000000eff1d7e24 */ /* 0x000fe2000f8e00ff */
[----:B------:R-:W-:Y:S01]  /*1a80*/  ULDC.64 UR48, c[0x0][0x478] ;  /* 0x00011e0000307ab9 */ /* 0x000fe20000000a00 */
[----:B------:R-:W-:Y:S01]  /*1a90*/  IMAD.U32 R34, RZ, RZ, UR26 ;  /* 0x0000001aff227e24 */ /* 0x000fe2000f8e00ff */
[----:B------:R-:W-:Y:S01]  /*1aa0*/  ULDC.64 UR54, c[0x0][0x2b0] ;  /* 0x0000ac0000367ab9 */ /* 0x000fe20000000a00 */
[----:B------:R-:W-:Y:S01]  /*1ab0*/  ULDC.64 UR22, c[0x0][0x210] ;  /* 0x0000840000167ab9 */ /* 0x000fe20000000a00 */
[----:B-1----:R-:W-:Y:S01]  /*1ac0*/  SHF.R.S32.HI R10, RZ, 0x1f, R36 ;  /* 0x0000001fff0a7819 */ /* 0x002fe20000011424 */
[----:B------:R-:W-:-:S03]  /*1ad0*/  UIADD3 UR6, UR44, -0x1, URZ ;  /* 0xffffffff2c067890 */ /* 0x000fc6000fffe03f */
[CC--:B------:R-:W-:Y:S02]  /*1ae0*/  LEA.HI R4, R10.reuse, R36.reuse, RZ, 0x5 ;  /* 0x000000240a047211 */ /* 0x0c0fe400078f28ff */
[----:B------:R-:W-:Y:S02]  /*1af0*/  LEA.HI R10, R10, R36, RZ, 0x3 ;  /* 0x000000240a0a7211 */ /* 0x000fe400078f18ff */
[----:B------:R-:W-:Y:S02]  /*1b00*/  LOP3.LUT R0, R4, 0xffffffe0, RZ, 0xc0, !PT ;  /* 0xffffffe004007812 */ /* 0x000fe400078ec0ff */
[----:B------:R-:W-:Y:S02]  /*1b10*/  SHF.R.S32.HI R4, RZ, 0x5, R4 ;  /* 0x00000005ff047819 */ /* 0x000fe40000011404 */
[----:B------:R-:W-:Y:S01]  /*1b20*/  LOP3.LUT R5, R10, 0xfffffff8, RZ, 0xc0, !PT ;  /* 0xfffffff80a057812 */ /* 0x000fe200078ec0ff */
[----:B------:R-:W-:-:S04]  /*1b30*/  IMAD.IADD R0, R36, 0x1, -R0 ;  /* 0x0000000124007824 */ /* 0x000fc800078e0a00 */
[----:B------:R-:W-:Y:S01]  /*1b40*/  IMAD R0, R4, UR12, R0 ;  /* 0x0000000c04007c24 */ /* 0x000fe2000f8e0200 */
[----:B------:R-:W-:Y:S01]  /*1b50*/  ULDC.64 UR12, c[0x0][0x400] ;  /* 0x00010000000c7ab9 */ /* 0x000fe20000000a00 */
[----:B------:R-:W-:-:S03]  /*1b60*/  IMAD.IADD R36, R36, 0x1, -R5 ;  /* 0x0000000124247824 */ /* 0x000fc600078e0a05 */
[----:B------:R-:W-:-:S04]  /*1b70*/  IADD3 R4, P0, R0, UR11, RZ ;  /* 0x0000000b00047c10 */ /* 0x000fc8000ff1e0ff */
[----:B------:R-:W-:Y:S01]  /*1b80*/  LEA.HI.X.SX32 R0, R0, UR10, 0x1, P0 ;  /* 0x0000000a00007c11 */ /* 0x000fe200080f0eff */
[----:B------:R-:W-:Y:S01]  /*1b90*/  UIADD3 UR10, UR16, -UR47, URZ ;  /* 0x8000002f100a7290 */ /* 0x000fe2000fffe03f */
[C---:B------:R-:W-:Y:S01]  /*1ba0*/  LEA R234, P0, R4.reuse, UR12, 0x2 ;  /* 0x0000000c04ea7c11 */ /* 0x040fe2000f8010ff */
[----:B------:R-:W-:Y:S02]  /*1bb0*/  UIMAD.WIDE UR16, UR37, 0x4, UR48 ;  /* 0x00000004251078a5 */ /* 0x000fe4000f8e0230 */
[----:B------:R-:W-:Y:S01]  /*1bc0*/  USHF.R.S32.HI UR11, URZ, 0x1f, UR10 ;  /* 0x0000001f3f0b7899 */ /* 0x000fe2000801140a */
[----:B------:R-:W-:Y:S01]  /*1bd0*/  LEA.HI.X R235, R4, UR13, R0, 0x2, P0 ;  /* 0x0000000d04eb7c11 */ /* 0x000fe200080f1400 */
[----:B------:R-:W-:Y:S01]  /*1be0*/  IMAD.SHL.U32 R4, R36, 0x8, RZ ;  /* 0x0000000824047824 */ /* 0x000fe200078e00ff */
[----:B------:R-:W-:Y:S01]  /*1bf0*/  ULDC.64 UR12, c[0x0][0x3e0] ;  /* 0x0000f800000c7ab9 */ /* 0x000fe20000000a00 */
[----:B--2---:R-:W-:Y:S01]  /*1c00*/  IMAD R0, R8, UR18, RZ ;  /* 0x0000001208007c24 */ /* 0x004fe2000f8e02ff */
[----:B------:R-:W-:Y:S01]  /*1c10*/  ULEA.HI UR21, UR11, UR10, URZ, 0x6 ;  /* 0x0000000a0b157291 */ /* 0x000fe2000f8f303f */
[C---:B------:R-:W-:Y:S01]  /*1c20*/  VIADD R17, R4.reuse, 0x40 ;  /* 0x0000004004117836 */ /* 0x040fe20000000000 */
[----:B------:R-:W-:Y:S01]  /*1c30*/  SHF.R.S32.HI R5, RZ, 0x1f, R4 ;  /* 0x0000001fff057819 */ /* 0x000fe20000011404 */
[----:B------:R-:W-:Y:S01]  /*1c40*/  IMAD R12, R9, UR20, R0 ;  /* 0x00000014090c7c24 */ /* 0x000fe2000f8e0200 */
[C---:B------:R-:W-:Y:S01]  /*1c50*/  IADD3 R6, P0, R4.reuse, UR19, RZ ;  /* 0x0000001304067c10 */ /* 0x040fe2000ff1e0ff */
[C---:B------:R-:W-:Y:S01]  /*1c60*/  VIADD R15, R4.reuse, 0x80 ;  /* 0x00000080040f7836 */ /* 0x040fe20000000000 */
[----:B------:R-:W-:Y:S01]  /*1c70*/  ISETP.GE.AND P5, PT, R17, UR46, PT ;  /* 0x0000002e11007c0c */ /* 0x000fe2000bfa6270 */
[----:B------:R-:W-:Y:S01]  /*1c80*/  VIADD R16, R4, 0xc0 ;  /* 0x000000c004107836 */ /* 0x000fe20000000000 */
[----:B------:R-:W-:Y:S01]  /*1c90*/  IADD3.X R7, R5, UR40, RZ, P0, !PT ;  /* 0x0000002805077c10 */ /* 0x000fe200087fe4ff */
[----:B------:R-:W-:Y:S01]  /*1ca0*/  UIMAD UR11, UR53, UR14, URZ ;  /* 0x0000000e350b72a4 */ /* 0x000fe2000f8e023f */
[----:B------:R-:W-:Y:S01]  /*1cb0*/  SHF.R.S32.HI R0, RZ, 0x3, R10 ;  /* 0x00000003ff007819 */ /* 0x000fe2000001140a */
[----:B------:R-:W-:Y:S01]  /*1cc0*/  UIMAD UR10, UR53, UR26, URZ ;  /* 0x0000001a350a72a4 */ /* 0x000fe2000f8e023f */
[----:B------:R-:W-:Y:S01]  /*1cd0*/  SEL R10, RZ, 0xffffffff, P5 ;  /* 0xffffffffff0a7807 */ /* 0x000fe20002800000 */
[----:B------:R-:W-:Y:S01]  /*1ce0*/  IMAD.WIDE.U32 R6, R8, UR20, R6 ;  /* 0x0000001408067c25 */ /* 0x000fe2000f8e0006 */
[----:B------:R-:W-:Y:S01]  /*1cf0*/  IADD3 R22, P0, R0, UR20, RZ ;  /* 0x0000001400167c10 */ /* 0x000fe2000ff1e0ff */
[----:B------:R-:W-:Y:S01]  /*1d00*/  USHF.R.S32.HI UR20, URZ, 0x6, UR21 ;  /* 0x000000063f147899 */ /* 0x000fe20008011415 */
[----:B------:R-:W-:Y:S01]  /*1d10*/  ISETP.GE.AND P3, PT, R4, UR46, PT ;  /* 0x0000002e04007c0c */ /* 0x000fe2000bf66270 */
[----:B------:R-:W-:Y:S01]  /*1d20*/  IMAD.SHL.U32 R10, R10, 0x2, RZ ;  /* 0x000000020a0a7824 */ /* 0x000fe200078e00ff */
[----:B------:R-:W-:Y:S01]  /*1d30*/  SHF.R.S32.HI R39, RZ, 0x1f, R0 ;  /* 0x0000001fff277819 */ /* 0x000fe20000011400 */
[----:B------:R-:W-:Y:S01]  /*1d40*/  UISETP.LT.AND UP1, UPT, URZ, UR20, UPT ;  /* 0x000000143f00728c */ /* 0x000fe2000bf21270 */
[----:B------:R-:W-:Y:S01]  /*1d50*/  SEL R11, RZ, 0x1, P3 ;  /* 0x00000001ff0b7807 */ /* 0x000fe20001800000 */
[----:B------:R-:W-:Y:S01]  /*1d60*/  IMAD.IADD R7, R7, 0x1, R12 ;  /* 0x0000000107077824 */ /* 0x000fe200078e020c */
[----:B------:R-:W-:Y:S01]  /*1d70*/  IADD3.X R27, R39, UR18, RZ, P0, !PT ;  /* 0x00000012271b7c10 */ /* 0x000fe200087fe4ff */
[----:B------:R-:W-:Y:S01]  /*1d80*/  USEL UR20, URZ, UR20, !UP1 ;  /* 0x000000143f147287 */ /* 0x000fe2000c800000 */
[----:B------:R-:W-:Y:S01]  /*1d90*/  LOP3.LUT R18, R10, 0x2, R11, 0xe2, !PT ;  /* 0x000000020a127812 */ /* 0x000fe200078ee20b */
[----:B------:R-:W-:Y:S01]  /*1da0*/  IMAD.WIDE.U32 R12, R22, UR28, R4 ;  /* 0x0000001c160c7c25 */ /* 0x000fe2000f8e0004 */
[----:B------:R-:W-:Y:S01]  /*1db0*/  ISETP.GE.AND P4, PT, R15, UR46, PT ;  /* 0x0000002e0f007c0c */ /* 0x000fe2000bf86270 */
[----:B------:R-:W-:Y:S01]  /*1dc0*/  UISETP.GT.AND UP1, UPT, UR44, UR20, UPT ;  /* 0x000000142c00728c */ /* 0x000fe2000bf24270 */
[----:B------:R-:W-:Y:S01]  /*1dd0*/  ISETP.GE.AND P6, PT, R16, UR46, PT ;  /* 0x0000002e10007c0c */ /* 0x000fe2000bfc6270 */
[----:B------:R-:W-:Y:S01]  /*1de0*/  IMAD R10, R27, UR28, RZ ;  /* 0x0000001c1b0a7c24 */ /* 0x000fe2000f8e02ff */
[----:B------:R-:W-:Y:S01]  /*1df0*/  UIMAD UR11, UR56, UR15, UR11 ;  /* 0x0000000f380b72a4 */ /* 0x000fe2000f8e020b */
[----:B------:R-:W-:Y:S01]  /*1e00*/  SEL R14, RZ, 0x4, P4 ;  /* 0x00000004ff0e7807 */ /* 0x000fe20002000000 */
[----:B------:R-:W-:Y:S01]  /*1e10*/  IMAD.WIDE.U32 R6, R29, UR56, R6 ;  /* 0x000000381d067c25 */ /* 0x000fe2000f8e0006 */
[----:B------:R-:W-:Y:S01]  /*1e20*/  IADD3 R12, P0, R12, UR45, RZ ;  /* 0x0000002d0c0c7c10 */ /* 0x000fe2000ff1e0ff */
[----:B------:R-:W-:Y:S01]  /*1e30*/  UIMAD UR14, UR56, UR27, UR10 ;  /* 0x0000001b380e72a4 */ /* 0x000fe2000f8e020a */
[----:B------:R-:W-:Y:S01]  /*1e40*/  PLOP3.LUT P2, PT, PT, PT, UP1, 0x80, 0x0 ;  /* 0x000000000000781c */ /* 0x000fe20003f4f018 */
[----:B------:R-:W-:Y:S01]  /*1e50*/  IMAD R35, R22, UR29, R10 ;  /* 0x0000001d16237c24 */ /* 0x000fe2000f8e020a */
[----:B------:R-:W-:Y:S01]  /*1e60*/  SEL R10, RZ, 0x8, P6 ;  /* 0x00000008ff0a7807 */ /* 0x000fe20003000000 */
[----:B------:R-:W-:Y:S01]  /*1e70*/  VIADD R11, R7, UR11 ;  /* 0x0000000b070b7c36 */ /* 0x000fe20008000000 */
[----:B------:R-:W-:-:S02]  /*1e80*/  UIMAD.WIDE UR26, UR36, 0x4, UR54 ;  /* 0x00000004241a78a5 */ /* 0x000fc4000f8e0236 */
[----:B------:R-:W-:Y:S01]  /*1e90*/  LOP3.LUT R26, R10, R18, R14, 0xfe, !PT ;  /* 0x000000120a1a7212 */ /* 0x000fe200078efe0e */
[----:B------:R-:W-:Y:S01]  /*1ea0*/  IMAD.MOV.U32 R10, RZ, RZ, R6 ;  /* 0x000000ffff0a7224 */ /* 0x000fe200078e0006 */
[----:B------:R-:W-:Y:S01]  /*1eb0*/  IADD3.X R13, R13, UR39, R35, P0, !PT ;  /* 0x000000270d0d7c10 */ /* 0x000fe200087fe423 */
[-C--:B------:R-:W-:Y:S01]  /*1ec0*/  IMAD R6, R39, R8.reuse, RZ ;  /* 0x0000000827067224 */ /* 0x080fe200078e02ff */
[----:B------:R-:W-:Y:S01]  /*1ed0*/  UMOV UR18, UR16 ;  /* 0x0000001000127c82 */ /* 0x000fe20008000000 */
[----:B------:R-:W-:Y:S01]  /*1ee0*/  IMAD.WIDE.U32 R10, R0, R8, R10 ;  /* 0x00000008000a7225 */ /* 0x000fe200078e000a */
[----:B------:R-:W-:Y:S01]  /*1ef0*/  UMOV UR16, UR26 ;  /* 0x0000001a00107c82 */ /* 0x000fe20008000000 */
[----:B------:R-:W-:Y:S02]  /*1f00*/  UMOV UR15, UR27 ;  /* 0x0000001b000f7c82 */ /* 0x000fe40008000000 */
[----:B------:R-:W-:Y:S01]  /*1f10*/  IMAD.WIDE.U32 R20, R34, UR56, R12 ;  /* 0x0000003822147c25 */ /* 0x000fe2000f8e000c */
[----:B------:R-:W-:-:S03]  /*1f20*/  LEA R238, P0, R10, UR12, 0x1 ;  /* 0x0000000c0aee7c11 */ /* 0x000fc6000f8008ff */
[----:B------:R-:W-:Y:S01]  /*1f30*/  IMAD R6, R0, R9, R6 ;  /* 0x0000000900067224 */ /* 0x000fe200078e0206 */
[----:B------:R-:W-:Y:S01]  /*1f40*/  LEA R237, P1, R20, UR22, 0x1 ;  /* 0x0000001614ed7c11 */ /* 0x000fe2000f8208ff */
[----:B------:R-:W-:Y:S02]  /*1f50*/  VIADD R37, R21, UR14 ;  /* 0x0000000e15257c36 */ /* 0x000fe40008000000 */
[----:B------:R-:W-:-:S03]  /*1f60*/  IMAD.IADD R28, R11, 0x1, R6 ;  /* 0x000000010b1c7824 */ /* 0x000fc600078e0206 */
[----:B------:R-:W-:Y:S02]  /*1f70*/  LEA.HI.X R239, R20, UR23, R37, 0x1, P1 ;  /* 0x0000001714ef7c11 */ /* 0x000fe400088f0c25 */
[----:B------:R-:W-:Y:S01]  /*1f80*/  LEA.HI.X R240, R10, UR13, R28, 0x1, P0 ;  /* 0x0000000d0af07c11 */ /* 0x000fe200080f0c1c */
[----:B------:R-:W-:Y:S06]  /*1f90*/  @P2 BRA `(.L_x_80) ;  /* 0x0000000400882947 */ /* 0x000fec0003800000 */
[----:B------:R-:W-:Y:S01]  /*1fa0*/  PLOP3.LUT P0, PT, PT, PT, UP0, 0x40, 0x0 ;  /* 0x000000000000781c */ /* 0x000fe20003f0e808 */
[----:B------:R-:W-:Y:S01]  /*1fb0*/  @UP0 UIADD3 UR10, UR24, UR31, URZ ;  /* 0x0000001f180a0290 */ /* 0x000fe2000fffe03f */
[----:B------:R-:W-:-:S03]  /*1fc0*/  @UP0 ULDC.64 UR14, c[0x0][0x450] ;  /* 0x00011400000e0ab9 */ /* 0x000fc60000000a00 */
[----:B------:R-:W-:Y:S02]  /*1fd0*/  @UP0 UIMAD.WIDE.U32 UR6, UR10, UR14, URZ ;  /* 0x0000000e0a0602a5 */ /* 0x000fe4000f8e003f */
[----:B------:R-:W-:-:S04]  /*1fe0*/  @UP0 UIMAD UR10, UR10, UR15, URZ ;  /* 0x0000000f0a0a02a4 */ /* 0x000fc8000f8e023f */
[----:B------:R-:W-:Y:S01]  /*1ff0*/  @UP0 UIADD3 UR18, UR7, UR10, URZ ;  /* 0x0000000a07120290 */ /* 0x000fe2000fffe03f */
[----:B------:R-:W-:Y:S01]  /*2000*/  @UP0 UMOV UR17, UR6 ;  /* 0x0000000600110c82 */ /* 0x000fe20008000000 */
[----:B------:R-:W-:Y:S10]  /*2010*/  @!P0 BRA `(.L_x_81) ;  /* 0x0000000000308947 */ /* 0x000ff40003800000 */
[----:B------:R-:W-:Y:S01]  /*2020*/  USHF.R.S32.HI UR6, URZ, 0x1f, UR24 ;  /* 0x0000001f3f067899 */ /* 0x000fe20008011418 */
[----:B------:R-:W-:-:S03]  /*2030*/  ULDC.64 UR14, c[0x0][0x450] ;  /* 0x00011400000e7ab9 */ /* 0x000fc60000000a00 */
        /* <DEDUP_REMOVED lines=10> */
.L_x_81:
[----:B------:R-:W-:Y:S01]  /*20e0*/  PLOP3.LUT P0, PT, PT, PT, UP0, 0x40, 0x0 ;  /* 0x000000000000781c */ /* 0x000fe20003f0e808 */
[----:B------:R-:W-:Y:S01]  /*20f0*/  @UP0 UIADD3 UR12, UR24, UR31, URZ ;  /* 0x0000001f180c0290 */ /* 0x000fe2000fffe03f */
[----:B------:R-:W-:-:S03]  /*2100*/  @UP0 ULDC.64 UR10, c[0x0][0x458] ;  /* 0x00011600000a0ab9 */ /* 0x000fc60000000a00 */
[----:B------:R-:W-:Y:S02]  /*2110*/  @UP0 UIMAD.WIDE.U32 UR6, UR12, UR10, URZ ;  /* 0x0000000a0c0602a5 */ /* 0x000fe4000f8e003f */
[----:B------:R-:W-:-:S04]  /*2120*/  @UP0 UIMAD UR12, UR12, UR11, URZ ;  /* 0x0000000b0c0c02a4 */ /* 0x000fc8000f8e023f */
[----:B------:R-:W-:Y:S02]  /*2130*/  @UP0 UIADD3 UR7, UR7, UR12, URZ ;  /* 0x0000000c07070290 */ /* 0x000fe4000fffe03f */
        /* <DEDUP_REMOVED lines=11> */
[----:B------:R-:W-:Y:S02]  /*21f0*/  UIADD3 UR7, UR7, UR13, URZ ;  /* 0x0000000d07077290 */ /* 0x000fe4000fffe03f */
.L_x_82:
[----:B------:R-:W-:Y:S01]  /*2200*/  UIADD3 UR5, -UR25, UR5, URZ ;  /* 0x0000000519057290 */ /* 0x000fe2000fffe13f */
[----:B------:R-:W-:Y:S05]  /*2210*/  BSSY B0, `(.L_x_83) ;  /* 0x000001d000007945 */ /* 0x000fea0003800000 */
[----:B------:R-:W-:-:S13]  /*2220*/  ISETP.GE.AND P3, PT, R0, UR5, PT ;  /* 0x0000000500007c0c */ /* 0x000fda000bf66270 */
        /* <DEDUP_REMOVED lines=16> */
[----:B------:R-:W-:Y:S01]  /*2330*/  ISETP.GE.AND P1, PT, R16, UR46, PT ;  /* 0x0000002e10007c0c */ /* 0x000fe2000bf26270 */
[----:B------:R-:W-:Y:S01]  /*2340*/  ULDC.64 UR12, c[0x0][0x3f0] ;  /* 0x0000fc00000c7ab9 */ /* 0x000fe20000000a00 */
[----:B------:R-:W-:-:S03]  /*2350*/  IADD3.X R9, R7, UR18, R9, P0, !PT ;  /* 0x0000001207097c10 */ /* 0x000fc600087fe409 */
        /* <DEDUP_REMOVED lines=8> */
.L_x_84:
[----:B------:R-:W-:Y:S05]  /*23e0*/  BSYNC B0 ;  /* 0x0000000000007941 */ /* 0x000fea0003800000 */
.L_x_83:
        /* <DEDUP_REMOVED lines=11> */
[----:B------:R-:W-:Y:S01]  /*24a0*/  IADD3 R6, P0, R6, UR6, RZ ;  /* 0x0000000606067c10 */ /* 0x000fe2000ff1e0ff */
[----:B------:R-:W-:-:S02]  /*24b0*/  UIMAD UR5, UR56, UR13, UR5 ;  /* 0x0000000d380572a4 */ /* 0x000fc4000f8e0205 */
[----:B------:R-:W-:Y:S02]  /*24c0*/  IMAD R8, R0, UR11, R8 ;  /* 0x0000000b00087c24 */ /* 0x000fe4000f8e0208 */
        /* <DEDUP_REMOVED lines=10> */
[----:B------:R1:W-:Y:S01]  /*2570*/  @!P0 STG.E.128 desc[UR8][R4.64+0x100], RZ ;  /* 0x000100ff04008986 */ /* 0x0003e2000c101d08 */
[----:B------:R-:W-:-:S13]  /*2580*/  ISETP.GE.AND P0, PT, R16, UR46, PT ;  /* 0x0000002e10007c0c */ /* 0x000fda000bf06270 */
[----:B------:R-:W-:Y:S05]  /*2590*/  @P0 BRA `(.L_x_85) ;  /* 0x0000005400f00947 */ /* 0x000fea0003800000 */
[----:B------:R2:W-:Y:S01]  /*25a0*/  STG.E.128 desc[UR8][R4.64+0x180], RZ ;  /* 0x000180ff04007986 */ /* 0x0005e2000c101d08 */
[----:B------:R-:W-:Y:S05]  /*25b0*/  BRA `(.L_x_85) ;  /* 0x0000005400e87947 */ /* 0x000fea0003800000 */
.L_x_80:
[----:B------:R-:W-:Y:S01]  /*25c0*/  PLOP3.LUT P0, PT, PT, PT, UP2, 0x80, 0x0 ;  /* 0x000000000000781c */ /* 0x000fe20003f0f028 */
[----:B------:R-:W-:Y:S01]  /*25d0*/  UIADD3 UR10, -UR25, UR5, URZ ;  /* 0x00000005190a7290 */ /* 0x000fe2000fffe13f */
[----:B------:R-:W-:Y:S01]  /*25e0*/  BSSY B0, `(.L_x_86) ;  /* 0x0000044000007945 */ /* 0x000fe20003800000 */
[----:B------:R-:W-:Y:S01]  /*25f0*/  IMAD.SHL.U32 R30, R249, 0x4, RZ ;  /* 0x00000004f91e7824 */ /* 0x000fe200078e00ff */
[----:B------:R-:W-:-:S09]  /*2600*/  SHF.R.S32.HI R243, RZ, 0x1f, R249 ;  /* 0x0000001ffff37819 */ /* 0x000fd200000114f9 */
[----:B------:R-:W-:Y:S01]  /*2610*/  @P0 BAR.SYNC.DEFER_BLOCKING 0x0 ;  /* 0x0000000000000b1d */ /* 0x000fe20000010000 */
[----:B------:R-:W-:Y:S01]  /*2620*/  ISETP.GE.AND P2, PT, R0, UR10, PT ;  /* 0x0000000a00007c0c */ /* 0x000fe2000bf46270 */
[----:B------:R-:W-:-:S12]  /*2630*/  UIMAD UR10, UR6, -0x40, UR7 ;  /* 0xffffffc0060a78a4 */ /* 0x000fd8000f8e0207 */
[----:B------:R1:W-:Y:S04]  /*2640*/  @P2 STS.128 [R233+0x14000], RZ ;  /* 0x014000ffe9002388 */ /* 0x0003e80000000c00 */
[----:B------:R1:W-:Y:S04]  /*2650*/  @P2 STS.128 [R233+0x15000], RZ ;  /* 0x015000ffe9002388 */ /* 0x0003e80000000c00 */
[----:B------:R1:W-:Y:S04]  /*2660*/  @P2 STS.128 [R233+0x16000], RZ ;  /* 0x016000ffe9002388 */ /* 0x0003e80000000c00 */
[----:B------:R1:W-:Y:S01]  /*2670*/  @P2 STS.128 [R233+0x17000], RZ ;  /* 0x017000ffe9002388 */ /* 0x0003e20000000c00 */
[----:B------:R-:W-:Y:S05]  /*2680*/  @P2 BRA `(.L_x_87) ;  /* 0x0000000000e42947 */ /* 0x000fea0003800000 */
[----:B------:R-:W-:Y:S01]  /*2690*/  LOP3.LUT R6, R26, 0x1, RZ, 0xc0, !PT ;  /* 0x000000011a067812 */ /* 0x000fe200078ec0ff */
[----:B------:R-:W-:Y:S01]  /*26a0*/  ULDC.64 UR26, c[0x0][0x268] ;  /* 0x00009a00001a7ab9 */ /* 0x000fe20000000a00 */
[----:B------:R-:W-:Y:S02]  /*26b0*/  P2R R32, PR, RZ, 0x8 ;  /* 0x00000008ff207803 */ /* 0x000fe40000000000 */
[----:B------:R-:W-:Y:S01]  /*26c0*/  ISETP.NE.U32.AND P3, PT, R6, 0x1, PT ;  /* 0x000000010600780c */ /* 0x000fe20003f65070 */
[----:B------:R-:W-:Y:S01]  /*26d0*/  IMAD.U32 R6, RZ, RZ, UR25 ;  /* 0x00000019ff067e24 */ /* 0x000fe2000f8e00ff */
[----:B------:R-:W-:Y:S02]  /*26e0*/  IADD3 R12, P0, R0, UR25, RZ ;  /* 0x00000019000c7c10 */ /* 0x000fe4000ff1e0ff */
[----:B------:R-:W-:Y:S02]  /*26f0*/  P2R R31, PR, RZ, 0x4 ;  /* 0x00000004ff1f7803 */ /* 0x000fe40000000000 */
[----:B------:R-:W-:Y:S01]  /*2700*/  LEA.HI.X.SX32 R13, R6, R39, 0x1, P0 ;  /* 0x00000027060d7211 */ /* 0x000fe200000f0eff */
[----:B------:R-:W-:Y:S01]  /*2710*/  IMAD.WIDE.U32 R6, R12, UR32, R4 ;  /* 0x000000200c067c25 */ /* 0x000fe2000f8e0004 */
[----:B------:R-:W-:-:S03]  /*2720*/  P2R R33, PR, RZ, 0x10 ;  /* 0x00000010ff217803 */ /* 0x000fc60000000000 */
[----:B------:R-:W-:Y:S01]  /*2730*/  IMAD R13, R13, UR32, RZ ;  /* 0x000000200d0d7c24 */ /* 0x000fe2000f8e02ff */
[----:B------:R-:W-:Y:S01]  /*2740*/  IADD3 R6, P0, R6, UR38, RZ ;  /* 0x0000002606067c10 */ /* 0x000fe2000ff1e0ff */
[----:B------:R-:W2:Y:S02]  /*2750*/  @!P3 LDC.64 R18, c[0x0][0x220] ;  /* 0x00008800ff12bb82 */ /* 0x000ea40000000a00 */
        /* <DEDUP_REMOVED lines=9> */
[----:B--2---:R-:W-:-:S04]  /*27f0*/  @!P3 LEA R18, P0, R6, R18, 0x1 ;  /* 0x000000120612b211 */ /* 0x004fc800078008ff */
[----:B------:R-:W-:-:S05]  /*2800*/  @!P3 LEA.HI.X R19, R6, R19, R13, 0x1, P0 ;  /* 0x000000130613b211 */ /* 0x000fca00000f0c0d */
[----:B------:R-:W2:Y:S01]  /*2810*/  @P2 LDC.64 R16, c[0x0][0x220] ;  /* 0x00008800ff102b82 */ /* 0x000ea20000000a00 */
[----:B------:R-:W-:Y:S01]  /*2820*/  @!PT LDS RZ, [RZ] ;  /* 0x00000000fffff984 */ /* 0x000fe20000000800 */
[----:B------:R-:W-:Y:S01]  /*2830*/  @!PT LDS RZ, [RZ] ;  /* 0x00000000fffff984 */ /* 0x000fe20000000800 */
[----:B------:R-:W-:Y:S01]  /*2840*/  @!PT LDS RZ, [RZ] ;  /* 0x00000000fffff984 */ /* 0x000fe20000000800 */
[----:B------:R3:W-:Y:S04]  /*2850*/  @!P3 LDGSTS.E.BYPASS.LTC128B.128 [R233+0x14000], desc[UR8][R18.64] ;  /* 0x1400000012e9bfae */ /* 0x0007e8000b901d48 */
[----:B------:R3:W-:Y:S01]  /*2860*/  @P3 STS.128 [R233+0x14000], RZ ;  /* 0x014000ffe9003388 */ /* 0x0007e20000000c00 */
[----:B------:R-:W-:Y:S02]  /*2870*/  ISETP.NE.AND P3, PT, R32, RZ, PT ;  /* 0x000000ff2000720c */ /* 0x000fe40003f65270 */
[----:B------:R-:W4:Y:S01]  /*2880*/  @P1 LDC.64 R14, c[0x0][0x220] ;  /* 0x00008800ff0e1b82 */ /* 0x000f220000000a00 */
[----:B--2---:R-:W-:-:S04]  /*2890*/  @P2 LEA R16, P0, R6, R16, 0x1 ;  /* 0x0000001006102211 */ /* 0x004fc800078008ff */
[C---:B------:R-:W-:Y:S02]  /*28a0*/  @P2 LEA.HI.X R17, R6.reuse, R17, R13, 0x1, P0 ;  /* 0x0000001106112211 */ /* 0x040fe400000f0c0d */
[----:B----4-:R-:W-:-:S03]  /*28b0*/  @P1 LEA R14, P0, R6, R14, 0x1 ;  /* 0x0000000e060e1211 */ /* 0x010fc600078008ff */
[----:B------:R-:W-:Y:S01]  /*28c0*/  @!PT LDS RZ, [RZ] ;  /* 0x00000000fffff984 */ /* 0x000fe20000000800 */
[----:B------:R-:W-:Y:S01]  /*28d0*/  @!PT LDS RZ, [RZ] ;  /* 0x00000000fffff984 */ /* 0x000fe20000000800 */
[----:B------:R-:W-:Y:S01]  /*28e0*/  @!PT LDS RZ, [RZ] ;  /* 0x00000000fffff984 */ /* 0x000fe20000000800 */
[----:B------:R3:W-:Y:S01]  /*28f0*/  @P2 LDGSTS.E.BYPASS.LTC128B.128 [R233+0x15000], desc[UR8][R16.64+0x80] ;  /* 0x1500008010e92fae */ /* 0x0007e2000b901d48 */
[----:B------:R-:W-:-:S03]  /*2900*/  @P1 LEA.HI.X R15, R6, R15, R13, 0x1, P0 ;  /* 0x0000000f060f1211 */ /* 0x000fc600000f0c0d */
[----:B------:R3:W-:Y:S01]  /*2910*/  @!P2 STS.128 [R233+0x15000], RZ ;  /* 0x015000ffe900a388 */ /* 0x0007e20000000c00 */
[----:B------:R-:W-:Y:S02]  /*2920*/  LOP3.LUT P0, RZ, R7, 0x8, RZ, 0xc0, !PT ;  /* 0x0000000807ff7812 */ /* 0x000fe4000780c0ff */
[----:B------:R-:W-:Y:S01]  /*2930*/  ISETP.NE.AND P2, PT, R31, RZ, PT ;  /* 0x000000ff1f00720c */ /* 0x000fe20003f45270 */
        /* <DEDUP_REMOVED lines=14> */
.L_x_87:
[----:B------:R-:W-:Y:S05]  /*2a20*/  BSYNC B0 ;  /* 0x0000000000007941 */ /* 0x000fea0003800000 */
.L_x_86:
[----:B------:R-:W-:Y:S01]  /*2a30*/  IADD3 R6, P0, R30, UR16, RZ ;  /* 0x000000101e067c10 */ /* 0x000fe2000ff1e0ff */
[C---:B---3--:R-:W-:Y:S01]  /*2a40*/  VIADD R12, R249.reuse, 0x8 ;  /* 0x00000008f90c7836 */ /* 0x048fe20000000000 */
[C---:B------:R-:W-:Y:S01]  /*2a50*/  SHF.L.U64.HI R7, R249.reuse, 0x2, R243 ;  /* 0x00000002f9077819 */ /* 0x040fe200000102f3 */
[----:B------:R-:W-:Y:S01]  /*2a60*/  IMAD.MOV.U32 R242, RZ, RZ, 0x7f800000 ;  /* 0x7f800000fff27424 */ /* 0x000fe200078e00ff */
[----:B------:R-:W-:Y:S01]  /*2a70*/  ISETP.GE.AND P1, PT, R249, UR10, PT ;  /* 0x0000000af9007c0c */ /* 0x000fe2000bf26270 */
[----:B------:R-:W-:Y:S01]  /*2a80*/  IMAD.MOV.U32 R241, RZ, RZ, 0x7f800000 ;  /* 0x7f800000fff17424 */ /* 0x000fe200078e00ff */
[----:B------:R-:W-:Y:S01]  /*2a90*/  IADD3.X R7, R7, UR15, RZ, P0, !PT ;  /* 0x0000000f07077c10 */ /* 0x000fe200087fe4ff */
[----:B------:R-:W0:Y:S01]  /*2aa0*/  LDGDEPBAR ;  /* 0x00000000000079af */ /* 0x000e220000000000 */
[----:B------:R-:W-:-:S09]  /*2ab0*/  ISETP.GE.AND P0, PT, R12, UR10, PT ;  /* 0x0000000a0c007c0c */ /* 0x000fd2000bf06270 */
[----:B------:R2:W5:Y:S04]  /*2ac0*/  @!P1 LDG.E R241, desc[UR8][R6.64] ;  /* 0x0000000806f19981 */ /* 0x000568000c1e1900 */
[----:B------:R2:W5:Y:S01]  /*2ad0*/  @!P0 LDG.E R242, desc[UR8][R6.64+0x20] ;  /* 0x0000200806f28981 */ /* 0x000562000c1e1900 */
[C---:B------:R-:W-:Y:S01]  /*2ae0*/  ISETP.GE.AND P1, PT, R0.reuse, UR10, PT ;  /* 0x0000000a00007c0c */ /* 0x040fe2000bf26270 */
[----:B------:R-:W-:Y:S01]  /*2af0*/  BSSY B0, `(.L_x_88) ;  /* 0x000002a000007945 */ /* 0x000fe20003800000 */
[----:B------:R-:W-:-:S11]  /*2b00*/  VIADD R14, R0, 0x20 ;  /* 0x00000020000e7836 */ /* 0x000fd60000000000 */
[----:B------:R2:W-:Y:S04]  /*2b10*/  @P1 STS.128 [R233+0x8000], RZ ;  /* 0x008000ffe9001388 */ /* 0x0005e80000000c00 */
[----:B------:R2:W-:Y:S04]  /*2b20*/  @P1 STS.128 [R233+0xa000], RZ ;  /* 0x00a000ffe9001388 */ /* 0x0005e80000000c00 */
[----:B------:R2:W-:Y:S04]  /*2b30*/  @P1 STS.128 [R233+0xc000], RZ ;  /* 0x00c000ffe9001388 */ /* 0x0005e80000000c00 */
[----:B------:R2:W-:Y:S01]  /*2b40*/  @P1 STS.128 [R233+0xe000], RZ ;  /* 0x00e000ffe9001388 */ /* 0x0005e20000000c00 */
[----:B------:R-:W-:Y:S05]  /*2b50*/  @P1 BRA `(.L_x_89) ;  /* 0x00000000008c1947 */ /* 0x000fea0003800000 */
[----:B------:R-:W3:Y:S01]  /*2b60*/  LDC.64 R16, c[0x0][0x3e0] ;  /* 0x0000f800ff107b82 */ /* 0x000ee20000000a00 */
[----:B--2---:R-:W-:Y:S01]  /*2b70*/  IMAD R6, R27, R8, RZ ;  /* 0x000000081b067224 */ /* 0x004fe200078e02ff */
[----:B------:R-:W-:Y:S01]  /*2b80*/  UMOV UR26, UR19 ;  /* 0x00000013001a7c82 */ /* 0x000fe20008000000 */
[----:B------:R-:W-:Y:S01]  /*2b90*/  UMOV UR27, UR40 ;  /* 0x00000028001b7c82 */ /* 0x000fe20008000000 */
[----:B------:R4:W-:Y:S01]  /*2ba0*/  @P3 STS.128 [R233+0x8000], RZ ;  /* 0x008000ffe9003388 */ /* 0x0009e20000000c00 */
[-C--:B------:R-:W-:Y:S02]  /*2bb0*/  IMAD R12, R9, R22.reuse, R6 ;  /* 0x00000016090c7224 */ /* 0x080fe400078e0206 */
[----:B------:R-:W-:-:S05]  /*2bc0*/  IMAD.WIDE.U32 R6, R8, R22, UR26 ;  /* 0x0000001a08067e25 */ /* 0x000fca000f8e0016 */
[----:B------:R-:W-:-:S03]  /*2bd0*/  IADD3 R7, R7, R12, RZ ;  /* 0x0000000c07077210 */ /* 0x000fc60007ffe0ff */
[----:B------:R-:W-:-:S05]  /*2be0*/  IMAD.WIDE.U32 R12, R29, UR56, R6 ;  /* 0x000000381d0c7c25 */ /* 0x000fca000f8e0006 */
[----:B------:R-:W-:Y:S01]  /*2bf0*/  IADD3 R13, R13, UR11, RZ ;  /* 0x0000000b0d0d7c10 */ /* 0x000fe2000fffe0ff */
[----:B---3--:R-:W-:-:S03]  /*2c00*/  IMAD.WIDE R6, R4, 0x2, R16 ;  /* 0x0000000204067825 */ /* 0x008fc600078e0210 */
[----:B------:R-:W-:-:S04]  /*2c10*/  LEA R6, P0, R12, R6, 0x1 ;  /* 0x000000060c067211 */ /* 0x000fc800078008ff */
[----:B------:R-:W-:Y:S02]  /*2c20*/  LEA.HI.X R7, R12, R7, R13, 0x1, P0 ;  /* 0x000000070c077211 */ /* 0x000fe400000f0c0d */
[----:B------:R-:W-:Y:S02]  /*2c30*/  @!P3 MOV R12, R238 ;  /* 0x000000ee000cb202 */ /* 0x000fe40000000f00 */
        /* <DEDUP_REMOVED lines=21> */
.L_x_89:
[----:B------:R-:W-:Y:S05]  /*2d90*/  BSYNC B0 ;  /* 0x0000000000007941 */ /* 0x000fea0003800000 */
.L_x_88:
        /* <DEDUP_REMOVED lines=8> */
[C---:B--234-:R-:W-:Y:S01]  /*2e20*/  IMAD.WIDE.U32 R6, R8.reuse, 0x20, RZ ;  /* 0x0000002008067825 */ /* 0x05cfe200078e00ff */
[C---:B------:R-:W-:Y:S01]  /*2e30*/  @!P3 LEA R12, P0, R8.reuse, R238, 0x6 ;  /* 0x000000ee080cb211 */ /* 0x040fe200078030ff */
[----:B------:R2:W-:Y:S03]  /*2e40*/  @P3 STS.128 [R233+0x9000], RZ ;  /* 0x009000ffe9003388 */ /* 0x0005e60000000c00 */
        /* <DEDUP_REMOVED lines=25> */
[----:B--2---:R-:W-:Y:S02]  /*2fe0*/  P2R R10, PR, RZ, 0x1 ;  /* 0x00000001ff0a7803 */ /* 0x004fe40000000000 */
[----:B------:R-:W-:-:S04]  /*2ff0*/  LEA R8, P0, R6, UR12, 0x1 ;  /* 0x0000000c06087c11 */ /* 0x000fc8000f8008ff */
[----:B------:R-:W-:Y:S02]  /*3000*/  LEA.HI.X R9, R6, UR13, R7, 0x1, P0 ;  /* 0x0000000d06097c11 */ /* 0x000fe400080f0c07 */
[----:B------:R-:W-:-:S03]  /*3010*/  ISETP.NE.AND P0, PT, R10, RZ, PT ;  /* 0x000000ff0a00720c */ /* 0x000fc60003f05270 */
[----:B------:R-:W-:Y:S01]  /*3020*/  @!PT LDS RZ, [RZ] ;  /* 0x00000000fffff984 */ /* 0x000fe20000000800 */
[----:B------:R-:W-:Y:S01]  /*3030*/  @!PT LDS RZ, [RZ] ;  /* 0x00000000fffff984 */ /* 0x000fe20000000800 */
[----:B------:R-:W-:Y:S01]  /*3040*/  @!PT LDS RZ, [RZ] ;  /* 0x00000000fffff984 */ /* 0x000fe20000000800 */
[----:B------:R2:W-:Y:S10]  /*3050*/  LDGSTS.E.BYPASS.LTC128B.128 [R233+0xf000], desc[UR8][R8.64+0x180] ;  /* 0x0f00018008e97fae */ /* 0x0005f4000b901d48 */
.L_x_91:
[----:B------:R-:W-:Y:S05]  /*3060*/  BSYNC B0 ;  /* 0x0000000000007941 */ /* 0x000fea0003800000 */
.L_x_90:
[----:B------:R1:W-:Y:S01]  /*3070*/  @P1 STS.128 [R233], RZ ;  /* 0x000000ffe9001388 */ /* 0x0003e20000000c00 */
[----:B------:R-:W-:Y:S03]  /*3080*/  BSSY B0, `(.L_x_92) ;  /* 0x0000026000007945 */ /* 0x000fe60003800000 */
[----:B------:R1:W-:Y:S04]  /*3090*/  @P1 STS.128 [R233+0x2000], RZ ;  /* 0x002000ffe9001388 */ /* 0x0003e80000000c00 */
[----:B------:R1:W-:Y:S04]  /*30a0*/  @P1 STS.128 [R233+0x4000], RZ ;  /* 0x004000ffe9001388 */ /* 0x0003e80000000c00 */
[----:B------:R1:W-:Y:S01]  /*30b0*/  @P1 STS.128 [R233+0x6000], RZ ;  /* 0x006000ffe9001388 */ /* 0x0003e20000000c00 */
[----:B------:R-:W-:Y:S05]  /*30c0*/  @P1 BRA `(.L_x_93) ;  /* 0x0000000000841947 */ /* 0x000fea0003800000 */
[----:B--2---:R-:W2:Y:S01]  /*30d0*/  LDC.64 R10, c[0x0][0x210] ;  /* 0x00008400ff0a7b82 */ /* 0x004ea20000000a00 */
[----:B---34-:R-:W-:Y:S01]  /*30e0*/  MOV R6, UR45 ;  /* 0x0000002d00067c02 */ /* 0x018fe20008000f00 */
[----:B------:R3:W-:Y:S01]  /*30f0*/  @P3 STS.128 [R233], RZ ;  /* 0x000000ffe9003388 */ /* 0x0007e20000000c00 */
[----:B------:R-:W-:-:S03]  /*3100*/  MOV R7, UR39 ;  /* 0x0000002700077c02 */ /* 0x000fc60008000f00 */
[----:B------:R-:W-:-:S05]  /*3110*/  IMAD.WIDE.U32 R6, R22, UR28, R6 ;  /* 0x0000001c16067c25 */ /* 0x000fca000f8e0006 */
[----:B------:R-:W-:-:S03]  /*3120*/  IADD3 R7, R35, R7, RZ ;  /* 0x0000000723077210 */ /* 0x000fc60007ffe0ff */
[----:B------:R-:W-:-:S04]  /*3130*/  IMAD.WIDE.U32 R8, R34, UR56, R6 ;  /* 0x0000003822087c25 */ /* 0x000fc8000f8e0006 */
[----:B------:R-:W-:Y:S02]  /*3140*/  VIADD R9, R9, UR14 ;  /* 0x0000000e09097c36 */ /* 0x000fe40008000000 */
[----:B--2---:R-:W-:-:S03]  /*3150*/  IMAD.WIDE R6, R4, 0x2, R10 ;  /* 0x0000000204067825 */ /* 0x004fc600078e020a */
[----:B------:R-:W-:-:S04]  /*3160*/  LEA R6, P1, R8, R6, 0x1 ;  /* 0x0000000608067211 */ /* 0x000fc800078208ff */
[----:B------:R-:W-:Y:S01]  /*3170*/  LEA.HI.X R7, R8, R7, R9, 0x1, P1 ;  /* 0x0000000708077211 */ /* 0x000fe200008f0c09 */
[----:B------:R-:W-:Y:S01]  /*3180*/  @!P3 IMAD.MOV.U32 R9, RZ, RZ, R239 ;  /* 0x000000ffff09b224 */ /* 0x000fe200078e00ef */
        /* <DEDUP_REMOVED lines=21> */
.L_x_93:
[----:B------:R-:W-:Y:S05]  /*32e0*/  BSYNC B0 ;  /* 0x0000000000007941 */ /* 0x000fea0003800000 */
.L_x_92:
[----:B------:R1:W-:Y:S01]  /*32f0*/  @P0 STS.128 [R233+0x1000], RZ ;  /* 0x001000ffe9000388 */ /* 0x0003e20000000c00 */
[----:B------:R-:W-:Y:S03]  /*3300*/  BSSY B0, `(.L_x_94) ;  /* 0x0000029000007945 */ /* 0x000fe60003800000 */
[----:B------:R1:W-:Y:S04]  /*3310*/  @P0 STS.128 [R233+0x3000], RZ ;  /* 0x003000ffe9000388 */ /* 0x0003e80000000c00 */
[----:B------:R1:W-:Y:S04]  /*3320*/  @P0 STS.128 [R233+0x5000], RZ ;  /* 0x005000ffe9000388 */ /* 0x0003e80000000c00 */
[----:B------:R1:W-:Y:S01]  /*3330*/  @P0 STS.128 [R233+0x7000], RZ ;  /* 0x007000ffe9000388 */ /* 0x0003e20000000c00 */
[----:B------:R-:W-:Y:S05]  /*3340*/  @P0 BRA `(.L_x_95) ;  /* 0x0000000000900947 */ /* 0x000fea0003800000 */
[----:B------:R-:W-:Y:S01]  /*3350*/  USHF.L.U32 UR11, UR29, 0x5, URZ ;  /* 0x000000051d0b7899 */ /* 0x000fe2000800063f */
[----:B--23--:R-:W-:Y:S01]  /*3360*/  IMAD.U32 R9, RZ, RZ, UR28 ;  /* 0x0000001cff097e24 */ /* 0x00cfe2000f8e00ff */
[----:B------:R-:W-:Y:S01]  /*3370*/  UIMAD.WIDE.U32 UR12, UR28, 0x20, URZ ;  /* 0x000000201c0c78a5 */ /* 0x000fe2000f8e003f */
[----:B------:R-:W-:Y:S01]  /*3380*/  IMAD.U32 R8, RZ, RZ, UR29 ;  /* 0x0000001dff087e24 */ /* 0x000fe2000f8e00ff */
[----:B------:R2:W-:Y:S02]  /*3390*/  @P3 STS.128 [R233+0x1000], RZ ;  /* 0x001000ffe9003388 */ /* 0x0005e40000000c00 */
[----:B----4-:R-:W-:Y:S01]  /*33a0*/  IMAD.U32 R7, RZ, RZ, UR11 ;  /* 0x0000000bff077e24 */ /* 0x010fe2000f8e00ff */
[C---:B------:R-:W-:Y:S02]  /*33b0*/  @!P3 LEA R12, P0, R9.reuse, R237, 0x6 ;  /* 0x000000ed090cb211 */ /* 0x040fe400078030ff */
[----:B------:R-:W-:Y:S02]  /*33c0*/  IADD3 R6, P1, R20, UR12, RZ ;  /* 0x0000000c14067c10 */ /* 0x000fe4000ff3e0ff */
[----:B------:R-:W-:-:S02]  /*33d0*/  @!P3 LEA.HI.X R13, R9, R239, R8, 0x6, P0 ;  /* 0x000000ef090db211 */ /* 0x000fc400000f3408 */
[----:B------:R-:W-:Y:S02]  /*33e0*/  IADD3.X R7, R37, UR13, R7, P1, !PT ;  /* 0x0000000d25077c10 */ /* 0x000fe40008ffe407 */
[C---:B------:R-:W-:Y:S01]  /*33f0*/  @!P5 LEA R10, P1, R6.reuse, UR22, 0x1 ;  /* 0x00000016060adc11 */ /* 0x040fe2000f8208ff */
[----:B------:R-:W-:Y:S01]  /*3400*/  @!PT LDS RZ, [RZ] ;  /* 0x00000000fffff984 */ /* 0x000fe20000000800 */
[----:B------:R-:W-:Y:S01]  /*3410*/  @!PT LDS RZ, [RZ] ;  /* 0x00000000fffff984 */ /* 0x000fe20000000800 */
[----:B------:R-:W-:Y:S01]  /*3420*/  @!PT LDS RZ, [RZ] ;  /* 0x00000000fffff984 */ /* 0x000fe20000000800 */
[----:B------:R2:W-:Y:S01]  /*3430*/  @!P3 LDGSTS.E.BYPASS.LTC128B.128 [R233+0x1000], desc[UR8][R12.64] ;  /* 0x010000000ce9bfae */ /* 0x0005e2000b901d48 */
[C---:B------:R-:W-:Y:S02]  /*3440*/  @!P4 LEA R8, P0, R6.reuse, UR22, 0x1 ;  /* 0x000000160608cc11 */ /* 0x040fe4000f8008ff */
[C-C-:B------:R-:W-:Y:S01]  /*3450*/  @!P5 LEA.HI.X R11, R6.reuse, UR23, R7.reuse, 0x1, P1 ;  /* 0x00000017060bdc11 */ /* 0x140fe200088f0c07 */
[----:B------:R2:W-:Y:S01]  /*3460*/  @P5 STS.128 [R233+0x3000], RZ ;  /* 0x003000ffe9005388 */ /* 0x0005e20000000c00 */
[----:B------:R-:W-:-:S03]  /*3470*/  @!P4 LEA.HI.X R9, R6, UR23, R7, 0x1, P0 ;  /* 0x000000170609cc11 */ /* 0x000fc600080f0c07 */
        /* <DEDUP_REMOVED lines=11> */
[----:B--2---:R-:W-:-:S04]  /*3530*/  LEA R8, P0, R6, UR22, 0x1 ;  /* 0x0000001606087c11 */ /* 0x004fc8000f8008ff */
[----:B------:R-:W-:-:S05]  /*3540*/  LEA.HI.X R9, R6, UR23, R7, 0x1, P0 ;  /* 0x0000001706097c11 */ /* 0x000fca00080f0c07 */
[----:B------:R-:W-:Y:S01]  /*3550*/  @!PT LDS RZ, [RZ] ;  /* 0x00000000fffff984 */ /* 0x000fe20000000800 */
[----:B------:R-:W-:Y:S01]  /*3560*/  @!PT LDS RZ, [RZ] ;  /* 0x00000000fffff984 */ /* 0x000fe20000000800 */
[----:B------:R-:W-:Y:S01]  /*3570*/  @!PT LDS RZ, [RZ] ;  /* 0x00000000fffff984 */ /* 0x000fe20000000800 */
[----:B------:R2:W-:Y:S04]  /*3580*/  LDGSTS.E.BYPASS.LTC128B.128 [R233+0x7000], desc[UR8][R8.64+0x180] ;  /* 0x0700018008e97fae */ /* 0x0005e8000b901d48 */
.L_x_95:
[----:B------:R-:W-:Y:S05]  /*3590*/  BSYNC B0 ;  /* 0x0000000000007941 */ /* 0x000fea0003800000 */
.L_x_94:
[----:B------:R1:W-:Y:S01]  /*35a0*/  @P2 STS.128 [R233+0x10000], RZ ;  /* 0x010000ffe9002388 */ /* 0x0003e20000000c00 */
[----:B------:R-:W-:Y:S03]  /*35b0*/  BSSY B0, `(.L_x_96) ;  /* 0x000003c000007945 */ /* 0x000fe60003800000 */
[----:B------:R1:W-:Y:S04]  /*35c0*/  @P2 STS.128 [R233+0x11000], RZ ;  /* 0x011000ffe9002388 */ /* 0x0003e80000000c00 */
[----:B------:R1:W-:Y:S04]  /*35d0*/  @P2 STS.128 [R233+0x12000], RZ ;  /* 0x012000ffe9002388 */ /* 0x0003e80000000c00 */
[----:B------:R1:W-:Y:S01]  /*35e0*/  @P2 STS.128 [R233+0x13000], RZ ;  /* 0x013000ffe9002388 */ /* 0x0003e20000000c00 */
[----:B------:R-:W-:Y:S05]  /*35f0*/  @P2 BRA `(.L_x_97) ;  /* 0x0000000000dc2947 */ /* 0x000fea0003800000 */
[----:B--234-:R-:W-:Y:S01]  /*3600*/  LOP3.LUT R6, R26, 0x1, RZ, 0xc0, !PT ;  /* 0x000000011a067812 */ /* 0x01cfe200078ec0ff */
[----:B------:R-:W-:Y:S01]  /*3610*/  ULDC.64 UR10, c[0x0][0x260] ;  /* 0x00009800000a7ab9 */ /* 0x000fe20000000a00 */
[----:B------:R-:W-:Y:S02]  /*3620*/  P2R R14, PR, RZ, 0x8 ;  /* 0x00000008ff0e7803 */ /* 0x000fe40000000000 */
[----:B------:R-:W-:Y:S01]  /*3630*/  ISETP.NE.U32.AND P3, PT, R6, 0x1, PT ;  /* 0x000000010600780c */ /* 0x000fe20003f65070 */
[----:B------:R-:W-:Y:S01]  /*3640*/  IMAD.U32 R6, RZ, RZ, UR25 ;  /* 0x00000019ff067e24 */ /* 0x000fe2000f8e00ff */
[----:B------:R-:W-:Y:S02]  /*3650*/  LOP3.LUT R7, R26, 0xff, RZ, 0xc0, !PT ;  /* 0x000000ff1a077812 */ /* 0x000fe400078ec0ff */
[----:B------:R-:W-:Y:S02]  /*3660*/  IADD3 R0, P0, R0, UR25, RZ ;  /* 0x0000001900007c10 */ /* 0x000fe4000ff1e0ff */
[----:B------:R-:W-:-:S02]  /*3670*/  LOP3.LUT P2, RZ, R7, 0x2, RZ, 0xc0, !PT ;  /* 0x0000000207ff7812 */ /* 0x000fc4000784c0ff */
[----:B------:R-:W-:Y:S01]  /*3680*/  LOP3.LUT P1, RZ, R7, 0x4, RZ, 0xc0, !PT ;  /* 0x0000000407ff7812 */ /* 0x000fe2000782c0ff */
[----:B------:R-:W-:Y:S01]  /*3690*/  IMAD.WIDE.U32 R4, R0, UR34, R4 ;  /* 0x0000002200047c25 */ /* 0x000fe2000f8e0004 */
[----:B------:R-:W-:Y:S02]  /*36a0*/  LEA.HI.X.SX32 R6, R6, R39, 0x1, P0 ;  /* 0x0000002706067211 */ /* 0x000fe400000f0eff */
[----:B------:R-:W-:Y:S01]  /*36b0*/  P2R R15, PR, RZ, 0x10 ;  /* 0x00000010ff0f7803 */ /* 0x000fe20000000000 */
[----:B------:R-:W2:Y:S01]  /*36c0*/  @!P3 LDC.64 R12, c[0x0][0x218] ;  /* 0x00008600ff0cbb82 */ /* 0x000ea20000000a00 */
[----:B------:R-:W-:Y:S01]  /*36d0*/  IADD3 R4, P0, R4, UR41, RZ ;  /* 0x0000002904047c10 */ /* 0x000fe2000ff1e0ff */
[----:B------:R-:W-:-:S04]  /*36e0*/  IMAD R6, R6, UR34, RZ ;  /* 0x0000002206067c24 */ /* 0x000fc8000f8e02ff */
[----:B------:R-:W-:Y:S02]  /*36f0*/  IMAD R6, R0, UR35, R6 ;  /* 0x0000002300067c24 */ /* 0x000fe4000f8e0206 */
[----:B------:R-:W3:Y:S01]  /*3700*/  @P2 LDC.64 R10, c[0x0][0x218] ;  /* 0x00008600ff0a2b82 */ /* 0x000ee20000000a00 */
[----:B------:R-:W-:Y:S02]  /*3710*/  IMAD R0, R38, UR10, RZ ;  /* 0x0000000a26007c24 */ /* 0x000fe4000f8e02ff */
[----:B------:R-:W-:Y:S02]  /*3720*/  IADD3.X R5, R5, UR43, R6, P0, !PT ;  /* 0x0000002b05057c10 */ /* 0x000fe400087fe406 */
[----:B------:R-:W-:-:S03]  /*3730*/  IMAD R0, R23, UR11, R0 ;  /* 0x0000000b17007c24 */ /* 0x000fc6000f8e0200 */
[----:B------:R-:W4:Y:S01]  /*3740*/  @P1 LDC.64 R8, c[0x0][0x218] ;  /* 0x00008600ff081b82 */ /* 0x000f220000000a00 */
[----:B------:R-:W-:-:S04]  /*3750*/  IMAD.WIDE.U32 R4, R23, UR10, R4 ;  /* 0x0000000a17047c25 */ /* 0x000fc8000f8e0004 */
[----:B------:R-:W-:Y:S01]  /*3760*/  IMAD.IADD R0, R5, 0x1, R0 ;  /* 0x0000000105007824 */ /* 0x000fe200078e0200 */
[----:B--2---:R-:W-:-:S04]  /*3770*/  @!P3 LEA R12, P0, R4, R12, 0x1 ;  /* 0x0000000c040cb211 */ /* 0x004fc800078008ff */
[C---:B------:R-:W-:Y:S02]  /*3780*/  @!P3 LEA.HI.X R13, R4.reuse, R13, R0, 0x1, P0 ;  /* 0x0000000d040db211 */ /* 0x040fe400000f0c00 */
[----:B---3--:R-:W-:-:S03]  /*3790*/  @P2 LEA R10, P0, R4, R10, 0x1 ;  /* 0x0000000a040a2211 */ /* 0x008fc600078008ff */
[----:B------:R-:W-:Y:S01]  /*37a0*/  @!PT LDS RZ, [RZ] ;  /* 0x00000000fffff984 */ /* 0x000fe20000000800 */
[----:B------:R-:W-:Y:S01]  /*37b0*/  @!PT LDS RZ, [RZ] ;  /* 0x00000000fffff984 */ /* 0x000fe20000000800 */
[----:B------:R-:W-:Y:S01]  /*37c0*/  @!PT LDS RZ, [RZ] ;  /* 0x00000000fffff984 */ /* 0x000fe20000000800 */
[----:B------:R2:W-:Y:S01]  /*37d0*/  @!P3 LDGSTS.E.BYPASS.LTC128B.128 [R233+0x10000], desc[UR8][R12.64] ;  /* 0x100000000ce9bfae */ /* 0x0005e2000b901d48 */
[----:B------:R-:W-:-:S03]  /*37e0*/  @P2 LEA.HI.X R11, R4, R11, R0, 0x1, P0 ;  /* 0x0000000b040b2211 */ /* 0x000fc600000f0c00 */
[----:B------:R2:W-:Y:S01]  /*37f0*/  @P3 STS.128 [R233+0x10000], RZ ;  /* 0x010000ffe9003388 */ /* 0x0005e20000000c00 */
[----:B------:R-:W-:Y:S02]  /*3800*/  ISETP.NE.AND P3, PT, R14, RZ, PT ;  /* 0x000000ff0e00720c */ /* 0x000fe40003f65270 */
[C---:B----4-:R-:W-:Y:S01]  /*3810*/  @P1 LEA R8, P0, R4.reuse, R8, 0x1 ;  /* 0x0000000804081211 */ /* 0x050fe200078008ff */
[----:B------:R-:W-:Y:S01]  /*3820*/  @!PT LDS RZ, [RZ] ;  /* 0x00000000fffff984 */ /* 0x000fe20000000800 */
[----:B------:R-:W-:Y:S01]  /*3830*/  @!PT LDS RZ, [RZ] ;  /* 0x00000000fffff984 */ /* 0x000fe20000000800 */
[----:B------:R-:W-:Y:S01]  /*3840*/  @!PT LDS RZ, [RZ] ;  /* 0x00000000fffff984 */ /* 0x000fe20000000800 */
[----:B------:R2:W-:Y:S03]  /*3850*/  @P2 LDGSTS.E.BYPASS.LTC128B.128 [R233+0x11000], desc[UR8][R10.64+0x80] ;  /* 0x110000800ae92fae */ /* 0x0005e6000b901d48 */
[----:B------:R-:W-:Y:S01]  /*3860*/  @P1 LEA.HI.X R9, R4, R9, R0, 0x1, P0 ;  /* 0x0000000904091211 */ /* 0x000fe200000f0c00 */
[----:B------:R2:W-:Y:S01]  /*3870*/  @!P2 STS.128 [R233+0x11000], RZ ;  /* 0x011000ffe900a388 */ /* 0x0005e20000000c00 */
[----:B------:R-:W-:-:S03]  /*3880*/  LOP3.LUT P0, RZ, R7, 0x8, RZ, 0xc0, !PT ;  /* 0x0000000807ff7812 */ /* 0x000fc6000780c0ff */
[----:B------:R-:W-:Y:S01]  /*3890*/  @!PT LDS RZ, [RZ] ;  /* 0x00000000fffff984 */ /* 0x000fe20000000800 */
[----:B------:R-:W-:Y:S01]  /*38a0*/  @!PT LDS RZ, [RZ] ;  /* 0x00000000fffff984 */ /* 0x000fe20000000800 */
[----:B------:R-:W-:Y:S01]  /*38b0*/  @!PT LDS RZ, [RZ] ;  /* 0x00000000fffff984 */ /* 0x000fe20000000800 */
[----:B------:R2:W-:Y:S04]  /*38c0*/  @P1 LDGSTS.E.BYPASS.LTC128B.128 [R233+0x12000], desc[UR8][R8.64+0x100] ;  /* 0x1200010008e91fae */ /* 0x0005e8000b901d48 */
[----:B------:R2:W-:Y:S06]  /*38d0*/  @!P1 STS.128 [R233+0x12000], RZ ;  /* 0x012000ffe9009388 */ /* 0x0005ec0000000c00 */
[----:B------:R-:W3:Y:S02]  /*38e0*/  @P0 LDC.64 R6, c[0x0][0x218] ;  /* 0x00008600ff060b82 */ /* 0x000ee40000000a00 */
[----:B---3--:R-:W-:-:S04]  /*38f0*/  @P0 LEA R6, P4, R4, R6, 0x1 ;  /* 0x0000000604060211 */ /* 0x008fc800078808ff */
[----:B------:R-:W-:Y:S02]  /*3900*/  @P0 LEA.HI.X R7, R4, R7, R0, 0x1, P4 ;  /* 0x0000000704070211 */ /* 0x000fe400020f0c00 */
[----:B------:R-:W-:-:S03]  /*3910*/  ISETP.NE.AND P4, PT, R15, RZ, PT ;  /* 0x000000ff0f00720c */ /* 0x000fc60003f85270 */
[----:B------:R-:W-:Y:S01]  /*3920*/  @!PT LDS RZ, [RZ] ;  /* 0x00000000fffff984 */ /* 0x000fe20000000800 */
[----:B------:R-:W-:Y:S01]  /*3930*/  @!PT LDS RZ, [RZ] ;  /* 0x00000000fffff984 */ /* 0x000fe20000000800 */
[----:B------:R-:W-:Y:S01]  /*3940*/  @!PT LDS RZ, [RZ] ;  /* 0x00000000fffff984 */ /* 0x000fe20000000800 */
[----:B------:R2:W-:Y:S04]  /*3950*/  @P0 LDGSTS.E.BYPASS.LTC128B.128 [R233+0x13000], desc[UR8][R6.64+0x180] ;  /* 0x1300018006e90fae */ /* 0x0005e8000b901d48 */
[----:B------:R2:W-:Y:S04]  /*3960*/  @!P0 STS.128 [R233+0x13000], RZ ;  /* 0x013000ffe9008388 */ /* 0x0005e80000000c00 */
.L_x_97:
[----:B------:R-:W-:Y:S05]  /*3970*/  BSYNC B0 ;  /* 0x0000000000007941 */ /* 0x000fea0003800000 */
.L_x_96:
[----:B------:R-:W0:Y:S01]  /*3980*/  LDGDEPBAR ;  /* 0x00000000000079af */ /* 0x000e220000000000 */
[----:B------:R-:W-:Y:S01]  /*3990*/  UIADD3 UR10, UR4, 0x14000, URZ ;  /* 0x00014000040a7890 */ /* 0x000fe2000fffe03f */
[----:B------:R-:W-:Y:S01]  /*39a0*/  IMAD.MOV.U32 R0, RZ, RZ, 0x20 ;  /* 0x00000020ff007424 */ /* 0x000fe200078e00ff */
[C---:B------:R-:W-:Y:S01]  /*39b0*/  LOP3.LUT P1, RZ, R36.reuse, 0x4, RZ, 0xc0, !PT ;  /* 0x0000000424ff7812 */ /* 0x040fe2000782c0ff */
[----:B------:R-:W-:Y:S01]  /*39c0*/  IMAD.MOV.U32 R192, RZ, RZ, 0x40 ;  /* 0x00000040ffc07424 */ /* 0x000fe200078e00ff */
[----:B------:R-:W-:Y:S01]  /*39d0*/  LOP3.LUT P0, RZ, R36, 0x2, RZ, 0xc0, !PT ;  /* 0x0000000224ff7812 */ /* 0x000fe2000780c0ff */
[----:B------:R-:W-:Y:S01]  /*39e0*/  IMAD.SHL.U32 R244, R249, 0x4, RZ ;  /* 0x00000004f9f47824 */ /* 0x000fe200078e00ff */
[----:B------:R-:W-:Y:S02]  /*39f0*/  LEA R4, R230, UR10, 0x1 ;  /* 0x0000000ae6047c11 */ /* 0x000fe4000f8e08ff */
[----:B------:R-:W-:Y:S02]  /*3a00*/  CS2R R126, SRZ ;  /* 0x00000000007e7805 */ /* 0x000fe4000001ff00 */
[----:B------:R-:W-:-:S02]  /*3a10*/  SEL R0, R0, 0xffffffe0, !P0 ;  /* 0xffffffe000007807 */ /* 0x000fc40004000000 */
[----:B------:R-:W-:Y:S02]  /*3a20*/  CS2R R124, SRZ ;  /* 0x00000000007c7805 */ /* 0x000fe4000001ff00 */
[----:B------:R-:W-:Y:S02]  /*3a30*/  SEL R192, R192, 0xffffffc0, !P1 ;  /* 0xffffffc0c0c07807 */ /* 0x000fe40004800000 */
[----:B------:R-:W-:Y:S02]  /*3a40*/  CS2R R130, SRZ ;  /* 0x0000000000827805 */ /* 0x000fe4000001ff00 */
[----:B------:R-:W-:Y:S02]  /*3a50*/  LEA R180, R230, UR4, 0x1 ;  /* 0x00000004e6b47c11 */ /* 0x000fe4000f8e08ff */
[----:B------:R-:W-:Y:S02]  /*3a60*/  CS2R R128, SRZ ;  /* 0x0000000000807805 */ /* 0x000fe4000001ff00 */
[----:B------:R-:W-:-:S02]  /*3a70*/  IADD3 R192, R0, R4, R192 ;  /* 0x0000000400c07210 */ /* 0x000fc40007ffe0c0 */
[----:B------:R-:W-:Y:S02]  /*3a80*/  CS2R R122, SRZ ;  /* 0x00000000007a7805 */ /* 0x000fe4000001ff00 */
[----:B------:R-:W-:Y:S02]  /*3a90*/  CS2R R120, SRZ ;  /* 0x0000000000787805 */ /* 0x000fe4000001ff00 */
[----:B------:R-:W-:Y:S02]  /*3aa0*/  CS2R R118, SRZ ;  /* 0x0000000000767805 */ /* 0x000fe4000001ff00 */
[----:B------:R-:W-:Y:S02]  /*3ab0*/  CS2R R116, SRZ ;  /* 0x0000000000747805 */ /* 0x000fe4000001ff00 */
[----:B------:R-:W-:Y:S02]  /*3ac0*/  CS2R R110, SRZ ;  /* 0x00000000006e7805 */ /* 0x000fe4000001ff00 */
[----:B------:R-:W-:-:S02]  /*3ad0*/  CS2R R108, SRZ ;  /* 0x00000000006c7805 */ /* 0x000fc4000001ff00 */
[----:B------:R-:W-:Y:S02]  /*3ae0*/  CS2R R114, SRZ ;  /* 0x0000000000727805 */ /* 0x000fe4000001ff00 */
        /* <DEDUP_REMOVED lines=22> */
[----:B--2-4-:R-:W-:Y:S02]  /*3c50*/  CS2R R12, SRZ ;  /* 0x00000000000c7805 */ /* 0x014fe4000001ff00 */
[----:B------:R-:W-:Y:S01]  /*3c60*/  SHF.L.U64.HI R243, R249, 0x2, R243 ;  /* 0x00000002f9f37819 */ /* 0x000fe200000102f3 */
[----:B------:R-:W-:Y:S01]  /*3c70*/  ULDC UR10, c[0x0][0x394] ;  /* 0x0000e500000a7ab9 */ /* 0x000fe20000000800 */
[----:B------:R-:W-:Y:S01]  /*3c80*/  ULDC UR23, c[0x0][0x398] ;  /* 0x0000e60000177ab9 */ /* 0x000fe20000000800 */
[----:B------:R2:W4:Y:S01]  /*3c90*/  LDSM.16.M88.4 R132, [R180+0x14000] ;  /* 0x01400000b484783b */ /* 0x0005220000000200 */
[----:B------:R-:W-:Y:S01]  /*3ca0*/  UIADD3 UR22, UR52, -UR47, -UR5 ;  /* 0x8000002f34167290 */ /* 0x000fe2000fffe805 */
[----:B------:R-:W-:Y:S02]  /*3cb0*/  UMOV UR13, UR10 ;  /* 0x0000000a000d7c82 */ /* 0x000fe40008000000 */
[----:B------:R2:W1:Y:S01]  /*3cc0*/  LDSM.16.M88.4 R148, [R180+0x15000] ;  /* 0x01500000b494783b */ /* 0x0004620000000200 */
[----:B------:R-:W-:Y:S01]  /*3cd0*/  ULDC UR25, c[0x0][0x2dc] ;  /* 0x0000b70000197ab9 */ /* 0x000fe20000000800 */
[----:B------:R-:W-:-:S02]  /*3ce0*/  ULDC UR21, c[0x0][0x2ec] ;  /* 0x0000bb0000157ab9 */ /* 0x000fc40000000800 */
        /* <DEDUP_REMOVED lines=13> */
[----:B----4-:R2:W1:Y:S02]  /*3dc0*/  LDSM.16.M88.4 R188, [R226+0x3000] ;  /* 0x00300000e2bc783b */ /* 0x0104640000000200 */
.L_x_102:
[----:B------:R-:W0:Y:S01]  /*3dd0*/  LDGDEPBAR ;  /* 0x00000000000079af */ /* 0x000e220000000000 */
[----:B------:R-:W-:Y:S01]  /*3de0*/  LEA R0, R230, UR4, 0x1 ;  /* 0x00000004e6007c11 */ /* 0x000fe2000f8e08ff */
[----:B------:R-:W-:Y:S01]  /*3df0*/  USHF.L.U32 UR12, UR6, 0x6, URZ ;  /* 0x00000006060c7899 */ /* 0x000fe2000800063f */
[----:B------:R-:W-:Y:S01]  /*3e00*/  IADD3 R60, P0, R244, UR18, RZ ;  /* 0x00000012f43c7c10 */ /* 0x000fe2000ff1e0ff */
[----:B------:R-:W-:Y:S02]  /*3e10*/  USHF.L.U32 UR10, UR30, 0x5, URZ ;  /* 0x000000051e0a7899 */ /* 0x000fe4000800063f */
[----:B------:R-:W-:Y:S01]  /*3e20*/  UISETP.GE.AND UP0, UPT, UR12, UR22, UPT ;  /* 0x000000160c00728c */ /* 0x000fe2000bf06270 */
[----:B------:R-:W-:Y:S01]  /*3e30*/  IADD3.X R61, R243, UR17, RZ, P0, !PT ;  /* 0x00000011f33d7c10 */ /* 0x000fe200087fe4ff */
[----:B------:R-:W-:Y:S04]  /*3e40*/  UMOV UR11, UR59 ;  /* 0x0000003b000b7c82 */ /* 0x000fe80008000000 */
[----:B------:R-:W-:Y:S01]  /*3e50*/  PLOP3.LUT P0, PT, PT, PT, UP0, 0x80, 0x0 ;  /* 0x000000000000781c */ /* 0x000fe20003f0f008 */
[----:B------:R-:W-:Y:S04]  /*3e60*/  DEPBAR.LE SB0, 0x0 ;  /* 0x000080000000791a */ /* 0x000fe80000000000 */
[----:B------:R-:W-:Y:S06]  /*3e70*/  BAR.SYNC.DEFER_BLOCKING 0x0 ;  /* 0x0000000000007b1d */ /* 0x000fec0000010000 */
[----:B-1-3--:R-:W-:Y:S04]  /*3e80*/  LDSM.16.M88.4 R8, [R2] ;  /* 0x000000000208783b */ /* 0x00afe80000000200 */
[----:B------:R-:W3:Y:S04]  /*3e90*/  LDSM.16.M88.4 R44, [R0+0x10000] ;  /* 0x01000000002c783b */ /* 0x000ee80000000200 */
[----:B------:R-:W-:Y:S04]  /*3ea0*/  LDSM.16.M88.4 R48, [R220] ;  /* 0x00000000dc30783b */ /* 0x000fe80000000200 */
[----:B------:R-:W4:Y:S04]  /*3eb0*/  LDSM.16.M88.4 R52, [R225+-0x4000] ;  /* 0xffc00000e134783b */ /* 0x000f280000000200 */
[----:B------:R-:W-:Y:S04]  /*3ec0*/  LDSM.16.M88.4 R56, [R226+-0x4000] ;  /* 0xffc00000e238783b */ /* 0x000fe80000000200 */
[----:B-----5:R1:W5:Y:S01]  /*3ed0*/  LDG.E R62, desc[UR8][R60.64] ;  /* 0x000000083c3e7981 */ /* 0x020362000c1e1900 */
[C---:B---3--:R-:W-:Y:S03]  /*3ee0*/  HMMA.16816.F32 R4, R8.reuse, R44, RZ ;  /* 0x0000002c0804723c */ /* 0x048fe600000018ff */
[----:B------:R3:W5:Y:S03]  /*3ef0*/  LDG.E R60, desc[UR8][R60.64+0x20] ;  /* 0x000020083c3c7981 */ /* 0x000766000c1e1900 */
[----:B------:R-:W-:Y:S01]  /*3f00*/  HMMA.16816.F32 R8, R8, R46, RZ ;  /* 0x0000002e0808723c */ /* 0x000fe200000018ff */
[----:B------:R-:W2:Y:S11]  /*3f10*/  LDSM.16.M88.4 R44, [R224] ;  /* 0x00000000e02c783b */ /* 0x000eb60000000200 */
[----:B------:R-:W-:Y:S06]  /*3f20*/  @!UPT UIADD3 URZ, URZ, URZ, URZ ;  /* 0x0000003f3f3ff290 */ /* 0x000fec000fffe03f */
[C---:B----4-:R-:W-:Y:S06]  /*3f30*/  HMMA.16816.F32 R4, R48.reuse, R52, R4 ;  /* 0x000000343004723c */ /* 0x050fec0000001804 */
[----:B------:R-:W-:Y:S01]  /*3f40*/  HMMA.16816.F32 R8, R48, R54, R8 ;  /* 0x000000363008723c */ /* 0x000fe20000001808 */
[----:B------:R-:W-:Y:S04]  /*3f50*/  LDSM.16.M88.4 R48, [R223] ;  /* 0x00000000df30783b */ /* 0x000fe80000000200 */
[----:B------:R-:W4:Y:S11]  /*3f60*/  LDSM.16.M88.4 R52, [R227+-0x4000] ;  /* 0xffc00000e334783b */ /* 0x000f360000000200 */
        /* <DEDUP_REMOVED lines=62> */
[----:B------:R-:W-:Y:S11]  /*4350*/  HMMA.16816.F32 R8, R44, R58, R8 ;  /* 0x0000003a2c08723c */ /* 0x000ff60000001808 */
[----:B------:R-:W-:Y:S07]  /*4360*/  @!UPT UIADD3 URZ, URZ, URZ, URZ ;  /* 0x0000003f3f3ff290 */ /* 0x000fee000fffe03f */
[C---:B----4-:R-:W-:Y:S06]  /*4370*/  HMMA.16816.F32 R4, R48.reuse, R52, R4 ;  /* 0x000000343004723c */ /* 0x050fec0000001804 */
[----:B------:R-:W-:Y:S01]  /*4380*/  HMMA.16816.F32 R8, R48, R54, R8 ;  /* 0x000000363008723c */ /* 0x000fe20000001808 */
[----:B------:R-:W-:Y:S11]  /*4390*/  @!UPT UIADD3 URZ, URZ, URZ, URZ ;  /* 0x0000003f3f3ff290 */ /* 0x000ff6000fffe03f */
[----:B------:R-:W-:Y:S01]  /*43a0*/  @!UPT UIADD3 URZ, URZ, URZ, URZ ;  /* 0x0000003f3f3ff290 */ /* 0x000fe2000fffe03f */
[----:B-1-3--:R-:W-:Y:S11]  /*43b0*/  @!P0 BRA `(.L_x_98) ;  /* 0x00000000002c8947 */ /* 0x00aff60003800000 */
[----:B------:R-:W-:Y:S02]  /*43c0*/  UIADD3 UR11, -UR5, UR7, UR10 ;  /* 0x00000007050b7290 */ /* 0x000fe4000fffe10a */
[----:B------:R-:W-:Y:S02]  /*43d0*/  UIADD3 UR19, UR10, 0x20, URZ ;  /* 0x000000200a137890 */ /* 0x000fe4000fffe03f */
[----:B------:R-:W-:Y:S02]  /*43e0*/  UIADD3 UR14, UR12, 0x40, URZ ;  /* 0x000000400c0e7890 */ /* 0x000fe4000fffe03f */
[----:B------:R-:W-:Y:S02]  /*43f0*/  UIADD3 UR11, UR11, UR13, URZ ;  /* 0x0000000d0b0b7290 */ /* 0x000fe4000fffe03f */
[----:B------:R-:W-:Y:S02]  /*4400*/  IMAD.U32 R0, RZ, RZ, UR19 ;  /* 0x00000013ff007e24 */ /* 0x000fe4000f8e00ff */
[----:B------:R-:W-:Y:S03]  /*4410*/  UISETP.GE.AND UP0, UPT, UR14, UR11, UPT ;  /* 0x0000000b0e00728c */ /* 0x000fe6000bf06270 */
[----:B------:R-:W-:Y:S01]  /*4420*/  ISETP.LT.AND P0, PT, R0, UR5, PT ;  /* 0x0000000500007c0c */ /* 0x000fe2000bf01270 */
[----:B------:R-:W-:Y:S02]  /*4430*/  UMOV UR11, UR13 ;  /* 0x0000000d000b7c82 */ /* 0x000fe40008000000 */
[----:B------:R-:W-:Y:S11]  /*4440*/  PLOP3.LUT P1, PT, PT, PT, UP0, 0x80, 0x0 ;  /* 0x000000000000781c */ /* 0x000ff60003f2f008 */
[----:B------:R-:W-:Y:S02]  /*4450*/  @!UPT UIADD3 URZ, URZ, URZ, URZ ;  /* 0x0000003f3f3ff290 */ /* 0x000fe4000fffe03f */
[----:B------:R-:W-:Y:S05]  /*4460*/  @!P1 BRA P0, `(.L_x_99) ;  /* 0x0000000000a49947 */ /* 0x000fea0000000000 */
.L_x_98:
[----:B------:R-:W-:Y:S01]  /*4470*/  UIADD3 UR14, UR5, 0x1, -UR7 ;  /* 0x00000001050e7890 */ /* 0x000fe2000fffe807 */
[----:B------:R-:W-:Y:S01]  /*4480*/  VIADD R45, R249, UR12 ;  /* 0x0000000cf92d7c36 */ /* 0x000fe20008000000 */
[----:B------:R-:W-:Y:S01]  /*4490*/  UIADD3 UR13, -UR11, UR5, -UR7 ;  /* 0x000000050b0d7290 */ /* 0x000fe2000fffe907 */
[----:B------:R-:W-:Y:S01]  /*44a0*/  VIADD R0, R250, UR10 ;  /* 0x0000000afa007c36 */ /* 0x000fe20008000000 */
[----:B------:R-:W-:Y:S01]  /*44b0*/  UIADD3 UR19, UR14, UR23, URZ ;  /* 0x000000170e137290 */ /* 0x000fe2000fffe03f */
[----:B------:R-:W-:Y:S02]  /*44c0*/  IMAD.U32 R50, RZ, RZ, UR23 ;  /* 0x00000017ff327e24 */ /* 0x000fe4000f8e00ff */
[C---:B------:R-:W-:Y:S01]  /*44d0*/  VIADD R49, R0.reuse, 0x1 ;  /* 0x0000000100317836 */ /* 0x040fe20000000000 */
[----:B------:R-:W-:Y:S01]  /*44e0*/  VIADDMNMX R44, R45, UR13, RZ, !PT ;  /* 0x0000000d2d2c7c46 */ /* 0x000fe2000f8001ff */
[C---:B------:R-:W-:Y:S02]  /*44f0*/  VIADD R48, R0.reuse, 0x8 ;  /* 0x0000000800307836 */ /* 0x040fe40000000000 */
[----:B------:R-:W-:Y:S01]  /*4500*/  IMAD.U32 R46, RZ, RZ, UR19 ;  /* 0x00000013ff2e7e24 */ /* 0x000fe2000f8e00ff */
[CC--:B------:R-:W-:Y:S01]  /*4510*/  ISETP.GE.AND P1, PT, R0.reuse, R44.reuse, PT ;  /* 0x0000002c0000720c */ /* 0x0c0fe20003f26270 */
[----:B------:R-:W-:Y:S01]  /*4520*/  VIADD R47, R0, 0x9 ;  /* 0x00000009002f7836 */ /* 0x000fe20000000000 */
[----:B------:R-:W-:Y:S02]  /*4530*/  ISETP.GE.AND P0, PT, R49, R44, PT ;  /* 0x0000002c3100720c */ /* 0x000fe40003f06270 */
[C---:B------:R-:W-:Y:S01]  /*4540*/  VIADDMNMX R46, R45.reuse, R46, UR5, PT ;  /* 0x000000052d2e7e46 */ /* 0x040fe2000b80012e */
[----:B------:R-:W-:Y:S01]  /*4550*/  VIADD R45, R45, 0x8 ;  /* 0x000000082d2d7836 */ /* 0x000fe20000000000 */
[----:B------:R-:W-:Y:S02]  /*4560*/  ISETP.GE.AND P2, PT, R48, R44, PT ;  /* 0x0000002c3000720c */ /* 0x000fe40003f46270 */
[-C--:B------:R-:W-:Y:S02]  /*4570*/  ISETP.GE.OR P1, PT, R0, R46.reuse, !P1 ;  /* 0x0000002e0000720c */ /* 0x080fe40004f26670 */
[----:B------:R-:W-:Y:S02]  /*4580*/  IADD3 R50, R45, UR14, R50 ;  /* 0x0000000e2d327c10 */ /* 0x000fe4000fffe032 */
[----:B------:R-:W-:Y:S02]  /*4590*/  ISETP.GE.OR P0, PT, R49, R46, !P0 ;  /* 0x0000002e3100720c */ /* 0x000fe40004706670 */
[----:B------:R-:W-:Y:S01]  /*45a0*/  VIADDMNMX R45, R45, UR13, RZ, !PT ;  /* 0x0000000d2d2d7c46 */ /* 0x000fe2000f8001ff */
[----:B------:R-:W-:Y:S01]  /*45b0*/  UMOV UR13, UR11 ;  /* 0x0000000b000d7c82 */ /* 0x000fe20008000000 */
[----:B------:R-:W-:Y:S02]  /*45c0*/  FSEL R4, R4, -INF , !P1 ;  /* 0xff80000004047808 */ /* 0x000fe40004800000 */
[----:B------:R-:W-:Y:S02]  /*45d0*/  ISETP.GE.AND P1, PT, R47, R44, PT ;  /* 0x0000002c2f00720c */ /* 0x000fe40003f26270 */
[----:B------:R-:W-:Y:S02]  /*45e0*/  FSEL R5, R5, -INF , !P0 ;  /* 0xff80000005057808 */ /* 0x000fe40004000000 */
[----:B------:R-:W-:Y:S02]  /*45f0*/  VIMNMX R44, R50, UR5, PT ;  /* 0x00000005322c7c48 */ /* 0x000fe4000bfe0100 */
[-C--:B------:R-:W-:Y:S02]  /*4600*/  ISETP.GE.AND P0, PT, R0, R45.reuse, PT ;  /* 0x0000002d0000720c */ /* 0x080fe40003f06270 */
[-C--:B------:R-:W-:Y:S02]  /*4610*/  ISETP.GE.OR P2, PT, R48, R46.reuse, !P2 ;  /* 0x0000002e3000720c */ /* 0x080fe40005746670 */
[----:B------:R-:W-:Y:S02]  /*4620*/  ISETP.GE.OR P1, PT, R47, R46, !P1 ;  /* 0x0000002e2f00720c */ /* 0x000fe40004f26670 */
[-C--:B------:R-:W-:Y:S02]  /*4630*/  ISETP.GE.OR P0, PT, R0, R44.reuse, !P0 ;  /* 0x0000002c0000720c */ /* 0x080fe40004706670 */
[----:B------:R-:W-:Y:S02]  /*4640*/  FSEL R8, R8, -INF , !P2 ;  /* 0xff80000008087808 */ /* 0x000fe40005000000 */
[----:B------:R-:W-:Y:S02]  /*4650*/  FSEL R9, R9, -INF , !P1 ;  /* 0xff80000009097808 */ /* 0x000fe40004800000 */
[----:B------:R-:W-:Y:S02]  /*4660*/  FSEL R6, R6, -INF , !P0 ;  /* 0xff80000006067808 */ /* 0x000fe40004000000 */
[-C--:B------:R-:W-:Y:S02]  /*4670*/  ISETP.GE.AND P2, PT, R49, R45.reuse, PT ;  /* 0x0000002d3100720c */ /* 0x080fe40003f46270 */
[CC--:B------:R-:W-:Y:S02]  /*4680*/  ISETP.GE.AND P1, PT, R48.reuse, R45.reuse, PT ;  /* 0x0000002d3000720c */ /* 0x0c0fe40003f26270 */
[----:B------:R-:W-:Y:S02]  /*4690*/  ISETP.GE.AND P0, PT, R47, R45, PT ;  /* 0x0000002d2f00720c */ /* 0x000fe40003f06270 */
[-C--:B------:R-:W-:Y:S02]  /*46a0*/  ISETP.GE.OR P2, PT, R49, R44.reuse, !P2 ;  /* 0x0000002c3100720c */ /* 0x080fe40005746670 */
[-C--:B------:R-:W-:Y:S02]  /*46b0*/  ISETP.GE.OR P1, PT, R48, R44.reuse, !P1 ;  /* 0x0000002c3000720c */ /* 0x080fe40004f26670 */
[----:B------:R-:W-:Y:S02]  /*46c0*/  ISETP.GE.OR P0, PT, R47, R44, !P0 ;  /* 0x0000002c2f00720c */ /* 0x000fe40004706670 */
[----:B------:R-:W-:Y:S02]  /*46d0*/  FSEL R7, R7, -INF , !P2 ;  /* 0xff80000007077808 */ /* 0x000fe40005000000 */
[----:B------:R-:W-:Y:S02]  /*46e0*/  FSEL R10, R10, -INF , !P1 ;  /* 0xff8000000a0a7808 */ /* 0x000fe40004800000 */
[----:B------:R-:W-:Y:S07]  /*46f0*/  FSEL R11, R11, -INF , !P0 ;  /* 0xff8000000b0b7808 */ /* 0x000fee0004000000 */
.L_x_99:
[C---:B------:R-:W-:Y:S01]  /*4700*/  FMUL.FTZ R44, R241.reuse, 1.4426950216293334961 ;  /* 0x3fb8aa3bf12c7820 */ /* 0x040fe20000410000 */
[----:B------:R-:W-:Y:S01]  /*4710*/  FSETP.NEU.FTZ.AND P0, PT, R241, -INF , PT ;  /* 0xff800000f100780b */ /* 0x000fe20003f1d000 */
[----:B------:R-:W-:Y:S01]  /*4720*/  FMUL.FTZ R0, R242, 1.4426950216293334961 ;  /* 0x3fb8aa3bf2007820 */ /* 0x000fe20000410000 */
[----:B------:R-:W-:Y:S02]  /*4730*/  UISETP.GT.AND UP2, UPT, UR6, UR20, UPT ;  /* 0x000000140600728c */ /* 0x000fe4000bf44270 */
[----:B------:R-:W-:Y:S02]  /*4740*/  FSEL R44, R44, RZ, P0 ;  /* 0x000000ff2c2c7208 */ /* 0x000fe40000000000 */
[----:B------:R-:W-:Y:S02]  /*4750*/  FSETP.NEU.FTZ.AND P0, PT, R242, -INF , PT ;  /* 0xff800000f200780b */ /* 0x000fe40003f1d000 */
[----:B------:R-:W-:Y:S01]  /*4760*/  PLOP3.LUT P2, PT, PT, PT, UP2, 0x80, 0x0 ;  /* 0x000000000000781c */ /* 0x000fe20003f4f028 */
[--C-:B------:R-:W-:Y:S01]  /*4770*/  FFMA.FTZ R4, R4, UR21, -R44.reuse ;  /* 0x0000001504047c23 */ /* 0x100fe2000801082c */
[----:B------:R-:W-:Y:S01]  /*4780*/  FSEL R0, R0, RZ, P0 ;  /* 0x000000ff00007208 */ /* 0x000fe20000000000 */
[--C-:B------:R-:W-:Y:S01]  /*4790*/  FFMA.FTZ R5, R5, UR21, -R44.reuse ;  /* 0x0000001505057c23 */ /* 0x100fe2000801082c */
[--C-:B------:R-:W-:Y:S01]  /*47a0*/  FFMA.FTZ R8, R8, UR21, -R44.reuse ;  /* 0x0000001508087c23 */ /* 0x100fe2000801082c */
[----:B------:R-:W-:Y:S01]  /*47b0*/  MUFU.EX2 R59, R4 ;  /* 0x00000004003b7308 */ /* 0x000fe20000000800 */
[----:B------:R-:W-:Y:S01]  /*47c0*/  FFMA.FTZ R44, R9, UR21, -R44 ;  /* 0x00000015092c7c23 */ /* 0x000fe2000801082c */
[--C-:B------:R-:W-:Y:S01]  /*47d0*/  FFMA.FTZ R6, R6, UR21, -R0.reuse ;  /* 0x0000001506067c23 */ /* 0x100fe20008010800 */
[--C-:B------:R-:W-:Y:S01]  /*47e0*/  FFMA.FTZ R7, R7, UR21, -R0.reuse ;  /* 0x0000001507077c23 */ /* 0x100fe20008010800 */
[--C-:B------:R-:W-:Y:S01]  /*47f0*/  FFMA.FTZ R10, R10, UR21, -R0.reuse ;  /* 0x000000150a0a7c23 */ /* 0x100fe20008010800 */
[----:B------:R-:W-:Y:S01]  /*4800*/  FFMA.FTZ R0, R11, UR21, -R0 ;  /* 0x000000150b007c23 */ /* 0x000fe20008010800 */
[----:B------:R-:W-:Y:S04]  /*4810*/  P2R R236, PR, RZ, 0x4 ;  /* 0x00000004ffec7803 */ /* 0x000fe80000000000 */
[----:B------:R-:W-:Y:S10]  /*4820*/  MUFU.EX2 R58, R5 ;  /* 0x00000005003a7308 */ /* 0x000ff40000000800 */
[----:B------:R-:W-:Y:S10]  /*4830*/  MUFU.EX2 R57, R6 ;  /* 0x0000000600397308 */ /* 0x000ff40000000800 */
[----:B------:R-:W-:Y:S10]  /*4840*/  MUFU.EX2 R56, R7 ;  /* 0x0000000700387308 */ /* 0x000ff40000000800 */
[----:B------:R-:W-:Y:S10]  /*4850*/  MUFU.EX2 R55, R8 ;  /* 0x0000000800377308 */ /* 0x000ff40000000800 */
[----:B------:R-:W-:Y:S10]  /*4860*/  MUFU.EX2 R54, R44 ;  /* 0x0000002c00367308 */ /* 0x000ff40000000800 */
[----:B------:R-:W-:Y:S10]  /*4870*/  MUFU.EX2 R53, R10 ;  /* 0x0000000a00357308 */ /* 0x000ff40000000800 */
[----:B------:R-:W1:Y:S02]  /*4880*/  MUFU.EX2 R52, R0 ;  /* 0x0000000000347308 */ /* 0x000e640000000800 */
[----:B-1----:R-:W-:Y:S02]  /*4890*/  F2FP.F16.F32.PACK_AB R0, R52, R53 ;  /* 0x000000353400723e */ /* 0x002fe400000000ff */
[----:B------:R-:W-:Y:S02]  /*48a0*/  F2FP.F16.F32.PACK_AB R6, R58, R59 ;  /* 0x0000003b3a06723e */ /* 0x000fe400000000ff */
[----:B------:R-:W-:Y:S02]  /*48b0*/  F2FP.F16.F32.PACK_AB R5, R56, R57 ;  /* 0x000000393805723e */ /* 0x000fe400000000ff */
[----:B------:R-:W-:Y:S01]  /*48c0*/  F2FP.F16.F32.PACK_AB R4, R54, R55 ;  /* 0x000000373604723e */ /* 0x000fe200000000ff */
[----:B------:R-:W-:Y:S05]  /*48d0*/  STS [R245+0x15000], R6 ;  /* 0x01500006f5007388 */ /* 0x000fea0000000800 */
[----:B------:R-:W-:Y:S05]  /*48e0*/  STS [R248+0x15000], R5 ;  /* 0x01500005f8007388 */ /* 0x000fea0000000800 */
[----:B------:R-:W-:Y:S05]  /*48f0*/  STS [R246+0x15000], R4 ;  /* 0x01500004f6007388 */ /* 0x000fea0000000800 */
[----:B------:R-:W-:Y:S05]  /*4900*/  STS [R247+0x15000], R0 ;  /* 0x01500000f7007388 */ /* 0x000fea0000000800 */
[----:B------:R-:W1:Y:S05]  /*4910*/  LDSM.16.M88.4 R8, [R2+0x8000] ;  /* 0x008000000208783b */ /* 0x000e6a0000000200 */
[----:B------:R-:W2:Y:S05]  /*4920*/  LDSM.16.M88.4 R44, [R220+0x8000] ;  /* 0x00800000dc2c783b */ /* 0x000eaa0000000200 */
[----:B------:R-:W3:Y:S01]  /*4930*/  LDSM.16.M88.4 R48, [R224+0x8000] ;  /* 0x00800000e030783b */ /* 0x000ee20000000200 */
[C---:B-1----:R-:W-:Y:S06]  /*4940*/  HMMA.16816.F32 R4, R8.reuse, R132, RZ ;  /* 0x000000840804723c */ /* 0x042fec00000018ff */
[----:B------:R-:W-:Y:S11]  /*4950*/  HMMA.16816.F32 R8, R8, R134, RZ ;  /* 0x000000860808723c */ /* 0x000ff600000018ff */
[----:B------:R-:W-:Y:S07]  /*4960*/  @!UPT UIADD3 URZ, URZ, URZ, URZ ;  /* 0x0000003f3f3ff290 */ /* 0x000fee000fffe03f */
[C---:B--2---:R-:W-:Y:S06]  /*4970*/  HMMA.16816.F32 R4, R44.reuse, R136, R4 ;  /* 0x000000882c04723c */ /* 0x044fec0000001804 */
[----:B------:R-:W-:Y:S01]  /*4980*/  HMMA.16816.F32 R8, R44, R138, R8 ;  /* 0x0000008a2c08723c */ /* 0x000fe20000001808 */
[----:B------:R-:W1:Y:S11]  /*4990*/  LDSM.16.M88.4 R44, [R223+0x8000] ;  /* 0x00800000df2c783b */ /* 0x000e760000000200 */
[----:B------:R-:W-:Y:S06]  /*49a0*/  @!UPT UIADD3 URZ, URZ, URZ, URZ ;  /* 0x0000003f3f3ff290 */ /* 0x000fec000fffe03f */
[C---:B---3--:R-:W-:Y:S06]  /*49b0*/  HMMA.16816.F32 R4, R48.reuse, R140, R4 ;  /* 0x0000008c3004723c */ /* 0x048fec0000001804 */
[----:B------:R-:W-:Y:S01]  /*49c0*/  HMMA.16816.F32 R8, R48, R142, R8 ;  /* 0x0000008e3008723c */ /* 0x000fe20000001808 */
[----:B------:R-:W2:Y:S11]  /*49d0*/  LDSM.16.M88.4 R48, [R2+0xa000] ;  /* 0x00a000000230783b */ /* 0x000eb60000000200 */
[----:B------:R-:W-:Y:S06]  /*49e0*/  @!UPT UIADD3 URZ, URZ, URZ, URZ ;  /* 0x0000003f3f3ff290 */ /* 0x000fec000fffe03f */
[C---:B-1----:R-:W-:Y:S06]  /*49f0*/  HMMA.16816.F32 R4, R44.reuse, R144, R4 ;  /* 0x000000902c04723c */ /* 0x042fec0000001804 */
[----:B------:R-:W-:Y:S01]  /*4a00*/  HMMA.16816.F32 R8, R44, R146, R8 ;  /* 0x000000922c08723c */ /* 0x000fe20000001808 */
[----:B------:R-:W1:Y:S11]  /*4a10*/  LDSM.16.M88.4 R44, [R220+0xa000] ;  /* 0x00a00000dc2c783b */ /* 0x000e760000000200 */
[----:B------:R-:W-:Y:S06]  /*4a20*/  @!UPT UIADD3 URZ, URZ, URZ, URZ ;  /* 0x0000003f3f3ff290 */ /* 0x000fec000fffe03f */
[C---:B--2---:R-:W-:Y:S06]  /*4a30*/  HMMA.16816.F32 R4, R48.reuse, R148, R4 ;  /* 0x000000943004723c */ /* 0x044fec0000001804 */
        /* <DEDUP_REMOVED lines=40> */
[----:B------:R-:W-:Y:S11]  /*4cc0*/  HMMA.16816.F32 R8, R48, R190, R8 ;  /* 0x000000be3008723c */ /* 0x000ff60000001808 */
[----:B------:R-:W-:Y:S07]  /*4cd0*/  @!UPT UIADD3 URZ, URZ, URZ, URZ ;  /* 0x0000003f3f3ff290 */ /* 0x000fee000fffe03f */
[C---:B-1----:R-:W-:Y:S06]  /*4ce0*/  HMMA.16816.F32 R4, R44.reuse, R192, R4 ;  /* 0x000000c02c04723c */ /* 0x042fec0000001804 */
[----:B------:R-:W-:Y:S11]  /*4cf0*/  HMMA.16816.F32 R8, R44, R194, R8 ;  /* 0x000000c22c08723c */ /* 0x000ff60000001808 */
[----:B------:R-:W-:Y:S07]  /*4d00*/  @!UPT UIADD3 URZ, URZ, URZ, URZ ;  /* 0x0000003f3f3ff290 */ /* 0x000fee000fffe03f */
[C---:B-----5:R-:W-:Y:S01]  /*4d10*/  FADD.FTZ R4, -R62.reuse, R4 ;  /* 0x000000043e047221 */ /* 0x060fe20000010100 */
[----:B------:R-:W-:Y:S01]  /*4d20*/  FADD.FTZ R5, -R62, R5 ;  /* 0x000000053e057221 */ /* 0x000fe20000010100 */
[C---:B------:R-:W-:Y:S01]  /*4d30*/  FADD.FTZ R6, -R60.reuse, R6 ;  /* 0x000000063c067221 */ /* 0x040fe20000010100 */
[----:B------:R-:W-:Y:S01]  /*4d40*/  FADD.FTZ R7, -R60, R7 ;  /* 0x000000073c077221 */ /* 0x000fe20000010100 */
[----:B------:R-:W-:Y:S01]  /*4d50*/  FMUL.FTZ R45, R59, R4 ;  /* 0x000000043b2d7220 */ /* 0x000fe20000410000 */
[----:B------:R-:W-:Y:S01]  /*4d60*/  FMUL.FTZ R4, R58, R5 ;  /* 0x000000053a047220 */ /* 0x000fe20000410000 */
[C---:B------:R-:W-:Y:S01]  /*4d70*/  FADD.FTZ R8, -R62.reuse, R8 ;  /* 0x000000083e087221 */ /* 0x040fe20000010100 */
[----:B------:R-:W-:Y:S01]  /*4d80*/  FADD.FTZ R9, -R62, R9 ;  /* 0x000000093e097221 */ /* 0x000fe20000010100 */
[----:B------:R-:W-:Y:S01]  /*4d90*/  FMUL.FTZ R44, R57, R6 ;  /* 0x00000006392c7220 */ /* 0x000fe20000410000 */
[----:B------:R-:W-:Y:S01]  /*4da0*/  FMUL.FTZ R0, R56, R7 ;  /* 0x0000000738007220 */ /* 0x000fe20000410000 */
[----:B------:R-:W-:Y:S01]  /*4db0*/  F2FP.F16.F32.PACK_AB R4, R4, R45 ;  /* 0x0000002d0404723e */ /* 0x000fe200000000ff */
[C---:B------:R-:W-:Y:S01]  /*4dc0*/  FADD.FTZ R10, -R60.reuse, R10 ;  /* 0x0000000a3c0a7221 */ /* 0x040fe20000010100 */
[----:B------:R-:W-:Y:S01]  /*4dd0*/  FADD.FTZ R11, -R60, R11 ;  /* 0x0000000b3c0b7221 */ /* 0x000fe20000010100 */
[----:B------:R-:W-:Y:S01]  /*4de0*/  FMUL.FTZ R8, R55, R8 ;  /* 0x0000000837087220 */ /* 0x000fe20000410000 */
[----:B------:R-:W-:Y:S01]  /*4df0*/  FMUL.FTZ R6, R54, R9 ;  /* 0x0000000936067220 */ /* 0x000fe20000410000 */
[----:B------:R-:W-:Y:S01]  /*4e00*/  F2FP.F16.F32.PACK_AB R0, R0, R44 ;  /* 0x0000002c0000723e */ /* 0x000fe200000000ff */
[----:B------:R-:W-:Y:S01]  /*4e10*/  STS [R245+0x14000], R4 ;  /* 0x01400004f5007388 */ /* 0x000fe20000000800 */
[----:B------:R-:W-:Y:S01]  /*4e20*/  FMUL.FTZ R10, R53, R10 ;  /* 0x0000000a350a7220 */ /* 0x000fe20000410000 */
[----:B------:R-:W-:Y:S01]  /*4e30*/  FMUL.FTZ R5, R52, R11 ;  /* 0x0000000b34057220 */ /* 0x000fe20000410000 */
[----:B------:R-:W-:Y:S02]  /*4e40*/  F2FP.F16.F32.PACK_AB R6, R6, R8 ;  /* 0x000000080606723e */ /* 0x000fe400000000ff */
[----:B------:R1:W-:Y:S02]  /*4e50*/  STS [R248+0x14000], R0 ;  /* 0x01400000f8007388 */ /* 0x0003e40000000800 */
[----:B------:R-:W-:Y:S03]  /*4e60*/  F2FP.F16.F32.PACK_AB R5, R5, R10 ;  /* 0x0000000a0505723e */ /* 0x000fe600000000ff */
[----:B------:R-:W-:Y:S05]  /*4e70*/  STS [R246+0x14000], R6 ;  /* 0x01400006f6007388 */ /* 0x000fea0000000800 */
[----:B------:R-:W-:Y:S01]  /*4e80*/  STS [R247+0x14000], R5 ;  /* 0x01400005f7007388 */ /* 0x000fe20000000800 */
[----:B------:R-:W-:Y:S01]  /*4e90*/  BAR.SYNC.DEFER_BLOCKING 0x0 ;  /* 0x0000000000007b1d */ /* 0x000fe20000010000 */
[----:B-1----:R-:W-:Y:S05]  /*4ea0*/  LEA R0, R229, UR4, 0x1 ;  /* 0x00000004e5007c11 */ /* 0x002fea000f8e08ff */
[----:B------:R-:W-:Y:S05]  /*4eb0*/  LDSM.16.MT88.4 R4, [R3+0x15000] ;  /* 0x015000000304783b */ /* 0x000fea0000004200 */
[----:B------:R-:W1:Y:S05]  /*4ec0*/  LDSM.16.MT88.4 R8, [R0+0x8000] ;  /* 0x008000000008783b */ /* 0x000e6a0000004200 */
[----:B------:R-:W2:Y:S05]  /*4ed0*/  LDSM.16.MT88.4 R44, [R221+0x15000] ;  /* 0x01500000dd2c783b */ /* 0x000eaa0000004200 */
[----:B------:R-:W3:Y:S05]  /*4ee0*/  LDSM.16.MT88.4 R48, [R0+0xc000] ;  /* 0x00c000000030783b */ /* 0x000eea0000004200 */
[----:B------:R-:W-:Y:S05]  /*4ef0*/  LDSM.16.MT88.4 R52, [R3+0x15400] ;  /* 0x015400000334783b */ /* 0x000fea0000004200 */
[----:B------:R-:W4:Y:S05]  /*4f00*/  LDSM.16.MT88.4 R56, [R0+0x8800] ;  /* 0x008800000038783b */ /* 0x000f2a0000004200 */
[----:B------:R-:W4:Y:S05]  /*4f10*/  LDSM.16.MT88.4 R60, [R221+0x15400] ;  /* 0x01540000dd3c783b */ /* 0x000f2a0000004200 */
[----:B------:R-:W4:Y:S05]  /*4f20*/  LDSM.16.MT88.4 R64, [R0+0xc800] ;  /* 0x00c800000040783b */ /* 0x000f2a0000004200 */
[----:B------:R-:W-:Y:S01]  /*4f30*/  LDSM.16.MT88.4 R68, [R0+0x9000] ;  /* 0x009000000044783b */ /* 0x000fe20000004200 */
[-C--:B-1----:R-:W-:Y:S04]  /*4f40*/  HMMA.16816.F32 R12, R4, R8.reuse, R12 ;  /* 0x00000008040c723c */ /* 0x082fe8000000180c */
[----:B------:R-:W-:Y:S02]  /*4f50*/  LDSM.16.MT88.4 R72, [R221+0x15800] ;  /* 0x01580000dd48783b */ /* 0x000fe40000004200 */
        /* <DEDUP_REMOVED lines=9> */
[----:B------:R-:W-:Y:S05]  /*4ff0*/  LDSM.16.MT88.4 R4, [R3+0x15c00] ;  /* 0x015c00000304783b */ /* 0x000fea0000004200 */
[-C--:B----4-:R-:W-:Y:S01]  /*5000*/  HMMA.16816.F32 R12, R52, R56.reuse, R12 ;  /* 0x00000038340c723c */ /* 0x090fe2000000180c */
[----:B------:R-:W3:Y:S05]  /*5010*/  LDSM.16.MT88.4 R48, [R0+0x9800] ;  /* 0x009800000030783b */ /* 0x000eea0000004200 */
[C---:B------:R-:W-:Y:S06]  /*5020*/  HMMA.16816.F32 R16, R60.reuse, R56, R16 ;  /* 0x000000383c10723c */ /* 0x040fec0000001810 */
[-C--:B------:R-:W-:Y:S06]  /*5030*/  HMMA.16816.F32 R20, R60, R58.reuse, R20 ;  /* 0x0000003a3c14723c */ /* 0x080fec0000001814 */
[C---:B------:R-:W-:Y:S01]  /*5040*/  HMMA.16816.F32 R24, R52.reuse, R58, R24 ;  /* 0x0000003a3418723c */ /* 0x040fe20000001818 */
[----:B------:R-:W4:Y:S05]  /*5050*/  LDSM.16.MT88.4 R56, [R221+0x15c00] ;  /* 0x015c0000dd38783b */ /* 0x000f2a0000004200 */
[-C--:B------:R-:W-:Y:S06]  /*5060*/  HMMA.16816.F32 R28, R52, R64.reuse, R28 ;  /* 0x00000040341c723c */ /* 0x080fec000000181c */
[C---:B------:R-:W-:Y:S06]  /*5070*/  HMMA.16816.F32 R32, R60.reuse, R64, R32 ;  /* 0x000000403c20723c */ /* 0x040fec0000001820 */
[-C--:B------:R-:W-:Y:S01]  /*5080*/  HMMA.16816.F32 R36, R60, R66.reuse, R36 ;  /* 0x000000423c24723c */ /* 0x080fe20000001824 */
[----:B------:R-:W4:Y:S05]  /*5090*/  LDSM.16.MT88.4 R60, [R0+0xd800] ;  /* 0x00d80000003c783b */ /* 0x000f2a0000004200 */
[----:B------:R-:W-:Y:S01]  /*50a0*/  HMMA.16816.F32 R40, R52, R66, R40 ;  /* 0x000000423428723c */ /* 0x000fe20000001828 */
[----:B------:R-:W-:Y:S05]  /*50b0*/  BAR.SYNC.DEFER_BLOCKING 0x0 ;  /* 0x0000000000007b1d */ /* 0x000fea0000010000 */
        /* <DEDUP_REMOVED lines=21> */
[----:B------:R-:W-:Y:S02]  /*5210*/  IMAD.MOV.U32 R4, RZ, RZ, R238 ;  /* 0x000000ffff047224 */ /* 0x000fe400078e00ee */
        /* <DEDUP_REMOVED lines=13> */
[C---:B------:R-:W-:Y:S01]  /*52f0*/  @!P4 LEA R10, P1, R0.reuse, R238, 0x1 ;  /* 0x000000ee000ac211 */ /* 0x040fe200078208ff */
[----:B------:R1:W-:Y:S01]  /*5300*/  @P5 STS.128 [R233+0xa000], RZ ;  /* 0x00a000ffe9005388 */ /* 0x0003e20000000c00 */
[----:B------:R-:W-:Y:S02]  /*5310*/  LEA.HI.X R6, R7, R6, R8, 0x5, P0 ;  /* 0x0000000607067211 */ /* 0x000fe400000f2c08 */
[C---:B------:R-:W-:Y:S01]  /*5320*/  @!P5 LEA R44, P0, R0.reuse, R238, 0x1 ;  /* 0x000000ee002cd211 */ /* 0x040fe200078008ff */
[----:B------:R-:W-:Y:S01]  /*5330*/  @!PT LDS RZ, [RZ] ;  /* 0x00000000fffff984 */ /* 0x000fe20000000800 */
[----:B------:R-:W-:Y:S01]  /*5340*/  @!PT LDS RZ, [RZ] ;  /* 0x00000000fffff984 */ /* 0x000fe20000000800 */
[----:B------:R-:W-:Y:S01]  /*5350*/  @!PT LDS RZ, [RZ] ;  /* 0x00000000fffff984 */ /* 0x000fe20000000800 */
[----:B------:R1:W-:Y:S01]  /*5360*/  @!P5 LDGSTS.E.BYPASS.LTC128B.128 [R233+0xa000], desc[UR8][R4.64+0x80] ;  /* 0x0a00008004e9dfae */ /* 0x0003e2000b901d48 */
[CCC-:B------:R-:W-:Y:S02]  /*5370*/  @!P4 LEA.HI.X R11, R0.reuse, R240.reuse, R6.reuse, 0x1, P1 ;  /* 0x000000f0000bc211 */ /* 0x1c0fe400008f0c06 */
[C---:B------:R-:W-:Y:S01]  /*5380*/  @!P5 LEA.HI.X R45, R0.reuse, R240, R6, 0x1, P0 ;  /* 0x000000f0002dd211 */ /* 0x040fe200000f0c06 */
        /* <DEDUP_REMOVED lines=35> */
.L_x_100:
        /* <DEDUP_REMOVED lines=16> */
[-C--:B-1----:R-:W-:Y:S06]  /*56c0*/  HMMA.16816.F32 R4, R96, R48.reuse, RZ ;  /* 0x000000306004723c */ /* 0x082fec00000018ff */
        /* <DEDUP_REMOVED lines=14> */
[----:B------:R-:W-:Y:S01]  /*57b0*/  HMMA.16816.F32 R96, R96, R198, RZ ;  /* 0x000000c66060723c */ /* 0x000fe200000018ff */
[----:B------:R-:W1:Y:S05]  /*57c0*/  LDSM.16.MT88.4 R196, [R222+0x3800] ;  /* 0x00380000dec4783b */ /* 0x000e6a0000004200 */
[-C--:B------:R-:W-:Y:S06]  /*57d0*/  HMMA.16816.F32 R4, R200, R204.reuse, R4 ;  /* 0x000000ccc804723c */ /* 0x080fec0000001804 */
[C---:B------:R-:W-:Y:S06]  /*57e0*/  HMMA.16816.F32 R8, R208.reuse, R204, R8 ;  /* 0x000000ccd008723c */ /* 0x040fec0000001808 */
        /* <DEDUP_REMOVED lines=13> */
[----:B------:R-:W-:Y:S01]  /*58c0*/  IMAD.U32 R0, R212, -0x40, RZ ;  /* 0xffffffc0d4007824 */ /* 0x000fe200078e00ff */
[-C--:B------:R-:W-:Y:S05]  /*58d0*/  HMMA.16816.F32 R68, R200, R216.reuse, R68 ;  /* 0x000000d8c844723c */ /* 0x080fea0000001844 */
[C---:B------:R-:W-:Y:S01]  /*58e0*/  LEA R234, P0, R0.reuse, R234, 0x2 ;  /* 0x000000ea00ea7211 */ /* 0x040fe200078010ff */
[C---:B------:R-:W-:Y:S05]  /*58f0*/  HMMA.16816.F32 R72, R208.reuse, R216, R72 ;  /* 0x000000d8d048723c */ /* 0x040fea0000001848 */
[----:B------:R-:W-:Y:S01]  /*5900*/  LEA.HI.X.SX32 R235, R0, R235, 0x2, P0 ;  /* 0x000000eb00eb7211 */ /* 0x000fe200000f16ff */
[-C--:B------:R-:W-:Y:S04]  /*5910*/  HMMA.16816.F32 R76, R208, R218.reuse, R76 ;  /* 0x000000dad04c723c */ /* 0x080fe8000000184c */
[----:B------:R3:W-:Y:S01]  /*5920*/  REDG.E.ADD.F32.FTZ.RN.STRONG.GPU desc[UR8][R234.64], R4 ;  /* 0x00000004ea0079a6 */ /* 0x0007e2000c10f388 */
[----:B------:R-:W-:Y:S01]  /*5930*/  IMAD.SHL.U32 R0, R212, 0x8, RZ ;  /* 0x00000008d4007824 */ /* 0x000fe200078e00ff */
[C---:B------:R-:W-:Y:S05]  /*5940*/  HMMA.16816.F32 R80, R200.reuse, R218, R80 ;  /* 0x000000dac850723c */ /* 0x040fea0000001850 */
[CC--:B------:R-:W-:Y:S01]  /*5950*/  LEA R204, P1, R0.reuse, R234.reuse, 0x2 ;  /* 0x000000ea00cc7211 */ /* 0x0c0fe200078210ff */
[-C--:B-1----:R-:W-:Y:S05]  /*5960*/  HMMA.16816.F32 R84, R200, R196.reuse, R84 ;  /* 0x000000c4c854723c */ /* 0x082fea0000001854 */
[-C--:B------:R-:W-:Y:S01]  /*5970*/  LEA.HI.X.SX32 R205, R0, R235.reuse, 0x2, P1 ;  /* 0x000000eb00cd7211 */ /* 0x080fe200008f16ff */
[C---:B------:R-:W-:Y:S04]  /*5980*/  HMMA.16816.F32 R88, R208.reuse, R196, R88 ;  /* 0x000000c4d058723c */ /* 0x040fe80000001858 */
[----:B------:R1:W-:Y:S02]  /*5990*/  REDG.E.ADD.F32.FTZ.RN.STRONG.GPU desc[UR8][R204.64], R5 ;  /* 0x00000005cc0079a6 */ /* 0x0003e4000c10f388 */
[-C--:B------:R-:W-:Y:S05]  /*59a0*/  HMMA.16816.F32 R92, R208, R198.reuse, R92 ;  /* 0x000000c6d05c723c */ /* 0x080fea000000185c */
[----:B------:R-:W-:Y:S01]  /*59b0*/  IMAD.SHL.U32 R196, R212, 0x10, RZ ;  /* 0x00000010d4c47824 */ /* 0x000fe200078e00ff */
[----:B------:R-:W-:Y:S05]  /*59c0*/  HMMA.16816.F32 R96, R200, R198, R96 ;  /* 0x000000c6c860723c */ /* 0x000fea0000001860 */
[-C--:B--2---:R-:W-:Y:S01]  /*59d0*/  LEA R206, P0, R196, R234.reuse, 0x2 ;  /* 0x000000eac4ce7211 */ /* 0x084fe200078010ff */
[C---:B------:R-:W-:Y:S02]  /*59e0*/  IMAD R210, R212.reuse, 0x18, RZ ;  /* 0x00000018d4d27824 */ /* 0x040fe400078e02ff */
[----:B------:R-:W-:Y:S03]  /*59f0*/  IMAD.SHL.U32 R209, R212, 0x20, RZ ;  /* 0x00000020d4d17824 */ /* 0x000fe600078e00ff */
[-C--:B------:R-:W-:Y:S01]  /*5a00*/  LEA.HI.X.SX32 R207, R196, R235.reuse, 0x2, P0 ;  /* 0x000000ebc4cf7211 */ /* 0x080fe200000f16ff */
[----:B------:R-:W-:Y:S01]  /*5a10*/  IMAD R197, R212, 0x28, RZ ;  /* 0x00000028d4c57824 */ /* 0x000fe200078e02ff */
[-C--:B---3--:R-:W-:Y:S01]  /*5a20*/  LEA R4, P0, R210, R234.reuse, 0x2 ;  /* 0x000000ead2047211 */ /* 0x088fe200078010ff */
[----:B------:R-:W-:Y:S01]  /*5a30*/  IMAD R211, R212, 0x30, RZ ;  /* 0x00000030d4d37824 */ /* 0x000fe200078e02ff */
[CC--:B------:R-:W-:Y:S01]  /*5a40*/  LEA R208, P1, R209.reuse, R234.reuse, 0x2 ;  /* 0x000000ead1d07211 */ /* 0x0c0fe200078210ff */
[----:B------:R2:W-:Y:S01]  /*5a50*/  REDG.E.ADD.F32.FTZ.RN.STRONG.GPU desc[UR8][R206.64], R6 ;  /* 0x00000006ce0079a6 */ /* 0x0005e2000c10f388 */
[-C--:B-1----:R-:W-:Y:S01]  /*5a60*/  LEA.HI.X.SX32 R5, R210, R235.reuse, 0x2, P0 ;  /* 0x000000ebd2057211 */ /* 0x082fe200000f16ff */
[----:B------:R-:W-:Y:S01]  /*5a70*/  IMAD R210, R212, 0x38, RZ ;  /* 0x00000038d4d27824 */ /* 0x000fe200078e02ff */
[-C--:B------:R-:W-:Y:S03]  /*5a80*/  LEA.HI.X.SX32 R209, R209, R235.reuse, 0x2, P1 ;  /* 0x000000ebd1d17211 */ /* 0x080fe600008f16ff */
[----:B------:R1:W-:Y:S04]  /*5a90*/  REDG.E.ADD.F32.FTZ.RN.STRONG.GPU desc[UR8][R4.64], R7 ;  /* 0x00000007040079a6 */ /* 0x0003e8000c10f388 */
[----:B------:R3:W-:Y:S01]  /*5aa0*/  REDG.E.ADD.F32.FTZ.RN.STRONG.GPU desc[UR8][R208.64], R8 ;  /* 0x00000008d00079a6 */ /* 0x0007e2000c10f388 */
[-C--:B--2---:R-:W-:Y:S02]  /*5ab0*/  LEA R206, P0, R197, R234.reuse, 0x2 ;  /* 0x000000eac5ce7211 */ /* 0x084fe400078010ff */
[-C--:B------:R-:W-:Y:S02]  /*5ac0*/  LEA R6, P1, R211, R234.reuse, 0x2 ;  /* 0x000000ead3067211 */ /* 0x080fe400078210ff */
[-C--:B------:R-:W-:Y:S01]  /*5ad0*/  LEA.HI.X.SX32 R207, R197, R235.reuse, 0x2, P0 ;  /* 0x000000ebc5cf7211 */ /* 0x080fe200000f16ff */
[----:B------:R-:W-:Y:S01]  /*5ae0*/  VIADD R197, R196, 0x20 ;  /* 0x00000020c4c57836 */ /* 0x000fe20000000000 */
[-C--:B-1----:R-:W-:Y:S03]  /*5af0*/  LEA.HI.X.SX32 R7, R211, R235.reuse, 0x2, P1 ;  /* 0x000000ebd3077211 */ /* 0x082fe600008f16ff */
[----:B------:R1:W-:Y:S01]  /*5b00*/  REDG.E.ADD.F32.FTZ.RN.STRONG.GPU desc[UR8][R206.64], R9 ;  /* 0x00000009ce0079a6 */ /* 0x0003e2000c10f388 */
[CC--:B------:R-:W-:Y:S03]  /*5b10*/  LEA R4, P0, R210.reuse, R234.reuse, 0x2 ;  /* 0x000000ead2047211 */ /* 0x0c0fe600078010ff */
[----:B------:R2:W-:Y:S01]  /*5b20*/  REDG.E.ADD.F32.FTZ.RN.STRONG.GPU desc[UR8][R6.64], R10 ;  /* 0x0000000a060079a6 */ /* 0x0005e2000c10f388 */
[-C--:B------:R-:W-:Y:S02]  /*5b30*/  LEA.HI.X.SX32 R5, R210, R235.reuse, 0x2, P0 ;  /* 0x000000ebd2057211 */ /* 0x080fe400000f16ff */
[CC--:B---3--:R-:W-:Y:S03]  /*5b40*/  LEA R8, P0, R197.reuse, R234.reuse, 0x2 ;  /* 0x000000eac5087211 */ /* 0x0c8fe600078010ff */
[----:B------:R3:W-:Y:S04]  /*5b50*/  REDG.E.ADD.F32.FTZ.RN.STRONG.GPU desc[UR8][R4.64], R11 ;  /* 0x0000000b040079a6 */ /* 0x0007e8000c10f388 */
[----:B------:R4:W-:Y:S04]  /*5b60*/  REDG.E.ADD.F32.FTZ.RN.STRONG.GPU desc[UR8][R234.64+0x80], R48 ;  /* 0x00008030ea0079a6 */ /* 0x0009e8000c10f388 */
[----:B------:R4:W-:Y:S01]  /*5b70*/  REDG.E.ADD.F32.FTZ.RN.STRONG.GPU desc[UR8][R204.64+0x80], R49 ;  /* 0x00008031cc0079a6 */ /* 0x0009e2000c10f388 */
[-C--:B-1----:R-:W-:Y:S01]  /*5b80*/  LEA.HI.X.SX32 R9, R197, R235.reuse, 0x2, P0 ;  /* 0x000000ebc5097211 */ /* 0x082fe200000f16ff */
[C---:B--2---:R-:W-:Y:S04]  /*5b90*/  IMAD.IADD R7, R0.reuse, 0x1, R197 ;  /* 0x0000000100077824 */ /* 0x044fe800078e02c5 */
[----:B------:R1:W-:Y:S01]  /*5ba0*/  REDG.E.ADD.F32.FTZ.RN.STRONG.GPU desc[UR8][R8.64], R50 ;  /* 0x00000032080079a6 */ /* 0x0003e2000c10f388 */
[CC--:B------:R-:W-:Y:S01]  /*5bb0*/  LEA R6, P1, R7.reuse, R234.reuse, 0x2 ;  /* 0x000000ea07067211 */ /* 0x0c0fe200078210ff */
[C---:B---3--:R-:W-:Y:S03]  /*5bc0*/  IMAD.IADD R4, R0.reuse, 0x1, R7 ;  /* 0x0000000100047824 */ /* 0x048fe600078e0207 */
[-C--:B------:R-:W-:Y:S01]  /*5bd0*/  LEA.HI.X.SX32 R7, R7, R235.reuse, 0x2, P1 ;  /* 0x000000eb07077211 */ /* 0x080fe200008f16ff */
[----:B------:R-:W-:Y:S01]  /*5be0*/  IMAD.IADD R5, R0, 0x1, R4 ;  /* 0x0000000100057824 */ /* 0x000fe200078e0204 */
[CC--:B----4-:R-:W-:Y:S03]  /*5bf0*/  LEA R48, P0, R4.reuse, R234.reuse, 0x2 ;  /* 0x000000ea04307211 */ /* 0x0d0fe600078010ff */
[----:B------:R2:W-:Y:S01]  /*5c00*/  REDG.E.ADD.F32.FTZ.RN.STRONG.GPU desc[UR8][R6.64], R51 ;  /* 0x00000033060079a6 */ /* 0x0005e2000c10f388 */
[-C--:B------:R-:W-:Y:S01]  /*5c10*/  LEA.HI.X.SX32 R49, R4, R235.reuse, 0x2, P0 ;  /* 0x000000eb04317211 */ /* 0x080fe200000f16ff */
[----:B------:R-:W-:Y:S01]  /*5c20*/  IMAD.IADD R4, R0, 0x1, R5 ;  /* 0x0000000100047824 */ /* 0x000fe200078e0205 */
[CC--:B------:R-:W-:Y:S03]  /*5c30*/  LEA R10, P0, R5.reuse, R234.reuse, 0x2 ;  /* 0x000000ea050a7211 */ /* 0x0c0fe600078010ff */
[----:B------:R-:W-:Y:S01]  /*5c40*/  REDG.E.ADD.F32.FTZ.RN.STRONG.GPU desc[UR8][R48.64], R44 ;  /* 0x0000002c300079a6 */ /* 0x000fe2000c10f388 */
[-C--:B------:R-:W-:Y:S01]  /*5c50*/  LEA.HI.X.SX32 R11, R5, R235.reuse, 0x2, P0 ;  /* 0x000000eb050b7211 */ /* 0x080fe200000f16ff */
[----:B------:R-:W-:Y:S04]  /*5c60*/  VIADD R5, R196, 0x40 ;  /* 0x00000040c4057836 */ /* 0x000fe80000000000 */
[----:B------:R3:W-:Y:S01]  /*5c70*/  REDG.E.ADD.F32.FTZ.RN.STRONG.GPU desc[UR8][R10.64], R45 ;  /* 0x0000002d0a0079a6 */ /* 0x0007e2000c10f388 */
[CC--:B-1----:R-:W-:Y:S04]  /*5c80*/  LEA R8, P1, R4.reuse, R234.reuse, 0x2 ;  /* 0x000000ea04087211 */ /* 0x0c2fe800078210ff */
[-C--:B------:R-:W-:Y:S05]  /*5c90*/  LEA.HI.X.SX32 R9, R4, R235.reuse, 0x2, P1 ;  /* 0x000000eb04097211 */ /* 0x080fea00008f16ff */
[----:B------:R1:W-:Y:S01]  /*5ca0*/  REDG.E.ADD.F32.FTZ.RN.STRONG.GPU desc[UR8][R8.64], R46 ;  /* 0x0000002e080079a6 */ /* 0x0003e2000c10f388 */
[C---:B--2---:R-:W-:Y:S05]  /*5cb0*/  IMAD.IADD R7, R0.reuse, 0x1, R4 ;  /* 0x0000000100077824 */ /* 0x044fea00078e0204 */
[CC--:B------:R-:W-:Y:S04]  /*5cc0*/  LEA R6, P0, R7.reuse, R234.reuse, 0x2 ;  /* 0x000000ea07067211 */ /* 0x0c0fe800078010ff */
[-C--:B------:R-:W-:Y:S01]  /*5cd0*/  LEA.HI.X.SX32 R7, R7, R235.reuse, 0x2, P0 ;  /* 0x000000eb07077211 */ /* 0x080fe200000f16ff */
[C---:B---3--:R-:W-:Y:S04]  /*5ce0*/  IMAD.IADD R10, R0.reuse, 0x1, R5 ;  /* 0x00000001000a7824 */ /* 0x048fe800078e0205 */
[----:B------:R2:W-:Y:S01]  /*5cf0*/  REDG.E.ADD.F32.FTZ.RN.STRONG.GPU desc[UR8][R6.64], R47 ;  /* 0x0000002f060079a6 */ /* 0x0005e2000c10f388 */
[C---:B------:R-:W-:Y:S03]  /*5d00*/  IMAD.IADD R4, R0.reuse, 0x1, R10 ;  /* 0x0000000100047824 */ /* 0x040fe600078e020a */
[----:B------:R-:W-:Y:S04]  /*5d10*/  REDG.E.ADD.F32.FTZ.RN.STRONG.GPU desc[UR8][R234.64+0x100], R52 ;  /* 0x00010034ea0079a6 */ /* 0x000fe8000c10f388 */
[----:B------:R-:W-:Y:S01]  /*5d20*/  REDG.E.ADD.F32.FTZ.RN.STRONG.GPU desc[UR8][R204.64+0x100], R53 ;  /* 0x00010035cc0079a6 */ /* 0x000fe2000c10f388 */
[CC--:B-1----:R-:W-:Y:S04]  /*5d30*/  LEA R8, P0, R5.reuse, R234.reuse, 0x2 ;  /* 0x000000ea05087211 */ /* 0x0c2fe800078010ff */
[-C--:B------:R-:W-:Y:S01]  /*5d40*/  LEA.HI.X.SX32 R9, R5, R235.reuse, 0x2, P0 ;  /* 0x000000eb05097211 */ /* 0x080fe200000f16ff */
[----:B------:R-:W-:Y:S01]  /*5d50*/  IMAD.IADD R5, R0, 0x1, R4 ;  /* 0x0000000100057824 */ /* 0x000fe200078e0204 */
[CC--:B------:R-:W-:Y:S03]  /*5d60*/  LEA R44, P0, R4.reuse, R234.reuse, 0x2 ;  /* 0x000000ea042c7211 */ /* 0x0c0fe600078010ff */
[----:B------:R1:W-:Y:S01]  /*5d70*/  REDG.E.ADD.F32.FTZ.RN.STRONG.GPU desc[UR8][R8.64], R54 ;  /* 0x00000036080079a6 */ /* 0x0003e2000c10f388 */
[-C--:B------:R-:W-:Y:S01]  /*5d80*/  LEA.HI.X.SX32 R45, R4, R235.reuse, 0x2, P0 ;  /* 0x000000eb042d7211 */ /* 0x080fe200000f16ff */
[----:B------:R-:W-:Y:S01]  /*5d90*/  IMAD.IADD R4, R0, 0x1, R5 ;  /* 0x0000000100047824 */ /* 0x000fe200078e0205 */
[CC--:B--2---:R-:W-:Y:S04]  /*5da0*/  LEA R6, P1, R10.reuse, R234.reuse, 0x2 ;  /* 0x000000ea0a067211 */ /* 0x0c4fe800078210ff */
[-C--:B------:R-:W-:Y:S02]  /*5db0*/  LEA.HI.X.SX32 R7, R10, R235.reuse, 0x2, P1 ;  /* 0x000000eb0a077211 */ /* 0x080fe400008f16ff */
[CC--:B------:R-:W-:Y:S03]  /*5dc0*/  LEA R10, P0, R5.reuse, R234.reuse, 0x2 ;  /* 0x000000ea050a7211 */ /* 0x0c0fe600078010ff */
[----:B------:R2:W-:Y:S01]  /*5dd0*/  REDG.E.ADD.F32.FTZ.RN.STRONG.GPU desc[UR8][R6.64], R55 ;  /* 0x00000037060079a6 */ /* 0x0005e2000c10f388 */
[-C--:B------:R-:W-:Y:S01]  /*5de0*/  LEA.HI.X.SX32 R11, R5, R235.reuse, 0x2, P0 ;  /* 0x000000eb050b7211 */ /* 0x080fe200000f16ff */
[----:B------:R-:W-:Y:S02]  /*5df0*/  VIADD R5, R196, 0x60 ;  /* 0x00000060c4057836 */ /* 0x000fe40000000000 */
[----:B------:R-:W-:Y:S04]  /*5e00*/  LDSM.16.MT88.4 R52, [R3+0x14400] ;  /* 0x014400000334783b */ /* 0x000fe80000004200 */
[----:B------:R-:W-:Y:S01]  /*5e10*/  REDG.E.ADD.F32.FTZ.RN.STRONG.GPU desc[UR8][R44.64], R56 ;  /* 0x000000382c0079a6 */ /* 0x000fe2000c10f388 */
[CC--:B-1----:R-:W-:Y:S03]  /*5e20*/  LEA R8, P1, R4.reuse, R234.reuse, 0x2 ;  /* 0x000000ea04087211 */ /* 0x0c2fe600078210ff */
[----:B------:R1:W-:Y:S01]  /*5e30*/  REDG.E.ADD.F32.FTZ.RN.STRONG.GPU desc[UR8][R10.64], R57 ;  /* 0x000000390a0079a6 */ /* 0x0003e2000c10f388 */
[-C--:B------:R-:W-:Y:S05]  /*5e40*/  LEA.HI.X.SX32 R9, R4, R235.reuse, 0x2, P1 ;  /* 0x000000eb04097211 */ /* 0x080fea00008f16ff */
[----:B------:R3:W-:Y:S01]  /*5e50*/  REDG.E.ADD.F32.FTZ.RN.STRONG.GPU desc[UR8][R8.64], R58 ;  /* 0x0000003a080079a6 */ /* 0x0007e2000c10f388 */
[C---:B--2---:R-:W-:Y:S05]  /*5e60*/  IMAD.IADD R7, R0.reuse, 0x1, R4 ;  /* 0x0000000100077824 */ /* 0x044fea00078e0204 */
[CC--:B------:R-:W-:Y:S04]  /*5e70*/  LEA R6, P0, R7.reuse, R234.reuse, 0x2 ;  /* 0x000000ea07067211 */ /* 0x0c0fe800078010ff */
[-C--:B------:R-:W-:Y:S01]  /*5e80*/  LEA.HI.X.SX32 R7, R7, R235.reuse, 0x2, P0 ;  /* 0x000000eb07077211 */ /* 0x080fe200000f16ff */
[C---:B-1----:R-:W-:Y:S04]  /*5e90*/  IMAD.IADD R10, R0.reuse, 0x1, R5 ;  /* 0x00000001000a7824 */ /* 0x042fe800078e0205 */
[----:B------:R1:W-:Y:S01]  /*5ea0*/  REDG.E.ADD.F32.FTZ.RN.STRONG.GPU desc[UR8][R6.64], R59 ;  /* 0x0000003b060079a6 */ /* 0x0003e2000c10f388 */
[C---:B------:R-:W-:Y:S03]  /*5eb0*/  IMAD.IADD R4, R0.reuse, 0x1, R10 ;  /* 0x0000000100047824 */ /* 0x040fe600078e020a */
[----:B------:R-:W-:Y:S01]  /*5ec0*/  REDG.E.ADD.F32.FTZ.RN.STRONG.GPU desc[UR8][R234.64+0x180], R64 ;  /* 0x00018040ea0079a6 */ /* 0x000fe2000c10f388 */
[CC--:B---3--:R-:W-:Y:S03]  /*5ed0*/  LEA R8, P0, R5.reuse, R234.reuse, 0x2 ;  /* 0x000000ea05087211 */ /* 0x0c8fe600078010ff */
        /* <DEDUP_REMOVED lines=13> */
[----:B------:R-:W-:Y:S01]  /*5fb0*/  REDG.E.ADD.F32.FTZ.RN.STRONG.GPU desc[UR8][R44.64], R60 ;  /* 0x0000003c2c0079a6 */ /* 0x000fe2000c10f388 */
[CC--:B--2---:R-:W-:Y:S03]  /*5fc0*/  LEA R8, P1, R4.reuse, R234.reuse, 0x2 ;  /* 0x000000ea04087211 */ /* 0x0c4fe600078210ff */
[----:B------:R2:W-:Y:S01]  /*5fd0*/  REDG.E.ADD.F32.FTZ.RN.STRONG.GPU desc[UR8][R10.64], R61 ;  /* 0x0000003d0a0079a6 */ /* 0x0005e2000c10f388 */
[-C--:B------:R-:W-:Y:S05]  /*5fe0*/  LEA.HI.X.SX32 R9, R4, R235.reuse, 0x2, P1 ;  /* 0x000000eb04097211 */ /* 0x080fea00008f16ff */
[----:B------:R3:W-:Y:S01]  /*5ff0*/  REDG.E.ADD.F32.FTZ.RN.STRONG.GPU desc[UR8][R8.64], R62 ;  /* 0x0000003e080079a6 */ /* 0x0007e2000c10f388 */
[C---:B-1----:R-:W-:Y:S05]  /*6000*/  IMAD.IADD R7, R0.reuse, 0x1, R4 ;  /* 0x0000000100077824 */ /* 0x042fea00078e0204 */
[CC--:B------:R-:W-:Y:S01]  /*6010*/  LEA R6, P0, R7.reuse, R234.reuse, 0x2 ;  /* 0x000000ea07067211 */ /* 0x0c0fe200078010ff */
[C---:B--2---:R-:W-:Y:S03]  /*6020*/  IMAD.IADD R10, R0.reuse, 0x1, R5 ;  /* 0x00000001000a7824 */ /* 0x044fe600078e0205 */
[-C--:B------:R-:W-:Y:S01]  /*6030*/  LEA.HI.X.SX32 R7, R7, R235.reuse, 0x2, P0 ;  /* 0x000000eb07077211 */ /* 0x080fe200000f16ff */
[C---:B------:R-:W-:Y:S04]  /*6040*/  IMAD.IADD R4, R0.reuse, 0x1, R10 ;  /* 0x0000000100047824 */ /* 0x040fe800078e020a */
[----:B------:R1:W-:Y:S01]  /*6050*/  REDG.E.ADD.F32.FTZ.RN.STRONG.GPU desc[UR8][R6.64], R63 ;  /* 0x0000003f060079a6 */ /* 0x0003e2000c10f388 */
[CC--:B---3--:R-:W-:Y:S03]  /*6060*/  LEA R8, P0, R5.reuse, R234.reuse, 0x2 ;  /* 0x000000ea05087211 */ /* 0x0c8fe600078010ff */
[----:B------:R-:W-:Y:S01]  /*6070*/  REDG.E.ADD.F32.FTZ.RN.STRONG.GPU desc[UR8][R234.64+0x200], R68 ;  /* 0x00020044ea0079a6 */ /* 0x000fe2000c10f388 */
[-C--:B------:R-:W-:Y:S01]  /*6080*/  LEA.HI.X.SX32 R9, R5, R235.reuse, 0x2, P0 ;  /* 0x000000eb05097211 */ /* 0x080fe200000f16ff */
[----:B------:R-:W-:Y:S01]  /*6090*/  IMAD.IADD R5, R0, 0x1, R4 ;  /* 0x0000000100057824 */ /* 0x000fe200078e0204 */
[CC--:B------:R-:W-:Y:S01]  /*60a0*/  LEA R44, P0, R4.reuse, R234.reuse, 0x2 ;  /* 0x000000ea042c7211 */ /* 0x0c0fe200078010ff */
[----:B------:R-:W-:Y:S03]  /*60b0*/  REDG.E.ADD.F32.FTZ.RN.STRONG.GPU desc[UR8][R204.64+0x200], R69 ;  /* 0x00020045cc0079a6 */ /* 0x000fe6000c10f388 */
[-C--:B------:R-:W-:Y:S01]  /*60c0*/  LEA.HI.X.SX32 R45, R4, R235.reuse, 0x2, P0 ;  /* 0x000000eb042d7211 */ /* 0x080fe200000f16ff */
[----:B------:R2:W-:Y:S01]  /*60d0*/  REDG.E.ADD.F32.FTZ.RN.STRONG.GPU desc[UR8][R8.64], R70 ;  /* 0x00000046080079a6 */ /* 0x0005e2000c10f388 */
[----:B------:R-:W-:Y:S03]  /*60e0*/  IMAD.IADD R4, R0, 0x1, R5 ;  /* 0x0000000100047824 */ /* 0x000fe600078e0205 */
        /* <DEDUP_REMOVED lines=70> */
[-C--:B------:R-:W-:Y:S02]  /*6550*/  LEA.HI.X.SX32 R47, R4, R235.reuse, 0x2, P2 ;  /* 0x000000eb042f7211 */ /* 0x080fe400010f16ff */
[----:B------:R-:W-:Y:S01]  /*6560*/  ISETP.NE.AND P2, PT, R236, RZ, PT ;  /* 0x000000ffec00720c */ /* 0x000fe20003f45270 */
        /* <DEDUP_REMOVED lines=73> */
[----:B------:R-:W-:Y:S02]  /*6a00*/  IMAD.MOV.U32 R4, RZ, RZ, R237 ;  /* 0x000000ffff047224 */ /* 0x000fe400078e00ed */
        /* <DEDUP_REMOVED lines=15> */
[CC--:B------:R-:W-:Y:S01]  /*6b00*/  @!P5 LEA R44, P2, R0.reuse, R237.reuse, 0x1 ;  /* 0x000000ed002cd211 */ /* 0x0c0fe200078408ff */
        /* <DEDUP_REMOVED lines=44> */
.L_x_101:
[----:B------:R-:W-:Y:S02]  /*6dd0*/  UISETP.GT.AND UP0, UPT, UR6, UR20, UPT ;  /* 0x000000140600728c */ /* 0x000fe4000bf04270 */
[----:B------:R-:W-:Y:S04]  /*6de0*/  UIADD3 UR6, UR6, -0x1, URZ ;  /* 0xffffffff06067890 */ /* 0x000fe8000fffe03f */
[----:B------:R-:W-:Y:S11]  /*6df0*/  PLOP3.LUT P0, PT, PT, PT, UP0, 0x80, 0x0 ;  /* 0x000000000000781c */ /* 0x000ff60003f0f008 */
[----:B------:R-:W-:Y:S02]  /*6e00*/  @!UPT UIADD3 URZ, URZ, URZ, URZ ;  /* 0x0000003f3f3ff290 */ /* 0x000fe4000fffe03f */
[----:B------:R-:W-:Y:S05]  /*6e10*/  @P0 BRA `(.L_x_102) ;  /* 0xffffffcc00ec0947 */ /* 0x000fea000383ffff */
[----:B------:R-:W2:Y:S01]  /*6e20*/  S2R R48, SR_TID.X ;  /* 0x0000000000307919 */ /* 0x000ea20000002100 */
[----:B------:R-:W-:Y:S01]  /*6e30*/  F2FP.F16.F32.PACK_AB R20, R21, R20 ;  /* 0x000000141514723e */ /* 0x000fe200000000ff */
[----:B------:R-:W-:Y:S01]  /*6e40*/  ULDC UR6, c[0x0][0x390] ;  /* 0x0000e40000067ab9 */ /* 0x000fe20000000800 */
[----:B-1----:R-:W-:Y:S01]  /*6e50*/  F2FP.F16.F32.PACK_AB R47, R13, R12 ;  /* 0x0000000c0d2f723e */ /* 0x002fe200000000ff */
[----:B------:R-:W-:Y:S01]  /*6e60*/  UIADD3 UR7, UR4, 0x10000, URZ ;  /* 0x0001000004077890 */ /* 0x000fe2000fffe03f */
        /* <DEDUP_REMOVED lines=31> */
[-C--:B------:R-:W-:Y:S01]  /*7060*/  LEA.HI R6, R21, R48.reuse, RZ, 0x2 ;  /* 0x0000003015067211 */ /* 0x080fe200078f10ff */
        /* <DEDUP_REMOVED lines=8> */
[----:B------:R-:W-:Y:S01]  /*70f0*/  FMUL.FTZ R127, R127, UR6 ;  /* 0x000000067f7f7c20 */ /* 0x000fe20008410000 */
[----:B------:R-:W-:Y:S01]  /*7100*/  LEA.HI R0, R0, R5, RZ, 0x3 ;  /* 0x0000000500007211 */ /* 0x000fe200078f18ff */
[----:B------:R-:W-:Y:S01]  /*7110*/  UISETP.NE.AND UP0, UPT, UR31, -0x1, UPT ;  /* 0xffffffff1f00788c */ /* 0x000fe2000bf05270 */
[----:B------:R-:W-:-:S02]  /*7120*/  F2FP.F16.F32.PACK_AB R24, R25, R24 ;  /* 0x000000181918723e */ /* 0x000fc400000000ff */
        /* <DEDUP_REMOVED lines=16> */
[----:B------:R-:W-:-:S02]  /*7230*/  SHF.R.U32.HI R5, RZ, 0x3, R0 ;  /* 0x00000003ff057819 */ /* 0x000fc40000011600 */
[----:B------:R-:W-:Y:S02]  /*7240*/  F2FP.F16.F32.PACK_AB R34, R35, R34 ;  /* 0x000000222322723e */ /* 0x000fe400000000ff */
[----:B------:R-:W-:Y:S02]  /*7250*/  LOP3.LUT R5, R5, R0, R6, 0x1e, !PT ;  /* 0x0000000005057212 */ /* 0x000fe400078e1e06 */
[----:B------:R-:W-:Y:S02]  /*7260*/  F2FP.F16.F32.PACK_AB R40, R41, R40 ;  /* 0x000000282928723e */ /* 0x000fe400000000ff */
[----:B------:R-:W-:Y:S01]  /*7270*/  F2FP.F16.F32.PACK_AB R42, R43, R42 ;  /* 0x0000002a2b2a723e */ /* 0x000fe200000000ff */
[----:B------:R-:W-:Y:S01]  /*7280*/  IMAD.IADD R0, R4, 0x1, R5 ;  /* 0x0000000104007824 */ /* 0x000fe200078e0205 */
        /* <DEDUP_REMOVED lines=15> */
[----:B------:R-:W-:Y:S01]  /*7380*/  LEA R0, R0, UR7, 0x1 ;  /* 0x0000000700007c11 */ /* 0x000fe2000f8e08ff */
[----:B------:R-:W-:Y:S01]  /*7390*/  BAR.SYNC.DEFER_BLOCKING 0x0 ;  /* 0x0000000000007b1d */ /* 0x000fe20000010000 */
[----:B------:R-:W-:Y:S01]  /*73a0*/  F2FP.F16.F32.PACK_AB R6, R131, R130 ;  /* 0x000000828306723e */ /* 0x000fe200000000ff */
[----:B------:R-:W-:Y:S01]  /*73b0*/  @UP0 UIMAD.WIDE.U32 UR6, UR10, UR16, URZ ;  /* 0x000000100a0602a5 */ /* 0x000fe2000f8e003f */
[----:B------:R-:W-:Y:S01]  /*73c0*/  F2FP.F16.F32.PACK_AB R5, R125, R124 ;  /* 0x0000007c7d05723e */ /* 0x000fe200000000ff */
[----:B------:R-:W-:Y:S01]  /*73d0*/  @UP0 UIMAD UR10, UR10, UR17, URZ ;  /* 0x000000110a0a02a4 */ /* 0x000fe2000f8e023f */
[----:B------:R-:W-:Y:S02]  /*73e0*/  F2FP.F16.F32.PACK_AB R4, R127, R126 ;  /* 0x0000007e7f04723e */ /* 0x000fe400000000ff */
[----:B------:R-:W-:Y:S01]  /*73f0*/  PLOP3.LUT P0, PT, PT, PT, UP0, 0x80, 0x0 ;  /* 0x000000000000781c */ /* 0x000fe20003f0f008 */
[----:B------:R-:W-:Y:S01]  /*7400*/  @UP0 UIADD3 UR18, UR7, UR10, URZ ;  /* 0x0000000a07120290 */ /* 0x000fe2000fffe03f */
[----:B------:R-:W-:Y:S01]  /*7410*/  @UP0 UMOV UR13, UR6 ;  /* 0x00000006000d0c82 */ /* 0x000fe20008000000 */
        /* <DEDUP_REMOVED lines=46> */
.L_x_103:
        /* <DEDUP_REMOVED lines=18> */
[----:B------:R-:W-:-:S03]  /*7820*/  UIADD3 UR12, UR7, UR12, URZ ;  /* 0x0000000c070c7290 */ /* 0x000fc6000fffe03f */
[----:B------:R-:W-:-:S09]  /*7830*/  UMOV UR7, UR6 ;  /* 0x0000000600077c82 */ /* 0x000fd20008000000 */
.L_x_104:
[----:B------:R-:W-:Y:S01]  /*7840*/  BAR.SYNC.DEFER_BLOCKING 0x0 ;  /* 0x0000000000007b1d */ /* 0x000fe20000010000 */
[----:B------:R-:W-:Y:S01]  /*7850*/  USHF.L.U32 UR6, UR30, 0x5, URZ ;  /* 0x000000051e067899 */ /* 0x000fe2000800063f */
[----:B-1----:R-:W-:-:S03]  /*7860*/  LEA.HI R0, R21, R48, RZ, 0x3 ;  /* 0x0000003015007211 */ /* 0x002fc600078f18ff */
[----:B------:R-:W-:Y:S01]  /*7870*/  UIADD3 UR5, -UR6, UR5, URZ ;  /* 0x0000000506057290 */ /* 0x000fe2000fffe13f */
        /* <DEDUP_REMOVED lines=17> */
[----:B------:R-:W2:Y:S01]  /*7990*/  LDS.128 R24, [R233+0x11000] ;  /* 0x01100000e9187984 */ /* 0x000ea20000000c00 */
[----:B------:R-:W-:Y:S01]  /*79a0*/  ISETP.GE.AND P3, PT, R4, UR19, PT ;  /* 0x0000001304007c0c */ /* 0x000fe2000bf66270 */
[----:B------:R-:W-:Y:S01]  /*79b0*/  IMAD.U32 R6, RZ, RZ, UR6 ;  /* 0x00000006ff067e24 */ /* 0x000fe2000f8e00ff */
[----:B------:R-:W-:Y:S01]  /*79c0*/  IADD3 R8, P0, R0, UR6, RZ ;  /* 0x0000000600087c10 */ /* 0x000fe2000ff1e0ff */
[----:B------:R-:W3:Y:S01]  /*79d0*/  LDS.128 R20, [R233+0x12000] ;  /* 0x01200000e9147984 */ /* 0x000ee20000000c00 */
[----:B------:R-:W-:Y:S01]  /*79e0*/  USHF.R.S32.HI UR5, URZ, 0x1f, UR56 ;  /* 0x0000001f3f057899 */ /* 0x000fe20008011438 */
[----:B------:R-:W-:Y:S01]  /*79f0*/  ISETP.GE.AND P2, PT, R11, UR19, PT ;  /* 0x000000130b007c0c */ /* 0x000fe2000bf46270 */
[----:B------:R-:W-:Y:S01]  /*7a00*/  ULDC.64 UR10, c[0x0][0x468] ;  /* 0x00011a00000a7ab9 */ /* 0x000fe20000000a00 */
[----:B------:R-:W4:Y:S01]  /*7a10*/  LDS.128 R16, [R233+0x13000] ;  /* 0x01300000e9107984 */ /* 0x000f220000000c00 */
[----:B------:R-:W-:Y:S01]  /*7a20*/  LEA.HI.X.SX32 R9, R6, R29, 0x1, P0 ;  /* 0x0000001d06097211 */ /* 0x000fe200000f0eff */
[----:B------:R-:W-:Y:S01]  /*7a30*/  IMAD.WIDE.U32 R6, R8, UR16, R4 ;  /* 0x0000001008067c25 */ /* 0x000fe2000f8e0004 */
[----:B------:R-:W-:Y:S01]  /*7a40*/  UIMAD UR5, UR5, UR10, URZ ;  /* 0x0000000a050572a4 */ /* 0x000fe2000f8e023f */
[----:B------:R-:W-:-:S02]  /*7a50*/  ISETP.GE.AND P1, PT, R28, UR19, PT ;  /* 0x000000131c007c0c */ /* 0x000fc4000bf26270 */
[----:B------:R-:W1:Y:S01]  /*7a60*/  @!P3 LDS.128 R12, [R233+0x10000] ;  /* 0x01000000e90cb984 */ /* 0x000e620000000c00 */
[----:B------:R-:W-:Y:S01]  /*7a70*/  IMAD R9, R9, UR16, RZ ;  /* 0x0000001009097c24 */ /* 0x000fe2000f8e02ff */
[----:B------:R-:W-:Y:S01]  /*7a80*/  IADD3 R6, P0, R6, UR13, RZ ;  /* 0x0000000d06067c10 */ /* 0x000fe2000ff1e0ff */
[----:B------:R-:W-:Y:S02]  /*7a90*/  UIMAD UR5, UR56, UR11, UR5 ;  /* 0x0000000b380572a4 */ /* 0x000fe4000f8e0205 */
[----:B------:R-:W-:Y:S02]  /*7aa0*/  IMAD R9, R8, UR17, R9 ;  /* 0x0000001108097c24 */ /* 0x000fe4000f8e0209 */
[----:B------:R-:W-:Y:S01]  /*7ab0*/  IMAD.U32 R8, RZ, RZ, UR10 ;  /* 0x0000000aff087e24 */ /* 0x000fe2000f8e00ff */
[----:B------:R-:W-:Y:S02]  /*7ac0*/  ULDC.64 UR10, c[0x0][0x3f0] ;  /* 0x0000fc00000a7ab9 */ /* 0x000fe40000000a00 */
[----:B------:R-:W-:-:S02]  /*7ad0*/  IADD3.X R7, R7, UR18, R9, P0, !PT ;  /* 0x0000001207077c10 */ /* 0x000fc400087fe409 */
[----:B------:R-:W-:Y:S01]  /*7ae0*/  ISETP.GE.AND P0, PT, R10, UR19, PT ;  /* 0x000000130a007c0c */ /* 0x000fe2000bf06270 */
[----:B------:R-:W-:-:S04]  /*7af0*/  IMAD.WIDE.U32 R8, R8, UR56, R6 ;  /* 0x0000003808087c25 */ /* 0x000fc8000f8e0006 */
[----:B------:R-:W-:Y:S01]  /*7b00*/  VIADD R7, R9, UR5 ;  /* 0x0000000509077c36 */ /* 0x000fe20008000000 */
[----:B------:R-:W-:-:S04]  /*7b10*/  LEA R6, P5, R8, UR10, 0x1 ;  /* 0x0000000a08067c11 */ /* 0x000fc8000f8a08ff */
[----:B------:R-:W-:-:S05]  /*7b20*/  LEA.HI.X R7, R8, UR11, R7, 0x1, P5 ;  /* 0x0000000b08077c11 */ /* 0x000fca000a8f0c07 */
[----:B--2---:R2:W-:Y:S04]  /*7b30*/  @!P2 STG.E.128 desc[UR8][R6.64+0x80], R24 ;  /* 0x000080180600a986 */ /* 0x0045e8000c101d08 */
[----:B---3--:R2:W-:Y:S04]  /*7b40*/  @!P1 STG.E.128 desc[UR8][R6.64+0x100], R20 ;  /* 0x0001001406009986 */ /* 0x0085e8000c101d08 */
[----:B----4-:R2:W-:Y:S04]  /*7b50*/  @!P0 STG.E.128 desc[UR8][R6.64+0x180], R16 ;  /* 0x0001801006008986 */ /* 0x0105e8000c101d08 */
[----:B-1----:R2:W-:Y:S02]  /*7b60*/  @!P3 STG.E.128 desc[UR8][R6.64], R12 ;  /* 0x0000000c0600b986 */ /* 0x0025e4000c101d08 */
.L_x_106:
[----:B------:R-:W-:Y:S05]  /*7b70*/  BSYNC B0 ;  /* 0x0000000000007941 */ /* 0x000fea0003800000 */
.L_x_105:
[----:B------:R-:W-:Y:S05]  /*7b80*/  @P4 BRA `(.L_x_85) ;  /* 0x0000000000744947 */ /* 0x000fea0003800000 */
[----:B--2---:R-:W-:Y:S01]  /*7b90*/  IMAD.U32 R6, RZ, RZ, UR6 ;  /* 0x00000006ff067e24 */ /* 0x004fe2000f8e00ff */
[----:B------:R-:W-:Y:S01]  /*7ba0*/  IADD3 R0, P0, R0, UR6, RZ ;  /* 0x0000000600007c10 */ /* 0x000fe2000ff1e0ff */
[----:B------:R-:W-:Y:S01]  /*7bb0*/  IMAD.MOV.U32 R7, RZ, RZ, R5 ;  /* 0x000000ffff077224 */ /* 0x000fe200078e0005 */
[----:B------:R-:W-:Y:S02]  /*7bc0*/  USHF.R.S32.HI UR5, URZ, 0x1f, UR56 ;  /* 0x0000001f3f057899 */ /* 0x000fe40008011438 */
[----:B------:R-:W-:Y:S01]  /*7bd0*/  LEA.HI.X.SX32 R8, R6, R29, 0x1, P0 ;  /* 0x0000001d06087211 */ /* 0x000fe200000f0eff */
[----:B------:R-:W-:Y:S01]  /*7be0*/  IMAD.MOV.U32 R6, RZ, RZ, R4 ;  /* 0x000000ffff067224 */ /* 0x000fe200078e0004 */
[----:B------:R-:W-:Y:S01]  /*7bf0*/  ULDC.64 UR10, c[0x0][0x470] ;  /* 0x00011c00000a7ab9 */ /* 0x000fe20000000a00 */
[----:B------:R-:W-:Y:S01]  /*7c00*/  ULDC UR13, c[0x0][0x2d0] ;  /* 0x0000b400000d7ab9 */ /* 0x000fe20000000800 */
[----:B------:R-:W-:Y:S01]  /*7c10*/  UIMAD UR5, UR5, UR10, URZ ;  /* 0x0000000a050572a4 */ /* 0x000fe2000f8e023f */
[----:B------:R-:W-:Y:S01]  /*7c20*/  IMAD.WIDE.U32 R6, R0, UR14, R6 ;  /* 0x0000000e00067c25 */ /* 0x000fe2000f8e0006 */
[----:B------:R-:W-:-:S02]  /*7c30*/  ISETP.GE.AND P3, PT, R4, UR13, PT ;  /* 0x0000000d04007c0c */ /* 0x000fc4000bf66270 */
[----:B------:R-:W-:Y:S01]  /*7c40*/  UIMAD UR5, UR56, UR11, UR5 ;  /* 0x0000000b380572a4 */ /* 0x000fe2000f8e0205 */
[----:B------:R-:W-:Y:S01]  /*7c50*/  IMAD R5, R8, UR14, RZ ;  /* 0x0000000e08057c24 */ /* 0x000fe2000f8e02ff */
[----:B------:R-:W-:Y:S02]  /*7c60*/  IADD3 R6, P0, R6, UR7, RZ ;  /* 0x0000000706067c10 */ /* 0x000fe4000ff1e0ff */
[----:B------:R-:W-:Y:S01]  /*7c70*/  ISETP.GE.AND P2, PT, R11, UR13, PT ;  /* 0x0000000d0b007c0c */ /* 0x000fe2000bf46270 */
[----:B------:R-:W-:Y:S01]  /*7c80*/  IMAD R0, R0, UR15, R5 ;  /* 0x0000000f00007c24 */ /* 0x000fe2000f8e0205 */
[----:B------:R-:W-:-:S04]  /*7c90*/  ISETP.GE.AND P1, PT, R28, UR13, PT ;  /* 0x0000000d1c007c0c */ /* 0x000fc8000bf26270 */
[----:B------:R-:W-:Y:S01]  /*7ca0*/  IADD3.X R7, R7, UR12, R0, P0, !PT ;  /* 0x0000000c07077c10 */ /* 0x000fe200087fe400 */
[----:B------:R-:W-:Y:S01]  /*7cb0*/  IMAD.U32 R0, RZ, RZ, UR10 ;  /* 0x0000000aff007e24 */ /* 0x000fe2000f8e00ff */
[----:B------:R-:W-:Y:S01]  /*7cc0*/  ISETP.GE.AND P0, PT, R10, UR13, PT ;  /* 0x0000000d0a007c0c */ /* 0x000fe2000bf06270 */
[----:B------:R-:W-:Y:S02]  /*7cd0*/  ULDC.64 UR10, c[0x0][0x3f8] ;  /* 0x0000fe00000a7ab9 */ /* 0x000fe40000000a00 */
[----:B------:R-:W-:-:S04]  /*7ce0*/  IMAD.WIDE.U32 R6, R0, UR56, R6 ;  /* 0x0000003800067c25 */ /* 0x000fc8000f8e0006 */
[----:B------:R-:W-:Y:S01]  /*7cf0*/  VIADD R0, R7, UR5 ;  /* 0x0000000507007c36 */ /* 0x000fe20008000000 */
[----:B------:R-:W-:-:S04]  /*7d00*/  LEA R4, P4, R6, UR10, 0x1 ;  /* 0x0000000a06047c11 */ /* 0x000fc8000f8808ff */
[----:B------:R-:W-:-:S05]  /*7d10*/  LEA.HI.X R5, R6, UR11, R0, 0x1, P4 ;  /* 0x0000000b06057c11 */ /* 0x000fca000a0f0c00 */
[----:B------:R2:W-:Y:S04]  /*7d20*/  @!P3 STG.E.128 desc[UR8][R4.64], R44 ;  /* 0x0000002c0400b986 */ /* 0x0005e8000c101d08 */
[----:B---3--:R2:W-:Y:S04]  /*7d30*/  @!P2 STG.E.128 desc[UR8][R4.64+0x80], R40 ;  /* 0x000080280400a986 */ /* 0x0085e8000c101d08 */
[----:B----4-:R2:W-:Y:S04]  /*7d40*/  @!P1 STG.E.128 desc[UR8][R4.64+0x100], R36 ;  /* 0x0001002404009986 */ /* 0x0105e8000c101d08 */
[----:B-1----:R2:W-:Y:S02]  /*7d50*/  @!P0 STG.E.128 desc[UR8][R4.64+0x180], R32 ;  /* 0x0001802004008986 */ /* 0x0025e4000c101d08 */
.L_x_85:
[----:B------:R-:W-:Y:S05]  /*7d60*/  BSYNC B1 ;  /* 0x0000000000017941 */ /* 0x000fea0003800000 */
.L_x_75:
[----:B------:R-:W-:Y:S01]  /*7d70*/  R2UR UR6, R251 ;  /* 0x00000000fb0672ca */ /* 0x000fe200000e0000 */
[----:B------:R-:W-:Y:S02]  /*7d80*/  ULDC UR5, c[0x0][0xc] ;  /* 0x0000030000057ab9 */ /* 0x000fe40000000800 */
[----:B------:R-:W-:-:S10]  /*7d90*/  UIADD3 UR30, UR5, UR30, URZ ;  /* 0x0000001e051e7290 */ /* 0x000fd4000fffe03f */
[----:B------:R-:W-:-:S06]  /*7da0*/  UISETP.GE.AND UP0, UPT, UR30, UR6, UPT ;  /* 0x000000061e00728c */ /* 0x000fcc000bf06270 */
[----:B------:R-:W-:-:S13]  /*7db0*/  PLOP3.LUT P0, PT, PT, PT, UP0, 0x80, 0x0 ;  /* 0x000000000000781c */ /* 0x000fda0003f0f008 */
[----:B------:R-:W-:Y:S05]  /*7dc0*/  @P0 BRA `(.L_x_107) ;  /* 0x0000000000040947 */ /* 0x000fea0003800000 */
[----:B------:R-:W-:Y:S05]  /*7dd0*/  BRA `(.L_x_108) ;  /* 0xffffff8c00347947 */ /* 0x000fea000383ffff */
.L_x_107:
[----:B------:R-:W-:Y:S05]  /*7de0*/  EXIT ;  /* 0x000000000000794d */ /* 0x000fea0003800000 */
.L_x_109:
        /* <DEDUP_REMOVED lines=9> */
.L_x_2022:


//--------------------- .text._ZN5flash44flash_bwd_dq_dk_dv_loop_seqk_parallel_kernelI23Flash_bwd_kernel_traitsILi256ELi64ELi32ELi8ELi4ELi1ELi2ELb1ELb1EN7cutlass6half_tE19Flash_kernel_traitsILi256ELi64ELi32ELi8ES3_EELb0ELb0ELb1ELb0ELb0ELb0ELb1EEEvNS_16Flash_bwd_paramsE --------------------------
	.section	.text._ZN5flash44flash_bwd_dq_dk_dv_loop_seqk_parallel_kernelI23Flash_bwd_kernel_traitsILi256ELi64ELi32ELi8ELi4ELi1ELi2ELb1ELb1EN7cutlass6half_tE19Flash_kernel_traitsILi256ELi64ELi32ELi8ES3_EELb0ELb0ELb1ELb0ELb0ELb0ELb1EEEvNS_16Flash_bwd_paramsE,"ax",@progbits
	.align	128
        .global         _ZN5flash44flash_bwd_dq_dk_dv_loop_seqk_parallel_kernelI23Flash_bwd_kernel_traitsILi256ELi64ELi32ELi8ELi4ELi1ELi2ELb1ELb1EN7cutlass6half_tE19Flash_kernel_traitsILi256ELi64ELi32ELi8ES3_EELb0ELb0ELb1ELb0ELb0ELb0ELb1EEEvNS_16Flash_bwd_paramsE
        .type           _ZN5flash44flash_bwd_dq_dk_dv_loop_seqk_parallel_kernelI23Flash_bwd_kernel_traitsILi256ELi64ELi32ELi8ELi4ELi1ELi2ELb1ELb1EN7cutlass6half_tE19Flash_kernel_traitsILi256ELi64ELi32ELi8ES3_EELb0ELb0ELb1ELb0ELb0ELb0ELb1EEEvNS_16Flash_bwd_paramsE,@function
        .size           _ZN5flash44flash_bwd_dq_dk_dv_loop_seqk_parallel_kernelI23Flash_bwd_kernel_traitsILi256ELi64ELi32ELi8ELi4ELi1ELi2ELb1ELb1EN7cutlass6half_tE19Flash_kernel_traitsILi256ELi64ELi32ELi8ES3_EELb0ELb0ELb1ELb0ELb0ELb0ELb1EEEvNS_16Flash_bwd_paramsE,(.L_x_2023 - _ZN5flash44flash_bwd_dq_dk_dv_loop_seqk_parallel_kernelI23Flash_bwd_kernel_traitsILi256ELi64ELi32ELi8ELi4ELi1ELi2ELb1ELb1EN7cutlass6half_tE19Flash_kernel_traitsILi256ELi64ELi32ELi8ES3_EELb0ELb0ELb1ELb0ELb0ELb0ELb1EEEvNS_16Flash_bwd_paramsE)
        .other          _ZN5flash44flash_bwd_dq_dk_dv_loop_seqk_parallel_kernelI23Flash_bwd_kernel_traitsILi256ELi64ELi32ELi8ELi4ELi1ELi2ELb1ELb1EN7cutlass6half_tE19Flash_kernel_traitsILi256ELi64ELi32ELi8ES3_EELb0ELb0ELb1ELb0ELb0ELb0ELb1EEEvNS_16Flash_bwd_paramsE,@"STO_CUDA_ENTRY STV_DEFAULT"
_ZN5flash44flash_bwd_dq_dk_dv_loop_seqk_parallel_kernelI23Flash_bwd_kernel_traitsILi256ELi64ELi32ELi8ELi4ELi1ELi2ELb1ELb1EN7cutlass6half_tE19Flash_kernel_traitsILi256ELi64ELi32ELi8ES3_EELb0ELb0ELb1ELb0ELb0ELb0ELb1EEEvNS_16Flash_bwd_paramsE:
.text._ZN5flash44flash_bwd_dq_dk_dv_loop_seqk_parallel_kernelI23Flash_bwd_kernel_traitsILi256ELi64ELi32ELi8ELi4ELi1ELi2ELb1ELb1EN7cutlass6half_tE19Flash_kernel_traitsILi256ELi64ELi32ELi8ES3_EELb0ELb0ELb1ELb0ELb0ELb0ELb1EEEvNS_16Flash_bwd_paramsE:
        /* <DEDUP_REMOVED lines=171> */
.L_x_144:
        /* <DEDUP_REMOVED lines=67> */
.L_x_110:
        /* <DEDUP_REMOVED lines=113> */
.L_x_112:
        /* <DEDUP_REMOVED lines=13> */
.L_x_113:
        /* <DEDUP_REMOVED lines=39> */
.L_x_114:
[----:B------:R-:W-:-:S04]  /*1930*/  UIMAD UR6, UR50, UR60, UR56 ;  /* 0x0000003c320672a4 */ /* 0x000fc8000f8e0238 */
[----:B------:R-:W-:-:S12]  /*1940*/  UIMAD UR6, UR6, UR58, URZ ;  /* 0x0000003a060672a4 */ /* 0x000fd8000f8e023f */
.L_x_115:
        /* <DEDUP_REMOVED lines=10> */
[----:B------:R-:W-:Y:S02]  /*19f0*/  USHF.R.S32.HI UR53, URZ, 0x1f, UR56 ;  /* 0x0000001f3f357899 */ /* 0x000fe40008011438 */
[----:B------:R-:W-:Y:S02]  /*1a00*/  UIADD3.X UR10, UR15, UR10, UR21, UP3, UP1 ;  /* 0x0000000a0f0a7290 */ /* 0x000fe40009fe2415 */
[----:B------:R-:W-:Y:S02]  /*1a10*/  UIADD3 UR11, UP3, UP1, UR14, UR13, UR36 ;  /* 0x0000000d0e0b7290 */ /* 0x000fe4000f97e024 */
[----:B------:R-:W-:Y:S02]  /*1a20*/  UIADD3 UR37, UR20, UR6, URZ ;  /* 0x0000000614257290 */ /* 0x000fe4000fffe03f */
[----:B------:R-:W-:Y:S01]  /*1a30*/  UIADD3.X UR10, UR17, UR10, UR26, UP3, UP1 ;  /* 0x0000000a110a7290 */ /* 0x000fe20009fe241a */
[----:B------:R-:W-:Y:S02]  /*1a40*/  ULDC.64 UR14, c[0x0][0x428] ;  /* 0x00010a00000e7ab9 */ /* 0x000fe40000000a00 */
[----:B------:R-:W-:Y:S01]  /*1a50*/  ULDC.64 UR26, c[0x0][0x258] ;  /* 0x00009600001a7ab9 */ /* 0x000fe20000000a00 */
[----:B------:R-:W-:Y:S01]  /*1a60*/  IMAD.U32 R29, RZ, RZ, UR14 ;  /* 0x0000000eff1d7e24 */ /* 0x000fe2000f8e00ff */
[----:B------:R-:W-:Y:S01]  /*1a70*/  UIADD3 UR36, UR20, UR51, URZ ;  /* 0x0000003314247290 */ /* 0x000fe2000fffe03f */
[----:B------:R-:W-:Y:S01]  /*1a80*/  IMAD.U32 R34, RZ, RZ, UR26 ;  /* 0x0000001aff227e24 */ /* 0x000fe2000f8e00ff */
[----:B------:R-:W-:Y:S01]  /*1a90*/  ULDC.64 UR48, c[0x0][0x478] ;  /* 0x00011e0000307ab9 */ /* 0x000fe20000000a00 */
[----:B------:R-:W-:Y:S01]  /*1aa0*/  ULDC.64 UR54, c[0x0][0x2b0] ;  /* 0x0000ac0000367ab9 */ /* 0x000fe20000000a00 */
[----:B------:R-:W-:Y:S01]  /*1ab0*/  ULDC.64 UR22, c[0x0][0x210] ;  /* 0x0000840000167ab9 */ /* 0x000fe20000000a00 */
[----:B------:R-:W-:Y:S01]  /*1ac0*/  UIADD3 UR6, UR44, -0x1, URZ ;  /* 0xffffffff2c067890 */ /* 0x000fe2000fffe03f */
[----:B-1----:R-:W-:-:S04]  /*1ad0*/  SHF.R.S32.HI R10, RZ, 0x1f, R36 ;  /* 0x0000001fff0a7819 */ /* 0x002fc80000011424 */
        /* <DEDUP_REMOVED lines=24> */
[----:B------:R-:W-:Y:S01]  /*1c60*/  USHF.R.S32.HI UR21, URZ, 0x6, UR21 ;  /* 0x000000063f157899 */ /* 0x000fe20008011415 */
[----:B------:R-:W-:Y:S01]  /*1c70*/  ISETP.GE.AND P5, PT, R17, UR46, PT ;  /* 0x0000002e11007c0c */ /* 0x000fe2000bfa6270 */
[C---:B------:R-:W-:Y:S01]  /*1c80*/  VIADD R15, R4.reuse, 0x80 ;  /* 0x00000080040f7836 */ /* 0x040fe20000000000 */
[----:B------:R-:W-:Y:S01]  /*1c90*/  SHF.R.S32.HI R0, RZ, 0x3, R10 ;  /* 0x00000003ff007819 */ /* 0x000fe2000001140a */
[----:B------:R-:W-:Y:S01]  /*1ca0*/  UISETP.LT.AND UP1, UPT, URZ, UR21, UPT ;  /* 0x000000153f00728c */ /* 0x000fe2000bf21270 */
[----:B------:R-:W-:Y:S01]  /*1cb0*/  SEL R10, RZ, 0xffffffff, P5 ;  /* 0xffffffffff0a7807 */ /* 0x000fe20002800000 */
[C---:B------:R-:W-:Y:S01]  /*1cc0*/  VIADD R16, R4.reuse, 0xc0 ;  /* 0x000000c004107836 */ /* 0x040fe20000000000 */
[----:B------:R-:W-:Y:S01]  /*1cd0*/  IADD3.X R7, R5, UR40, RZ, P0, !PT ;  /* 0x0000002805077c10 */ /* 0x000fe200087fe4ff */
[----:B------:R-:W-:Y:S01]  /*1ce0*/  USEL UR21, URZ, UR21, !UP1 ;  /* 0x000000153f157287 */ /* 0x000fe2000c800000 */
[----:B------:R-:W-:Y:S01]  /*1cf0*/  ISETP.GE.AND P3, PT, R4, UR46, PT ;  /* 0x0000002e04007c0c */ /* 0x000fe2000bf66270 */
[----:B------:R-:W-:Y:S01]  /*1d00*/  IMAD.SHL.U32 R10, R10, 0x2, RZ ;  /* 0x000000020a0a7824 */ /* 0x000fe200078e00ff */
[----:B------:R-:W-:Y:S01]  /*1d10*/  SHF.R.S32.HI R39, RZ, 0x1f, R0 ;  /* 0x0000001fff277819 */ /* 0x000fe20000011400 */
[----:B------:R-:W-:Y:S01]  /*1d20*/  IMAD.WIDE.U32 R6, R8, UR20, R6 ;  /* 0x0000001408067c25 */ /* 0x000fe2000f8e0006 */
[----:B------:R-:W-:Y:S01]  /*1d30*/  IADD3 R22, P0, R0, UR20, RZ ;  /* 0x0000001400167c10 */ /* 0x000fe2000ff1e0ff */
[----:B------:R-:W-:Y:S01]  /*1d40*/  UIMAD UR11, UR53, UR14, URZ ;  /* 0x0000000e350b72a4 */ /* 0x000fe2000f8e023f */
[----:B------:R-:W-:Y:S01]  /*1d50*/  SEL R11, RZ, 0x1, P3 ;  /* 0x00000001ff0b7807 */ /* 0x000fe20001800000 */
[----:B------:R-:W-:Y:S01]  /*1d60*/  IMAD.IADD R7, R7, 0x1, R12 ;  /* 0x0000000107077824 */ /* 0x000fe200078e020c */
[----:B------:R-:W-:Y:S01]  /*1d70*/  IADD3.X R27, R39, UR18, RZ, P0, !PT ;  /* 0x00000012271b7c10 */ /* 0x000fe200087fe4ff */
[----:B------:R-:W-:Y:S01]  /*1d80*/  IMAD.WIDE.U32 R12, R22, UR28, R4 ;  /* 0x0000001c160c7c25 */ /* 0x000fe2000f8e0004 */
[----:B------:R-:W-:Y:S01]  /*1d90*/  LOP3.LUT R18, R10, 0x2, R11, 0xe2, !PT ;  /* 0x000000020a127812 */ /* 0x000fe200078ee20b */
[----:B------:R-:W-:Y:S01]  /*1da0*/  UISETP.GT.AND UP1, UPT, UR44, UR21, UPT ;  /* 0x000000152c00728c */ /* 0x000fe2000bf24270 */
[----:B------:R-:W-:Y:S01]  /*1db0*/  ISETP.GE.AND P4, PT, R15, UR46, PT ;  /* 0x0000002e0f007c0c */ /* 0x000fe2000bf86270 */
[----:B------:R-:W-:Y:S01]  /*1dc0*/  IMAD R10, R27, UR28, RZ ;  /* 0x0000001c1b0a7c24 */ /* 0x000fe2000f8e02ff */
[----:B------:R-:W-:Y:S01]  /*1dd0*/  ISETP.GE.AND P6, PT, R16, UR46, PT ;  /* 0x0000002e10007c0c */ /* 0x000fe2000bfc6270 */
[----:B------:R-:W-:Y:S01]  /*1de0*/  UIMAD UR11, UR56, UR15, UR11 ;  /* 0x0000000f380b72a4 */ /* 0x000fe2000f8e020b */
[----:B------:R-:W-:Y:S01]  /*1df0*/  SEL R14, RZ, 0x4, P4 ;  /* 0x00000004ff0e7807 */ /* 0x000fe20002000000 */
[----:B------:R-:W-:Y:S01]  /*1e00*/  IMAD R35, R22, UR29, R10 ;  /* 0x0000001d16237c24 */ /* 0x000fe2000f8e020a */
[----:B------:R-:W-:Y:S01]  /*1e10*/  SEL R10, RZ, 0x8, P6 ;  /* 0x00000008ff0a7807 */ /* 0x000fe20003000000 */
[----:B------:R-:W-:Y:S01]  /*1e20*/  IMAD.WIDE.U32 R6, R29, UR56, R6 ;  /* 0x000000381d067c25 */ /* 0x000fe2000f8e0006 */
[----:B------:R-:W-:Y:S01]  /*1e30*/  IADD3 R12, P0, R12, UR45, RZ ;  /* 0x0000002d0c0c7c10 */ /* 0x000fe2000ff1e0ff */
[----:B------:R-:W-:Y:S01]  /*1e40*/  UIMAD UR10, UR53, UR26, URZ ;  /* 0x0000001a350a72a4 */ /* 0x000fe2000f8e023f */
[----:B------:R-:W-:Y:S01]  /*1e50*/  LOP3.LUT R26, R10, R18, R14, 0xfe, !PT ;  /* 0x000000120a1a7212 */ /* 0x000fe200078efe0e */
[----:B------:R-:W-:Y:S01]  /*1e60*/  IMAD.MOV.U32 R10, RZ, RZ, R6 ;  /* 0x000000ffff0a7224 */ /* 0x000fe200078e0006 */
[----:B------:R-:W-:Y:S01]  /*1e70*/  PLOP3.LUT P2, PT, PT, PT, UP1, 0x80, 0x0 ;  /* 0x000000000000781c */ /* 0x000fe20003f4f018 */
[----:B------:R-:W-:Y:S01]  /*1e80*/  VIADD R11, R7, UR11 ;  /* 0x0000000b070b7c36 */ /* 0x000fe20008000000 */
[----:B------:R-:W-:Y:S01]  /*1e90*/  IADD3.X R13, R13, UR39, R35, P0, !PT ;  /* 0x000000270d0d7c10 */ /* 0x000fe200087fe423 */
[-C--:B------:R-:W-:Y:S01]  /*1ea0*/  IMAD R6, R39, R8.reuse, RZ ;  /* 0x0000000827067224 */ /* 0x080fe200078e02ff */
[----:B------:R-:W-:Y:S01]  /*1eb0*/  UIMAD UR14, UR56, UR27, UR10 ;  /* 0x0000001b380e72a4 */ /* 0x000fe2000f8e020a */
[----:B------:R-:W-:Y:S01]  /*1ec0*/  IMAD.WIDE.U32 R10, R0, R8, R10 ;  /* 0x00000008000a7225 */ /* 0x000fe200078e000a */
[----:B------:R-:W-:Y:S01]  /*1ed0*/  UIMAD.WIDE UR26, UR36, 0x4, UR54 ;  /* 0x00000004241a78a5 */ /* 0x000fe2000f8e0236 */
[----:B------:R-:W-:-:S02]  /*1ee0*/  UMOV UR18, UR16 ;  /* 0x0000001000127c82 */ /* 0x000fc40008000000 */
[----:B------:R-:W-:Y:S01]  /*1ef0*/  IMAD.WIDE.U32 R20, R34, UR56, R12 ;  /* 0x0000003822147c25 */ /* 0x000fe2000f8e000c */
[----:B------:R-:W-:-:S03]  /*1f00*/  LEA R238, P0, R10, UR12, 0x1 ;  /* 0x0000000c0aee7c11 */ /* 0x000fc6000f8008ff */
[----:B------:R-:W-:Y:S01]  /*1f10*/  IMAD R6, R0, R9, R6 ;  /* 0x0000000900067224 */ /* 0x000fe200078e0206 */
[C---:B------:R-:W-:Y:S01]  /*1f20*/  LEA R237, P1, R20.reuse, UR22, 0x1 ;  /* 0x0000001614ed7c11 */ /* 0x040fe2000f8208ff */
[----:B------:R-:W-:Y:S01]  /*1f30*/  VIADD R37, R21, UR14 ;  /* 0x0000000e15257c36 */ /* 0x000fe20008000000 */
[----:B------:R-:W-:Y:S01]  /*1f40*/  UMOV UR16, UR26 ;  /* 0x0000001a00107c82 */ /* 0x000fe20008000000 */
[----:B------:R-:W-:Y:S01]  /*1f50*/  IMAD.IADD R28, R11, 0x1, R6 ;  /* 0x000000010b1c7824 */ /* 0x000fe200078e0206 */
[----:B------:R-:W-:Y:S02]  /*1f60*/  UMOV UR15, UR27 ;  /* 0x0000001b000f7c82 */ /* 0x000fe40008000000 */
        /* <DEDUP_REMOVED lines=23> */
.L_x_117:
        /* <DEDUP_REMOVED lines=18> */
.L_x_118:
        /* <DEDUP_REMOVED lines=30> */
.L_x_120:
[----:B------:R-:W-:Y:S05]  /*23e0*/  BSYNC B0 ;  /* 0x0000000000007941 */ /* 0x000fea0003800000 */
.L_x_119:
        /* <DEDUP_REMOVED lines=29> */
.L_x_116:
        /* <DEDUP_REMOVED lines=70> */
.L_x_123:
[----:B------:R-:W-:Y:S05]  /*2a20*/  BSYNC B0 ;  /* 0x0000000000007941 */ /* 0x000fea0003800000 */
.L_x_122:
        /* <DEDUP_REMOVED lines=54> */
.L_x_125:
[----:B------:R-:W-:Y:S05]  /*2d90*/  BSYNC B0 ;  /* 0x0000000000007941 */ /* 0x000fea0003800000 */
.L_x_124:
        /* <DEDUP_REMOVED lines=44> */
.L_x_127:
[----:B------:R-:W-:Y:S05]  /*3060*/  BSYNC B0 ;  /* 0x0000000000007941 */ /* 0x000fea0003800000 */
.L_x_126:
        /* <DEDUP_REMOVED lines=39> */
.L_x_129:
[----:B------:R-:W-:Y:S05]  /*32e0*/  BSYNC B0 ;  /* 0x0000000000007941 */ /* 0x000fea0003800000 */
.L_x_128:
        /* <DEDUP_REMOVED lines=42> */
.L_x_131:
[----:B------:R-:W-:Y:S05]  /*3590*/  BSYNC B0 ;  /* 0x0000000000007941 */ /* 0x000fea0003800000 */
.L_x_130:
        /* <DEDUP_REMOVED lines=61> */
.L_x_133:
[----:B------:R-:W-:Y:S05]  /*3970*/  BSYNC B0 ;  /* 0x0000000000007941 */ /* 0x000fea0003800000 */
.L_x_132:
        /* <DEDUP_REMOVED lines=50> */
[----:B------:R-:W-:Y:S01]  /*3ca0*/  ULDC UR26, c[0x0][0x2dc] ;  /* 0x0000b700001a7ab9 */ /* 0x000fe20000000800 */
[----:B------:R-:W-:Y:S02]  /*3cb0*/  UIADD3 UR23, UR52, -UR47, -UR5 ;  /* 0x8000002f34177290 */ /* 0x000fe4000fffe805 */
[----:B------:R2:W1:Y:S01]  /*3cc0*/  LDSM.16.M88.4 R148, [R180+0x15000] ;  /* 0x01500000b494783b */ /* 0x0004620000000200 */
[----:B------:R-:W-:Y:S01]  /*3cd0*/  UMOV UR13, UR10 ;  /* 0x0000000a000d7c82 */ /* 0x000fe20008000000 */
[----:B------:R-:W-:Y:S01]  /*3ce0*/  ULDC UR20, c[0x0][0x39c] ;  /* 0x0000e70000147ab9 */ /* 0x000fe20000000800 */
[----:B------:R-:W-:Y:S01]  /*3cf0*/  ULDC UR22, c[0x0][0x2ec] ;  /* 0x0000bb0000167ab9 */ /* 0x000fe20000000800 */
        /* <DEDUP_REMOVED lines=14> */
.L_x_138:
[----:B------:R-:W0:Y:S01]  /*3de0*/  LDGDEPBAR ;  /* 0x00000000000079af */ /* 0x000e220000000000 */
[----:B------:R-:W-:Y:S01]  /*3df0*/  LEA R0, R230, UR4, 0x1 ;  /* 0x00000004e6007c11 */ /* 0x000fe2000f8e08ff */
[----:B------:R-:W-:Y:S02]  /*3e00*/  USHF.L.U32 UR12, UR6, 0x6, URZ ;  /* 0x00000006060c7899 */ /* 0x000fe4000800063f */
[----:B------:R-:W-:Y:S02]  /*3e10*/  USHF.L.U32 UR10, UR30, 0x5, URZ ;  /* 0x000000051e0a7899 */ /* 0x000fe4000800063f */
[----:B------:R-:W-:Y:S01]  /*3e20*/  UISETP.GE.AND UP0, UPT, UR12, UR23, UPT ;  /* 0x000000170c00728c */ /* 0x000fe2000bf06270 */
[----:B------:R-:W-:Y:S01]  /*3e30*/  UMOV UR11, UR59 ;  /* 0x0000003b000b7c82 */ /* 0x000fe20008000000 */
[----:B------:R-:W-:Y:S04]  /*3e40*/  DEPBAR.LE SB0, 0x0 ;  /* 0x000080000000791a */ /* 0x000fe80000000000 */
[----:B------:R-:W-:Y:S06]  /*3e50*/  BAR.SYNC.DEFER_BLOCKING 0x0 ;  /* 0x0000000000007b1d */ /* 0x000fec0000010000 */
[----:B-1-3--:R-:W-:Y:S04]  /*3e60*/  LDSM.16.M88.4 R8, [R2] ;  /* 0x000000000208783b */ /* 0x00afe80000000200 */
[----:B------:R-:W3:Y:S04]  /*3e70*/  LDSM.16.M88.4 R44, [R0+0x10000] ;  /* 0x01000000002c783b */ /* 0x000ee80000000200 */
[----:B------:R-:W-:Y:S04]  /*3e80*/  LDSM.16.M88.4 R48, [R220] ;  /* 0x00000000dc30783b */ /* 0x000fe80000000200 */
[----:B------:R-:W4:Y:S04]  /*3e90*/  LDSM.16.M88.4 R52, [R225+-0x4000] ;  /* 0xffc00000e134783b */ /* 0x000f280000000200 */
[----:B------:R-:W-:Y:S04]  /*3ea0*/  LDSM.16.M88.4 R56, [R224] ;  /* 0x00000000e038783b */ /* 0x000fe80000000200 */
[----:B------:R-:W2:Y:S04]  /*3eb0*/  LDSM.16.M88.4 R60, [R226+-0x4000] ;  /* 0xffc00000e23c783b */ /* 0x000ea80000000200 */
[----:B------:R-:W-:Y:S01]  /*3ec0*/  LDSM.16.M88.4 R64, [R227+-0x4000] ;  /* 0xffc00000e340783b */ /* 0x000fe20000000200 */
[C---:B---3--:R-:W-:Y:S06]  /*3ed0*/  HMMA.16816.F32 R4, R8.reuse, R44, RZ ;  /* 0x0000002c0804723c */ /* 0x048fec00000018ff */
[----:B------:R-:W-:Y:S01]  /*3ee0*/  HMMA.16816.F32 R8, R8, R46, RZ ;  /* 0x0000002e0808723c */ /* 0x000fe200000018ff */
[----:B------:R-:W3:Y:S11]  /*3ef0*/  LDSM.16.M88.4 R44, [R223] ;  /* 0x00000000df2c783b */ /* 0x000ef60000000200 */
[----:B------:R-:W-:Y:S06]  /*3f00*/  @!UPT UIADD3 URZ, URZ, URZ, URZ ;  /* 0x0000003f3f3ff290 */ /* 0x000fec000fffe03f */
[C---:B----4-:R-:W-:Y:S06]  /*3f10*/  HMMA.16816.F32 R4, R48.reuse, R52, R4 ;  /* 0x000000343004723c */ /* 0x050fec0000001804 */
[----:B------:R-:W-:Y:S01]  /*3f20*/  HMMA.16816.F32 R8, R48, R54, R8 ;  /* 0x000000363008723c */ /* 0x000fe20000001808 */
[----:B------:R-:W-:Y:S04]  /*3f30*/  LDSM.16.M88.4 R48, [R2+0x2000] ;  /* 0x002000000230783b */ /* 0x000fe80000000200 */
[----:B------:R-:W4:Y:S11]  /*3f40*/  LDSM.16.M88.4 R52, [R0+0x11000] ;  /* 0x011000000034783b */ /* 0x000f360000000200 */
[----:B------:R-:W-:Y:S02]  /*3f50*/  @!UPT UIADD3 URZ, URZ, URZ, URZ ;  /* 0x0000003f3f3ff290 */ /* 0x000fe4000fffe03f */
[C---:B--2---:R-:W-:Y:S06]  /*3f60*/  HMMA.16816.F32 R4, R56.reuse, R60, R4 ;  /* 0x0000003c3804723c */ /* 0x044fec0000001804 */
[----:B------:R-:W-:Y:S01]  /*3f70*/  HMMA.16816.F32 R8, R56, R62, R8 ;  /* 0x0000003e3808723c */ /* 0x000fe20000001808 */
[----:B------:R-:W-:Y:S04]  /*3f80*/  LDSM.16.M88.4 R56, [R220+0x2000] ;  /* 0x00200000dc38783b */ /* 0x000fe80000000200 */
[----:B------:R-:W2:Y:S11]  /*3f90*/  LDSM.16.M88.4 R60, [R225+-0x3000] ;  /* 0xffd00000e13c783b */ /* 0x000eb60000000200 */
[----:B------:R-:W-:Y:S02]  /*3fa0*/  @!UPT UIADD3 URZ, URZ, URZ, URZ ;  /* 0x0000003f3f3ff290 */ /* 0x000fe4000fffe03f */
[C---:B---3--:R-:W-:Y:S06]  /*3fb0*/  HMMA.16816.F32 R4, R44.reuse, R64, R4 ;  /* 0x000000402c04723c */ /* 0x048fec0000001804 */
[----:B------:R-:W-:Y:S01]  /*3fc0*/  HMMA.16816.F32 R8, R44, R66, R8 ;  /* 0x000000422c08723c */ /* 0x000fe20000001808 */
[----:B------:R-:W-:Y:S04]  /*3fd0*/  LDSM.16.M88.4 R44, [R224+0x2000] ;  /* 0x00200000e02c783b */ /* 0x000fe80000000200 */
[----:B------:R-:W3:Y:S11]  /*3fe0*/  LDSM.16.M88.4 R64, [R226+-0x3000] ;  /* 0xffd00000e240783b */ /* 0x000ef60000000200 */
        /* <DEDUP_REMOVED lines=9> */
[----:B------:R-:W-:Y:S06]  /*4080*/  IADD3 R60, P0, R244, UR18, RZ ;  /* 0x00000012f43c7c10 */ /* 0x000fec000ff1e0ff */
[----:B------:R-:W-:Y:S02]  /*4090*/  IADD3.X R61, R243, UR17, RZ, P0, !PT ;  /* 0x00000011f33d7c10 */ /* 0x000fe400087fe4ff */
[----:B------:R-:W-:Y:S03]  /*40a0*/  PLOP3.LUT P0, PT, PT, PT, UP0, 0x80, 0x0 ;  /* 0x000000000000781c */ /* 0x000fe60003f0f008 */
[----:B-----5:R-:W5:Y:S02]  /*40b0*/  LDG.E R69, desc[UR8][R60.64] ;  /* 0x000000083c457981 */ /* 0x020f64000c1e1900 */
[C---:B---3--:R-:W-:Y:S02]  /*40c0*/  HMMA.16816.F32 R4, R44.reuse, R64, R4 ;  /* 0x000000402c04723c */ /* 0x048fe40000001804 */
[----:B------:R2:W5:Y:S04]  /*40d0*/  LDG.E R68, desc[UR8][R60.64+0x20] ;  /* 0x000020083c447981 */ /* 0x000568000c1e1900 */
[----:B------:R-:W-:Y:S01]  /*40e0*/  HMMA.16816.F32 R8, R44, R66, R8 ;  /* 0x000000422c08723c */ /* 0x000fe20000001808 */
[----:B------:R-:W-:Y:S04]  /*40f0*/  LDSM.16.M88.4 R44, [R220+0x4000] ;  /* 0x00400000dc2c783b */ /* 0x000fe80000000200 */
[----:B------:R-:W-:Y:S11]  /*4100*/  LDSM.16.M88.4 R64, [R225+-0x2000] ;  /* 0xffe00000e140783b */ /* 0x000ff60000000200 */
[----:B------:R-:W-:Y:S02]  /*4110*/  @!UPT UIADD3 URZ, URZ, URZ, URZ ;  /* 0x0000003f3f3ff290 */ /* 0x000fe4000fffe03f */
[C---:B----4-:R-:W-:Y:S01]  /*4120*/  HMMA.16816.F32 R4, R48.reuse, R52, R4 ;  /* 0x000000343004723c */ /* 0x050fe20000001804 */
[----:B--2---:R-:W2:Y:S05]  /*4130*/  LDSM.16.M88.4 R60, [R0+0x12000] ;  /* 0x01200000003c783b */ /* 0x004eaa0000000200 */
        /* <DEDUP_REMOVED lines=9> */
[C---:B------:R-:W-:Y:S06]  /*41d0*/  HMMA.16816.F32 R4, R44.reuse, R64, R4 ;  /* 0x000000402c04723c */ /* 0x040fec0000001804 */
[----:B------:R-:W-:Y:S01]  /*41e0*/  HMMA.16816.F32 R8, R44, R66, R8 ;  /* 0x000000422c08723c */ /* 0x000fe20000001808 */
[----:B------:R-:W-:Y:S04]  /*41f0*/  LDSM.16.M88.4 R64, [R0+0x13000] ;  /* 0x013000000040783b */ /* 0x000fe80000000200 */
[----:B------:R-:W4:Y:S11]  /*4200*/  LDSM.16.M88.4 R44, [R2+0x6000] ;  /* 0x00600000022c783b */ /* 0x000f360000000200 */
        /* <DEDUP_REMOVED lines=16> */
[C---:B---3--:R-:W-:Y:S06]  /*4310*/  HMMA.16816.F32 R4, R48.reuse, R52, R4 ;  /* 0x000000343004723c */ /* 0x048fec0000001804 */
[----:B------:R-:W-:Y:S11]  /*4320*/  HMMA.16816.F32 R8, R48, R54, R8 ;  /* 0x000000363008723c */ /* 0x000ff60000001808 */
[----:B------:R-:W-:Y:S07]  /*4330*/  @!UPT UIADD3 URZ, URZ, URZ, URZ ;  /* 0x0000003f3f3ff290 */ /* 0x000fee000fffe03f */
[C---:B--2---:R-:W-:Y:S06]  /*4340*/  HMMA.16816.F32 R4, R56.reuse, R60, R4 ;  /* 0x0000003c3804723c */ /* 0x044fec0000001804 */
[----:B------:R-:W-:Y:S11]  /*4350*/  HMMA.16816.F32 R8, R56, R62, R8 ;  /* 0x0000003e3808723c */ /* 0x000ff60000001808 */
[----:B------:R-:W-:Y:S07]  /*4360*/  @!UPT UIADD3 URZ, URZ, URZ, URZ ;  /* 0x0000003f3f3ff290 */ /* 0x000fee000fffe03f */
[C---:B----4-:R-:W-:Y:S06]  /*4370*/  HMMA.16816.F32 R4, R44.reuse, R64, R4 ;  /* 0x000000402c04723c */ /* 0x050fec0000001804 */
[----:B------:R-:W-:Y:S11]  /*4380*/  HMMA.16816.F32 R8, R44, R66, R8 ;  /* 0x000000422c08723c */ /* 0x000ff60000001808 */
[----:B------:R-:W-:Y:S07]  /*4390*/  @!UPT UIADD3 URZ, URZ, URZ, URZ ;  /* 0x0000003f3f3ff290 */ /* 0x000fee000fffe03f */
[----:B------:R-:W-:Y:S01]  /*43a0*/  FMUL.FTZ R4, R4, UR20 ;  /* 0x0000001404047c20 */ /* 0x000fe20008410000 */
[----:B------:R-:W-:Y:S01]  /*43b0*/  FMUL.FTZ R5, R5, UR20 ;  /* 0x0000001405057c20 */ /* 0x000fe20008410000 */
[----:B------:R-:W-:Y:S01]  /*43c0*/  FMUL.FTZ R6, R6, UR20 ;  /* 0x0000001406067c20 */ /* 0x000fe20008410000 */
[----:B------:R-:W-:Y:S01]  /*43d0*/  FMUL.FTZ R7, R7, UR20 ;  /* 0x0000001407077c20 */ /* 0x000fe20008410000 */
[----:B------:R2:W3:Y:S02]  /*43e0*/  MUFU.TANH R59, R4 ;  /* 0x00000004003b7308 */ /* 0x0004e40000002400 */
[----:B------:R-:W-:Y:S01]  /*43f0*/  FMUL.FTZ R8, R8, UR20 ;  /* 0x0000001408087c20 */ /* 0x000fe20008410000 */
[----:B------:R-:W-:Y:S01]  /*4400*/  FMUL.FTZ R9, R9, UR20 ;  /* 0x0000001409097c20 */ /* 0x000fe20008410000 */
[----:B------:R-:W-:Y:S01]  /*4410*/  FMUL.FTZ R10, R10, UR20 ;  /* 0x000000140a0a7c20 */ /* 0x000fe20008410000 */
[----:B------:R-:W-:Y:S05]  /*4420*/  FMUL.FTZ R11, R11, UR20 ;  /* 0x000000140b0b7c20 */ /* 0x000fea0008410000 */
[----:B------:R2:W4:Y:S10]  /*4430*/  MUFU.TANH R58, R5 ;  /* 0x00000005003a7308 */ /* 0x0005340000002400 */
[----:B------:R2:W1:Y:S10]  /*4440*/  MUFU.TANH R57, R6 ;  /* 0x0000000600397308 */ /* 0x0004740000002400 */
[----:B------:R2:W1:Y:S10]  /*4450*/  MUFU.TANH R56, R7 ;  /* 0x0000000700387308 */ /* 0x0004740000002400 */
[----:B------:R2:W1:Y:S10]  /*4460*/  MUFU.TANH R55, R8 ;  /* 0x0000000800377308 */ /* 0x0004740000002400 */
[----:B------:R2:W1:Y:S10]  /*4470*/  MUFU.TANH R54, R9 ;  /* 0x0000000900367308 */ /* 0x0004740000002400 */
[----:B------:R2:W1:Y:S10]  /*4480*/  MUFU.TANH R53, R10 ;  /* 0x0000000a00357308 */ /* 0x0004740000002400 */
[----:B------:R2:W1:Y:S01]  /*4490*/  MUFU.TANH R52, R11 ;  /* 0x0000000b00347308 */ /* 0x0004620000002400 */
[----:B---34-:R-:W-:Y:S05]  /*44a0*/  @!P0 BRA `(.L_x_134) ;  /* 0x00000000004c8947 */ /* 0x018fea0003800000 */
[----:B-12---:R-:W-:Y:S01]  /*44b0*/  MOV R7, R52 ;  /* 0x0000003400077202 */ /* 0x006fe20000000f00 */
[----:B------:R-:W-:Y:S01]  /*44c0*/  UIADD3 UR11, -UR5, UR7, UR10 ;  /* 0x00000007050b7290 */ /* 0x000fe2000fffe10a */
[----:B------:R-:W-:Y:S01]  /*44d0*/  MOV R44, R54 ;  /* 0x00000036002c7202 */ /* 0x000fe20000000f00 */
[----:B------:R-:W-:Y:S01]  /*44e0*/  IMAD.MOV.U32 R6, RZ, RZ, R53 ;  /* 0x000000ffff067224 */ /* 0x000fe200078e0035 */
[----:B------:R-:W-:Y:S01]  /*44f0*/  UIADD3 UR19, UR10, 0x20, URZ ;  /* 0x000000200a137890 */ /* 0x000fe2000fffe03f */
[----:B------:R-:W-:Y:S01]  /*4500*/  MOV R5, R56 ;  /* 0x0000003800057202 */ /* 0x000fe20000000f00 */
[----:B------:R-:W-:Y:S01]  /*4510*/  IMAD.MOV.U32 R11, RZ, RZ, R55 ;  /* 0x000000ffff0b7224 */ /* 0x000fe200078e0037 */
[----:B------:R-:W-:Y:S01]  /*4520*/  UIADD3 UR14, UR12, 0x40, URZ ;  /* 0x000000400c0e7890 */ /* 0x000fe2000fffe03f */
[----:B------:R-:W-:Y:S01]  /*4530*/  MOV R46, R58 ;  /* 0x0000003a002e7202 */ /* 0x000fe20000000f00 */
[----:B------:R-:W-:Y:S01]  /*4540*/  IMAD.MOV.U32 R10, RZ, RZ, R57 ;  /* 0x000000ffff0a7224 */ /* 0x000fe200078e0039 */
[----:B------:R-:W-:Y:S01]  /*4550*/  UIADD3 UR11, UR11, UR13, URZ ;  /* 0x0000000d0b0b7290 */ /* 0x000fe2000fffe03f */
[----:B------:R-:W-:Y:S02]  /*4560*/  IMAD.U32 R0, RZ, RZ, UR19 ;  /* 0x00000013ff007e24 */ /* 0x000fe4000f8e00ff */
[----:B------:R-:W-:Y:S01]  /*4570*/  IMAD.MOV.U32 R45, RZ, RZ, R59 ;  /* 0x000000ffff2d7224 */ /* 0x000fe200078e003b */
[----:B------:R-:W-:Y:S02]  /*4580*/  UISETP.GE.AND UP0, UPT, UR14, UR11, UPT ;  /* 0x0000000b0e00728c */ /* 0x000fe4000bf06270 */
[----:B------:R-:W-:Y:S01]  /*4590*/  ISETP.LT.AND P0, PT, R0, UR5, PT ;  /* 0x0000000500007c0c */ /* 0x000fe2000bf01270 */
[----:B------:R-:W-:Y:S03]  /*45a0*/  UMOV UR11, UR13 ;  /* 0x0000000d000b7c82 */ /* 0x000fe60008000000 */
[----:B------:R-:W-:Y:S11]  /*45b0*/  PLOP3.LUT P1, PT, PT, PT, UP0, 0x80, 0x0 ;  /* 0x000000000000781c */ /* 0x000ff60003f2f008 */
[----:B------:R-:W-:Y:S02]  /*45c0*/  @!UPT UIADD3 URZ, URZ, URZ, URZ ;  /* 0x0000003f3f3ff290 */ /* 0x000fe4000fffe03f */
[----:B------:R-:W-:Y:S05]  /*45d0*/  @!P1 BRA P0, `(.L_x_135) ;  /* 0x0000000000a49947 */ /* 0x000fea0000000000 */
.L_x_134:
[----:B------:R-:W-:Y:S01]  /*45e0*/  UIADD3 UR14, UR5, 0x1, -UR7 ;  /* 0x00000001050e7890 */ /* 0x000fe2000fffe807 */
[----:B--2---:R-:W-:Y:S01]  /*45f0*/  VIADD R5, R249, UR12 ;  /* 0x0000000cf9057c36 */ /* 0x004fe20008000000 */
        /* <DEDUP_REMOVED lines=20> */
[C---:B------:R-:W-:Y:S02]  /*4740*/  ISETP.GE.AND P1, PT, R7.reuse, R4, PT ;  /* 0x000000040700720c */ /* 0x040fe40003f26270 */
[----:B------:R-:W-:Y:S02]  /*4750*/  FSEL R46, R58, -INF , !P0 ;  /* 0xff8000003a2e7808 */ /* 0x000fe40004000000 */
[----:B------:R-:W-:Y:S02]  /*4760*/  VIMNMX R4, R10, UR5, PT ;  /* 0x000000050a047c48 */ /* 0x000fe4000bfe0100 */
[-C--:B------:R-:W-:Y:S02]  /*4770*/  ISETP.GE.AND P0, PT, R0, R5.reuse, PT ;  /* 0x000000050000720c */ /* 0x080fe40003f06270 */
[-C--:B------:R-:W-:Y:S02]  /*4780*/  ISETP.GE.OR P2, PT, R8, R6.reuse, !P2 ;  /* 0x000000060800720c */ /* 0x080fe40005746670 */
[----:B------:R-:W-:Y:S02]  /*4790*/  ISETP.GE.OR P1, PT, R7, R6, !P1 ;  /* 0x000000060700720c */ /* 0x000fe40004f26670 */
[-C--:B------:R-:W-:Y:S02]  /*47a0*/  ISETP.GE.OR P0, PT, R0, R4.reuse, !P0 ;  /* 0x000000040000720c */ /* 0x080fe40004706670 */
[----:B-1----:R-:W-:Y:S02]  /*47b0*/  FSEL R11, R55, -INF , !P2 ;  /* 0xff800000370b7808 */ /* 0x002fe40005000000 */
        /* <DEDUP_REMOVED lines=11> */
.L_x_135:
[C---:B------:R-:W-:Y:S01]  /*4870*/  FMUL.FTZ R4, R241.reuse, 1.4426950216293334961 ;  /* 0x3fb8aa3bf1047820 */ /* 0x040fe20000410000 */
[----:B------:R-:W-:Y:S01]  /*4880*/  FSETP.NEU.FTZ.AND P0, PT, R241, -INF , PT ;  /* 0xff800000f100780b */ /* 0x000fe20003f1d000 */
[----:B------:R-:W-:Y:S01]  /*4890*/  FMUL.FTZ R8, R242, 1.4426950216293334961 ;  /* 0x3fb8aa3bf2087820 */ /* 0x000fe20000410000 */
[----:B------:R-:W-:Y:S02]  /*48a0*/  UISETP.GT.AND UP2, UPT, UR6, UR21, UPT ;  /* 0x000000150600728c */ /* 0x000fe4000bf44270 */
[----:B------:R-:W-:Y:S02]  /*48b0*/  FSEL R4, R4, RZ, P0 ;  /* 0x000000ff04047208 */ /* 0x000fe40000000000 */
[----:B------:R-:W-:Y:S02]  /*48c0*/  FSETP.NEU.FTZ.AND P0, PT, R242, -INF , PT ;  /* 0xff800000f200780b */ /* 0x000fe40003f1d000 */
[----:B------:R-:W-:Y:S01]  /*48d0*/  PLOP3.LUT P2, PT, PT, PT, UP2, 0x80, 0x0 ;  /* 0x000000000000781c */ /* 0x000fe20003f4f028 */
[--C-:B------:R-:W-:Y:S03]  /*48e0*/  FFMA.FTZ R0, R45, UR22, -R4.reuse ;  /* 0x000000162d007c23 */ /* 0x100fe60008010804 */
[----:B------:R-:W-:Y:S01]  /*48f0*/  P2R R236, PR, RZ, 0x4 ;  /* 0x00000004ffec7803 */ /* 0x000fe20000000000 */
[----:B------:R1:W-:Y:S02]  /*4900*/  MUFU.EX2 R67, R0 ;  /* 0x0000000000437308 */ /* 0x0003e40000000800 */
[----:B-1----:R-:W-:Y:S01]  /*4910*/  FSEL R0, R8, RZ, P0 ;  /* 0x000000ff08007208 */ /* 0x002fe20000000000 */
[----:B------:R-:W-:Y:S04]  /*4920*/  FFMA.FTZ R8, R46, UR22, -R4 ;  /* 0x000000162e087c23 */ /* 0x000fe80008010804 */
[--C-:B------:R-:W-:Y:S03]  /*4930*/  FFMA.FTZ R5, R5, UR22, -R0.reuse ;  /* 0x0000001605057c23 */ /* 0x100fe60008010800 */
[----:B------:R1:W2:Y:S10]  /*4940*/  MUFU.EX2 R66, R8 ;  /* 0x0000000800427308 */ /* 0x0002b40000000800 */
[----:B------:R3:W-:Y:S01]  /*4950*/  MUFU.EX2 R64, R5 ;  /* 0x0000000500407308 */ /* 0x0007e20000000800 */
[----:B-1----:R-:W-:Y:S09]  /*4960*/  FFMA.FTZ R8, R10, UR22, -R0 ;  /* 0x000000160a087c23 */ /* 0x002ff20008010800 */
[----:B------:R-:W1:Y:S01]  /*4970*/  MUFU.EX2 R65, R8 ;  /* 0x0000000800417308 */ /* 0x000e620000000800 */
[--C-:B---3--:R-:W-:Y:S01]  /*4980*/  FFMA.FTZ R5, R11, UR22, -R4.reuse ;  /* 0x000000160b057c23 */ /* 0x108fe20008010804 */
[----:B------:R-:W-:Y:S08]  /*4990*/  FFMA.FTZ R4, R44, UR22, -R4 ;  /* 0x000000162c047c23 */ /* 0x000ff00008010804 */
[----:B------:R-:W-:Y:S10]  /*49a0*/  MUFU.EX2 R63, R5 ;  /* 0x00000005003f7308 */ /* 0x000ff40000000800 */
[----:B------:R3:W4:Y:S02]  /*49b0*/  MUFU.EX2 R62, R4 ;  /* 0x00000004003e7308 */ /* 0x0007240000000800 */
[--C-:B---3--:R-:W-:Y:S01]  /*49c0*/  FFMA.FTZ R4, R6, UR22, -R0.reuse ;  /* 0x0000001606047c23 */ /* 0x108fe20008010800 */
[----:B------:R-:W-:Y:S01]  /*49d0*/  FFMA.FTZ R0, R7, UR22, -R0 ;  /* 0x0000001607007c23 */ /* 0x000fe20008010800 */
[----:B--2---:R-:W-:Y:S06]  /*49e0*/  F2FP.F16.F32.PACK_AB R6, R66, R67 ;  /* 0x000000434206723e */ /* 0x004fec00000000ff */
[----:B------:R4:W-:Y:S01]  /*49f0*/  MUFU.EX2 R61, R4 ;  /* 0x00000004003d7308 */ /* 0x0009e20000000800 */
[----:B-1----:R-:W-:Y:S01]  /*4a00*/  F2FP.F16.F32.PACK_AB R5, R64, R65 ;  /* 0x000000414005723e */ /* 0x002fe200000000ff */
[----:B------:R-:W-:Y:S05]  /*4a10*/  STS [R245+0x15000], R6 ;  /* 0x01500006f5007388 */ /* 0x000fea0000000800 */
[----:B------:R-:W-:Y:S03]  /*4a20*/  STS [R248+0x15000], R5 ;  /* 0x01500005f8007388 */ /* 0x000fe60000000800 */
[----:B------:R-:W1:Y:S01]  /*4a30*/  MUFU.EX2 R60, R0 ;  /* 0x00000000003c7308 */ /* 0x000e620000000800 */
[----:B----4-:R-:W-:Y:S05]  /*4a40*/  F2FP.F16.F32.PACK_AB R4, R62, R63 ;  /* 0x0000003f3e04723e */ /* 0x010fea00000000ff */
[----:B------:R-:W-:Y:S01]  /*4a50*/  STS [R246+0x15000], R4 ;  /* 0x01500004f6007388 */ /* 0x000fe20000000800 */
[----:B-1----:R-:W-:Y:S05]  /*4a60*/  F2FP.F16.F32.PACK_AB R0, R60, R61 ;  /* 0x0000003d3c00723e */ /* 0x002fea00000000ff */
[----:B------:R1:W-:Y:S05]  /*4a70*/  STS [R247+0x15000], R0 ;  /* 0x01500000f7007388 */ /* 0x0003ea0000000800 */
[----:B------:R-:W2:Y:S05]  /*4a80*/  LDSM.16.M88.4 R8, [R2+0x8000] ;  /* 0x008000000208783b */ /* 0x000eaa0000000200 */
[----:B------:R-:W3:Y:S05]  /*4a90*/  LDSM.16.M88.4 R44, [R220+0x8000] ;  /* 0x00800000dc2c783b */ /* 0x000eea0000000200 */
[----:B------:R-:W4:Y:S01]  /*4aa0*/  LDSM.16.M88.4 R48, [R224+0x8000] ;  /* 0x00800000e030783b */ /* 0x000f220000000200 */
[----:B-1----:R-:W-:Y:S04]  /*4ab0*/  FFMA.FTZ R0, -R56, R56, 1 ;  /* 0x3f80000038007423 */ /* 0x002fe80000010138 */
[----:B------:R-:W-:Y:S01]  /*4ac0*/  FMUL.FTZ R0, R0, UR20 ;  /* 0x0000001400007c20 */ /* 0x000fe20008410000 */
[C---:B--2---:R-:W-:Y:S06]  /*4ad0*/  HMMA.16816.F32 R4, R8.reuse, R132, RZ ;  /* 0x000000840804723c */ /* 0x044fec00000018ff */
[----:B------:R-:W-:Y:S11]  /*4ae0*/  HMMA.16816.F32 R8, R8, R134, RZ ;  /* 0x000000860808723c */ /* 0x000ff600000018ff */
[----:B------:R-:W-:Y:S07]  /*4af0*/  @!UPT UIADD3 URZ, URZ, URZ, URZ ;  /* 0x0000003f3f3ff290 */ /* 0x000fee000fffe03f */
[C---:B---3--:R-:W-:Y:S06]  /*4b00*/  HMMA.16816.F32 R4, R44.reuse, R136, R4 ;  /* 0x000000882c04723c */ /* 0x048fec0000001804 */
[----:B------:R-:W-:Y:S01]  /*4b10*/  HMMA.16816.F32 R8, R44, R138, R8 ;  /* 0x0000008a2c08723c */ /* 0x000fe20000001808 */
[----:B------:R-:W1:Y:S11]  /*4b20*/  LDSM.16.M88.4 R44, [R223+0x8000] ;  /* 0x00800000df2c783b */ /* 0x000e760000000200 */
[----:B------:R-:W-:Y:S06]  /*4b30*/  @!UPT UIADD3 URZ, URZ, URZ, URZ ;  /* 0x0000003f3f3ff290 */ /* 0x000fec000fffe03f */
[C---:B----4-:R-:W-:Y:S06]  /*4b40*/  HMMA.16816.F32 R4, R48.reuse, R140, R4 ;  /* 0x0000008c3004723c */ /* 0x050fec0000001804 */
        /* <DEDUP_REMOVED lines=54> */
[C---:B------:R-:W-:Y:S01]  /*4eb0*/  FADD.FTZ R6, -R68.reuse, R6 ;  /* 0x0000000644067221 */ /* 0x040fe20000010100 */
[----:B------:R-:W-:Y:S01]  /*4ec0*/  FADD.FTZ R5, -R69, R5 ;  /* 0x0000000545057221 */ /* 0x000fe20000010100 */
[----:B------:R-:W-:Y:S01]  /*4ed0*/  FADD.FTZ R7, -R68, R7 ;  /* 0x0000000744077221 */ /* 0x000fe20000010100 */
[----:B------:R-:W-:Y:S01]  /*4ee0*/  FMUL.FTZ R46, R67, R4 ;  /* 0x00000004432e7220 */ /* 0x000fe20000410000 */
[----:B------:R-:W-:Y:S01]  /*4ef0*/  FFMA.FTZ R4, -R57, R57, 1 ;  /* 0x3f80000039047423 */ /* 0x000fe20000010139 */
[----:B------:R-:W-:Y:S01]  /*4f00*/  FMUL.FTZ R44, R65, R6 ;  /* 0x00000006412c7220 */ /* 0x000fe20000410000 */
[----:B------:R-:W-:Y:S01]  /*4f10*/  FMUL.FTZ R45, R66, R5 ;  /* 0x00000005422d7220 */ /* 0x000fe20000410000 */
[----:B------:R-:W-:Y:S01]  /*4f20*/  FFMA.FTZ R6, -R59, R59, 1 ;  /* 0x3f8000003b067423 */ /* 0x000fe2000001013b */
[----:B------:R-:W-:Y:S01]  /*4f30*/  FFMA.FTZ R5, -R58, R58, 1 ;  /* 0x3f8000003a057423 */ /* 0x000fe2000001013a */
[----:B------:R-:W-:Y:S01]  /*4f40*/  FMUL.FTZ R4, R4, UR20 ;  /* 0x0000001404047c20 */ /* 0x000fe20008410000 */
[C---:B------:R-:W-:Y:S01]  /*4f50*/  FADD.FTZ R8, -R69.reuse, R8 ;  /* 0x0000000845087221 */ /* 0x040fe20000010100 */
[C---:B------:R-:W-:Y:S01]  /*4f60*/  FADD.FTZ R10, -R68.reuse, R10 ;  /* 0x0000000a440a7221 */ /* 0x040fe20000010100 */
[----:B------:R-:W-:Y:S01]  /*4f70*/  FADD.FTZ R9, -R69, R9 ;  /* 0x0000000945097221 */ /* 0x000fe20000010100 */
[----:B------:R-:W-:Y:S01]  /*4f80*/  FADD.FTZ R11, -R68, R11 ;  /* 0x0000000b440b7221 */ /* 0x000fe20000010100 */
[----:B------:R-:W-:Y:S01]  /*4f90*/  FMUL.FTZ R6, R6, UR20 ;  /* 0x0000001406067c20 */ /* 0x000fe20008410000 */
[----:B------:R-:W-:Y:S01]  /*4fa0*/  FMUL.FTZ R7, R64, R7 ;  /* 0x0000000740077220 */ /* 0x000fe20000410000 */
[----:B------:R-:W-:Y:S01]  /*4fb0*/  FMUL.FTZ R44, R44, R4 ;  /* 0x000000042c2c7220 */ /* 0x000fe20000410000 */
[----:B------:R-:W-:Y:S01]  /*4fc0*/  FMUL.FTZ R5, R5, UR20 ;  /* 0x0000001405057c20 */ /* 0x000fe20008410000 */
[----:B------:R-:W-:Y:S01]  /*4fd0*/  FMUL.FTZ R49, R63, R8 ;  /* 0x000000083f317220 */ /* 0x000fe20000410000 */
[----:B------:R-:W-:Y:S01]  /*4fe0*/  FFMA.FTZ R4, -R53, R53, 1 ;  /* 0x3f80000035047423 */ /* 0x000fe20000010135 */
[----:B------:R-:W-:Y:S01]  /*4ff0*/  FMUL.FTZ R8, R61, R10 ;  /* 0x0000000a3d087220 */ /* 0x000fe20000410000 */
[----:B------:R-:W-:Y:S01]  /*5000*/  FMUL.FTZ R48, R62, R9 ;  /* 0x000000093e307220 */ /* 0x000fe20000410000 */
[----:B------:R-:W-:Y:S01]  /*5010*/  FMUL.FTZ R47, R60, R11 ;  /* 0x0000000b3c2f7220 */ /* 0x000fe20000410000 */
[----:B------:R-:W-:Y:S01]  /*5020*/  FMUL.FTZ R10, R46, R6 ;  /* 0x000000062e0a7220 */ /* 0x000fe20000410000 */
[----:B------:R-:W-:Y:S01]  /*5030*/  FMUL.FTZ R9, R45, R5 ;  /* 0x000000052d097220 */ /* 0x000fe20000410000 */
[----:B------:R-:W-:Y:S01]  /*5040*/  FMUL.FTZ R11, R7, R0 ;  /* 0x00000000070b7220 */ /* 0x000fe20000410000 */
[----:B------:R-:W-:Y:S01]  /*5050*/  FFMA.FTZ R6, -R55, R55, 1 ;  /* 0x3f80000037067423 */ /* 0x000fe20000010137 */
[----:B------:R-:W-:Y:S01]  /*5060*/  FFMA.FTZ R5, -R54, R54, 1 ;  /* 0x3f80000036057423 */ /* 0x000fe20000010136 */
[----:B------:R-:W-:Y:S01]  /*5070*/  FFMA.FTZ R0, -R52, R52, 1 ;  /* 0x3f80000034007423 */ /* 0x000fe20000010134 */
[----:B------:R-:W-:Y:S01]  /*5080*/  FMUL.FTZ R4, R4, UR20 ;  /* 0x0000001404047c20 */ /* 0x000fe20008410000 */
[----:B------:R-:W-:Y:S01]  /*5090*/  FMUL.FTZ R7, R6, UR20 ;  /* 0x0000001406077c20 */ /* 0x000fe20008410000 */
[----:B------:R-:W-:Y:S01]  /*50a0*/  FMUL.FTZ R6, R5, UR20 ;  /* 0x0000001405067c20 */ /* 0x000fe20008410000 */
[----:B------:R-:W-:Y:S01]  /*50b0*/  FMUL.FTZ R0, R0, UR20 ;  /* 0x0000001400007c20 */ /* 0x000fe20008410000 */
[----:B------:R-:W-:Y:S01]  /*50c0*/  FMUL.FTZ R8, R8, R4 ;  /* 0x0000000408087220 */ /* 0x000fe20000410000 */
[----:B------:R-:W-:Y:S01]  /*50d0*/  F2FP.F16.F32.PACK_AB R4, R9, R10 ;  /* 0x0000000a0904723e */ /* 0x000fe200000000ff */
[----:B------:R-:W-:Y:S01]  /*50e0*/  FMUL.FTZ R5, R49, R7 ;  /* 0x0000000731057220 */ /* 0x000fe20000410000 */
[----:B------:R-:W-:Y:S01]  /*50f0*/  FMUL.FTZ R6, R48, R6 ;  /* 0x0000000630067220 */ /* 0x000fe20000410000 */
[----:B------:R-:W-:Y:S01]  /*5100*/  FMUL.FTZ R7, R47, R0 ;  /* 0x000000002f077220 */ /* 0x000fe20000410000 */
[----:B------:R-:W-:Y:S01]  /*5110*/  F2FP.F16.F32.PACK_AB R0, R11, R44 ;  /* 0x0000002c0b00723e */ /* 0x000fe200000000ff */
[----:B------:R-:W-:Y:S02]  /*5120*/  STS [R245+0x14000], R4 ;  /* 0x01400004f5007388 */ /* 0x000fe40000000800 */
[----:B------:R-:W-:Y:S03]  /*5130*/  F2FP.F16.F32.PACK_AB R6, R6, R5 ;  /* 0x000000050606723e */ /* 0x000fe600000000ff */
[----:B------:R1:W-:Y:S01]  /*5140*/  STS [R248+0x14000], R0 ;  /* 0x01400000f8007388 */ /* 0x0003e20000000800 */
[----:B------:R-:W-:Y:S04]  /*5150*/  F2FP.F16.F32.PACK_AB R5, R7, R8 ;  /* 0x000000080705723e */ /* 0x000fe800000000ff */
        /* <DEDUP_REMOVED lines=117> */
.L_x_136:
        /* <DEDUP_REMOVED lines=385> */
.L_x_137:
        /* <DEDUP_REMOVED lines=147> */
.L_x_139:
        /* <DEDUP_REMOVED lines=20> */
.L_x_140:
        /* <DEDUP_REMOVED lines=51> */
.L_x_142:
[----:B------:R-:W-:Y:S05]  /*7e60*/  BSYNC B0 ;  /* 0x0000000000007941 */ /* 0x000fea0003800000 */
.L_x_141:
        /* <DEDUP_REMOVED lines=30> */
.L_x_121:
[----:B------:R-:W-:Y:S05]  /*8050*/  BSYNC B1 ;  /* 0x0000000000017941 */ /* 0x000fea0003800000 */
.L_x_111:
[----:B------:R-:W-:Y:S01]  /*8060*/  R2UR UR6, R251 ;  /* 0x00000000fb0672ca */ /* 0x000fe200000e0000 */
[----:B------:R-:W-:Y:S02]  /*8070*/  ULDC UR5, c[0x0][0xc] ;  /* 0x0000030000057ab9 */ /* 0x000fe40000000800 */
[----:B------:R-:W-:-:S10]  /*8080*/  UIADD3 UR30, UR5, UR30, URZ ;  /* 0x0000001e051e7290 */ /* 0x000fd4000fffe03f */
[----:B------:R-:W-:-:S06]  /*8090*/  UISETP.GE.AND UP0, UPT, UR30, UR6, UPT ;  /* 0x000000061e00728c */ /* 0x000fcc000bf06270 */
[----:B------:R-:W-:-:S13]  /*80a0*/  PLOP3.LUT P0, PT, PT, PT, UP0, 0x80, 0x0 ;  /* 0x000000000000781c */ /* 0x000fda0003f0f008 */
[----:B------:R-:W-:Y:S05]  /*80b0*/  @P0 BRA `(.L_x_143) ;  /* 0x0000000000040947 */ /* 0x000fea0003800000 */
[----:B------:R-:W-:Y:S05]  /*80c0*/  BRA `(.L_x_144) ;  /* 0xffffff8800787947 */ /* 0x000fea000383ffff */
.L_x_143:
[----:B------:R-:W-:Y:S05]  /*80d0*/  EXIT ;  /* 0x000000000000794d */ /* 0x000fea0003800000 */
.L_x_145:
        /* <DEDUP_REMOVED lines=10> */
.L_x_2023:


//--------------------- .text._ZN5flash44flash_bwd_dq_dk_dv_loop_seqk_parallel_kernelI23Flash_bwd_kernel_traitsILi256ELi64ELi32ELi8ELi4ELi1ELi2ELb1ELb1EN7cutlass6half_tE19Flash_kernel_traitsILi256ELi64ELi32ELi8ES3_EELb0ELb0ELb0ELb0ELb0ELb1ELb0EEEvNS_16Flash_bwd_paramsE --------------------------
	.section	.text._ZN5flash44flash_bwd_dq_dk_dv_loop_seqk_parallel_kernelI23Flash_bwd_kernel_traitsILi256ELi64ELi32ELi8ELi4ELi1ELi2ELb1ELb1EN7cutlass6half_tE19Flash_kernel_traitsILi256ELi64ELi32ELi8ES3_EELb0ELb0ELb0ELb0ELb0ELb1ELb0EEEvNS_16Flash_bwd_paramsE,"ax",@progbits
	.align	128
        .global         _ZN5flash44flash_bwd_dq_dk_dv_loop_seqk_parallel_kernelI23Flash_bwd_kernel_traitsILi256ELi64ELi32ELi8ELi4ELi1ELi2ELb1ELb1EN7cutlass6half_tE19Flash_kernel_traitsILi256ELi64ELi32ELi8ES3_EELb0ELb0ELb0ELb0ELb0ELb1ELb0EEEvNS_16Flash_bwd_paramsE
        .type           _ZN5flash44flash_bwd_dq_dk_dv_loop_seqk_parallel_kernelI23Flash_bwd_kernel_traitsILi256ELi64ELi32ELi8ELi4ELi1ELi2ELb1ELb1EN7cutlass6half_tE19Flash_kernel_traitsILi256ELi64ELi32ELi8ES3_EELb0ELb0ELb0ELb0ELb0ELb1ELb0EEEvNS_16Flash_bwd_paramsE,@function
        .size           _ZN5flash44flash_bwd_dq_dk_dv_loop_seqk_parallel_kernelI23Flash_bwd_kernel_traitsILi256ELi64ELi32ELi8ELi4ELi1ELi2ELb1ELb1EN7cutlass6half_tE19Flash_kernel_traitsILi256ELi64ELi32ELi8ES3_EELb0ELb0ELb0ELb0ELb0ELb1ELb0EEEvNS_16Flash_bwd_paramsE,(.L_x_2024 - _ZN5flash44flash_bwd_dq_dk_dv_loop_seqk_parallel_kernelI23Flash_bwd_kernel_traitsILi256ELi64ELi32ELi8ELi4ELi1ELi2ELb1ELb1EN7cutlass6half_tE19Flash_kernel_traitsILi256ELi64ELi32ELi8ES3_EELb0ELb0ELb0ELb0ELb0ELb1ELb0EEEvNS_16Flash_bwd_paramsE)
        .other          _ZN5flash44flash_bwd_dq_dk_dv_loop_seqk_parallel_kernelI23Flash_bwd_kernel_traitsILi256ELi64ELi32ELi8ELi4ELi1ELi2ELb1ELb1EN7cutlass6half_tE19Flash_kernel_traitsILi256ELi64ELi32ELi8ES3_EELb0ELb0ELb0ELb0ELb0ELb1ELb0EEEvNS_16Flash_bwd_paramsE,@"STO_CUDA_ENTRY STV_DEFAULT"
_ZN5flash44flash_bwd_dq_dk_dv_loop_seqk_parallel_kernelI23Flash_bwd_kernel_traitsILi256ELi64ELi32ELi8ELi4ELi1ELi2ELb1ELb1EN7cutlass6half_tE19Flash_kernel_traitsILi256ELi64ELi32ELi8ES3_EELb0ELb0ELb0ELb0ELb0ELb1ELb0EEEvNS_16Flash_bwd_paramsE:
.text._ZN5flash44flash_bwd_dq_dk_dv_loop_seqk_parallel_kernelI23Flash_bwd_kernel_traitsILi256ELi64ELi32ELi8ELi4ELi1ELi2ELb1ELb1EN7cutlass6half_tE19Flash_kernel_traitsILi256ELi64ELi32ELi8ES3_EELb0ELb0ELb0ELb0ELb0ELb1ELb0EEEvNS_16Flash_bwd_paramsE:
        /* <DEDUP_REMOVED lines=17> */
[----:B------:R-:W3:Y:S08]  /*0110*/  S2UR UR52, SR_CTAID.Z ;  /* 0x00000000003479c3 */ /* 0x000ef00000002700 */
[----:B------:R-:W4:Y:S01]  /*0120*/  S2UR UR44, SR_CTAID.Y ;  /* 0x00000000002c79c3 */ /* 0x000f220000002600 */
[----:B--2---:R-:W-:-:S04]  /*0130*/  ULEA UR4, UR4, UR5, 0x18 ;  /* 0x0000000504047291 */ /* 0x004fc8000f8ec03f */
[----:B------:R-:W-:Y:S01]  /*0140*/  UIADD3 UR60, UR4, 0x14000, URZ ;  /* 0x00014000043c7890 */ /* 0x000fe2000fffe03f */
[----:B-1----:R-:W-:Y:S01]  /*0150*/  SHF.R.S32.HI R8, RZ, 0x1f, R13 ;  /* 0x0000001fff087819 */ /* 0x002fe2000001140d */
[----:B---3--:R-:W-:Y:S02]  /*0160*/  USHF.R.S32.HI UR5, URZ, 0x1f, UR52 ;  /* 0x0000001f3f057899 */ /* 0x008fe40008011434 */
[----:B------:R-:W-:Y:S01]  /*0170*/  USHF.R.S32.HI UR61, URZ, 0x1f, UR52 ;  /* 0x0000001f3f3d7899 */ /* 0x000fe20008011434 */
[CC--:B------:R-:W-:Y:S02]  /*0180*/  LEA.HI R15, R8.reuse, R13.reuse, RZ, 0x4 ;  /* 0x0000000d080f7211 */ /* 0x0c0fe400078f20ff */
[CC--:B------:R-:W-:Y:S02]  /*0190*/  LEA.HI R18, R8.reuse, R13.reuse, RZ, 0x3 ;  /* 0x0000000d08127211 */ /* 0x0c0fe400078f18ff */
[----:B------:R-:W-:Y:S01]  /*01a0*/  SHF.R.S32.HI R2, RZ, 0x4, R15 ;  /* 0x00000004ff027819 */ /* 0x000fe2000001140f */
[----:B----4-:R-:W-:Y:S01]  /*01b0*/  USHF.L.U32 UR6, UR44, 0x7, URZ ;  /* 0x000000072c067899 */ /* 0x010fe2000800063f */
[----:B------:R-:W-:-:S02]  /*01c0*/  LEA.HI R16, R8, R13, RZ, 0x2 ;  /* 0x0000000d08107211 */ /* 0x000fc400078f10ff */
[----:B------:R-:W-:Y:S02]  /*01d0*/  LEA.HI R0, R15, R2, RZ, 0x1 ;  /* 0x000000020f007211 */ /* 0x000fe400078f08ff */
[----:B------:R-:W-:Y:S02]  /*01e0*/  SHF.R.S32.HI R4, RZ, 0x3, R18 ;  /* 0x00000003ff047819 */ /* 0x000fe40000011412 */
[----:B------:R-:W-:Y:S02]  /*01f0*/  LOP3.LUT R0, R0, 0xfffffffe, RZ, 0xc0, !PT ;  /* 0xfffffffe00007812 */ /* 0x000fe400078ec0ff */
[--C-:B------:R-:W-:Y:S02]  /*0200*/  SHF.R.S32.HI R9, RZ, 0x2, R16.reuse ;  /* 0x00000002ff097819 */ /* 0x100fe40000011410 */
[----:B------:R-:W-:Y:S01]  /*0210*/  SHF.R.S32.HI R3, RZ, 0x1f, R16 ;  /* 0x0000001fff037819 */ /* 0x000fe20000011410 */
[----:B------:R-:W-:Y:S01]  /*0220*/  IMAD.IADD R12, R2, 0x1, -R0 ;  /* 0x00000001020c7824 */ /* 0x000fe200078e0a00 */
[----:B------:R-:W-:Y:S01]  /*0230*/  LOP3.LUT R0, R18, 0xfffffff8, RZ, 0xc0, !PT ;  /* 0xfffffff812007812 */ /* 0x000fe200078ec0ff */
[----:B------:R-:W-:Y:S01]  /*0240*/  IMAD.SHL.U32 R2, R4, 0x40, RZ ;  /* 0x0000004004027824 */ /* 0x000fe200078e00ff */
[----:B------:R-:W-:-:S02]  /*0250*/  LEA.HI R3, R3, R9, RZ, 0x3 ;  /* 0x0000000903037211 */ /* 0x000fc400078f18ff */
[----:B------:R-:W-:Y:S01]  /*0260*/  LEA.HI R11, R8, R13, RZ, 0x5 ;  /* 0x0000000d080b7211 */ /* 0x000fe200078f28ff */
[----:B------:R-:W-:Y:S01]  /*0270*/  IMAD.IADD R0, R13, 0x1, -R0 ;  /* 0x000000010d007824 */ /* 0x000fe200078e0a00 */
[----:B------:R-:W-:Y:S02]  /*0280*/  LOP3.LUT R3, R3, 0xfffffff8, RZ, 0xc0, !PT ;  /* 0xfffffff803037812 */ /* 0x000fe400078ec0ff */
[----:B------:R-:W-:Y:S01]  /*0290*/  LOP3.LUT R2, R2, 0x1c0, RZ, 0xc0, !PT ;  /* 0x000001c002027812 */ /* 0x000fe200078ec0ff */
[C---:B------:R-:W-:Y:S01]  /*02a0*/  IMAD.SHL.U32 R5, R0.reuse, 0x8, RZ ;  /* 0x0000000800057824 */ /* 0x040fe200078e00ff */
[----:B------:R-:W-:Y:S01]  /*02b0*/  LOP3.LUT R7, R11, 0xffffffe0, RZ, 0xc0, !PT ;  /* 0xffffffe00b077812 */ /* 0x000fe200078ec0ff */
[----:B------:R-:W-:Y:S01]  /*02c0*/  IMAD.SHL.U32 R6, R0, 0x40, RZ ;  /* 0x0000004000067824 */ /* 0x000fe200078e00ff */
[----:B------:R-:W-:Y:S01]  /*02d0*/  SHF.R.U32.HI R4, RZ, 0x3, R2 ;  /* 0x00000003ff047819 */ /* 0x000fe20000011602 */
[----:B------:R-:W-:Y:S01]  /*02e0*/  IMAD.IADD R9, R9, 0x1, -R3 ;  /* 0x0000000109097824 */ /* 0x000fe200078e0a03 */
[----:B------:R-:W-:Y:S01]  /*02f0*/  LOP3.LUT R5, R2, 0x38, R5, 0xf8, !PT ;  /* 0x0000003802057812 */ /* 0x000fe200078ef805 */
[----:B------:R-:W-:Y:S01]  /*0300*/  IMAD.IADD R2, R13, 0x1, -R7 ;  /* 0x000000010d027824 */ /* 0x000fe200078e0a07 */
[----:B------:R-:W-:-:S02]  /*0310*/  LOP3.LUT R3, R6, 0x1c0, RZ, 0xc0, !PT ;  /* 0x000001c006037812 */ /* 0x000fc400078ec0ff */
[CC--:B------:R-:W-:Y:S02]  /*0320*/  LEA.HI R7, R8.reuse, R13.reuse, RZ, 0x6 ;  /* 0x0000000d08077211 */ /* 0x0c0fe400078f30ff */
[----:B------:R-:W-:Y:S02]  /*0330*/  LOP3.LUT R6, R5, R4, RZ, 0x3c, !PT ;  /* 0x0000000405067212 */ /* 0x000fe400078e3cff */
[----:B------:R-:W-:Y:S02]  /*0340*/  LEA.HI R8, R8, R13, RZ, 0x7 ;  /* 0x0000000d08087211 */ /* 0x000fe400078f38ff */
[----:B------:R-:W-:Y:S02]  /*0350*/  LOP3.LUT R5, R3, 0x8, R18, 0xf8, !PT ;  /* 0x0000000803057812 */ /* 0x000fe400078ef812 */
[----:B------:R-:W-:Y:S02]  /*0360*/  SHF.R.U32.HI R4, RZ, 0x3, R3 ;  /* 0x00000003ff047819 */ /* 0x000fe40000011603 */
[----:B------:R-:W-:-:S02]  /*0370*/  SHF.R.S32.HI R10, RZ, 0x1f, R2 ;  /* 0x0000001fff0a7819 */ /* 0x000fc40000011402 */
[----:B------:R-:W-:Y:S02]  /*0380*/  SHF.R.S32.HI R3, RZ, 0x6, R7 ;  /* 0x00000006ff037819 */ /* 0x000fe40000011407 */
[----:B------:R-:W-:Y:S02]  /*0390*/  SHF.R.S32.HI R8, RZ, 0x7, R8 ;  /* 0x00000007ff087819 */ /* 0x000fe40000011408 */
[----:B------:R-:W-:Y:S01]  /*03a0*/  LEA.HI R19, R10, R2, RZ, 0x2 ;  /* 0x000000020a137211 */ /* 0x000fe200078f10ff */
[----:B------:R-:W-:Y:S01]  /*03b0*/  IMAD R237, R3, 0x200, R6 ;  /* 0x0000020003ed7824 */ /* 0x000fe200078e0206 */
[----:B------:R-:W-:Y:S01]  /*03c0*/  LOP3.LUT R2, R5, R4, RZ, 0x3c, !PT ;  /* 0x0000000405027212 */ /* 0x000fe200078e3cff */
[----:B------:R-:W-:Y:S01]  /*03d0*/  IMAD.SHL.U32 R7, R3, 0x8, RZ ;  /* 0x0000000803077824 */ /* 0x000fe200078e00ff */
[C---:B------:R-:W-:Y:S01]  /*03e0*/  LOP3.LUT P4, RZ, R0.reuse, 0x2, RZ, 0xc0, !PT ;  /* 0x0000000200ff7812 */ /* 0x040fe2000788c0ff */
[C---:B------:R-:W-:Y:S01]  /*03f0*/  IMAD.SHL.U32 R5, R0.reuse, 0x20, RZ ;  /* 0x0000002000057824 */ /* 0x040fe200078e00ff */
[----:B------:R-:W-:Y:S01]  /*0400*/  LOP3.LUT P3, RZ, R0, 0x4, RZ, 0xc0, !PT ;  /* 0x0000000400ff7812 */ /* 0x000fe2000786c0ff */
[----:B------:R-:W-:Y:S01]  /*0410*/  IMAD.SHL.U32 R3, R12, 0x20, RZ ;  /* 0x000000200c037824 */ /* 0x000fe200078e00ff */
[C---:B------:R-:W-:Y:S01]  /*0420*/  LOP3.LUT R6, R9.reuse, 0x1, RZ, 0xc0, !PT ;  /* 0x0000000109067812 */ /* 0x040fe200078ec0ff */
[----:B------:R-:W-:Y:S01]  /*0430*/  IMAD R0, R8, 0x2, R12 ;  /* 0x0000000208007824 */ /* 0x000fe200078e020c */
[----:B------:R-:W-:Y:S01]  /*0440*/  LOP3.LUT P2, RZ, R9, 0x2, RZ, 0xc0, !PT ;  /* 0x0000000209ff7812 */ /* 0x000fe2000784c0ff */
[----:B------:R-:W-:Y:S01]  /*0450*/  IMAD.SHL.U32 R4, R12, 0x100, RZ ;  /* 0x000001000c047824 */ /* 0x000fe200078e00ff */
[----:B------:R-:W-:Y:S01]  /*0460*/  LOP3.LUT R3, R3, 0x20, RZ, 0xc0, !PT ;  /* 0x0000002003037812 */ /* 0x000fe200078ec0ff */
[----:B------:R-:W-:Y:S01]  /*0470*/  IMAD.U32 R234, R0, 0x200, R2 ;  /* 0x0000020000ea7824 */ /* 0x000fe200078e0002 */
[----:B------:R-:W-:-:S02]  /*0480*/  LOP3.LUT R0, R15, 0xfffffff0, RZ, 0xc0, !PT ;  /* 0xfffffff00f007812 */ /* 0x000fc400078ec0ff */
[----:B------:R-:W-:Y:S02]  /*0490*/  LOP3.LUT R4, R4, 0x100, RZ, 0xc0, !PT ;  /* 0x0000010004047812 */ /* 0x000fe400078ec0ff */
[----:B------:R-:W-:Y:S01]  /*04a0*/  LOP3.LUT R17, R3, 0x18, R7, 0xf8, !PT ;  /* 0x0000001803117812 */ /* 0x000fe200078ef807 */
[----:B------:R-:W-:Y:S01]  /*04b0*/  IMAD.IADD R0, R13, 0x1, -R0 ;  /* 0x000000010d007824 */ /* 0x000fe200078e0a00 */
[----:B------:R-:W-:Y:S02]  /*04c0*/  LOP3.LUT R3, R16, 0x7ffffffc, RZ, 0xc0, !PT ;  /* 0x7ffffffc10037812 */ /* 0x000fe400078ec0ff */
[----:B------:R-:W-:Y:S01]  /*04d0*/  LOP3.LUT R14, R4, 0xe0, R5, 0xf8, !PT ;  /* 0x000000e0040e7812 */ /* 0x000fe200078ef805 */
[----:B------:R-:W-:Y:S01]  /*04e0*/  IMAD.SHL.U32 R4, R9, 0x20, RZ ;  /* 0x0000002009047824 */ /* 0x000fe200078e00ff */
[----:B------:R-:W-:Y:S01]  /*04f0*/  SHF.R.S32.HI R2, RZ, 0x5, R11 ;  /* 0x00000005ff027819 */ /* 0x000fe2000001140b */
[C---:B------:R-:W-:Y:S01]  /*0500*/  IMAD.IADD R16, R13.reuse, 0x1, -R3 ;  /* 0x000000010d107824 */ /* 0x040fe200078e0a03 */
[----:B------:R-:W-:Y:S01]  /*0510*/  SHF.R.S32.HI R7, RZ, 0x1f, R0 ;  /* 0x0000001fff077819 */ /* 0x000fe20000011400 */
[----:B------:R-:W-:Y:S01]  /*0520*/  IMAD.SHL.U32 R13, R13, 0x2, RZ ;  /* 0x000000020d0d7824 */ /* 0x000fe200078e00ff */
[----:B------:R-:W-:Y:S01]  /*0530*/  ISETP.NE.U32.AND P1, PT, R6, 0x1, PT ;  /* 0x000000010600780c */ /* 0x000fe20003f25070 */
[----:B------:R-:W-:Y:S01]  /*0540*/  IMAD.SHL.U32 R3, R8, 0x10, RZ ;  /* 0x0000001008037824 */ /* 0x000fe200078e00ff */
[----:B------:R-:W-:-:S02]  /*0550*/  LOP3.LUT R5, R4, 0xe0, RZ, 0xc0, !PT ;  /* 0x000000e004057812 */ /* 0x000fc400078ec0ff */
[----:B------:R-:W-:Y:S02]  /*0560*/  SHF.R.S32.HI R6, RZ, 0x1f, R11 ;  /* 0x0000001fff067819 */ /* 0x000fe4000001140b */
[----:B------:R-:W-:Y:S02]  /*0570*/  LEA.HI R4, R11, R2, RZ, 0x1 ;  /* 0x000000020b047211 */ /* 0x000fe400078f08ff */
[----:B------:R-:W-:Y:S02]  /*0580*/  LEA.HI R226, R7, R0, RZ, 0x3 ;  /* 0x0000000007e27211 */ /* 0x000fe400078f18ff */
[----:B------:R-:W-:Y:S02]  /*0590*/  LOP3.LUT R8, R3, 0x6, R13, 0xf8, !PT ;  /* 0x0000000603087812 */ /* 0x000fe400078ef80d */
[----:B------:R-:W-:Y:S02]  /*05a0*/  LEA.HI R6, R6, R2, RZ, 0x2 ;  /* 0x0000000206067211 */ /* 0x000fe400078f10ff */
[----:B------:R-:W-:Y:S01]  /*05b0*/  LOP3.LUT R7, R4, 0x3ffffe, RZ, 0xc0, !PT ;  /* 0x003ffffe04077812 */ /* 0x000fe200078ec0ff */
[----:B------:R1:W-:Y:S01]  /*05c0*/  STL [R1], R8 ;  /* 0x0000000801007387 */ /* 0x0003e20000100800 */
[C---:B------:R-:W-:Y:S01]  /*05d0*/  LOP3.LUT R4, R226.reuse, 0xfffffff8, RZ, 0xc0, !PT ;  /* 0xfffffff8e2047812 */ /* 0x040fe200078ec0ff */
[----:B------:R-:W-:Y:S01]  /*05e0*/  IMAD.SHL.U32 R226, R226, 0x40, RZ ;  /* 0x00000040e2e27824 */ /* 0x000fe200078e00ff */
[----:B------:R-:W-:Y:S01]  /*05f0*/  LOP3.LUT R15, R5, 0x10, R3, 0xf8, !PT ;  /* 0x00000010050f7812 */ /* 0x000fe200078ef803 */
[C---:B------:R-:W-:Y:S01]  /*0600*/  IMAD.SHL.U32 R5, R0.reuse, 0x20, RZ ;  /* 0x0000002000057824 */ /* 0x040fe200078e00ff */
[C---:B------:R-:W-:Y:S01]  /*0610*/  LOP3.LUT P0, RZ, R0.reuse, 0x4, RZ, 0xc0, !PT ;  /* 0x0000000400ff7812 */ /* 0x040fe2000780c0ff */
[----:B------:R-:W-:Y:S01]  /*0620*/  IMAD.IADD R4, R0, 0x1, -R4 ;  /* 0x0000000100047824 */ /* 0x000fe200078e0a04 */
[----:B------:R-:W-:Y:S01]  /*0630*/  LOP3.LUT R226, R226, 0xfffffe00, RZ, 0xc0, !PT ;  /* 0xfffffe00e2e27812 */ /* 0x000fe200078ec0ff */
[----:B------:R-:W-:Y:S01]  /*0640*/  IMAD.SHL.U32 R3, R12, 0x8, RZ ;  /* 0x000000080c037824 */ /* 0x000fe200078e00ff */
[----:B------:R-:W-:Y:S01]  /*0650*/  SEL R225, R224, 0xffffffe0, !P3 ;  /* 0xffffffe0e0e17807 */ /* 0x000fe20005800000 */
[----:B------:R-:W-:Y:S01]  /*0660*/  IMAD.IADD R13, R2, 0x1, -R7 ;  /* 0x00000001020d7824 */ /* 0x000fe200078e0a07 */
[----:B------:R-:W-:-:S02]  /*0670*/  LOP3.LUT P6, RZ, R4, 0x2, RZ, 0xc0, !PT ;  /* 0x0000000204ff7812 */ /* 0x000fc400078cc0ff */
[----:B------:R-:W-:Y:S02]  /*0680*/  LOP3.LUT R11, R3, 0x8, RZ, 0xc0, !PT ;  /* 0x00000008030b7812 */ /* 0x000fe400078ec0ff */
[----:B------:R-:W-:Y:S02]  /*0690*/  LOP3.LUT P5, RZ, R4, 0x4, RZ, 0xc0, !PT ;  /* 0x0000000404ff7812 */ /* 0x000fe400078ac0ff */
[----:B------:R-:W-:Y:S01]  /*06a0*/  LOP3.LUT R3, R11, 0x1e0, R5, 0xf8, !PT ;  /* 0x000001e00b037812 */ /* 0x000fe200078ef805 */
[----:B------:R-:W-:Y:S01]  /*06b0*/  IMAD.SHL.U32 R5, R16, 0x2, RZ ;  /* 0x0000000210057824 */ /* 0x000fe200078e00ff */
[C---:B------:R-:W-:Y:S02]  /*06c0*/  SEL R231, R227.reuse, 0xffffffc0, !P3 ;  /* 0xffffffc0e3e77807 */ /* 0x040fe40005800000 */
[----:B------:R-:W-:Y:S02]  /*06d0*/  SEL R250, R250, 0x240, !P1 ;  /* 0x00000240fafa7807 */ /* 0x000fe40004800000 */
[----:B------:R-:W-:-:S02]  /*06e0*/  SEL R227, R227, 0xffffffc0, !P5 ;  /* 0xffffffc0e3e37807 */ /* 0x000fc40006800000 */
[----:B-1----:R-:W-:Y:S01]  /*06f0*/  LOP3.LUT R8, R6, 0xfffffffc, RZ, 0xc0, !PT ;  /* 0xfffffffc06087812 */ /* 0x002fe200078ec0ff */
[----:B------:R-:W-:Y:S01]  /*0700*/  IMAD.SHL.U32 R6, R0, 0x4, RZ ;  /* 0x0000000400067824 */ /* 0x000fe200078e00ff */
[----:B------:R-:W-:Y:S01]  /*0710*/  LEA R237, R237, UR4, 0x1 ;  /* 0x00000004eded7c11 */ /* 0x000fe2000f8e08ff */
[----:B------:R-:W-:Y:S02]  /*0720*/  IMAD.SHL.U32 R0, R9, 0x40, RZ ;  /* 0x0000004009007824 */ /* 0x000fe400078e00ff */
[C---:B------:R-:W-:Y:S01]  /*0730*/  IMAD.IADD R10, R2.reuse, 0x1, -R8 ;  /* 0x00000001020a7824 */ /* 0x040fe200078e0a08 */
[----:B------:R-:W-:Y:S01]  /*0740*/  LOP3.LUT R232, R3, 0x38, R6, 0x78, !PT ;  /* 0x0000003803e87812 */ /* 0x000fe200078e7806 */
[----:B------:R-:W-:Y:S01]  /*0750*/  IMAD.SHL.U32 R2, R2, 0x8, RZ ;  /* 0x0000000802027824 */ /* 0x000fe200078e00ff */
[----:B------:R-:W-:Y:S01]  /*0760*/  LOP3.LUT R0, R0, 0x1c0, RZ, 0xc0, !PT ;  /* 0x000001c000007812 */ /* 0x000fe200078ec0ff */
[----:B------:R-:W-:Y:S02]  /*0770*/  IMAD.SHL.U32 R3, R9, 0x4, RZ ;  /* 0x0000000409037824 */ /* 0x000fe400078e00ff */
[----:B------:R-:W-:Y:S01]  /*0780*/  IMAD R6, R10, 0x200, R5 ;  /* 0x000002000a067824 */ /* 0x000fe200078e0205 */
[----:B------:R-:W-:Y:S01]  /*0790*/  LOP3.LUT R8, R2, 0x38, RZ, 0xc0, !PT ;  /* 0x0000003802087812 */ /* 0x000fe200078ec0ff */
[----:B------:R-:W-:Y:S01]  /*07a0*/  IMAD R232, R13, 0x200, R232 ;  /* 0x000002000de87824 */ /* 0x000fe200078e02e8 */
[----:B------:R-:W-:-:S02]  /*07b0*/  SHF.R.U32.HI R2, RZ, 0x3, R0 ;  /* 0x00000003ff027819 */ /* 0x000fc40000011600 */
[----:B------:R-:W-:Y:S02]  /*07c0*/  LOP3.LUT R9, R15, 0x18, R3, 0x78, !PT ;  /* 0x000000180f097812 */ /* 0x000fe400078e7803 */
[----:B------:R-:W-:Y:S01]  /*07d0*/  LOP3.LUT R7, R2, R0, R8, 0x1e, !PT ;  /* 0x0000000002077212 */ /* 0x000fe200078e1e08 */
[----:B------:R-:W-:Y:S01]  /*07e0*/  IMAD.SHL.U32 R2, R4, 0x40, RZ ;  /* 0x0000004004027824 */ /* 0x000fe200078e00ff */
[----:B------:R-:W-:Y:S01]  /*07f0*/  LOP3.LUT R0, R14, 0x8, R18, 0xf8, !PT ;  /* 0x000000080e007812 */ /* 0x000fe200078ef812 */
[----:B------:R-:W-:Y:S01]  /*0800*/  IMAD.IADD R9, R6, 0x1, R9 ;  /* 0x0000000106097824 */ /* 0x000fe200078e0209 */
[----:B------:R-:W-:Y:S01]  /*0810*/  SHF.R.U32.HI R3, RZ, 0x3, R14 ;  /* 0x00000003ff037819 */ /* 0x000fe2000001160e */
[----:B------:R-:W-:Y:S01]  /*0820*/  IMAD.IADD R252, R5, 0x1, R7 ;  /* 0x0000000105fc7824 */ /* 0x000fe200078e0207 */
[----:B------:R-:W-:Y:S02]  /*0830*/  LOP3.LUT R2, R2, 0x1c0, RZ, 0xc0, !PT ;  /* 0x000001c002027812 */ /* 0x000fe400078ec0ff */
[----:B------:R-:W-:-:S02]  /*0840*/  LOP3.LUT R3, R0, 0x38, R3, 0x78, !PT ;  /* 0x0000003800037812 */ /* 0x000fc400078e7803 */
[----:B------:R-:W-:Y:S02]  /*0850*/  SHF.R.U32.HI R4, RZ, 0x3, R2 ;  /* 0x00000003ff047819 */ /* 0x000fe40000011602 */
[----:B------:R-:W-:Y:S02]  /*0860*/  SHF.R.S32.HI R5, RZ, 0x2, R19 ;  /* 0x00000002ff057819 */ /* 0x000fe40000011413 */
[CC--:B------:R-:W-:Y:S02]  /*0870*/  LOP3.LUT R0, R4.reuse, R2.reuse, R8, 0x1e, !PT ;  /* 0x0000000204007212 */ /* 0x0c0fe400078e1e08 */
[----:B------:R-:W-:Y:S01]  /*0880*/  LOP3.LUT R7, R4, R2, R11, 0x1e, !PT ;  /* 0x0000000204077212 */ /* 0x000fe200078e1e0b */
[----:B------:R-:W-:Y:S01]  /*0890*/  IMAD R8, R10, 0x10, R5 ;  /* 0x000000100a087824 */ /* 0x000fe200078e0205 */
[----:B------:R-:W-:Y:S01]  /*08a0*/  LOP3.LUT R6, R4, R17, R2, 0x1e, !PT ;  /* 0x0000001104067212 */ /* 0x000fe200078e1e02 */
[----:B------:R-:W-:Y:S01]  /*08b0*/  IMAD R2, R12, 0x1000, R226 ;  /* 0x000010000c027824 */ /* 0x000fe200078e02e2 */
[----:B------:R-:W-:Y:S01]  /*08c0*/  LEA R248, R9, UR4, 0x1 ;  /* 0x0000000409f87c11 */ /* 0x000fe2000f8e08ff */
[----:B------:R-:W-:Y:S01]  /*08d0*/  IMAD.U32 R5, RZ, RZ, UR5 ;  /* 0x00000005ff057e24 */ /* 0x000fe2000f8e00ff */
[----:B------:R-:W-:Y:S01]  /*08e0*/  USHF.R.S32.HI UR5, URZ, 0x1f, UR44 ;  /* 0x0000001f3f057899 */ /* 0x000fe2000801142c */
[----:B------:R-:W-:Y:S01]  /*08f0*/  IMAD.IADD R233, R2, 0x1, R0 ;  /* 0x0000000102e97824 */ /* 0x000fe200078e0200 */
[----:B------:R1:W-:Y:S01]  /*0900*/  STL [R1+0x4], R8 ;  /* 0x0000040801007387 */ /* 0x0003e20000100800 */
[----:B------:R-:W-:Y:S01]  /*0910*/  IMAD.U32 R0, RZ, RZ, UR6 ;  /* 0x00000006ff007e24 */ /* 0x000fe2000f8e00ff */
[----:B------:R-:W-:Y:S01]  /*0920*/  USHF.R.S32.HI UR6, URZ, 0x1f, UR52 ;  /* 0x0000001f3f067899 */ /* 0x000fe20008011434 */
[----:B------:R-:W-:Y:S01]  /*0930*/  IMAD R4, R10, 0x400, R226 ;  /* 0x000004000a047824 */ /* 0x000fe200078e02e2 */
[----:B------:R-:W-:Y:S01]  /*0940*/  LEA R3, R3, UR4, 0x1 ;  /* 0x0000000403037c11 */ /* 0x000fe2000f8e08ff */
[----:B------:R-:W-:Y:S01]  /*0950*/  IMAD.U32 R0, RZ, RZ, UR5 ;  /* 0x00000005ff007e24 */ /* 0x000fe2000f8e00ff */
[----:B------:R-:W-:Y:S01]  /*0960*/  LOP3.LUT R226, R6, R226, RZ, 0xfc, !PT ;  /* 0x000000e206e27212 */ /* 0x000fe200078efcff */
[----:B------:R-:W-:-:S02]  /*0970*/  IMAD.IADD R2, R4, 0x1, R7 ;  /* 0x0000000104027824 */ /* 0x000fc400078e0207 */
[----:B------:R-:W-:Y:S01]  /*0980*/  IMAD.U32 R0, RZ, RZ, UR6 ;  /* 0x00000006ff007e24 */ /* 0x000fe2000f8e00ff */
[----:B------:R-:W-:Y:S01]  /*0990*/  UIADD3 UR6, UR4, 0x14000, URZ ;  /* 0x0001400004067890 */ /* 0x000fe2000fffe03f */
[----:B------:R-:W-:Y:S01]  /*09a0*/  IMAD.U32 R0, RZ, RZ, UR5 ;  /* 0x00000005ff007e24 */ /* 0x000fe2000f8e00ff */
[C---:B------:R-:W-:Y:S01]  /*09b0*/  SEL R0, R224.reuse, 0xffffffe0, !P4 ;  /* 0xffffffe0e0007807 */ /* 0x040fe20006000000 */
[----:B------:R-:W-:Y:S01]  /*09c0*/  UIADD3 UR5, UR4, 0x10000, URZ ;  /* 0x0001000004057890 */ /* 0x000fe2000fffe03f */
[----:B------:R-:W-:Y:S01]  /*09d0*/  SEL R224, R224, 0xffffffe0, !P6 ;  /* 0xffffffe0e0e07807 */ /* 0x000fe20007000000 */
[----:B------:R-:W-:Y:S01]  /*09e0*/  VIADD R249, R248, 0x10 ;  /* 0x00000010f8f97836 */ /* 0x000fe20000000000 */
[----:B------:R-:W-:Y:S01]  /*09f0*/  LEA R232, R232, UR6, 0x1 ;  /* 0x00000006e8e87c11 */ /* 0x000fe2000f8e08ff */
[----:B------:R-:W-:Y:S01]  /*0a00*/  @P2 VIADD R249, R248, 0xfffffff0 ;  /* 0xfffffff0f8f92836 */ /* 0x000fe20000000000 */
[----:B------:R-:W-:Y:S01]  /*0a10*/  LEA R230, R234, UR6, 0x1 ;  /* 0x00000006eae67c11 */ /* 0x000fe2000f8e08ff */
[----:B------:R-:W-:Y:S01]  /*0a20*/  IMAD.IADD R251, R248, 0x1, R250 ;  /* 0x00000001f8fb7824 */ /* 0x000fe200078e02fa */
[----:B------:R-:W-:Y:S01]  /*0a30*/  LEA R2, R2, UR4, 0x1 ;  /* 0x0000000402027c11 */ /* 0x000fe2000f8e08ff */
[----:B------:R-:W-:Y:S01]  /*0a40*/  VIADD R235, R232, 0x20 ;  /* 0x00000020e8eb7836 */ /* 0x000fe20000000000 */
[----:B------:R-:W-:Y:S01]  /*0a50*/  LEA R252, R252, UR5, 0x1 ;  /* 0x00000005fcfc7c11 */ /* 0x000fe2000f8e08ff */
[----:B------:R-:W-:Y:S01]  /*0a60*/  IMAD.IADD R229, R230, 0x1, R0 ;  /* 0x00000001e6e57824 */ /* 0x000fe200078e0200 */
[----:B------:R-:W-:Y:S01]  /*0a70*/  LEA R226, R226, UR5, 0x1 ;  /* 0x00000005e2e27c11 */ /* 0x000fe2000f8e08ff */
[----:B------:R-:W-:Y:S01]  /*0a80*/  @P0 VIADD R235, R232, 0xffffffe0 ;  /* 0xffffffe0e8eb0836 */ /* 0x000fe20000000000 */
[----:B------:R-:W-:Y:S01]  /*0a90*/  ULDC.64 UR6, c[0x0][0x208] ;  /* 0x0000820000067ab9 */ /* 0x000fe20000000a00 */
[----:B------:R-:W-:-:S02]  /*0aa0*/  IMAD.IADD R224, R2, 0x1, R224 ;  /* 0x0000000102e07824 */ /* 0x000fc400078e02e0 */
[----:B------:R-:W-:Y:S02]  /*0ab0*/  IMAD.IADD R230, R230, 0x1, R231 ;  /* 0x00000001e6e67824 */ /* 0x000fe400078e02e7 */
[----:B------:R-:W-:Y:S02]  /*0ac0*/  IMAD.IADD R228, R2, 0x1, R227 ;  /* 0x0000000102e47824 */ /* 0x000fe400078e02e3 */
[----:B------:R-:W-:Y:S02]  /*0ad0*/  IMAD.IADD R231, R229, 0x1, R231 ;  /* 0x00000001e5e77824 */ /* 0x000fe400078e02e7 */
[----:B------:R-:W-:Y:S02]  /*0ae0*/  IMAD.IADD R225, R225, 0x1, R3 ;  /* 0x00000001e1e17824 */ /* 0x000fe400078e0203 */
[----:B------:R-:W-:Y:S02]  /*0af0*/  IMAD.IADD R250, R250, 0x1, R249 ;  /* 0x00000001fafa7824 */ /* 0x000fe400078e02f9 */
[----:B------:R-:W-:-:S02]  /*0b00*/  VIADD R236, R235, 0x800 ;  /* 0x00000800ebec7836 */ /* 0x000fc40000000000 */
[----:B-1----:R-:W-:-:S07]  /*0b10*/  IMAD.IADD R227, R224, 0x1, R227 ;  /* 0x00000001e0e37824 */ /* 0x002fce00078e02e3 */
.L_x_166:
        /* <DEDUP_REMOVED lines=13> */
[----:B------:R-:W-:Y:S02]  /*0bf0*/  @UP4 UIADD3 UR10, UP1, UR16, UR10, URZ ;  /* 0x0000000a100a4290 */ /* 0x000fe4000ff3e03f */
[----:B------:R-:W-:Y:S02]  /*0c00*/  UIADD3 UR15, UP2, UR16, UR12, URZ ;  /* 0x0000000c100f7290 */ /* 0x000fe4000ff5e03f */
[----:B------:R-:W-:Y:S01]  /*0c10*/  @UP3 UIADD3.X UR9, UR5, UR9, URZ, UP0, !UPT ;  /* 0x0000000905093290 */ /* 0x000fe200087fe43f */
[----:B-12---:R-:W-:Y:S01]  /*0c20*/  IMAD.U32 R4, RZ, RZ, UR8 ;  /* 0x00000008ff047e24 */ /* 0x006fe2000f8e00ff */
[----:B------:R-:W-:Y:S01]  /*0c30*/  UISETP.NE.U32.AND UP0, UPT, UR12, URZ, UPT ;  /* 0x0000003f0c00728c */ /* 0x000fe2000bf05070 */
[----:B------:R-:W-:Y:S01]  /*0c40*/  IMAD.U32 R6, RZ, RZ, UR10 ;  /* 0x0000000aff067e24 */ /* 0x000fe2000f8e00ff */
[----:B------:R-:W-:-:S02]  /*0c50*/  @UP4 UIADD3.X UR11, UR5, UR11, URZ, UP1, !UPT ;  /* 0x0000000b050b4290 */ /* 0x000fc40008ffe43f */
[----:B------:R-:W-:Y:S01]  /*0c60*/  UIADD3.X UR14, UR5, UR13, URZ, UP2, !UPT ;  /* 0x0000000d050e7290 */ /* 0x000fe200097fe43f */
[----:B------:R-:W-:Y:S01]  /*0c70*/  IMAD.U32 R5, RZ, RZ, UR9 ;  /* 0x00000009ff057e24 */ /* 0x000fe2000f8e00ff */
[----:B------:R-:W-:Y:S01]  /*0c80*/  UISETP.NE.AND.EX UP2, UPT, UR13, URZ, UPT, UP0 ;  /* 0x0000003f0d00728c */ /* 0x000fe2000bf45300 */
[----:B------:R-:W-:Y:S02]  /*0c90*/  ULDC.U8 UR17, c[0x0][0x3c2] ;  /* 0x0000f08000117ab9 */ /* 0x000fe40000000000 */
[----:B------:R-:W-:Y:S01]  /*0ca0*/  ULDC.64 UR12, c[0x0][0x2f8] ;  /* 0x0000be00000c7ab9 */ /* 0x000fe20000000a00 */
[----:B------:R-:W-:Y:S01]  /*0cb0*/  UISETP.NE.AND UP1, UPT, UR17, URZ, UPT ;  /* 0x0000003f1100728c */ /* 0x000fe2000bf25270 */
[----:B------:R-:W-:Y:S01]  /*0cc0*/  IMAD.U32 R7, RZ, RZ, UR11 ;  /* 0x0000000bff077e24 */ /* 0x000fe2000f8e00ff */
[----:B------:R-:W-:Y:S01]  /*0cd0*/  UISETP.EQ.U32.AND UP4, UPT, UR12, URZ, UPT ;  /* 0x0000003f0c00728c */ /* 0x000fe2000bf82070 */
[----:B------:R-:W-:-:S03]  /*0ce0*/  PLOP3.LUT P3, PT, PT, PT, UP2, 0x80, 0x0 ;  /* 0x000000000000781c */ /* 0x000fc60003f6f028 */
[----:B------:R-:W-:Y:S01]  /*0cf0*/  UISETP.EQ.OR.EX UP4, UPT, UR13, URZ, !UP1, UP4 ;  /* 0x0000003f0d00728c */ /* 0x000fe2000cf82740 */
[----:B------:R-:W2:Y:S01]  /*0d00*/  @P1 LDG.E R9, desc[UR6][R6.64] ;  /* 0x0000000606091981 */ /* 0x000ea2000c1e1900 */
[----:B------:R-:W-:-:S04]  /*0d10*/  UIADD3 UR8, UP0, UR16, UR12, URZ ;  /* 0x0000000c10087290 */ /* 0x000fc8000ff1e03f */
[----:B------:R-:W-:Y:S01]  /*0d20*/  PLOP3.LUT P2, PT, PT, PT, UP4, 0x80, 0x0 ;  /* 0x000000000000781c */ /* 0x000fe20003f4f048 */
[----:B------:R-:W-:Y:S01]  /*0d30*/  UIADD3.X UR5, UR5, UR13, URZ, UP0, !UPT ;  /* 0x0000000d05057290 */ /* 0x000fe200087fe43f */
[----:B------:R1:W3:Y:S02]  /*0d40*/  @P0 LDG.E R7, desc[UR6][R4.64] ;  /* 0x0000000604070981 */ /* 0x0002e4000c1e1900 */
[----:B-1----:R-:W-:Y:S02]  /*0d50*/  IMAD.U32 R4, RZ, RZ, UR15 ;  /* 0x0000000fff047e24 */ /* 0x002fe4000f8e00ff */
[----:B------:R-:W-:-:S05]  /*0d60*/  IMAD.U32 R5, RZ, RZ, UR14 ;  /* 0x0000000eff057e24 */ /* 0x000fca000f8e00ff */
[----:B------:R-:W4:Y:S04]  /*0d70*/  @P3 LDG.E R8, desc[UR6][R4.64] ;  /* 0x0000000604083981 */ /* 0x000f28000c1e1900 */
[----:B-----5:R1:W5:Y:S02]  /*0d80*/  @P3 LDG.E R0, desc[UR6][R4.64+0x4] ;  /* 0x0000040604003981 */ /* 0x020364000c1e1900 */
[----:B-1----:R-:W-:Y:S01]  /*0d90*/  IMAD.U32 R4, RZ, RZ, UR8 ;  /* 0x00000008ff047e24 */ /* 0x002fe2000f8e00ff */
[----:B------:R-:W-:Y:S01]  /*0da0*/  UMOV UR17, URZ ;  /* 0x0000003f00117c82 */ /* 0x000fe20008000000 */
[----:B------:R-:W-:Y:S01]  /*0db0*/  IMAD.U32 R5, RZ, RZ, UR5 ;  /* 0x00000005ff057e24 */ /* 0x000fe2000f8e00ff */
[----:B------:R-:W-:Y:S01]  /*0dc0*/  @!UP3 ULDC.64 UR8, c[0x0][0x318] ;  /* 0x0000c6000008bab9 */ /* 0x000fe20000000a00 */
[----:B------:R-:W-:-:S03]  /*0dd0*/  @!UP3 ULDC UR5, c[0x0][0x2cc] ;  /* 0x0000b3000005bab9 */ /* 0x000fc60000000800 */
[----:B------:R-:W5:Y:S01]  /*0de0*/  @!P2 LDG.E R6, desc[UR6][R4.64] ;  /* 0x000000060406a981 */ /* 0x000f62000c1e1900 */
[----:B------:R-:W-:Y:S01]  /*0df0*/  @!UP3 UISETP.NE.U32.AND UP0, UPT, UR8, URZ, UPT ;  /* 0x0000003f0800b28c */ /* 0x000fe2000bf05070 */
[----:B------:R-:W-:Y:S01]  /*0e00*/  UMOV UR16, 0xffffffff ;  /* 0xffffffff00107882 */ /* 0x000fe20000000000 */
[----:B------:R-:W-:Y:S02]  /*0e10*/  UMOV UR22, 0xffffffff ;  /* 0xffffffff00167882 */ /* 0x000fe40000000000 */
[----:B------:R-:W-:Y:S02]  /*0e20*/  @!UP3 UISETP.NE.AND.EX UP0, UPT, UR9, URZ, UPT, UP0 ;  /* 0x0000003f0900b28c */ /* 0x000fe4000bf05300 */
[----:B------:R-:W-:Y:S02]  /*0e30*/  USHF.L.U32 UR29, UR20, 0x5, URZ ;  /* 0x00000005141d7899 */ /* 0x000fe4000800063f */
[----:B------:R-:W-:Y:S01]  /*0e40*/  @!UP3 USEL UR9, UR5, URZ, UP0 ;  /* 0x0000003f0509b287 */ /* 0x000fe20008000000 */
[----:B------:R-:W-:Y:S01]  /*0e50*/  ULDC UR8, c[0x0][0x2c8] ;  /* 0x0000b20000087ab9 */ /* 0x000fe20000000800 */
[----:B--2---:R-:W-:-:S02]  /*0e60*/  @P1 R2UR UR17, R9 ;  /* 0x00000000091112ca */ /* 0x004fc400000e0000 */
[----:B---3--:R-:W-:Y:S02]  /*0e70*/  @P0 R2UR UR10, R7 ;  /* 0x00000000070a02ca */ /* 0x008fe400000e0000 */
[----:B------:R-:W-:-:S04]  /*0e80*/  ISETP.NE.U32.AND P0, PT, RZ, UR12, PT ;  /* 0x0000000cff007c0c */ /* 0x000fc8000bf05070 */
[----:B------:R-:W-:-:S07]  /*0e90*/  ISETP.NE.AND.EX P0, PT, RZ, UR13, PT, P0 ;  /* 0x0000000dff007c0c */ /* 0x000fce000bf05300 */
[----:B------:R-:W-:Y:S01]  /*0ea0*/  @UP3 UIADD3 UR5, UR10, -UR17, URZ ;  /* 0x800000110a053290 */ /* 0x000fe2000fffe03f */
[----:B----4-:R-:W-:Y:S02]  /*0eb0*/  @P3 R2UR UR16, R8 ;  /* 0x00000000081032ca */ /* 0x010fe400000e0000 */
[----:B-----5:R-:W-:Y:S02]  /*0ec0*/  @P3 R2UR UR11, R0 ;  /* 0x00000000000b32ca */ /* 0x020fe400000e0000 */
[----:B------:R-:W-:Y:S01]  /*0ed0*/  @!P2 R2UR UR22, R6 ;  /* 0x000000000616a2ca */ /* 0x000fe200000e0000 */
[----:B------:R-:W-:-:S14]  /*0ee0*/  @!P0 BRA `(.L_x_146) ;  /* 0x0000000000188947 */ /* 0x000fdc0003800000 */
[----:B------:R-:W-:-:S13]  /*0ef0*/  PLOP3.LUT P0, PT, PT, PT, UP1, 0x80, 0x0 ;  /* 0x000000000000781c */ /* 0x000fda0003f0f018 */
[----:B------:R-:W2:Y:S04]  /*0f00*/  @P0 LDG.E R0, desc[UR6][R4.64+0x4] ;  /* 0x0000040604000981 */ /* 0x000ea8000c1e1900 */
[----:B------:R-:W3:Y:S01]  /*0f10*/  @!P0 LDG.E R4, desc[UR6][R4.64] ;  /* 0x0000000604048981 */ /* 0x000ee2000c1e1900 */
[----:B--2---:R-:W-:-:S13]  /*0f20*/  @P0 R2UR UR8, R0 ;  /* 0x00000000000802ca */ /* 0x004fda00000e0000 */
[----:B------:R-:W-:-:S07]  /*0f30*/  @UP1 UIADD3 UR8, UR8, -UR22, URZ ;  /* 0x8000001608081290 */ /* 0x000fce000fffe03f */
[----:B---3--:R-:W-:-:S15]  /*0f40*/  @!P0 R2UR UR8, R4 ;  /* 0x00000000040882ca */ /* 0x008fde00000e0000 */
.L_x_146:
[----:B------:R-:W-:Y:S02]  /*0f50*/  @!UP3 UIADD3 UR5, UR9, UR8, -UR17 ;  /* 0x000000080905b290 */ /* 0x000fe4000fffe811 */
[----:B------:R-:W-:Y:S02]  /*0f60*/  @UP2 UIADD3 UR36, UR11, -UR16, URZ ;  /* 0x800000100b242290 */ /* 0x000fe4000fffe03f */
[----:B------:R-:W-:-:S05]  /*0f70*/  UISETP.GT.AND UP0, UPT, UR5, UR29, UPT ;  /* 0x0000001d0500728c */ /* 0x000fca000bf04270 */
[----:B------:R-:W-:Y:S01]  /*0f80*/  @!UP2 ULDC UR36, c[0x0][0x2c4] ;  /* 0x0000b1000024aab9 */ /* 0x000fe20000000800 */
[----:B------:R-:W-:-:S13]  /*0f90*/  PLOP3.LUT P0, PT, PT, PT, UP0, 0x80, 0x0 ;  /* 0x000000000000781c */ /* 0x000fda0003f0f008 */
[----:B------:R-:W-:Y:S05]  /*0fa0*/  @!P0 BRA `(.L_x_147) ;  /* 0x0000005400888947 */ /* 0x000fea0003800000 */
[----:B------:R-:W1:Y:S01]  /*0fb0*/  LDC R8, c[0x0][0x278] ;  /* 0x00009e00ff087b82 */ /* 0x000e620000000800 */
[----:B------:R-:W-:Y:S01]  /*0fc0*/  ULDC.64 UR10, c[0x0][0x488] ;  /* 0x00012200000a7ab9 */ /* 0x000fe20000000a00 */
[----:B------:R-:W-:Y:S01]  /*0fd0*/  UISETP.NE.AND UP1, UPT, UR16, -0x1, UPT ;  /* 0xffffffff1000788c */ /* 0x000fe2000bf25270 */
[----:B------:R-:W-:Y:S01]  /*0fe0*/  IABS R6, UR52 ;  /* 0x0000003400067c13 */ /* 0x000fe20008000000 */
[----:B------:R-:W-:Y:S01]  /*0ff0*/  ULDC.64 UR8, c[0x0][0x228] ;  /* 0x00008a0000087ab9 */ /* 0x000fe20000000a00 */
[----:B------:R-:W-:Y:S01]  /*1000*/  ULDC.64 UR34, c[0x0][0x240] ;  /* 0x0000900000227ab9 */ /* 0x000fe20000000a00 */
[----:B------:R-:W-:Y:S02]  /*1010*/  UIMAD UR14, UR55, UR8, URZ ;  /* 0x00000008370e72a4 */ /* 0x000fe4000f8e023f */
[----:B------:R-:W2:Y:S01]  /*1020*/  S2UR UR15, SR_CTAID.X ;  /* 0x00000000000f79c3 */ /* 0x000ea20000002500 */
[----:B------:R-:W-:Y:S01]  /*1030*/  ULDC UR56, c[0x0][0x2d4] ;  /* 0x0000b50000387ab9 */ /* 0x000fe20000000800 */
[----:B------:R-:W-:-:S02]  /*1040*/  UIMAD UR25, UR44, UR9, UR14 ;  /* 0x000000092c1972a4 */ /* 0x000fc4000f8e020e */
[----:B------:R-:W-:Y:S02]  /*1050*/  UIMAD.WIDE.U32 UR12, UR44, UR8, URZ ;  /* 0x000000082c0c72a5 */ /* 0x000fe4000f8e003f */
[----:B------:R-:W-:Y:S01]  /*1060*/  USHF.R.S32.HI UR26, URZ, 0x1f, UR56 ;  /* 0x0000001f3f1a7899 */ /* 0x000fe20008011438 */
[----:B------:R-:W-:Y:S01]  /*1070*/  @!UP1 ULDC.64 UR8, c[0x0][0x418] ;  /* 0x0001060000089ab9 */ /* 0x000fe20000000a00 */
[----:B------:R-:W-:Y:S01]  /*1080*/  UIADD3 UR18, UR36, 0x3f, URZ ;  /* 0x0000003f24127890 */ /* 0x000fe2000fffe03f */
[----:B------:R-:W-:Y:S01]  /*1090*/  ULDC UR58, c[0x0][0x2dc] ;  /* 0x0000b700003a7ab9 */ /* 0x000fe20000000800 */
[----:B------:R-:W-:Y:S01]  /*10a0*/  ULDC UR57, c[0x0][0x270] ;  /* 0x00009c0000397ab9 */ /* 0x000fe20000000800 */
[----:B------:R-:W-:Y:S02]  /*10b0*/  @!UP1 UIMAD.WIDE.U32 UR40, UR44, UR8, URZ ;  /* 0x000000082c2892a5 */ /* 0x000fe4000f8e003f */
[----:B------:R-:W-:Y:S01]  /*10c0*/  USHF.R.S32.HI UR21, URZ, 0x1f, UR18 ;  /* 0x0000001f3f157899 */ /* 0x000fe20008011412 */
[----:B-1----:R-:W-:Y:S01]  /*10d0*/  IABS R7, R8 ;  /* 0x0000000800077213 */ /* 0x002fe20000000000 */
[----:B------:R-:W-:Y:S01]  /*10e0*/  ULDC.U8 UR27, c[0x0][0x3d8] ;  /* 0x0000f600001b7ab9 */ /* 0x000fe20000000000 */
[----:B------:R-:W-:Y:S01]  /*10f0*/  UIMAD UR23, UR16, UR35, URZ ;  /* 0x00000023101772a4 */ /* 0x000fe2000f8e023f */
[----:B------:R-:W-:Y:S01]  /*1100*/  ISETP.NE.AND P3, PT, R8, RZ, PT ;  /* 0x000000ff0800720c */ /* 0x000fe20003f65270 */
[----:B------:R-:W1:Y:S01]  /*1110*/  I2F.RP R4, R7 ;  /* 0x0000000700047306 */ /* 0x000e620000209400 */
[----:B------:R-:W-:-:S02]  /*1120*/  UISETP.NE.AND UP3, UPT, UR27, URZ, UPT ;  /* 0x0000003f1b00728c */ /* 0x000fc4000bf65270 */
[----:B------:R-:W-:Y:S02]  /*1130*/  ULEA.HI UR46, UR21, UR18, URZ, 0x6 ;  /* 0x00000012152e7291 */ /* 0x000fe4000f8f303f */
[----:B--2---:R-:W-:Y:S02]  /*1140*/  UIMAD.WIDE.U32 UR32, UR15, UR10, URZ ;  /* 0x0000000a0f2072a5 */ /* 0x004fe4000f8e003f */
[----:B------:R-:W-:Y:S02]  /*1150*/  UIADD3 UR47, UR13, UR25, URZ ;  /* 0x000000190d2f7290 */ /* 0x000fe4000fffe03f */
[----:B------:R-:W-:Y:S02]  /*1160*/  UIMAD UR50, UR15, UR11, UR33 ;  /* 0x0000000b0f3272a4 */ /* 0x000fe4000f8e0221 */
[----:B------:R-:W-:Y:S01]  /*1170*/  USHF.L.U32 UR15, UR44, 0x7, URZ ;  /* 0x000000072c0f7899 */ /* 0x000fe2000800063f */
[----:B------:R-:W-:Y:S01]  /*1180*/  @UP1 ULDC.64 UR10, c[0x0][0x420] ;  /* 0x00010800000a1ab9 */ /* 0x000fe20000000a00 */
[----:B------:R-:W-:Y:S01]  /*1190*/  ULDC UR39, c[0x0][0x2c4] ;  /* 0x0000b10000277ab9 */ /* 0x000fe20000000800 */
[----:B-1----:R-:W1:Y:S01]  /*11a0*/  MUFU.RCP R4, R4 ;  /* 0x0000000400047308 */ /* 0x002e620000001000 */
[----:B------:R-:W-:-:S02]  /*11b0*/  USEL UR37, UR15, URZ, UP2 ;  /* 0x0000003f0f257287 */ /* 0x000fc40009000000 */
[----:B------:R-:W-:Y:S02]  /*11c0*/  UIMAD.WIDE.U32 UR14, UR16, UR34, URZ ;  /* 0x00000022100e72a5 */ /* 0x000fe4000f8e003f */
[----:B------:R-:W-:Y:S02]  /*11d0*/  @UP1 UIMAD.WIDE.U32 UR42, UR16, UR10, URZ ;  /* 0x0000000a102a12a5 */ /* 0x000fe4000f8e003f */
[----:B------:R-:W-:Y:S02]  /*11e0*/  @!UP1 UIMAD UR10, UR55, UR8, URZ ;  /* 0x00000008370a92a4 */ /* 0x000fe4000f8e023f */
[----:B------:R-:W-:Y:S02]  /*11f0*/  USEL UR54, UR12, UR14, !UP1 ;  /* 0x0000000e0c367287 */ /* 0x000fe4000c800000 */
[----:B------:R-:W-:Y:S02]  /*1200*/  UIMAD UR12, UR26, UR44, URZ ;  /* 0x0000002c1a0c72a4 */ /* 0x000fe4000f8e023f */
[----:B------:R-:W-:-:S02]  /*1210*/  @UP1 UIMAD UR48, UR16, UR11, UR43 ;  /* 0x0000000b103012a4 */ /* 0x000fc4000f8e022b */
[----:B------:R-:W-:Y:S01]  /*1220*/  @!UP1 UIMAD UR33, UR44, UR9, UR10 ;  /* 0x000000092c2192a4 */ /* 0x000fe2000f8e020a */
[----:B-1----:R-:W-:Y:S01]  /*1230*/  VIADD R4, R4, 0xffffffe ;  /* 0x0ffffffe04047836 */ /* 0x002fe20000000000 */
[----:B------:R-:W-:Y:S02]  /*1240*/  UIMAD.WIDE UR8, UR58, UR57, URZ ;  /* 0x000000393a0872a5 */ /* 0x000fe4000f8e023f */
[----:B------:R-:W-:Y:S01]  /*1250*/  UIMAD.WIDE.U32 UR10, UR44, UR56, URZ ;  /* 0x000000382c0a72a5 */ /* 0x000fe2000f8e003f */
[----:B------:R-:W1:Y:S01]  /*1260*/  F2I.FTZ.U32.TRUNC.NTZ R5, R4 ;  /* 0x0000000400057305 */ /* 0x000e62000021f000 */
[----:B------:R-:W-:Y:S02]  /*1270*/  UIMAD UR12, UR55, UR56, UR12 ;  /* 0x00000038370c72a4 */ /* 0x000fe4000f8e020c */
[----:B------:R-:W-:Y:S02]  /*1280*/  UIMAD UR18, UR9, UR10, URZ ;  /* 0x0000000a091272a4 */ /* 0x000fe4000f8e023f */
[----:B------:R-:W-:-:S02]  /*1290*/  UIADD3 UR14, UR11, UR12, URZ ;  /* 0x0000000c0b0e7290 */ /* 0x000fc4000fffe03f */
[----:B------:R-:W-:Y:S02]  /*12a0*/  UIMAD.WIDE.U32 UR12, UR8, UR10, URZ ;  /* 0x0000000a080c72a5 */ /* 0x000fe4000f8e003f */
[----:B------:R-:W-:Y:S02]  /*12b0*/  @UP1 UIADD3 UR47, UR15, UR23, URZ ;  /* 0x000000170f2f1290 */ /* 0x000fe4000fffe03f */
[----:B------:R-:W-:Y:S02]  /*12c0*/  UIMAD.WIDE.U32 UR10, UR8, UR16, URZ ;  /* 0x00000010080a72a5 */ /* 0x000fe4000f8e003f */
[----:B------:R-:W-:Y:S01]  /*12d0*/  UIMAD UR14, UR8, UR14, UR18 ;  /* 0x0000000e080e72a4 */ /* 0x000fe2000f8e0212 */
[----:B-1----:R-:W-:Y:S01]  /*12e0*/  IMAD.MOV R0, RZ, RZ, -R5 ;  /* 0x000000ffff007224 */ /* 0x002fe200078e0a05 */
[----:B------:R-:W-:Y:S01]  /*12f0*/  UIMAD UR15, UR9, UR16, URZ ;  /* 0x00000010090f72a4 */ /* 0x000fe2000f8e023f */
[----:B------:R-:W-:Y:S01]  /*1300*/  IMAD.MOV.U32 R4, RZ, RZ, RZ ;  /* 0x000000ffff047224 */ /* 0x000fe200078e00ff */
[----:B------:R-:W-:Y:S01]  /*1310*/  USEL UR53, UR12, UR10, !UP1 ;  /* 0x0000000a0c357287 */ /* 0x000fe2000c800000 */
[----:B------:R-:W-:Y:S01]  /*1320*/  IMAD R0, R0, R7, RZ ;  /* 0x0000000700007224 */ /* 0x000fe200078e02ff */
[----:B------:R-:W-:-:S02]  /*1330*/  UIADD3 UR45, UR13, UR14, URZ ;  /* 0x0000000e0d2d7290 */ /* 0x000fc4000fffe03f */
[----:B------:R-:W-:Y:S01]  /*1340*/  @UP1 UIADD3 UR45, UR11, UR15, URZ ;  /* 0x0000000f0b2d1290 */ /* 0x000fe2000fffe03f */
[----:B------:R-:W-:Y:S01]  /*1350*/  IMAD.HI.U32 R0, R5, R0, R4 ;  /* 0x0000000005007227 */ /* 0x000fe200078e0004 */
[----:B------:R-:W-:Y:S01]  /*1360*/  MOV R4, R6 ;  /* 0x0000000600047202 */ /* 0x000fe20000000f00 */
[----:B------:R-:W-:Y:S02]  /*1370*/  @UP3 UIMAD UR10, UR44, UR39, URZ ;  /* 0x000000272c0a32a4 */ /* 0x000fe4000f8e023f */
[----:B------:R-:W-:Y:S02]  /*1380*/  ULOP3.LUT UR11, UR46, 0xffffffc0, URZ, 0xc0, !UPT ;  /* 0xffffffc02e0b7892 */ /* 0x000fe4000f8ec03f */
[----:B------:R-:W-:Y:S01]  /*1390*/  IMAD.HI.U32 R0, R0, R4, RZ ;  /* 0x0000000400007227 */ /* 0x000fe200078e00ff */
[----:B------:R-:W-:Y:S02]  /*13a0*/  UISETP.NE.AND UP0, UPT, UR22, -0x1, UPT ;  /* 0xffffffff1600788c */ /* 0x000fe4000bf05270 */
[----:B------:R-:W-:Y:S01]  /*13b0*/  USHF.L.U64.HI UR19, UR44, 0x7, UR55 ;  /* 0x000000072c137899 */ /* 0x000fe20008010237 */
[----:B------:R-:W-:Y:S01]  /*13c0*/  IMAD.MOV R5, RZ, RZ, -R0 ;  /* 0x000000ffff057224 */ /* 0x000fe200078e0a00 */
[----:B------:R-:W-:-:S02]  /*13d0*/  @UP3 USEL UR10, UR10, UR16, !UP1 ;  /* 0x000000100a0a3287 */ /* 0x000fc4000c800000 */
[----:B------:R-:W-:Y:S01]  /*13e0*/  UIADD3 UR18, UR11, -0x40, URZ ;  /* 0xffffffc00b127890 */ /* 0x000fe2000fffe03f */
[C---:B------:R-:W-:Y:S01]  /*13f0*/  IMAD R4, R7.reuse, R5, R4 ;  /* 0x0000000507047224 */ /* 0x040fe200078e0204 */
[----:B------:R-:W-:Y:S01]  /*1400*/  @UP3 ULDC UR14, c[0x0][0x2e4] ;  /* 0x0000b900000e3ab9 */ /* 0x000fe20000000800 */
[----:B------:R-:W-:Y:S02]  /*1410*/  USEL UR38, UR19, URZ, UP2 ;  /* 0x0000003f13267287 */ /* 0x000fe40009000000 */
[----:B------:R-:W-:Y:S01]  /*1420*/  @!UP3 UIMAD UR11, UR44, UR57, UR52 ;  /* 0x000000392c0bb2a4 */ /* 0x000fe2000f8e0234 */
[----:B------:R-:W-:Y:S01]  /*1430*/  ISETP.GT.U32.AND P1, PT, R7, R4, PT ;  /* 0x000000040700720c */ /* 0x000fe20003f24070 */
[----:B------:R-:W-:Y:S02]  /*1440*/  @UP3 UIMAD UR15, UR52, UR14, UR10 ;  /* 0x0000000e340f32a4 */ /* 0x000fe4000f8e020a */
[----:B------:R-:W-:Y:S02]  /*1450*/  USHF.R.S32.HI UR19, URZ, 0x1f, UR18 ;  /* 0x0000001f3f137899 */ /* 0x000fe40008011412 */
[----:B------:R-:W-:-:S02]  /*1460*/  UIADD3 UR10, UP2, UR18, UR37, URZ ;  /* 0x00000025120a7290 */ /* 0x000fc4000ff5e03f */
[----:B------:R-:W-:Y:S01]  /*1470*/  @!UP3 UIMAD UR15, UR11, UR39, URZ ;  /* 0x000000270b0fb2a4 */ /* 0x000fe2000f8e023f */
[----:B------:R-:W-:Y:S01]  /*1480*/  ULDC.U8 UR30, c[0x0][0x480] ;  /* 0x00012000001e7ab9 */ /* 0x000fe20000000000 */
[----:B------:R-:W-:Y:S02]  /*1490*/  UIADD3.X UR11, UR19, UR38, URZ, UP2, !UPT ;  /* 0x00000026130b7290 */ /* 0x000fe400097fe43f */
[----:B------:R-:W-:Y:S02]  /*14a0*/  UIMAD UR9, UR9, UR10, URZ ;  /* 0x0000000a090972a4 */ /* 0x000fe4000f8e023f */
[----:B------:R-:W-:Y:S01]  /*14b0*/  @!P1 IMAD.IADD R4, R4, 0x1, -R7 ;  /* 0x0000000104049824 */ /* 0x000fe200078e0a07 */
[----:B------:R-:W-:Y:S01]  /*14c0*/  @!P1 IADD3 R0, R0, 0x1, RZ ;  /* 0x0000000100009810 */ /* 0x000fe20007ffe0ff */
[----:B------:R-:W-:Y:S01]  /*14d0*/  @UP0 UIADD3 UR24, UR17, UR22, URZ ;  /* 0x0000001611180290 */ /* 0x000fe2000fffe03f */
[----:B------:R-:W-:Y:S01]  /*14e0*/  PLOP3.LUT P1, PT, PT, PT, UP0, 0x80, 0x0 ;  /* 0x000000000000781c */ /* 0x000fe20003f2f008 */
[----:B------:R-:W-:Y:S01]  /*14f0*/  @UP0 UIADD3 UR28, UR17, UR22, URZ ;  /* 0x00000016111c0290 */ /* 0x000fe2000fffe03f */
[----:B------:R-:W-:Y:S01]  /*1500*/  ISETP.GE.U32.AND P0, PT, R4, R7, PT ;  /* 0x000000070400720c */ /* 0x000fe20003f06070 */
[----:B------:R-:W-:Y:S01]  /*1510*/  UISETP.NE.AND UP4, UPT, UR30, URZ, UPT ;  /* 0x0000003f1e00728c */ /* 0x000fe2000bf85270 */
[----:B------:R-:W-:Y:S01]  /*1520*/  LOP3.LUT R4, R8, UR52, RZ, 0x3c, !PT ;  /* 0x0000003408047c12 */ /* 0x000fe2000f8e3cff */
[----:B------:R-:W-:Y:S01]  /*1530*/  @UP0 ULDC.64 UR26, c[0x0][0x250] ;  /* 0x00009400001a0ab9 */ /* 0x000fe20000000a00 */
[----:B------:R-:W-:Y:S01]  /*1540*/  @UP0 ULDC.64 UR30, c[0x0][0x248] ;  /* 0x00009200001e0ab9 */ /* 0x000fe20000000a00 */
[----:B------:R-:W-:Y:S01]  /*1550*/  UIMAD.WIDE.U32 UR38, UR8, UR10, URZ ;  /* 0x0000000a082672a5 */ /* 0x000fe2000f8e003f */
[----:B------:R-:W-:Y:S01]  /*1560*/  ISETP.GE.AND P2, PT, R4, RZ, PT ;  /* 0x000000ff0400720c */ /* 0x000fe20003f46270 */
[----:B------:R-:W-:-:S02]  /*1570*/  UIMAD UR10, UR8, UR11, UR9 ;  /* 0x0000000b080a72a4 */ /* 0x000fc4000f8e0209 */
[----:B------:R-:W-:Y:S02]  /*1580*/  @UP0 UIMAD.WIDE.U32 UR12, UR24, UR30, URZ ;  /* 0x0000001e180c02a5 */ /* 0x000fe4000f8e003f */
[----:B------:R-:W-:Y:S02]  /*1590*/  @UP0 UIMAD.WIDE.U32 UR8, UR28, UR26, URZ ;  /* 0x0000001a1c0802a5 */ /* 0x000fe4000f8e003f */
[----:B------:R-:W-:Y:S01]  /*15a0*/  UIMAD UR49, UR52, UR58, URZ ;  /* 0x0000003a343172a4 */ /* 0x000fe2000f8e023f */
[----:B------:R-:W-:Y:S01]  /*15b0*/  @P0 VIADD R0, R0, 0x1 ;  /* 0x0000000100000836 */ /* 0x000fe20000000000 */
[----:B------:R-:W-:Y:S01]  /*15c0*/  @UP0 UIMAD UR14, UR24, UR31, URZ ;  /* 0x0000001f180e02a4 */ /* 0x000fe2000f8e023f */
[----:B------:R-:W-:Y:S01]  /*15d0*/  PLOP3.LUT P0, PT, PT, PT, UP3, 0x80, 0x0 ;  /* 0x000000000000781c */ /* 0x000fe20003f0f038 */
[----:B------:R-:W-:Y:S02]  /*15e0*/  @UP0 UIMAD UR11, UR28, UR27, URZ ;  /* 0x0000001b1c0b02a4 */ /* 0x000fe4000f8e023f */
[----:B------:R-:W-:Y:S01]  /*15f0*/  @!UP1 UIADD3 UR48, UR41, UR33, URZ ;  /* 0x0000002129309290 */ /* 0x000fe2000fffe03f */
[----:B------:R-:W-:Y:S01]  /*1600*/  @!P2 IADD3 R0, -R0, RZ, RZ ;  /* 0x000000ff0000a210 */ /* 0x000fe20007ffe1ff */
[----:B------:R-:W-:Y:S01]  /*1610*/  USHF.R.S32.HI UR51, URZ, 0x1f, UR49 ;  /* 0x0000001f3f337899 */ /* 0x000fe20008011431 */
[----:B------:R-:W-:Y:S01]  /*1620*/  @!P3 LOP3.LUT R0, RZ, R8, RZ, 0x33, !PT ;  /* 0x00000008ff00b212 */ /* 0x000fe200078e33ff */
[----:B------:R-:W-:-:S02]  /*1630*/  USEL UR37, UR32, URZ, UP4 ;  /* 0x0000003f20257287 */ /* 0x000fc4000a000000 */
[----:B------:R-:W-:Y:S02]  /*1640*/  @UP0 UIADD3 UR23, UR9, UR11, URZ ;  /* 0x0000000b09170290 */ /* 0x000fe4000fffe03f */
[----:B------:R-:W-:Y:S02]  /*1650*/  USEL UR50, UR50, URZ, UP4 ;  /* 0x0000003f32327287 */ /* 0x000fe4000a000000 */
[----:B------:R-:W-:Y:S02]  /*1660*/  UIADD3 UR33, UR39, UR10, URZ ;  /* 0x0000000a27217290 */ /* 0x000fe4000fffe03f */
[----:B------:R-:W-:Y:S01]  /*1670*/  @UP0 UIADD3 UR25, UR13, UR14, URZ ;  /* 0x0000000e0d190290 */ /* 0x000fe2000fffe03f */
[----:B------:R-:W-:Y:S01]  /*1680*/  @UP0 UMOV UR24, UR12 ;  /* 0x0000000c00180c82 */ /* 0x000fe20008000000 */
[----:B------:R-:W-:Y:S01]  /*1690*/  @UP0 UMOV UR21, UR8 ;  /* 0x0000000800150c82 */ /* 0x000fe20008000000 */
[----:B------:R-:W-:Y:S09]  /*16a0*/  @P1 BRA `(.L_x_148) ;  /* 0x0000000000301947 */ /* 0x000ff20003800000 */
        /* <DEDUP_REMOVED lines=11> */
[----:B------:R-:W-:-:S11]  /*1760*/  UMOV UR24, UR8 ;  /* 0x0000000800187c82 */ /* 0x000fd60008000000 */
.L_x_148:
[----:B------:R-:W-:Y:S05]  /*1770*/  @P1 BRA `(.L_x_149) ;  /* 0x0000000000301947 */ /* 0x000fea0003800000 */
        /* <DEDUP_REMOVED lines=12> */
.L_x_149:
        /* <DEDUP_REMOVED lines=11> */
.L_x_150:
[----:B------:R-:W-:-:S04]  /*18f0*/  UIMAD UR8, UR44, UR57, UR52 ;  /* 0x000000392c0872a4 */ /* 0x000fc8000f8e0234 */
[----:B------:R-:W-:-:S12]  /*1900*/  UIMAD UR8, UR8, UR56, URZ ;  /* 0x00000038080872a4 */ /* 0x000fd8000f8e023f */
.L_x_151:
[----:B------:R-:W1:Y:S01]  /*1910*/  S2R R5, SR_TID.X ;  /* 0x0000000000057919 */ /* 0x000e620000002100 */
[----:B------:R-:W2:Y:S01]  /*1920*/  LDC.64 R12, c[0x0][0x420] ;  /* 0x00010800ff0c7b82 */ /* 0x000ea20000000a00 */
[----:B------:R-:W-:Y:S01]  /*1930*/  UIMAD UR9, UR58, UR57, URZ ;  /* 0x000000393a0972a4 */ /* 0x000fe2000f8e023f */
[----:B------:R-:W-:Y:S01]  /*1940*/  BSSY B1, `(.L_x_147) ;  /* 0x00004c8000017945 */ /* 0x000fe20003800000 */
[----:B------:R-:W3:Y:S01]  /*1950*/  S2R R19, SR_TID.X ;  /* 0x0000000000137919 */ /* 0x000ee20000002100 */
[----:B------:R-:W-:Y:S02]  /*1960*/  USHF.R.S32.HI UR13, URZ, 0x1f, UR52 ;  /* 0x0000001f3f0d7899 */ /* 0x000fe40008011434 */
[----:B------:R-:W-:Y:S01]  /*1970*/  UIADD3 UR32, UR18, UR8, URZ ;  /* 0x0000000812207290 */ /* 0x000fe2000fffe03f */
[----:B------:R-:W4:Y:S01]  /*1980*/  S2R R20, SR_TID.X ;  /* 0x0000000000147919 */ /* 0x000f220000002100 */
[----:B------:R-:W-:Y:S02]  /*1990*/  USHF.L.U32 UR8, UR9, 0x6, URZ ;  /* 0x0000000609087899 */ /* 0x000fe4000800063f */
[----:B------:R-:W-:Y:S01]  /*19a0*/  UIADD3 UR28, UR18, UR15, URZ ;  /* 0x0000000f121c7290 */ /* 0x000fe2000fffe03f */
[----:B------:R-:W-:-:S02]  /*19b0*/  ULDC.64 UR40, c[0x0][0x2b0] ;  /* 0x0000ac0000287ab9 */ /* 0x000fc40000000a00 */
[----:B------:R-:W-:Y:S01]  /*19c0*/  ULDC.64 UR14, c[0x0][0x258] ;  /* 0x00009600000e7ab9 */ /* 0x000fe20000000a00 */
[----:B------:R-:W-:Y:S01]  /*19d0*/  ULDC.64 UR42, c[0x0][0x478] ;  /* 0x00011e00002a7ab9 */ /* 0x000fe20000000a00 */
[----:B------:R-:W-:Y:S01]  /*19e0*/  ULEA.HI.SX32 UR16, UR46, 0xffffffff, 0x1a ;  /* 0xffffffff2e107891 */ /* 0x000fe2000f8fd23f */
[----:B--2---:R-:W-:-:S04]  /*19f0*/  IMAD R14, R12, UR19, RZ ;  /* 0x000000130c0e7c24 */ /* 0x004fc8000f8e02ff */
[----:B------:R-:W-:Y:S01]  /*1a00*/  IMAD R14, R13, UR18, R14 ;  /* 0x000000120d0e7c24 */ /* 0x000fe2000f8e020e */
[----:B-1----:R-:W-:-:S04]  /*1a10*/  SHF.R.S32.HI R9, RZ, 0x1f, R5 ;  /* 0x0000001fff097819 */ /* 0x002fc80000011405 */
[-C--:B------:R-:W-:Y:S02]  /*1a20*/  LEA.HI R4, R9, R5.reuse, RZ, 0x3 ;  /* 0x0000000509047211 */ /* 0x080fe400078f18ff */
[----:B---3--:R-:W-:Y:S02]  /*1a30*/  SHF.R.S32.HI R19, RZ, 0x1f, R19 ;  /* 0x0000001fff137819 */ /* 0x008fe40000011413 */
[----:B------:R-:W-:Y:S02]  /*1a40*/  LOP3.LUT R4, R4, 0xfffffff8, RZ, 0xc0, !PT ;  /* 0xfffffff804047812 */ /* 0x000fe400078ec0ff */
[----:B----4-:R-:W-:Y:S02]  /*1a50*/  LEA.HI R19, R19, R20, RZ, 0x3 ;  /* 0x0000001413137211 */ /* 0x010fe400078f18ff */
[----:B------:R-:W-:Y:S01]  /*1a60*/  LEA.HI R9, R9, R5, RZ, 0x5 ;  /* 0x0000000509097211 */ /* 0x000fe200078f28ff */
[----:B------:R-:W-:Y:S01]  /*1a70*/  IMAD.IADD R16, R5, 0x1, -R4 ;  /* 0x0000000105107824 */ /* 0x000fe200078e0a04 */
[----:B------:R-:W-:-:S02]  /*1a80*/  SHF.R.S32.HI R19, RZ, 0x3, R19 ;  /* 0x00000003ff137819 */ /* 0x000fc40000011413 */
[----:B------:R-:W-:Y:S01]  /*1a90*/  LOP3.LUT R15, R9, 0xffffffe0, RZ, 0xc0, !PT ;  /* 0xffffffe0090f7812 */ /* 0x000fe200078ec0ff */
[----:B------:R-:W-:Y:S01]  /*1aa0*/  IMAD.SHL.U32 R4, R16, 0x8, RZ ;  /* 0x0000000810047824 */ /* 0x000fe200078e00ff */
[----:B------:R-:W-:Y:S02]  /*1ab0*/  SHF.R.S32.HI R18, RZ, 0x1f, R19 ;  /* 0x0000001fff127819 */ /* 0x000fe40000011413 */
[----:B------:R-:W-:Y:S01]  /*1ac0*/  IADD3 R8, P1, R19, UR18, RZ ;  /* 0x0000001213087c10 */ /* 0x000fe2000ff3e0ff */
[----:B------:R-:W-:Y:S01]  /*1ad0*/  IMAD.IADD R15, R5, 0x1, -R15 ;  /* 0x00000001050f7824 */ /* 0x000fe200078e0a0f */
[----:B------:R-:W-:Y:S02]  /*1ae0*/  SHF.R.S32.HI R5, RZ, 0x1f, R4 ;  /* 0x0000001fff057819 */ /* 0x000fe40000011404 */
[----:B------:R-:W-:Y:S02]  /*1af0*/  IADD3.X R10, R18, UR19, RZ, P1, !PT ;  /* 0x00000013120a7c10 */ /* 0x000fe40008ffe4ff */
[----:B------:R-:W-:Y:S01]  /*1b00*/  IADD3 R6, P0, R4, UR10, RZ ;  /* 0x0000000a04067c10 */ /* 0x000fe2000ff1e0ff */
[----:B------:R-:W-:Y:S01]  /*1b10*/  ULDC.64 UR10, c[0x0][0x428] ;  /* 0x00010a00000a7ab9 */ /* 0x000fe20000000a00 */
[----:B------:R-:W-:Y:S01]  /*1b20*/  SHF.R.S32.HI R11, RZ, 0x5, R9 ;  /* 0x00000005ff0b7819 */ /* 0x000fe20000011409 */
[----:B------:R-:W-:Y:S01]  /*1b30*/  IMAD R10, R10, UR34, RZ ;  /* 0x000000220a0a7c24 */ /* 0x000fe2000f8e02ff */
[----:B------:R-:W-:Y:S01]  /*1b40*/  IADD3.X R7, R5, UR48, RZ, P0, !PT ;  /* 0x0000003005077c10 */ /* 0x000fe200087fe4ff */
[----:B------:R-:W-:-:S02]  /*1b50*/  UIMAD UR12, UR13, UR10, URZ ;  /* 0x0000000a0d0c72a4 */ /* 0x000fc4000f8e023f */
[----:B------:R-:W-:Y:S01]  /*1b60*/  IMAD R11, R11, UR9, R15 ;  /* 0x000000090b0b7c24 */ /* 0x000fe2000f8e020f */
[----:B------:R-:W-:Y:S01]  /*1b70*/  UIMAD UR9, UR13, UR14, URZ ;  /* 0x0000000e0d0972a4 */ /* 0x000fe2000f8e023f */
[C---:B------:R-:W-:Y:S01]  /*1b80*/  IMAD R15, R8.reuse, UR35, R10 ;  /* 0x00000023080f7c24 */ /* 0x040fe2000f8e020a */
[----:B------:R-:W-:Y:S01]  /*1b90*/  UIMAD UR12, UR52, UR11, UR12 ;  /* 0x0000000b340c72a4 */ /* 0x000fe2000f8e020c */
[----:B------:R-:W-:Y:S01]  /*1ba0*/  IMAD.WIDE.U32 R8, R8, UR34, R4 ;  /* 0x0000002208087c25 */ /* 0x000fe2000f8e0004 */
[----:B------:R-:W-:Y:S02]  /*1bb0*/  USHF.R.S32.HI UR11, URZ, 0x1f, UR8 ;  /* 0x0000001f3f0b7899 */ /* 0x000fe40008011408 */
[----:B------:R-:W-:Y:S01]  /*1bc0*/  UIMAD UR13, UR52, UR15, UR9 ;  /* 0x0000000f340d72a4 */ /* 0x000fe2000f8e0209 */
[----:B------:R-:W-:Y:S01]  /*1bd0*/  IMAD.WIDE.U32 R6, R12, UR18, R6 ;  /* 0x000000120c067c25 */ /* 0x000fe2000f8e0006 */
[----:B------:R-:W-:-:S03]  /*1be0*/  IADD3 R8, P0, R8, UR54, RZ ;  /* 0x0000003608087c10 */ /* 0x000fc6000ff1e0ff */
[----:B------:R-:W-:Y:S01]  /*1bf0*/  IMAD.U32 R10, RZ, RZ, UR10 ;  /* 0x0000000aff0a7e24 */ /* 0x000fe2000f8e00ff */
[----:B------:R-:W-:Y:S01]  /*1c00*/  UIADD3 UR10, UP1, UP0, UR38, UR8, UR49 ;  /* 0x00000008260a7290 */ /* 0x000fe2000f83e031 */
[----:B------:R-:W-:Y:S01]  /*1c10*/  IMAD.IADD R7, R7, 0x1, R14 ;  /* 0x0000000107077824 */ /* 0x000fe200078e020e */
[----:B------:R-:W-:Y:S01]  /*1c20*/  IADD3.X R9, R9, UR47, R15, P0, !PT ;  /* 0x0000002f09097c10 */ /* 0x000fe200087fe40f */
[----:B------:R-:W-:Y:S01]  /*1c30*/  IMAD R14, R18, R12, RZ ;  /* 0x0000000c120e7224 */ /* 0x000fe200078e02ff */
[----:B------:R-:W-:Y:S01]  /*1c40*/  UIADD3.X UR8, UR33, UR11, UR51, UP1, UP0 ;  /* 0x0000000b21087290 */ /* 0x000fe20008fe0433 */
[----:B------:R-:W-:Y:S01]  /*1c50*/  IMAD.WIDE.U32 R6, R10, UR52, R6 ;  /* 0x000000340a067c25 */ /* 0x000fe2000f8e0006 */
[----:B------:R-:W-:-:S03]  /*1c60*/  UIADD3 UR9, UP1, UP0, UR37, UR10, UR53 ;  /* 0x0000000a25097290 */ /* 0x000fc6000f83e035 */
[----:B------:R-:W-:Y:S01]  /*1c70*/  IMAD.U32 R10, RZ, RZ, UR14 ;  /* 0x0000000eff0a7e24 */ /* 0x000fe2000f8e00ff */
[----:B------:R-:W-:Y:S01]  /*1c80*/  UIADD3.X UR10, UR50, UR8, UR45, UP1, UP0 ;  /* 0x00000008320a7290 */ /* 0x000fe20008fe042d */
[----:B------:R-:W-:Y:S01]  /*1c90*/  VIADD R7, R7, UR12 ;  /* 0x0000000c07077c36 */ /* 0x000fe20008000000 */
[----:B------:R-:W-:Y:S01]  /*1ca0*/  UISETP.GE.AND UP0, UPT, UR36, 0x1, UPT ;  /* 0x000000012400788c */ /* 0x000fe2000bf06270 */
[----:B------:R-:W-:Y:S01]  /*1cb0*/  IMAD.WIDE.U32 R8, R10, UR52, R8 ;  /* 0x000000340a087c25 */ /* 0x000fe2000f8e0008 */
[----:B------:R-:W-:Y:S01]  /*1cc0*/  IADD3 R10, P0, R11, UR9, RZ ;  /* 0x000000090b0a7c10 */ /* 0x000fe2000ff1e0ff */
[----:B------:R-:W-:Y:S01]  /*1cd0*/  ULDC.64 UR8, c[0x0][0x400] ;  /* 0x0001000000087ab9 */ /* 0x000fe20000000a00 */
[----:B------:R-:W-:Y:S01]  /*1ce0*/  ULDC.64 UR14, c[0x0][0x210] ;  /* 0x00008400000e7ab9 */ /* 0x000fe20000000a00 */
[----:B------:R-:W-:Y:S01]  /*1cf0*/  IMAD R14, R19, R13, R14 ;  /* 0x0000000d130e7224 */ /* 0x000fe200078e020e */
[----:B------:R-:W-:Y:S01]  /*1d00*/  LEA.HI.X.SX32 R11, R11, UR10, 0x1, P0 ;  /* 0x0000000a0b0b7c11 */ /* 0x000fe200080f0eff */
[----:B------:R-:W-:Y:S01]  /*1d10*/  IMAD.WIDE.U32 R6, R19, R12, R6 ;  /* 0x0000000c13067225 */ /* 0x000fe200078e0006 */
[----:B------:R-:W-:Y:S01]  /*1d20*/  LEA R238, P0, R10, UR8, 0x2 ;  /* 0x000000080aee7c11 */ /* 0x000fe2000f8010ff */
[----:B------:R-:W-:Y:S01]  /*1d30*/  ULDC.64 UR10, c[0x0][0x3e0] ;  /* 0x0000f800000a7ab9 */ /* 0x000fe20000000a00 */
[----:B------:R-:W-:Y:S01]  /*1d40*/  LEA R242, P2, R8, UR14, 0x1 ;  /* 0x0000000e08f27c11 */ /* 0x000fe2000f8408ff */
[----:B------:R-:W-:Y:S01]  /*1d50*/  VIADD R9, R9, UR13 ;  /* 0x0000000d09097c36 */ /* 0x000fe20008000000 */
[----:B------:R-:W-:Y:S01]  /*1d60*/  LEA.HI.X R239, R10, UR9, R11, 0x2, P0 ;  /* 0x000000090aef7c11 */ /* 0x000fe200080f140b */
[----:B------:R-:W-:Y:S01]  /*1d70*/  IMAD.IADD R7, R7, 0x1, R14 ;  /* 0x0000000107077824 */ /* 0x000fe200078e020e */
[----:B------:R-:W-:Y:S01]  /*1d80*/  PLOP3.LUT P0, PT, PT, PT, UP0, 0x80, 0x0 ;  /* 0x000000000000781c */ /* 0x000fe20003f0f008 */
[----:B------:R-:W-:Y:S01]  /*1d90*/  UIMAD.WIDE UR8, UR28, 0x4, UR40 ;  /* 0x000000041c0878a5 */ /* 0x000fe2000f8e0228 */
[----:B------:R-:W-:Y:S01]  /*1da0*/  LEA R240, P1, R6, UR10, 0x1 ;  /* 0x0000000a06f07c11 */ /* 0x000fe2000f8208ff */
[----:B------:R-:W-:Y:S01]  /*1db0*/  UIMAD.WIDE UR12, UR32, 0x4, UR42 ;  /* 0x00000004200c78a5 */ /* 0x000fe2000f8e022a */
[----:B------:R-:W-:-:S02]  /*1dc0*/  LEA.HI.X R243, R8, UR15, R9, 0x1, P2 ;  /* 0x0000000f08f37c11 */ /* 0x000fc400090f0c09 */
[----:B------:R-:W-:-:S07]  /*1dd0*/  LEA.HI.X R241, R6, UR11, R7, 0x1, P1 ;  /* 0x0000000b06f17c11 */ /* 0x000fce00088f0c07 */
[----:B------:R-:W-:Y:S05]  /*1de0*/  @!P0 BRA `(.L_x_152) ;  /* 0x00000040008c8947 */ /* 0x000fea0003800000 */
[----:B------:R-:W-:Y:S01]  /*1df0*/  PLOP3.LUT P0, PT, PT, PT, UP4, 0x80, 0x0 ;  /* 0x000000000000781c */ /* 0x000fe20003f0f048 */
[----:B------:R-:W-:Y:S01]  /*1e00*/  UIMAD UR10, UR20, -0x20, UR5 ;  /* 0xffffffe0140a78a4 */ /* 0x000fe2000f8e0205 */
[----:B------:R-:W-:Y:S01]  /*1e10*/  BSSY B0, `(.L_x_153) ;  /* 0x0000022000007945 */ /* 0x000fe20003800000 */
[----:B------:R-:W-:-:S10]  /*1e20*/  UMOV UR11, UR13 ;  /* 0x0000000d000b7c82 */ /* 0x000fd40008000000 */
[----:B------:R-:W-:Y:S01]  /*1e30*/  @P0 BAR.SYNC.DEFER_BLOCKING 0x0 ;  /* 0x0000000000000b1d */ /* 0x000fe20000010000 */
[----:B------:R-:W-:-:S05]  /*1e40*/  ISETP.GE.AND P2, PT, R19, UR10, PT ;  /* 0x0000000a13007c0c */ /* 0x000fca000bf46270 */
[----:B------:R-:W-:Y:S01]  /*1e50*/  UMOV UR10, UR8 ;  /* 0x00000008000a7c82 */ /* 0x000fe20008000000 */
[----:B------:R-:W-:-:S07]  /*1e60*/  UMOV UR8, UR16 ;  /* 0x0000001000087c82 */ /* 0x000fce0008000000 */
[----:B------:R1:W-:Y:S04]  /*1e70*/  @P2 STS.128 [R237+0x14000], RZ ;  /* 0x014000ffed002388 */ /* 0x0003e80000000c00 */
[----:B------:R1:W-:Y:S04]  /*1e80*/  @P2 STS.128 [R237+0x15000], RZ ;  /* 0x015000ffed002388 */ /* 0x0003e80000000c00 */
[----:B------:R1:W-:Y:S04]  /*1e90*/  @P2 STS.128 [R237+0x16000], RZ ;  /* 0x016000ffed002388 */ /* 0x0003e80000000c00 */
[----:B------:R1:W-:Y:S01]  /*1ea0*/  @P2 STS.128 [R237+0x17000], RZ ;  /* 0x017000ffed002388 */ /* 0x0003e20000000c00 */
[----:B------:R-:W-:Y:S05]  /*1eb0*/  @P2 BRA `(.L_x_154) ;  /* 0x00000000005c2947 */ /* 0x000fea0003800000 */
[----:B------:R-:W-:Y:S01]  /*1ec0*/  IADD3 R8, P0, R19, UR29, RZ ;  /* 0x0000001d13087c10 */ /* 0x000fe2000ff1e0ff */
[----:B------:R-:W-:Y:S01]  /*1ed0*/  ULDC.64 UR14, c[0x0][0x268] ;  /* 0x00009a00000e7ab9 */ /* 0x000fe20000000a00 */
[----:B------:R-:W-:-:S04]  /*1ee0*/  MOV R6, UR29 ;  /* 0x0000001d00067c02 */ /* 0x000fc80008000f00 */
[----:B------:R-:W-:Y:S01]  /*1ef0*/  LEA.HI.X.SX32 R9, R6, R18, 0x1, P0 ;  /* 0x0000001206097211 */ /* 0x000fe200000f0eff */
[----:B------:R-:W-:-:S04]  /*1f00*/  IMAD.WIDE.U32 R6, R8, UR26, R4 ;  /* 0x0000001a08067c25 */ /* 0x000fc8000f8e0004 */
[----:B------:R-:W-:-:S04]  /*1f10*/  IMAD R9, R9, UR26, RZ ;  /* 0x0000001a09097c24 */ /* 0x000fc8000f8e02ff */
[----:B------:R-:W-:Y:S01]  /*1f20*/  IMAD R9, R8, UR27, R9 ;  /* 0x0000001b08097c24 */ /* 0x000fe2000f8e0209 */
[----:B------:R-:W-:Y:S01]  /*1f30*/  IADD3 R8, P0, R6, UR21, RZ ;  /* 0x0000001506087c10 */ /* 0x000fe2000ff1e0ff */
[----:B------:R-:W-:-:S03]  /*1f40*/  IMAD R6, R17, UR14, RZ ;  /* 0x0000000e11067c24 */ /* 0x000fc6000f8e02ff */
[----:B------:R-:W-:Y:S01]  /*1f50*/  IADD3.X R9, R7, UR23, R9, P0, !PT ;  /* 0x0000001707097c10 */ /* 0x000fe200087fe409 */
[C---:B------:R-:W-:Y:S02]  /*1f60*/  IMAD R6, R0.reuse, UR15, R6 ;  /* 0x0000000f00067c24 */ /* 0x040fe4000f8e0206 */
[----:B------:R-:W-:Y:S01]  /*1f70*/  IMAD.WIDE.U32 R8, R0, UR14, R8 ;  /* 0x0000000e00087c25 */ /* 0x000fe2000f8e0008 */
[----:B------:R-:W-:-:S04]  /*1f80*/  ULDC.64 UR14, c[0x0][0x220] ;  /* 0x00008800000e7ab9 */ /* 0x000fc80000000a00 */
[----:B------:R-:W-:Y:S02]  /*1f90*/  IADD3 R7, R9, R6, RZ ;  /* 0x0000000609077210 */ /* 0x000fe40007ffe0ff */
[----:B------:R-:W-:-:S04]  /*1fa0*/  LEA R6, P0, R8, UR14, 0x1 ;  /* 0x0000000e08067c11 */ /* 0x000fc8000f8008ff */
[----:B------:R-:W-:-:S05]  /*1fb0*/  LEA.HI.X R7, R8, UR15, R7, 0x1, P0 ;  /* 0x0000000f08077c11 */ /* 0x000fca00080f0c07 */
[----:B------:R-:W-:Y:S01]  /*1fc0*/  @!PT LDS RZ, [RZ] ;  /* 0x00000000fffff984 */ /* 0x000fe20000000800 */
[----:B------:R-:W-:Y:S01]  /*1fd0*/  @!PT LDS RZ, [RZ] ;  /* 0x00000000fffff984 */ /* 0x000fe20000000800 */
[----:B------:R-:W-:Y:S01]  /*1fe0*/  @!PT LDS RZ, [RZ] ;  /* 0x00000000fffff984 */ /* 0x000fe20000000800 */
[----:B------:R2:W-:Y:S04]  /*1ff0*/  LDGSTS.E.BYPASS.LTC128B.128 [R237+0x14000], desc[UR6][R6.64] ;  /* 0x1400000006ed7fae */ /* 0x0005e8000b901d46 */
[----:B------:R2:W-:Y:S04]  /*2000*/  LDGSTS.E.BYPASS.LTC128B.128 [R237+0x15000], desc[UR6][R6.64+0x80] ;  /* 0x1500008006ed7fae */ /* 0x0005e8000b901d46 */
[----:B------:R2:W-:Y:S04]  /*2010*/  LDGSTS.E.BYPASS.LTC128B.128 [R237+0x16000], desc[UR6][R6.64+0x100] ;  /* 0x1600010006ed7fae */ /* 0x0005e8000b901d46 */
[----:B------:R2:W-:Y:S02]  /*2020*/  LDGSTS.E.BYPASS.LTC128B.128 [R237+0x17000], desc[UR6][R6.64+0x180] ;  /* 0x1700018006ed7fae */ /* 0x0005e4000b901d46 */
.L_x_154:
[----:B------:R-:W-:Y:S05]  /*2030*/  BSYNC B0 ;  /* 0x0000000000007941 */ /* 0x000fea0003800000 */
.L_x_153:
[----:B------:R-:W3:Y:S01]  /*2040*/  LDL R11, [R1+0x4] ;  /* 0x00000400010b7983 */ /* 0x000ee20000100800 */
[----:B------:R-:W-:Y:S01]  /*2050*/  UIMAD UR13, UR8, -0x40, UR36 ;  /* 0xffffffc0080d78a4 */ /* 0x000fe2000f8e0224 */
[----:B--2---:R-:W-:Y:S01]  /*2060*/  VIADD R6, R19, 0x20 ;  /* 0x0000002013067836 */ /* 0x004fe20000000000 */
[----:B------:R-:W-:Y:S01]  /*2070*/  USHF.L.U32 UR16, UR35, 0x6, URZ ;  /* 0x0000000623107899 */ /* 0x000fe2000800063f */
[----:B------:R-:W-:Y:S01]  /*2080*/  IMAD.WIDE.U32 R8, R12, 0x40, RZ ;  /* 0x000000400c087825 */ /* 0x000fe200078e00ff */
[----:B------:R-:W0:Y:S01]  /*2090*/  LDGDEPBAR ;  /* 0x00000000000079af */ /* 0x000e220000000000 */
[----:B------:R-:W-:Y:S01]  /*20a0*/  UIMAD.WIDE.U32 UR14, UR34, 0x40, URZ ;  /* 0x00000040220e78a5 */ /* 0x000fe2000f8e003f */
[----:B------:R-:W-:Y:S01]  /*20b0*/  ISETP.GE.AND P0, PT, R6, UR13, PT ;  /* 0x0000000d06007c0c */ /* 0x000fe2000bf06270 */
[----:B------:R-:W-:Y:S01]  /*20c0*/  IMAD.SHL.U32 R13, R13, 0x40, RZ ;  /* 0x000000400d0d7824 */ /* 0x000fe200078e00ff */
[----:B------:R-:W-:Y:S01]  /*20d0*/  ISETP.GE.AND P1, PT, R19, UR13, PT ;  /* 0x0000000d13007c0c */ /* 0x000fe2000bf26270 */
[----:B------:R-:W-:Y:S01]  /*20e0*/  IMAD.U32 R7, RZ, RZ, UR16 ;  /* 0x00000010ff077e24 */ /* 0x000fe2000f8e00ff */
[----:B------:R-:W-:Y:S01]  /*20f0*/  BSSY B0, `(.L_x_155) ;  /* 0x0000057000007945 */ /* 0x000fe20003800000 */
[----:B------:R-:W-:-:S02]  /*2100*/  IMAD.MOV.U32 R244, RZ, RZ, 0x7f800000 ;  /* 0x7f800000fff47424 */ /* 0x000fc400078e00ff */
[----:B------:R-:W-:-:S06]  /*2110*/  IMAD.MOV.U32 R245, RZ, RZ, 0x7f800000 ;  /* 0x7f800000fff57424 */ /* 0x000fcc00078e00ff */
[----:B------:R-:W-:Y:S02]  /*2120*/  @!P0 IADD3 R8, P3, R240, R8, RZ ;  /* 0x00000008f0088210 */ /* 0x000fe40007f7e0ff */
[----:B------:R2:W-:Y:S02]  /*2130*/  @P1 STS.128 [R237+0x8000], RZ ;  /* 0x008000ffed001388 */ /* 0x0005e40000000c00 */
[----:B------:R-:W-:Y:S02]  /*2140*/  @!P0 IADD3.X R9, R241, R9, R13, P3, !PT ;  /* 0x00000009f1098210 */ /* 0x000fe40001ffe40d */
[----:B------:R2:W-:Y:S04]  /*2150*/  @P1 STS.128 [R237+0xa000], RZ ;  /* 0x00a000ffed001388 */ /* 0x0005e80000000c00 */
[----:B------:R2:W-:Y:S04]  /*2160*/  @P1 STS.128 [R237+0xc000], RZ ;  /* 0x00c000ffed001388 */ /* 0x0005e80000000c00 */
[----:B------:R2:W-:Y:S04]  /*2170*/  @P1 STS.128 [R237+0xe000], RZ ;  /* 0x00e000ffed001388 */ /* 0x0005e80000000c00 */
[----:B------:R-:W-:Y:S01]  /*2180*/  @!PT LDS RZ, [RZ] ;  /* 0x00000000fffff984 */ /* 0x000fe20000000800 */
[----:B------:R-:W-:Y:S01]  /*2190*/  @!PT LDS RZ, [RZ] ;  /* 0x00000000fffff984 */ /* 0x000fe20000000800 */
[----:B------:R-:W-:Y:S01]  /*21a0*/  @!PT LDS RZ, [RZ] ;  /* 0x00000000fffff984 */ /* 0x000fe20000000800 */
[----:B------:R-:W-:Y:S04]  /*21b0*/  @!P1 LDGSTS.E.BYPASS.LTC128B.128 [R237+0x8000], desc[UR6][R240.64] ;  /* 0x08000000f0ed9fae */ /* 0x000fe8000b901d46 */
[----:B------:R-:W-:Y:S04]  /*21c0*/  @!P1 LDGSTS.E.BYPASS.LTC128B.128 [R237+0xa000], desc[UR6][R240.64+0x80] ;  /* 0x0a000080f0ed9fae */ /* 0x000fe8000b901d46 */
[----:B------:R-:W-:Y:S04]  /*21d0*/  @!P1 LDGSTS.E.BYPASS.LTC128B.128 [R237+0xc000], desc[UR6][R240.64+0x100] ;  /* 0x0c000100f0ed9fae */ /* 0x000fe8000b901d46 */
[----:B------:R-:W-:Y:S04]  /*21e0*/  @!P1 LDGSTS.E.BYPASS.LTC128B.128 [R237+0xe000], desc[UR6][R240.64+0x180] ;  /* 0x0e000180f0ed9fae */ /* 0x000fe8000b901d46 */
[----:B------:R2:W-:Y:S04]  /*21f0*/  @P0 STS.128 [R237+0x9000], RZ ;  /* 0x009000ffed000388 */ /* 0x0005e80000000c00 */
        /* <DEDUP_REMOVED lines=9> */
[----:B------:R4:W-:Y:S04]  /*2290*/  @!P0 LDGSTS.E.BYPASS.LTC128B.128 [R237+0xf000], desc[UR6][R8.64+0x180] ;  /* 0x0f00018008ed8fae */ /* 0x0009e8000b901d46 */
[----:B------:R2:W-:Y:S04]  /*22a0*/  @P1 STS.128 [R237], RZ ;  /* 0x000000ffed001388 */ /* 0x0005e80000000c00 */
[----:B------:R2:W-:Y:S04]  /*22b0*/  @P1 STS.128 [R237+0x2000], RZ ;  /* 0x002000ffed001388 */ /* 0x0005e80000000c00 */
[----:B------:R2:W-:Y:S04]  /*22c0*/  @P1 STS.128 [R237+0x4000], RZ ;  /* 0x004000ffed001388 */ /* 0x0005e80000000c00 */
[----:B------:R2:W-:Y:S04]  /*22d0*/  @P1 STS.128 [R237+0x6000], RZ ;  /* 0x006000ffed001388 */ /* 0x0005e80000000c00 */
[----:B------:R-:W-:Y:S01]  /*22e0*/  @!PT LDS RZ, [RZ] ;  /* 0x00000000fffff984 */ /* 0x000fe20000000800 */
[----:B------:R-:W-:Y:S01]  /*22f0*/  @!PT LDS RZ, [RZ] ;  /* 0x00000000fffff984 */ /* 0x000fe20000000800 */
[----:B------:R-:W-:Y:S01]  /*2300*/  @!PT LDS RZ, [RZ] ;  /* 0x00000000fffff984 */ /* 0x000fe20000000800 */
[----:B------:R2:W-:Y:S04]  /*2310*/  @!P1 LDGSTS.E.BYPASS.LTC128B.128 [R237], desc[UR6][R242.64] ;  /* 0x00000000f2ed9fae */ /* 0x0005e8000b901d46 */
[----:B------:R2:W-:Y:S04]  /*2320*/  @!P1 LDGSTS.E.BYPASS.LTC128B.128 [R237+0x2000], desc[UR6][R242.64+0x80] ;  /* 0x02000080f2ed9fae */ /* 0x0005e8000b901d46 */
[----:B------:R2:W-:Y:S04]  /*2330*/  @!P1 LDGSTS.E.BYPASS.LTC128B.128 [R237+0x4000], desc[UR6][R242.64+0x100] ;  /* 0x04000100f2ed9fae */ /* 0x0005e8000b901d46 */
[----:B------:R2:W-:Y:S04]  /*2340*/  @!P1 LDGSTS.E.BYPASS.LTC128B.128 [R237+0x6000], desc[UR6][R242.64+0x180] ;  /* 0x06000180f2ed9fae */ /* 0x0005e8000b901d46 */
[----:B------:R2:W-:Y:S04]  /*2350*/  @P0 STS.128 [R237+0x1000], RZ ;  /* 0x001000ffed000388 */ /* 0x0005e80000000c00 */
[----:B------:R2:W-:Y:S04]  /*2360*/  @P0 STS.128 [R237+0x3000], RZ ;  /* 0x003000ffed000388 */ /* 0x0005e80000000c00 */
[----:B------:R2:W-:Y:S04]  /*2370*/  @P0 STS.128 [R237+0x5000], RZ ;  /* 0x005000ffed000388 */ /* 0x0005e80000000c00 */
[----:B------:R2:W-:Y:S01]  /*2380*/  @P0 STS.128 [R237+0x7000], RZ ;  /* 0x007000ffed000388 */ /* 0x0005e20000000c00 */
[C---:B---3--:R-:W-:Y:S01]  /*2390*/  VIADD R6, R11.reuse, 0x8 ;  /* 0x000000080b067836 */ /* 0x048fe20000000000 */
[----:B------:R-:W-:Y:S01]  /*23a0*/  SHF.R.S32.HI R246, RZ, 0x1f, R11 ;  /* 0x0000001ffff67819 */ /* 0x000fe2000001140b */
[----:B------:R-:W-:-:S03]  /*23b0*/  IMAD.SHL.U32 R10, R11, 0x4, RZ ;  /* 0x000000040b0a7824 */ /* 0x000fc600078e00ff */
[----:B------:R-:W-:Y:S02]  /*23c0*/  ISETP.GE.AND P4, PT, R6, UR13, PT ;  /* 0x0000000d06007c0c */ /* 0x000fe4000bf86270 */
[----:B------:R-:W-:Y:S02]  /*23d0*/  @!P0 IADD3 R6, P3, R242, UR14, RZ ;  /* 0x0000000ef2068c10 */ /* 0x000fe4000ff7e0ff */
[----:B----4-:R-:W-:Y:S02]  /*23e0*/  SHF.L.U64.HI R9, R11, 0x2, R246 ;  /* 0x000000020b097819 */ /* 0x010fe400000102f6 */
[----:B------:R-:W-:Y:S02]  /*23f0*/  @!P0 IADD3.X R7, R243, UR15, R7, P3, !PT ;  /* 0x0000000ff3078c10 */ /* 0x000fe40009ffe407 */
[----:B------:R-:W-:-:S03]  /*2400*/  IADD3 R8, P3, R10, UR10, RZ ;  /* 0x0000000a0a087c10 */ /* 0x000fc6000ff7e0ff */
[----:B------:R-:W-:Y:S01]  /*2410*/  @!PT LDS RZ, [RZ] ;  /* 0x00000000fffff984 */ /* 0x000fe20000000800 */
[----:B------:R-:W-:Y:S01]  /*2420*/  @!PT LDS RZ, [RZ] ;  /* 0x00000000fffff984 */ /* 0x000fe20000000800 */
[----:B------:R-:W-:Y:S01]  /*2430*/  @!PT LDS RZ, [RZ] ;  /* 0x00000000fffff984 */ /* 0x000fe20000000800 */
[----:B------:R2:W-:Y:S01]  /*2440*/  @!P0 LDGSTS.E.BYPASS.LTC128B.128 [R237+0x1000], desc[UR6][R6.64] ;  /* 0x0100000006ed8fae */ /* 0x0005e2000b901d46 */
[----:B------:R-:W-:-:S03]  /*2450*/  IADD3.X R9, R9, UR9, RZ, P3, !PT ;  /* 0x0000000909097c10 */ /* 0x000fc60009ffe4ff */
[----:B------:R2:W-:Y:S04]  /*2460*/  @!P0 LDGSTS.E.BYPASS.LTC128B.128 [R237+0x3000], desc[UR6][R6.64+0x80] ;  /* 0x0300008006ed8fae */ /* 0x0005e8000b901d46 */
[----:B------:R2:W-:Y:S04]  /*2470*/  @!P0 LDGSTS.E.BYPASS.LTC128B.128 [R237+0x5000], desc[UR6][R6.64+0x100] ;  /* 0x0500010006ed8fae */ /* 0x0005e8000b901d46 */
[----:B------:R2:W-:Y:S01]  /*2480*/  @!P0 LDGSTS.E.BYPASS.LTC128B.128 [R237+0x7000], desc[UR6][R6.64+0x180] ;  /* 0x0700018006ed8fae */ /* 0x0005e2000b901d46 */
[----:B------:R-:W-:-:S03]  /*2490*/  ISETP.GE.AND P0, PT, R11, UR13, PT ;  /* 0x0000000d0b007c0c */ /* 0x000fc6000bf06270 */
[----:B------:R2:W-:Y:S04]  /*24a0*/  @P2 STS.128 [R237+0x10000], RZ ;  /* 0x010000ffed002388 */ /* 0x0005e80000000c00 */
[----:B------:R2:W-:Y:S04]  /*24b0*/  @P2 STS.128 [R237+0x11000], RZ ;  /* 0x011000ffed002388 */ /* 0x0005e80000000c00 */
[----:B------:R2:W-:Y:S04]  /*24c0*/  @P2 STS.128 [R237+0x12000], RZ ;  /* 0x012000ffed002388 */ /* 0x0005e80000000c00 */
[----:B------:R2:W-:Y:S01]  /*24d0*/  @P2 STS.128 [R237+0x13000], RZ ;  /* 0x013000ffed002388 */ /* 0x0005e20000000c00 */
[----:B------:R-:W-:Y:S05]  /*24e0*/  @P2 BRA `(.L_x_156) ;  /* 0x00000000005c2947 */ /* 0x000fea0003800000 */
[----:B--2---:R-:W-:Y:S01]  /*24f0*/  IADD3 R6, P1, R19, UR29, RZ ;  /* 0x0000001d13067c10 */ /* 0x004fe2000ff3e0ff */
[----:B------:R-:W-:Y:S01]  /*2500*/  ULDC.64 UR14, c[0x0][0x260] ;  /* 0x00009800000e7ab9 */ /* 0x000fe20000000a00 */
[----:B------:R-:W-:-:S03]  /*2510*/  MOV R7, UR29 ;  /* 0x0000001d00077c02 */ /* 0x000fc60008000f00 */
[----:B------:R-:W-:Y:S01]  /*2520*/  IMAD.WIDE.U32 R4, R6, UR30, R4 ;  /* 0x0000001e06047c25 */ /* 0x000fe2000f8e0004 */
[----:B------:R-:W-:-:S05]  /*2530*/  LEA.HI.X.SX32 R7, R7, R18, 0x1, P1 ;  /* 0x0000001207077211 */ /* 0x000fca00008f0eff */
        /* <DEDUP_REMOVED lines=18> */
.L_x_156:
[----:B------:R-:W-:Y:S05]  /*2660*/  BSYNC B0 ;  /* 0x0000000000007941 */ /* 0x000fea0003800000 */
.L_x_155:
[----:B------:R-:W-:Y:S01]  /*2670*/  IMAD.MOV.U32 R0, RZ, RZ, 0x20 ;  /* 0x00000020ff007424 */ /* 0x000fe200078e00ff */
[----:B------:R-:W-:Y:S01]  /*2680*/  LOP3.LUT P1, RZ, R16, 0x2, RZ, 0xc0, !PT ;  /* 0x0000000210ff7812 */ /* 0x000fe2000782c0ff */
[----:B------:R-:W-:Y:S01]  /*2690*/  IMAD.MOV.U32 R192, RZ, RZ, 0x40 ;  /* 0x00000040ffc07424 */ /* 0x000fe200078e00ff */
[----:B---3--:R-:W-:Y:S01]  /*26a0*/  LEA R4, R234, UR60, 0x1 ;  /* 0x0000003cea047c11 */ /* 0x008fe2000f8e08ff */
[----:B------:R-:W0:Y:S04]  /*26b0*/  LDGDEPBAR ;  /* 0x00000000000079af */ /* 0x000e280000000000 */
[----:B------:R3:W5:Y:S04]  /*26c0*/  @!P0 LDG.E R244, desc[UR6][R8.64] ;  /* 0x0000000608f48981 */ /* 0x000768000c1e1900 */
[----:B------:R3:W5:Y:S01]  /*26d0*/  @!P4 LDG.E R245, desc[UR6][R8.64+0x20] ;  /* 0x0000200608f5c981 */ /* 0x000762000c1e1900 */
[----:B------:R-:W-:Y:S01]  /*26e0*/  LOP3.LUT P0, RZ, R16, 0x4, RZ, 0xc0, !PT ;  /* 0x0000000410ff7812 */ /* 0x000fe2000780c0ff */
[----:B------:R-:W-:Y:S01]  /*26f0*/  ULEA UR13, UR20, 0x20, 0x5 ;  /* 0x00000020140d7891 */ /* 0x000fe2000f8e283f */
[----:B------:R-:W-:Y:S01]  /*2700*/  SEL R0, R0, 0xffffffe0, !P1 ;  /* 0xffffffe000007807 */ /* 0x000fe20004800000 */
[----:B------:R-:W-:Y:S01]  /*2710*/  IMAD.SHL.U32 R247, R11, 0x4, RZ ;  /* 0x000000040bf77824 */ /* 0x000fe200078e00ff */
[----:B------:R-:W-:-:S02]  /*2720*/  SEL R192, R192, 0xffffffc0, !P0 ;  /* 0xffffffc0c0c07807 */ /* 0x000fc40004000000 */
[----:B------:R-:W-:Y:S02]  /*2730*/  CS2R R126, SRZ ;  /* 0x00000000007e7805 */ /* 0x000fe4000001ff00 */
[----:B------:R-:W-:Y:S02]  /*2740*/  LEA R180, R234, UR4, 0x1 ;  /* 0x00000004eab47c11 */ /* 0x000fe4000f8e08ff */
[----:B------:R-:W-:Y:S02]  /*2750*/  CS2R R124, SRZ ;  /* 0x00000000007c7805 */ /* 0x000fe4000001ff00 */
[----:B------:R-:W-:Y:S02]  /*2760*/  IADD3 R192, R0, R4, R192 ;  /* 0x0000000400c07210 */ /* 0x000fe40007ffe0c0 */
[----:B------:R-:W-:Y:S02]  /*2770*/  CS2R R130, SRZ ;  /* 0x0000000000827805 */ /* 0x000fe4000001ff00 */
[----:B------:R-:W-:-:S02]  /*2780*/  CS2R R128, SRZ ;  /* 0x0000000000807805 */ /* 0x000fc4000001ff00 */
[----:B------:R-:W-:Y:S02]  /*2790*/  CS2R R122, SRZ ;  /* 0x00000000007a7805 */ /* 0x000fe4000001ff00 */
[----:B------:R-:W-:Y:S02]  /*27a0*/  CS2R R120, SRZ ;  /* 0x0000000000787805 */ /* 0x000fe4000001ff00 */
        /* <DEDUP_REMOVED lines=26> */
[----:B------:R-:W-:Y:S01]  /*2950*/  CS2R R14, SRZ ;  /* 0x00000000000e7805 */ /* 0x000fe2000001ff00 */
[----:B------:R3:W4:Y:S01]  /*2960*/  LDSM.16.M88.4 R132, [R180+0x14000] ;  /* 0x01400000b484783b */ /* 0x0007220000000200 */
[----:B------:R-:W-:-:S02]  /*2970*/  CS2R R12, SRZ ;  /* 0x00000000000c7805 */ /* 0x000fc4000001ff00 */
[----:B------:R-:W-:Y:S01]  /*2980*/  SHF.L.U64.HI R246, R11, 0x2, R246 ;  /* 0x000000020bf67819 */ /* 0x000fe200000102f6 */
[----:B------:R-:W-:Y:S01]  /*2990*/  UISETP.GE.AND UP0, UPT, UR13, UR5, UPT ;  /* 0x000000050d00728c */ /* 0x000fe2000bf06270 */
[----:B------:R3:W1:Y:S01]  /*29a0*/  LDSM.16.M88.4 R148, [R180+0x15000] ;  /* 0x01500000b494783b */ /* 0x0006620000000200 */
[----:B------:R-:W-:Y:S01]  /*29b0*/  ULDC UR16, c[0x0][0x2dc] ;  /* 0x0000b70000107ab9 */ /* 0x000fe20000000800 */
[----:B------:R-:W-:Y:S02]  /*29c0*/  ULDC UR15, c[0x0][0x2ec] ;  /* 0x0000bb00000f7ab9 */ /* 0x000fe40000000800 */
        /* <DEDUP_REMOVED lines=14> */
.L_x_159:
[----:B------:R-:W0:Y:S01]  /*2ab0*/  LDGDEPBAR ;  /* 0x00000000000079af */ /* 0x000e220000000000 */
[----:B------:R-:W-:Y:S01]  /*2ac0*/  LEA R0, R234, UR4, 0x1 ;  /* 0x00000004ea007c11 */ /* 0x000fe2000f8e08ff */
[----:B------:R-:W-:Y:S01]  /*2ad0*/  UISETP.GE.AND UP3, UPT, UR8, 0x1, UPT ;  /* 0x000000010800788c */ /* 0x000fe2000bf66270 */
[----:B------:R-:W-:Y:S01]  /*2ae0*/  PLOP3.LUT P0, PT, PT, PT, UP0, 0x80, 0x0 ;  /* 0x000000000000781c */ /* 0x000fe20003f0f008 */
[----:B------:R-:W4:Y:S01]  /*2af0*/  LDL R68, [R1] ;  /* 0x0000000001447983 */ /* 0x000f220000100800 */
[C---:B-----5:R-:W-:Y:S01]  /*2b00*/  FSETP.NEU.FTZ.AND P1, PT, R244.reuse, -INF , PT ;  /* 0xff800000f400780b */ /* 0x060fe20003f3d000 */
[----:B------:R-:W-:Y:S04]  /*2b10*/  DEPBAR.LE SB0, 0x0 ;  /* 0x000080000000791a */ /* 0x000fe80000000000 */
[----:B------:R-:W-:Y:S06]  /*2b20*/  BAR.SYNC.DEFER_BLOCKING 0x0 ;  /* 0x0000000000007b1d */ /* 0x000fec0000010000 */
[----:B---3--:R-:W-:Y:S04]  /*2b30*/  LDSM.16.M88.4 R8, [R2] ;  /* 0x000000000208783b */ /* 0x008fe80000000200 */
[----:B------:R-:W2:Y:S04]  /*2b40*/  LDSM.16.M88.4 R44, [R0+0x10000] ;  /* 0x01000000002c783b */ /* 0x000ea80000000200 */
[----:B------:R-:W-:Y:S04]  /*2b50*/  LDSM.16.M88.4 R48, [R224] ;  /* 0x00000000e030783b */ /* 0x000fe80000000200 */
[----:B------:R-:W3:Y:S04]  /*2b60*/  LDSM.16.M88.4 R52, [R229+-0x4000] ;  /* 0xffc00000e534783b */ /* 0x000ee80000000200 */
[----:B------:R-:W-:Y:S04]  /*2b70*/  LDSM.16.M88.4 R56, [R228] ;  /* 0x00000000e438783b */ /* 0x000fe80000000200 */
[----:B-1----:R-:W1:Y:S04]  /*2b80*/  LDSM.16.M88.4 R60, [R230+-0x4000] ;  /* 0xffc00000e63c783b */ /* 0x002e680000000200 */
[----:B------:R-:W-:Y:S01]  /*2b90*/  LDSM.16.M88.4 R64, [R231+-0x4000] ;  /* 0xffc00000e740783b */ /* 0x000fe20000000200 */
[C---:B--2---:R-:W-:Y:S06]  /*2ba0*/  HMMA.16816.F32 R4, R8.reuse, R44, RZ ;  /* 0x0000002c0804723c */ /* 0x044fec00000018ff */
[----:B------:R-:W-:Y:S01]  /*2bb0*/  HMMA.16816.F32 R8, R8, R46, RZ ;  /* 0x0000002e0808723c */ /* 0x000fe200000018ff */
[----:B------:R-:W2:Y:S11]  /*2bc0*/  LDSM.16.M88.4 R44, [R227] ;  /* 0x00000000e32c783b */ /* 0x000eb60000000200 */
[----:B------:R-:W-:Y:S06]  /*2bd0*/  @!UPT UIADD3 URZ, URZ, URZ, URZ ;  /* 0x0000003f3f3ff290 */ /* 0x000fec000fffe03f */
[C---:B---3--:R-:W-:Y:S06]  /*2be0*/  HMMA.16816.F32 R4, R48.reuse, R52, R4 ;  /* 0x000000343004723c */ /* 0x048fec0000001804 */
[----:B------:R-:W-:Y:S01]  /*2bf0*/  HMMA.16816.F32 R8, R48, R54, R8 ;  /* 0x000000363008723c */ /* 0x000fe20000001808 */
[----:B------:R-:W-:Y:S04]  /*2c00*/  LDSM.16.M88.4 R48, [R2+0x2000] ;  /* 0x002000000230783b */ /* 0x000fe80000000200 */
[----:B------:R-:W3:Y:S11]  /*2c10*/  LDSM.16.M88.4 R52, [R0+0x11000] ;  /* 0x011000000034783b */ /* 0x000ef60000000200 */
        /* <DEDUP_REMOVED lines=57> */
[----:B------:R-:W-:Y:S07]  /*2fb0*/  HMMA.16816.F32 R8, R48, R54, R8 ;  /* 0x000000363008723c */ /* 0x000fee0000001808 */
[----:B------:R-:W-:Y:S04]  /*2fc0*/  IMAD.U32 R49, RZ, RZ, UR20 ;  /* 0x00000014ff317e24 */ /* 0x000fe8000f8e00ff */
[----:B------:R-:W-:Y:S01]  /*2fd0*/  FMUL.FTZ R48, R244, 1.4426950216293334961 ;  /* 0x3fb8aa3bf4307820 */ /* 0x000fe20000410000 */
[----:B----4-:R-:W-:Y:S04]  /*2fe0*/  @P0 IMAD R49, R49, 0x20, R68 ;  /* 0x0000002031310824 */ /* 0x010fe800078e0244 */
[----:B------:R-:W-:Y:S02]  /*2ff0*/  FSEL R48, R48, RZ, P1 ;  /* 0x000000ff30307208 */ /* 0x000fe40000800000 */
[----:B------:R-:W-:Y:S02]  /*3000*/  FSETP.NEU.FTZ.AND P1, PT, R245, -INF , PT ;  /* 0xff800000f500780b */ /* 0x000fe40003f3d000 */
[C---:B------:R-:W-:Y:S01]  /*3010*/  @P0 ISETP.GE.AND P2, PT, R49.reuse, UR5, PT ;  /* 0x0000000531000c0c */ /* 0x040fe2000bf46270 */
[C---:B-1----:R-:W-:Y:S05]  /*3020*/  HMMA.16816.F32 R4, R56.reuse, R60, R4 ;  /* 0x0000003c3804723c */ /* 0x042fea0000001804 */
[----:B------:R-:W-:Y:S01]  /*3030*/  @P0 IADD3 R0, R49, 0x1, RZ ;  /* 0x0000000131000810 */ /* 0x000fe20007ffe0ff */
[----:B------:R-:W-:Y:S03]  /*3040*/  HMMA.16816.F32 R8, R56, R62, R8 ;  /* 0x0000003e3808723c */ /* 0x000fe60000001808 */
[----:B------:R-:W-:Y:S02]  /*3050*/  @P0 ISETP.GE.AND P3, PT, R0, UR5, PT ;  /* 0x0000000500000c0c */ /* 0x000fe4000bf66270 */
[----:B------:R-:W-:Y:S06]  /*3060*/  FMUL.FTZ R0, R245, 1.4426950216293334961 ;  /* 0x3fb8aa3bf5007820 */ /* 0x000fec0000410000 */
[----:B------:R-:W-:Y:S07]  /*3070*/  FSEL R0, R0, RZ, P1 ;  /* 0x000000ff00007208 */ /* 0x000fee0000800000 */
[C---:B--2---:R-:W-:Y:S06]  /*3080*/  HMMA.16816.F32 R4, R44.reuse, R64, R4 ;  /* 0x000000402c04723c */ /* 0x044fec0000001804 */
[----:B------:R-:W-:Y:S11]  /*3090*/  HMMA.16816.F32 R8, R44, R66, R8 ;  /* 0x000000422c08723c */ /* 0x000ff60000001808 */
[----:B------:R-:W-:Y:S07]  /*30a0*/  @!UPT UIADD3 URZ, URZ, URZ, URZ ;  /* 0x0000003f3f3ff290 */ /* 0x000fee000fffe03f */
[----:B------:R-:W-:Y:S02]  /*30b0*/  @P0 FSEL R4, R4, -INF , !P2 ;  /* 0xff80000004040808 */ /* 0x000fe40005000000 */
[----:B------:R-:W-:Y:S02]  /*30c0*/  @P0 FSEL R5, R5, -INF , !P3 ;  /* 0xff80000005050808 */ /* 0x000fe40005800000 */
[----:B------:R-:W-:Y:S01]  /*30d0*/  @P0 FSEL R6, R6, -INF , !P2 ;  /* 0xff80000006060808 */ /* 0x000fe20005000000 */
[--C-:B------:R-:W-:Y:S01]  /*30e0*/  FFMA.FTZ R4, R4, UR15, -R48.reuse ;  /* 0x0000000f04047c23 */ /* 0x100fe20008010830 */
[----:B------:R-:W-:Y:S01]  /*30f0*/  @P0 FSEL R7, R7, -INF , !P3 ;  /* 0xff80000007070808 */ /* 0x000fe20005800000 */
[----:B------:R-:W-:Y:S01]  /*3100*/  FFMA.FTZ R5, R5, UR15, -R48 ;  /* 0x0000000f05057c23 */ /* 0x000fe20008010830 */
[----:B------:R-:W-:Y:S01]  /*3110*/  PLOP3.LUT P3, PT, PT, PT, UP3, 0x80, 0x0 ;  /* 0x000000000000781c */ /* 0x000fe20003f6f038 */
[----:B------:R1:W-:Y:S01]  /*3120*/  MUFU.EX2 R60, R4 ;  /* 0x00000004003c7308 */ /* 0x0003e20000000800 */
[--C-:B------:R-:W-:Y:S01]  /*3130*/  FFMA.FTZ R6, R6, UR15, -R0.reuse ;  /* 0x0000000f06067c23 */ /* 0x100fe20008010800 */
[----:B------:R-:W-:Y:S08]  /*3140*/  FFMA.FTZ R7, R7, UR15, -R0 ;  /* 0x0000000f07077c23 */ /* 0x000ff00008010800 */
[----:B------:R-:W2:Y:S10]  /*3150*/  MUFU.EX2 R59, R5 ;  /* 0x00000005003b7308 */ /* 0x000eb40000000800 */
[----:B------:R2:W-:Y:S01]  /*3160*/  MUFU.EX2 R61, R6 ;  /* 0x00000006003d7308 */ /* 0x0005e20000000800 */
[C---:B-1----:R-:W-:Y:S01]  /*3170*/  @P0 VIADD R4, R49.reuse, 0x8 ;  /* 0x0000000831040836 */ /* 0x042fe20000000000 */
[----:B------:R-:W-:Y:S04]  /*3180*/  @P0 IADD3 R49, R49, 0x9, RZ ;  /* 0x0000000931310810 */ /* 0x000fe80007ffe0ff */
[----:B------:R-:W-:Y:S02]  /*3190*/  @P0 ISETP.GE.AND P1, PT, R4, UR5, PT ;  /* 0x0000000504000c0c */ /* 0x000fe4000bf26270 */
[----:B------:R-:W-:Y:S02]  /*31a0*/  @P0 ISETP.GE.AND P2, PT, R49, UR5, PT ;  /* 0x0000000531000c0c */ /* 0x000fe4000bf46270 */
[----:B------:R-:W1:Y:S01]  /*31b0*/  MUFU.EX2 R58, R7 ;  /* 0x00000007003a7308 */ /* 0x000e620000000800 */
[----:B------:R-:W-:Y:S02]  /*31c0*/  @P0 FSEL R8, R8, -INF , !P1 ;  /* 0xff80000008080808 */ /* 0x000fe40004800000 */
[----:B------:R-:W-:Y:S02]  /*31d0*/  @P0 FSEL R9, R9, -INF , !P2 ;  /* 0xff80000009090808 */ /* 0x000fe40005000000 */
[----:B------:R-:W-:Y:S01]  /*31e0*/  @P0 FSEL R10, R10, -INF , !P1 ;  /* 0xff8000000a0a0808 */ /* 0x000fe20004800000 */
[--C-:B------:R-:W-:Y:S01]  /*31f0*/  FFMA.FTZ R8, R8, UR15, -R48.reuse ;  /* 0x0000000f08087c23 */ /* 0x100fe20008010830 */
[----:B------:R-:W-:Y:S01]  /*3200*/  @P0 FSEL R11, R11, -INF , !P2 ;  /* 0xff8000000b0b0808 */ /* 0x000fe20005000000 */
[----:B------:R-:W-:Y:S01]  /*3210*/  FFMA.FTZ R48, R9, UR15, -R48 ;  /* 0x0000000f09307c23 */ /* 0x000fe20008010830 */
[----:B--2---:R-:W-:Y:S01]  /*3220*/  F2FP.F16.F32.PACK_AB R6, R59, R60 ;  /* 0x0000003c3b06723e */ /* 0x004fe200000000ff */
[--C-:B------:R-:W-:Y:S01]  /*3230*/  FFMA.FTZ R10, R10, UR15, -R0.reuse ;  /* 0x0000000f0a0a7c23 */ /* 0x100fe20008010800 */
[----:B------:R-:W-:Y:S01]  /*3240*/  MUFU.EX2 R54, R8 ;  /* 0x0000000800367308 */ /* 0x000fe20000000800 */
[----:B------:R-:W-:Y:S01]  /*3250*/  FFMA.FTZ R0, R11, UR15, -R0 ;  /* 0x0000000f0b007c23 */ /* 0x000fe20008010800 */
[----:B------:R-:W-:Y:S01]  /*3260*/  IADD3 R52, P0, R247, UR12, RZ ;  /* 0x0000000cf7347c10 */ /* 0x000fe2000ff1e0ff */
[----:B------:R-:W-:Y:S01]  /*3270*/  STS [R248+0x15000], R6 ;  /* 0x01500006f8007388 */ /* 0x000fe20000000800 */
[----:B-1----:R-:W-:Y:S06]  /*3280*/  F2FP.F16.F32.PACK_AB R5, R58, R61 ;  /* 0x0000003d3a05723e */ /* 0x002fec00000000ff */
[----:B------:R-:W1:Y:S01]  /*3290*/  MUFU.EX2 R57, R48 ;  /* 0x0000003000397308 */ /* 0x000e620000000800 */
[----:B------:R-:W-:Y:S01]  /*32a0*/  IADD3.X R53, R246, UR11, RZ, P0, !PT ;  /* 0x0000000bf6357c10 */ /* 0x000fe200087fe4ff */
[----:B------:R-:W-:Y:S08]  /*32b0*/  STS [R251+0x15000], R5 ;  /* 0x01500005fb007388 */ /* 0x000ff00000000800 */
        /* <DEDUP_REMOVED lines=150> */
[----:B------:R-:W1:Y:S08]  /*3c20*/  LDC R5, c[0x0][0x420] ;  /* 0x00010800ff057b82 */ /* 0x000e700000000800 */
[----:B------:R-:W2:Y:S01]  /*3c30*/  LDC R6, c[0x0][0x424] ;  /* 0x00010900ff067b82 */ /* 0x000ea20000000800 */
[C---:B-1----:R-:W-:Y:S05]  /*3c40*/  IMAD.U32 R0, R5.reuse, -0x40, RZ ;  /* 0xffffffc005007824 */ /* 0x042fea00078e00ff */
[C---:B------:R-:W-:Y:S04]  /*3c50*/  LEA R4, P0, R0.reuse, R240, 0x1 ;  /* 0x000000f000047211 */ /* 0x040fe800078008ff */
[----:B------:R-:W-:Y:S01]  /*3c60*/  LEA.HI.X.SX32 R0, R0, R241, 0x1, P0 ;  /* 0x000000f100007211 */ /* 0x000fe200000f0eff */
[----:B------:R-:W-:Y:S04]  /*3c70*/  IMAD.MOV.U32 R240, RZ, RZ, R4 ;  /* 0x000000fffff07224 */ /* 0x000fe800078e0004 */
[----:B------:R-:W-:Y:S01]  /*3c80*/  IMAD.MOV.U32 R241, RZ, RZ, R0 ;  /* 0x000000fffff17224 */ /* 0x000fe200078e0000 */
[C---:B------:R-:W-:Y:S04]  /*3c90*/  LEA R4, P0, R5.reuse, R240, 0x6 ;  /* 0x000000f005047211 */ /* 0x040fe800078030ff */
[----:B------:R-:W-:Y:S01]  /*3ca0*/  @!PT LDS RZ, [RZ] ;  /* 0x00000000fffff984 */ /* 0x000fe20000000800 */
[----:B------:R-:W-:Y:S01]  /*3cb0*/  @!PT LDS RZ, [RZ] ;  /* 0x00000000fffff984 */ /* 0x000fe20000000800 */
[----:B------:R-:W-:Y:S01]  /*3cc0*/  @!PT LDS RZ, [RZ] ;  /* 0x00000000fffff984 */ /* 0x000fe20000000800 */
[----:B------:R1:W-:Y:S01]  /*3cd0*/  LDGSTS.E.BYPASS.LTC128B.128 [R237+0x8000], desc[UR6][R240.64] ;  /* 0x08000000f0ed7fae */ /* 0x0003e2000b901d46 */
[----:B--2---:R-:W-:Y:S03]  /*3ce0*/  LEA.HI.X R5, R5, R241, R6, 0x6, P0 ;  /* 0x000000f105057211 */ /* 0x004fe600000f3406 */
[----:B------:R1:W-:Y:S04]  /*3cf0*/  LDGSTS.E.BYPASS.LTC128B.128 [R237+0xa000], desc[UR6][R240.64+0x80] ;  /* 0x0a000080f0ed7fae */ /* 0x0003e8000b901d46 */
[----:B------:R1:W-:Y:S04]  /*3d00*/  LDGSTS.E.BYPASS.LTC128B.128 [R237+0xc000], desc[UR6][R240.64+0x100] ;  /* 0x0c000100f0ed7fae */ /* 0x0003e8000b901d46 */
[----:B------:R1:W-:Y:S04]  /*3d10*/  LDGSTS.E.BYPASS.LTC128B.128 [R237+0xe000], desc[UR6][R240.64+0x180] ;  /* 0x0e000180f0ed7fae */ /* 0x0003e8000b901d46 */
[----:B------:R1:W-:Y:S04]  /*3d20*/  LDGSTS.E.BYPASS.LTC128B.128 [R237+0x9000], desc[UR6][R4.64] ;  /* 0x0900000004ed7fae */ /* 0x0003e8000b901d46 */
[----:B------:R1:W-:Y:S04]  /*3d30*/  LDGSTS.E.BYPASS.LTC128B.128 [R237+0xb000], desc[UR6][R4.64+0x80] ;  /* 0x0b00008004ed7fae */ /* 0x0003e8000b901d46 */
[----:B------:R1:W-:Y:S04]  /*3d40*/  LDGSTS.E.BYPASS.LTC128B.128 [R237+0xd000], desc[UR6][R4.64+0x100] ;  /* 0x0d00010004ed7fae */ /* 0x0003e8000b901d46 */
[----:B------:R1:W-:Y:S04]  /*3d50*/  LDGSTS.E.BYPASS.LTC128B.128 [R237+0xf000], desc[UR6][R4.64+0x180] ;  /* 0x0f00018004ed7fae */ /* 0x0003e8000b901d46 */
[----:B------:R-:W0:Y:S02]  /*3d60*/  LDGDEPBAR ;  /* 0x00000000000079af */ /* 0x000e240000000000 */
.L_x_157:
        /* <DEDUP_REMOVED lines=31> */
[-C--:B------:R-:W-:Y:S01]  /*3f60*/  HMMA.16816.F32 R92, R92, R198.reuse, RZ ;  /* 0x000000c65c5c723c */ /* 0x080fe200000018ff */
[----:B------:R-:W-:Y:S04]  /*3f70*/  IMAD R197, R0, UR16, RZ ;  /* 0x0000001000c57c24 */ /* 0x000fe8000f8e02ff */
[C---:B------:R-:W-:Y:S01]  /*3f80*/  IMAD.U32 R0, R197.reuse, -0x40, RZ ;  /* 0xffffffc0c5007824 */ /* 0x040fe200078e00ff */
[----:B------:R-:W-:Y:S02]  /*3f90*/  HMMA.16816.F32 R96, R96, R198, RZ ;  /* 0x000000c66060723c */ /* 0x000fe400000018ff */
[C---:B------:R-:W-:Y:S03]  /*3fa0*/  IMAD.SHL.U32 R196, R197.reuse, 0x10, RZ ;  /* 0x00000010c5c47824 */ /* 0x040fe600078e00ff */
[C---:B------:R-:W-:Y:S01]  /*3fb0*/  LEA R238, P0, R0.reuse, R238, 0x2 ;  /* 0x000000ee00ee7211 */ /* 0x040fe200078010ff */
[-C--:B------:R-:W-:Y:S05]  /*3fc0*/  HMMA.16816.F32 R4, R200, R204.reuse, R4 ;  /* 0x000000ccc804723c */ /* 0x080fea0000001804 */
[----:B------:R-:W-:Y:S01]  /*3fd0*/  LEA.HI.X.SX32 R239, R0, R239, 0x2, P0 ;  /* 0x000000ef00ef7211 */ /* 0x000fe200000f16ff */
[C---:B------:R-:W-:Y:S05]  /*3fe0*/  HMMA.16816.F32 R8, R208.reuse, R204, R8 ;  /* 0x000000ccd008723c */ /* 0x040fea0000001808 */
[----:B------:R-:W-:Y:S01]  /*3ff0*/  IMAD.SHL.U32 R0, R197, 0x8, RZ ;  /* 0x00000008c5007824 */ /* 0x000fe200078e00ff */
        /* <DEDUP_REMOVED lines=8> */
[CC--:B------:R-:W-:Y:S01]  /*4080*/  LEA R198, P1, R0.reuse, R238.reuse, 0x2 ;  /* 0x000000ee00c67211 */ /* 0x0c0fe200078210ff */
[C---:B------:R-:W-:Y:S02]  /*4090*/  HMMA.16816.F32 R56, R208.reuse, R212, R56 ;  /* 0x000000d4d038723c */ /* 0x040fe40000001838 */
[----:B------:R2:W5:Y:S03]  /*40a0*/  @P3 LDG.E R245, desc[UR6][R204.64+-0xe0] ;  /* 0xffff2006ccf53981 */ /* 0x000566000c1e1900 */
[-C--:B------:R-:W-:Y:S01]  /*40b0*/  LEA.HI.X.SX32 R199, R0, R239.reuse, 0x2, P1 ;  /* 0x000000ef00c77211 */ /* 0x080fe200008f16ff */
[----:B------:R-:W-:Y:S01]  /*40c0*/  REDG.E.ADD.F32.FTZ.RN.STRONG.GPU desc[UR6][R238.64], R4 ;  /* 0x00000004ee0079a6 */ /* 0x000fe2000c10f386 */
[-C--:B------:R-:W-:Y:S03]  /*40d0*/  HMMA.16816.F32 R60, R208, R214.reuse, R60 ;  /* 0x000000d6d03c723c */ /* 0x080fe6000000183c */
[----:B------:R-:W-:Y:S01]  /*40e0*/  REDG.E.ADD.F32.FTZ.RN.STRONG.GPU desc[UR6][R198.64], R5 ;  /* 0x00000005c60079a6 */ /* 0x000fe2000c10f386 */
[----:B------:R-:W-:Y:S02]  /*40f0*/  IMAD.SHL.U32 R207, R197, 0x20, RZ ;  /* 0x00000020c5cf7824 */ /* 0x000fe400078e00ff */
[C---:B------:R-:W-:Y:S06]  /*4100*/  HMMA.16816.F32 R64, R200.reuse, R214, R64 ;  /* 0x000000d6c840723c */ /* 0x040fec0000001840 */
[-C--:B------:R-:W-:Y:S06]  /*4110*/  HMMA.16816.F32 R68, R200, R216.reuse, R68 ;  /* 0x000000d8c844723c */ /* 0x080fec0000001844 */
[C---:B------:R-:W-:Y:S05]  /*4120*/  HMMA.16816.F32 R72, R208.reuse, R216, R72 ;  /* 0x000000d8d048723c */ /* 0x040fea0000001848 */
[CC--:B--2---:R-:W-:Y:S01]  /*4130*/  LEA R204, P0, R196.reuse, R238.reuse, 0x2 ;  /* 0x000000eec4cc7211 */ /* 0x0c4fe200078010ff */
[-C--:B------:R-:W-:Y:S05]  /*4140*/  HMMA.16816.F32 R76, R208, R218.reuse, R76 ;  /* 0x000000dad04c723c */ /* 0x080fea000000184c */
[-C--:B------:R-:W-:Y:S01]  /*4150*/  LEA.HI.X.SX32 R205, R196, R239.reuse, 0x2, P0 ;  /* 0x000000efc4cd7211 */ /* 0x080fe200000f16ff */
[C---:B------:R-:W-:Y:S04]  /*4160*/  HMMA.16816.F32 R80, R200.reuse, R218, R80 ;  /* 0x000000dac850723c */ /* 0x040fe80000001850 */
[----:B------:R2:W-:Y:S01]  /*4170*/  REDG.E.ADD.F32.FTZ.RN.STRONG.GPU desc[UR6][R204.64], R6 ;  /* 0x00000006cc0079a6 */ /* 0x0005e2000c10f386 */
[CC--:B------:R-:W-:Y:S01]  /*4180*/  LEA R206, P0, R207.reuse, R238.reuse, 0x2 ;  /* 0x000000eecfce7211 */ /* 0x0c0fe200078010ff */
[-C--:B-1----:R-:W-:Y:S05]  /*4190*/  HMMA.16816.F32 R84, R200, R220.reuse, R84 ;  /* 0x000000dcc854723c */ /* 0x082fea0000001854 */
[-C--:B------:R-:W-:Y:S01]  /*41a0*/  LEA.HI.X.SX32 R207, R207, R239.reuse, 0x2, P0 ;  /* 0x000000efcfcf7211 */ /* 0x080fe200000f16ff */
[C---:B------:R-:W-:Y:S06]  /*41b0*/  HMMA.16816.F32 R88, R208.reuse, R220, R88 ;  /* 0x000000dcd058723c */ /* 0x040fec0000001858 */
[-C--:B------:R-:W-:Y:S06]  /*41c0*/  HMMA.16816.F32 R92, R208, R222.reuse, R92 ;  /* 0x000000ded05c723c */ /* 0x080fec000000185c */
[----:B------:R-:W-:Y:S05]  /*41d0*/  HMMA.16816.F32 R96, R200, R222, R96 ;  /* 0x000000dec860723c */ /* 0x000fea0000001860 */
[C---:B------:R-:W-:Y:S02]  /*41e0*/  IMAD R208, R197.reuse, 0x18, RZ ;  /* 0x00000018c5d07824 */ /* 0x040fe400078e02ff */
[----:B--2---:R-:W-:Y:S04]  /*41f0*/  IMAD R205, R197, 0x28, RZ ;  /* 0x00000028c5cd7824 */ /* 0x004fe800078e02ff */
[CC--:B------:R-:W-:Y:S02]  /*4200*/  LEA R4, P1, R208.reuse, R238.reuse, 0x2 ;  /* 0x000000eed0047211 */ /* 0x0c0fe400078210ff */
[-C--:B------:R-:W-:Y:S02]  /*4210*/  LEA R204, P2, R205, R238.reuse, 0x2 ;  /* 0x000000eecdcc7211 */ /* 0x080fe400078410ff */
[-C--:B------:R-:W-:Y:S01]  /*4220*/  LEA.HI.X.SX32 R5, R208, R239.reuse, 0x2, P1 ;  /* 0x000000efd0057211 */ /* 0x080fe200008f16ff */
[----:B------:R-:W-:Y:S01]  /*4230*/  IMAD R208, R197, 0x30, RZ ;  /* 0x00000030c5d07824 */ /* 0x000fe200078e02ff */
[-C--:B------:R-:W-:Y:S01]  /*4240*/  LEA.HI.X.SX32 R205, R205, R239.reuse, 0x2, P2 ;  /* 0x000000efcdcd7211 */ /* 0x080fe200010f16ff */
[----:B------:R-:W-:Y:S02]  /*4250*/  IMAD R197, R197, 0x38, RZ ;  /* 0x00000038c5c57824 */ /* 0x000fe400078e02ff */
[----:B------:R1:W-:Y:S01]  /*4260*/  REDG.E.ADD.F32.FTZ.RN.STRONG.GPU desc[UR6][R4.64], R7 ;  /* 0x00000007040079a6 */ /* 0x0003e2000c10f386 */
[CC--:B------:R-:W-:Y:S03]  /*4270*/  LEA R6, P1, R208.reuse, R238.reuse, 0x2 ;  /* 0x000000eed0067211 */ /* 0x0c0fe600078210ff */
[----:B------:R2:W-:Y:S04]  /*4280*/  REDG.E.ADD.F32.FTZ.RN.STRONG.GPU desc[UR6][R206.64], R8 ;  /* 0x00000008ce0079a6 */ /* 0x0005e8000c10f386 */
[----:B------:R3:W-:Y:S01]  /*4290*/  REDG.E.ADD.F32.FTZ.RN.STRONG.GPU desc[UR6][R204.64], R9 ;  /* 0x00000009cc0079a6 */ /* 0x0007e2000c10f386 */
[-C--:B-1----:R-:W-:Y:S02]  /*42a0*/  LEA.HI.X.SX32 R7, R208, R239.reuse, 0x2, P1 ;  /* 0x000000efd0077211 */ /* 0x082fe400008f16ff */
[CC--:B------:R-:W-:Y:S01]  /*42b0*/  LEA R4, P0, R197.reuse, R238.reuse, 0x2 ;  /* 0x000000eec5047211 */ /* 0x0c0fe200078010ff */
[----:B--2---:R-:W-:Y:S02]  /*42c0*/  VIADD R206, R196, 0x20 ;  /* 0x00000020c4ce7836 */ /* 0x004fe40000000000 */
[----:B------:R1:W-:Y:S01]  /*42d0*/  REDG.E.ADD.F32.FTZ.RN.STRONG.GPU desc[UR6][R6.64], R10 ;  /* 0x0000000a060079a6 */ /* 0x0003e2000c10f386 */
[-C--:B------:R-:W-:Y:S02]  /*42e0*/  LEA.HI.X.SX32 R5, R197, R239.reuse, 0x2, P0 ;  /* 0x000000efc5057211 */ /* 0x080fe400000f16ff */
[CC--:B------:R-:W-:Y:S03]  /*42f0*/  LEA R8, P0, R206.reuse, R238.reuse, 0x2 ;  /* 0x000000eece087211 */ /* 0x0c0fe600078010ff */
[----:B------:R2:W-:Y:S01]  /*4300*/  REDG.E.ADD.F32.FTZ.RN.STRONG.GPU desc[UR6][R4.64], R11 ;  /* 0x0000000b040079a6 */ /* 0x0005e2000c10f386 */
[-C--:B---3--:R-:W-:Y:S03]  /*4310*/  LEA.HI.X.SX32 R9, R206, R239.reuse, 0x2, P0 ;  /* 0x000000efce097211 */ /* 0x088fe600000f16ff */
[----:B------:R3:W-:Y:S04]  /*4320*/  REDG.E.ADD.F32.FTZ.RN.STRONG.GPU desc[UR6][R238.64+0x80], R48 ;  /* 0x00008030ee0079a6 */ /* 0x0007e8000c10f386 */
[----:B------:R4:W-:Y:S04]  /*4330*/  REDG.E.ADD.F32.FTZ.RN.STRONG.GPU desc[UR6][R198.64+0x80], R49 ;  /* 0x00008031c60079a6 */ /* 0x0009e8000c10f386 */
[----:B------:R4:W-:Y:S01]  /*4340*/  REDG.E.ADD.F32.FTZ.RN.STRONG.GPU desc[UR6][R8.64], R50 ;  /* 0x00000032080079a6 */ /* 0x0009e2000c10f386 */
[C---:B-1----:R-:W-:Y:S05]  /*4350*/  IMAD.IADD R7, R0.reuse, 0x1, R206 ;  /* 0x0000000100077824 */ /* 0x042fea00078e02ce */
[CC--:B------:R-:W-:Y:S01]  /*4360*/  LEA R6, P1, R7.reuse, R238.reuse, 0x2 ;  /* 0x000000ee07067211 */ /* 0x0c0fe200078210ff */
[C---:B--2---:R-:W-:Y:S03]  /*4370*/  IMAD.IADD R4, R0.reuse, 0x1, R7 ;  /* 0x0000000100047824 */ /* 0x044fe600078e0207 */
[-C--:B------:R-:W-:Y:S01]  /*4380*/  LEA.HI.X.SX32 R7, R7, R239.reuse, 0x2, P1 ;  /* 0x000000ef07077211 */ /* 0x080fe200008f16ff */
[----:B------:R-:W-:Y:S01]  /*4390*/  IMAD.IADD R5, R0, 0x1, R4 ;  /* 0x0000000100057824 */ /* 0x000fe200078e0204 */
[CC--:B---3--:R-:W-:Y:S03]  /*43a0*/  LEA R48, P0, R4.reuse, R238.reuse, 0x2 ;  /* 0x000000ee04307211 */ /* 0x0c8fe600078010ff */
        /* <DEDUP_REMOVED lines=155> */
[-C--:B------:R-:W-:Y:S03]  /*4d60*/  LEA.HI.X.SX32 R9, R196, R239.reuse, 0x2, P0 ;  /* 0x000000efc4097211 */ /* 0x080fe600000f16ff */
[----:B------:R-:W-:Y:S01]  /*4d70*/  IMAD.IADD R4, R0, 0x1, R5 ;  /* 0x0000000100047824 */ /* 0x000fe200078e0205 */
[CC--:B------:R-:W-:Y:S02]  /*4d80*/  LEA R44, P0, R6.reuse, R238.reuse, 0x2 ;  /* 0x000000ee062c7211 */ /* 0x0c0fe400078010ff */
[CC--:B------:R-:W-:Y:S01]  /*4d90*/  LEA R10, P2, R5.reuse, R238.reuse, 0x2 ;  /* 0x000000ee050a7211 */ /* 0x0c0fe200078410ff */
[----:B------:R1:W-:Y:S01]  /*4da0*/  REDG.E.ADD.F32.FTZ.RN.STRONG.GPU desc[UR6][R8.64], R98 ;  /* 0x00000062080079a6 */ /* 0x0003e2000c10f386 */
[-C--:B------:R-:W-:Y:S01]  /*4db0*/  LEA.HI.X.SX32 R45, R6, R239.reuse, 0x2, P0 ;  /* 0x000000ef062d7211 */ /* 0x080fe200000f16ff */
[----:B------:R-:W-:Y:S01]  /*4dc0*/  IMAD.IADD R0, R0, 0x1, R4 ;  /* 0x0000000100007824 */ /* 0x000fe200078e0204 */
[-C--:B------:R-:W-:Y:S01]  /*4dd0*/  LEA.HI.X.SX32 R11, R5, R239.reuse, 0x2, P2 ;  /* 0x000000ef050b7211 */ /* 0x080fe200010f16ff */
[----:B------:R-:W-:Y:S03]  /*4de0*/  REDG.E.ADD.F32.FTZ.RN.STRONG.GPU desc[UR6][R46.64], R99 ;  /* 0x000000632e0079a6 */ /* 0x000fe6000c10f386 */
[CC--:B------:R-:W-:Y:S01]  /*4df0*/  LEA R6, P0, R0.reuse, R238.reuse, 0x2 ;  /* 0x000000ee00067211 */ /* 0x0c0fe200078010ff */
[----:B------:R-:W-:Y:S03]  /*4e00*/  REDG.E.ADD.F32.FTZ.RN.STRONG.GPU desc[UR6][R44.64], R92 ;  /* 0x0000005c2c0079a6 */ /* 0x000fe6000c10f386 */
[-C--:B------:R-:W-:Y:S01]  /*4e10*/  LEA.HI.X.SX32 R7, R0, R239.reuse, 0x2, P0 ;  /* 0x000000ef00077211 */ /* 0x080fe200000f16ff */
        /* <DEDUP_REMOVED lines=55> */
[----:B------:R-:W-:Y:S08]  /*5190*/  BAR.SYNC.DEFER_BLOCKING 0x0 ;  /* 0x0000000000007b1d */ /* 0x000ff00000010000 */
        /* <DEDUP_REMOVED lines=11> */
[----:B------:R1:W-:Y:S01]  /*5250*/  LDGSTS.E.BYPASS.LTC128B.128 [R237], desc[UR6][R242.64] ;  /* 0x00000000f2ed7fae */ /* 0x0003e2000b901d46 */
        /* <DEDUP_REMOVED lines=9> */
.L_x_158:
[----:B------:R-:W-:Y:S01]  /*52f0*/  ISETP.LT.AND P0, PT, RZ, UR8, PT ;  /* 0x00000008ff007c0c */ /* 0x000fe2000bf01270 */
[----:B------:R-:W-:Y:S11]  /*5300*/  UIADD3 UR8, UR8, -0x1, URZ ;  /* 0xffffffff08087890 */ /* 0x000ff6000fffe03f */
[----:B------:R-:W-:Y:S01]  /*5310*/  @!UPT UIADD3 URZ, URZ, URZ, URZ ;  /* 0x0000003f3f3ff290 */ /* 0x000fe2000fffe03f */
[----:B------:R-:W-:Y:S05]  /*5320*/  @P0 BRA `(.L_x_159) ;  /* 0xffffffd400e00947 */ /* 0x000fea000383ffff */
[----:B------:R-:W-:Y:S01]  /*5330*/  BAR.SYNC.DEFER_BLOCKING 0x0 ;  /* 0x0000000000007b1d */ /* 0x000fe20000010000 */
[----:B------:R-:W-:Y:S01]  /*5340*/  F2FP.F16.F32.PACK_AB R12, R13, R12 ;  /* 0x0000000c0d0c723e */ /* 0x000fe200000000ff */
[----:B------:R-:W-:Y:S01]  /*5350*/  UISETP.NE.AND UP0, UPT, UR22, -0x1, UPT ;  /* 0xffffffff1600788c */ /* 0x000fe2000bf05270 */
[----:B------:R-:W-:Y:S02]  /*5360*/  F2FP.F16.F32.PACK_AB R14, R15, R14 ;  /* 0x0000000e0f0e723e */ /* 0x000fe400000000ff */
[----:B------:R-:W-:Y:S01]  /*5370*/  F2FP.F16.F32.PACK_AB R16, R17, R16 ;  /* 0x000000101110723e */ /* 0x000fe200000000ff */
[----:B------:R-:W-:Y:S01]  /*5380*/  ULDC UR8, c[0x0][0x390] ;  /* 0x0000e40000087ab9 */ /* 0x000fe20000000800 */
        /* <DEDUP_REMOVED lines=17> */
[----:B------:R2:W-:Y:S01]  /*54a0*/  STS [R252+0x4000], R12 ;  /* 0x0040000cfc007388 */ /* 0x0005e20000000800 */
        /* <DEDUP_REMOVED lines=9> */
[----:B-1----:R-:W-:Y:S01]  /*5540*/  FMUL.FTZ R5, R131, UR8 ;  /* 0x0000000883057c20 */ /* 0x002fe20008410000 */
[----:B------:R-:W-:Y:S01]  /*5550*/  FMUL.FTZ R124, R124, UR8 ;  /* 0x000000087c7c7c20 */ /* 0x000fe20008410000 */
[----:B------:R1:W-:Y:S01]  /*5560*/  STS [R252+0x4c00], R18 ;  /* 0x004c0012fc007388 */ /* 0x0003e20000000800 */
[----:B------:R-:W-:Y:S01]  /*5570*/  FMUL.FTZ R4, R125, UR8 ;  /* 0x000000087d047c20 */ /* 0x000fe20008410000 */
[----:B------:R-:W-:Y:S01]  /*5580*/  FMUL.FTZ R126, R126, UR8 ;  /* 0x000000087e7e7c20 */ /* 0x000fe20008410000 */
[----:B------:R-:W-:Y:S01]  /*5590*/  FMUL.FTZ R0, R127, UR8 ;  /* 0x000000087f007c20 */ /* 0x000fe20008410000 */
[----:B------:R-:W-:Y:S01]  /*55a0*/  F2FP.F16.F32.PACK_AB R24, R25, R24 ;  /* 0x000000181918723e */ /* 0x000fe200000000ff */
[----:B------:R-:W-:Y:S01]  /*55b0*/  @UP0 UIADD3 UR10, UR17, UR22, URZ ;  /* 0x00000016110a0290 */ /* 0x000fe2000fffe03f */
[----:B------:R-:W-:Y:S01]  /*55c0*/  F2FP.F16.F32.PACK_AB R26, R27, R26 ;  /* 0x0000001a1b1a723e */ /* 0x000fe200000000ff */
[----:B------:R-:W-:Y:S01]  /*55d0*/  @UP0 UIADD3 UR12, UR17, UR22, URZ ;  /* 0x00000016110c0290 */ /* 0x000fe2000fffe03f */
[----:B------:R-:W-:Y:S01]  /*55e0*/  F2FP.F16.F32.PACK_AB R20, R21, R20 ;  /* 0x000000141514723e */ /* 0x000fe200000000ff */
[----:B------:R1:W-:Y:S01]  /*55f0*/  STS [R252+0x5000], R24 ;  /* 0x00500018fc007388 */ /* 0x0003e20000000800 */
[----:B------:R-:W-:Y:S01]  /*5600*/  F2FP.F16.F32.PACK_AB R22, R23, R22 ;  /* 0x000000161716723e */ /* 0x000fe200000000ff */
[----:B------:R-:W-:Y:S01]  /*5610*/  @UP0 ULDC.64 UR18, c[0x0][0x458] ;  /* 0x0001160000120ab9 */ /* 0x000fe20000000a00 */
[----:B------:R-:W-:Y:S01]  /*5620*/  F2FP.F16.F32.PACK_AB R28, R29, R28 ;  /* 0x0000001c1d1c723e */ /* 0x000fe200000000ff */
[----:B--2---:R-:W-:Y:S01]  /*5630*/  FMUL.FTZ R12, R109, UR8 ;  /* 0x000000086d0c7c20 */ /* 0x004fe20008410000 */
[----:B------:R-:W-:Y:S01]  /*5640*/  F2FP.F16.F32.PACK_AB R30, R31, R30 ;  /* 0x0000001e1f1e723e */ /* 0x000fe200000000ff */
[----:B------:R2:W-:Y:S01]  /*5650*/  STS [R252+0x5400], R26 ;  /* 0x0054001afc007388 */ /* 0x0005e20000000800 */
[----:B------:R-:W-:Y:S01]  /*5660*/  F2FP.F16.F32.PACK_AB R32, R33, R32 ;  /* 0x000000202120723e */ /* 0x000fe200000000ff */
[----:B---3--:R-:W-:Y:S01]  /*5670*/  FMUL.FTZ R14, R113, UR8 ;  /* 0x00000008710e7c20 */ /* 0x008fe20008410000 */
[----:B------:R-:W-:Y:S01]  /*5680*/  F2FP.F16.F32.PACK_AB R34, R35, R34 ;  /* 0x000000222322723e */ /* 0x000fe200000000ff */
[----:B------:R2:W-:Y:S01]  /*5690*/  STS [R252+0x5800], R20 ;  /* 0x00580014fc007388 */ /* 0x0005e20000000800 */
[----:B------:R-:W-:Y:S01]  /*56a0*/  F2FP.F16.F32.PACK_AB R40, R41, R40 ;  /* 0x000000282928723e */ /* 0x000fe200000000ff */
[----:B----4-:R-:W-:Y:S01]  /*56b0*/  FMUL.FTZ R16, R105, UR8 ;  /* 0x0000000869107c20 */ /* 0x010fe20008410000 */
[----:B------:R-:W-:Y:S01]  /*56c0*/  F2FP.F16.F32.PACK_AB R42, R43, R42 ;  /* 0x0000002a2b2a723e */ /* 0x000fe200000000ff */
[----:B------:R2:W-:Y:S01]  /*56d0*/  STS [R252+0x5c00], R22 ;  /* 0x005c0016fc007388 */ /* 0x0005e20000000800 */
[----:B------:R-:W-:Y:S01]  /*56e0*/  F2FP.F16.F32.PACK_AB R36, R37, R36 ;  /* 0x000000242524723e */ /* 0x000fe200000000ff */
[----:B-1----:R-:W-:Y:S01]  /*56f0*/  FMUL.FTZ R18, R101, UR8 ;  /* 0x0000000865127c20 */ /* 0x002fe20008410000 */
[----:B------:R-:W-:Y:S01]  /*5700*/  F2FP.F16.F32.PACK_AB R38, R39, R38 ;  /* 0x000000262726723e */ /* 0x000fe200000000ff */
[----:B------:R2:W-:Y:S01]  /*5710*/  STS [R252+0x6000], R28 ;  /* 0x0060001cfc007388 */ /* 0x0005e20000000800 */
[----:B------:R-:W-:Y:S01]  /*5720*/  F2FP.F16.F32.PACK_AB R17, R17, R102 ;  /* 0x000000661111723e */ /* 0x000fe200000000ff */
[----:B------:R-:W-:Y:S01]  /*5730*/  @UP0 ULDC.64 UR14, c[0x0][0x450] ;  /* 0x00011400000e0ab9 */ /* 0x000fe20000000a00 */
[----:B------:R-:W-:Y:S01]  /*5740*/  F2FP.F16.F32.PACK_AB R18, R18, R100 ;  /* 0x000000641212723e */ /* 0x000fe200000000ff */
[----:B------:R2:W-:Y:S01]  /*5750*/  STS [R252+0x6400], R30 ;  /* 0x0064001efc007388 */ /* 0x0005e20000000800 */
[----:B------:R-:W-:Y:S01]  /*5760*/  F2FP.F16.F32.PACK_AB R16, R16, R104 ;  /* 0x000000681010723e */ /* 0x000fe200000000ff */
[----:B------:R-:W-:Y:S01]  /*5770*/  @UP0 UIMAD.WIDE.U32 UR8, UR10, UR18, URZ ;  /* 0x000000120a0802a5 */ /* 0x000fe2000f8e003f */
[----:B------:R-:W-:Y:S01]  /*5780*/  F2FP.F16.F32.PACK_AB R15, R15, R106 ;  /* 0x0000006a0f0f723e */ /* 0x000fe200000000ff */
[----:B------:R2:W-:Y:S01]  /*5790*/  STS [R252+0x7000], R40 ;  /* 0x00700028fc007388 */ /* 0x0005e20000000800 */
[----:B------:R-:W-:Y:S01]  /*57a0*/  F2FP.F16.F32.PACK_AB R14, R14, R112 ;  /* 0x000000700e0e723e */ /* 0x000fe200000000ff */
[----:B------:R-:W-:Y:S01]  /*57b0*/  @UP0 UIMAD UR13, UR10, UR19, URZ ;  /* 0x000000130a0d02a4 */ /* 0x000fe2000f8e023f */
        /* <DEDUP_REMOVED lines=11> */
[----:B------:R-:W-:Y:S01]  /*5870*/  @UP0 UIADD3 UR22, UR9, UR13, URZ ;  /* 0x0000000d09160290 */ /* 0x000fe2000fffe03f */
[----:B------:R-:W-:Y:S01]  /*5880*/  F2FP.F16.F32.PACK_AB R7, R7, R122 ;  /* 0x0000007a0707723e */ /* 0x000fe200000000ff */
[----:B------:R2:W-:Y:S01]  /*5890*/  STS [R252+0x7800], R36 ;  /* 0x00780024fc007388 */ /* 0x0005e20000000800 */
[----:B------:R-:W-:Y:S01]  /*58a0*/  F2FP.F16.F32.PACK_AB R6, R6, R128 ;  /* 0x000000800606723e */ /* 0x000fe200000000ff */
[----:B------:R-:W-:Y:S01]  /*58b0*/  @UP0 UIADD3 UR21, UR11, UR12, URZ ;  /* 0x0000000c0b150290 */ /* 0x000fe2000fffe03f */
[----:B------:R-:W-:Y:S01]  /*58c0*/  F2FP.F16.F32.PACK_AB R5, R5, R130 ;  /* 0x000000820505723e */ /* 0x000fe200000000ff */
[----:B------:R2:W-:Y:S01]  /*58d0*/  STS [R252+0x7c00], R38 ;  /* 0x007c0026fc007388 */ /* 0x0005e20000000800 */
[----:B------:R-:W-:Y:S01]  /*58e0*/  F2FP.F16.F32.PACK_AB R4, R4, R124 ;  /* 0x0000007c0404723e */ /* 0x000fe200000000ff */
[----:B------:R-:W-:Y:S01]  /*58f0*/  @UP0 UMOV UR16, UR10 ;  /* 0x0000000a00100c82 */ /* 0x000fe20008000000 */
[----:B------:R-:W-:Y:S01]  /*5900*/  F2FP.F16.F32.PACK_AB R0, R0, R126 ;  /* 0x0000007e0000723e */ /* 0x000fe200000000ff */
[----:B------:R2:W-:Y:S01]  /*5910*/  STS [R252], R18 ;  /* 0x00000012fc007388 */ /* 0x0005e20000000800 */
[----:B------:R-:W-:Y:S01]  /*5920*/  PLOP3.LUT P0, PT, PT, PT, UP0, 0x80, 0x0 ;  /* 0x000000000000781c */ /* 0x000fe20003f0f008 */
[----:B------:R-:W-:-:S02]  /*5930*/  @UP0 UMOV UR13, UR8 ;  /* 0x00000008000d0c82 */ /* 0x000fc40008000000 */
        /* <DEDUP_REMOVED lines=29> */
.L_x_160:
        /* <DEDUP_REMOVED lines=14> */
.L_x_161:
[----:B--2---:R-:W1:Y:S01]  /*5bf0*/  S2R R0, SR_TID.X ;  /* 0x0000000000007919 */ /* 0x004e620000002100 */
[----:B------:R-:W-:Y:S01]  /*5c00*/  UIMAD UR5, UR20, -0x20, UR5 ;  /* 0xffffffe0140578a4 */ /* 0x000fe2000f8e0205 */
[----:B------:R-:W2:Y:S01]  /*5c10*/  S2R R4, SR_TID.X ;  /* 0x0000000000047919 */ /* 0x000ea20000002100 */
[----:B------:R-:W-:Y:S01]  /*5c20*/  BAR.SYNC.DEFER_BLOCKING 0x0 ;  /* 0x0000000000007b1d */ /* 0x000fe20000010000 */
[----:B-1----:R-:W-:-:S04]  /*5c30*/  SHF.R.S32.HI R0, RZ, 0x1f, R0 ;  /* 0x0000001fff007819 */ /* 0x002fc80000011400 */
[----:B--2---:R-:W-:-:S04]  /*5c40*/  LEA.HI R0, R0, R4, RZ, 0x3 ;  /* 0x0000000400007211 */ /* 0x004fc800078f18ff */
[----:B------:R-:W-:-:S04]  /*5c50*/  SHF.R.S32.HI R0, RZ, 0x3, R0 ;  /* 0x00000003ff007819 */ /* 0x000fc80000011400 */
[----:B------:R-:W-:-:S13]  /*5c60*/  ISETP.GE.AND P0, PT, R0, UR5, PT ;  /* 0x0000000500007c0c */ /* 0x000fda000bf06270 */
[----:B------:R-:W-:Y:S05]  /*5c70*/  @P0 BRA `(.L_x_162) ;  /* 0x0000000800500947 */ /* 0x000fea0003800000 */
[----:B------:R-:W1:Y:S01]  /*5c80*/  S2R R6, SR_TID.X ;  /* 0x0000000000067919 */ /* 0x000e620000002100 */
[----:B------:R-:W-:Y:S01]  /*5c90*/  USHF.L.U32 UR5, UR20, 0x5, URZ ;  /* 0x0000000514057899 */ /* 0x000fe2000800063f */
[----:B------:R-:W-:Y:S01]  /*5ca0*/  SHF.R.S32.HI R8, RZ, 0x1f, R0 ;  /* 0x0000001fff087819 */ /* 0x000fe20000011400 */
[----:B------:R-:W-:Y:S01]  /*5cb0*/  USHF.R.S32.HI UR11, URZ, 0x1f, UR52 ;  /* 0x0000001f3f0b7899 */ /* 0x000fe20008011434 */
[----:B------:R-:W2:Y:S01]  /*5cc0*/  LDS.128 R40, [R237+0x12000] ;  /* 0x01200000ed287984 */ /* 0x000ea20000000c00 */
[----:B------:R-:W-:Y:S02]  /*5cd0*/  ULDC.64 UR8, c[0x0][0x468] ;  /* 0x00011a0000087ab9 */ /* 0x000fe40000000a00 */
[----:B------:R-:W-:Y:S01]  /*5ce0*/  IMAD.U32 R4, RZ, RZ, UR5 ;  /* 0x00000005ff047e24 */ /* 0x000fe2000f8e00ff */
[----:B------:R-:W-:Y:S01]  /*5cf0*/  IADD3 R0, P0, R0, UR5, RZ ;  /* 0x0000000500007c10 */ /* 0x000fe2000ff1e0ff */
[----:B------:R-:W3:Y:S01]  /*5d00*/  LDS.128 R16, [R237+0x11000] ;  /* 0x01100000ed107984 */ /* 0x000ee20000000c00 */
[----:B------:R-:W-:-:S02]  /*5d10*/  UIMAD UR5, UR11, UR8, URZ ;  /* 0x000000080b0572a4 */ /* 0x000fc4000f8e023f */
[----:B------:R-:W-:Y:S01]  /*5d20*/  LEA.HI.X.SX32 R8, R4, R8, 0x1, P0 ;  /* 0x0000000804087211 */ /* 0x000fe200000f0eff */
[----:B------:R-:W4:Y:S01]  /*5d30*/  LDS.128 R12, [R237+0x10000] ;  /* 0x01000000ed0c7984 */ /* 0x000f220000000c00 */
[----:B------:R-:W-:-:S03]  /*5d40*/  UIMAD UR10, UR52, UR9, UR5 ;  /* 0x00000009340a72a4 */ /* 0x000fc6000f8e0205 */
[----:B------:R-:W4:Y:S01]  /*5d50*/  LDS.128 R20, [R237+0x13000] ;  /* 0x01300000ed147984 */ /* 0x000f220000000c00 */
[C---:B------:R-:W-:Y:S02]  /*5d60*/  IMAD R9, R8.reuse, UR14, RZ ;  /* 0x0000000e08097c24 */ /* 0x040fe4000f8e02ff */
[----:B------:R-:W-:Y:S01]  /*5d70*/  IMAD R8, R8, UR18, RZ ;  /* 0x0000001208087c24 */ /* 0x000fe2000f8e02ff */
[----:B------:R-:W4:Y:S01]  /*5d80*/  LDS.128 R32, [R237+0x16000] ;  /* 0x01600000ed207984 */ /* 0x000f220000000c00 */
[----:B------:R-:W-:-:S03]  /*5d90*/  IMAD R9, R0, UR15, R9 ;  /* 0x0000000f00097c24 */ /* 0x000fc6000f8e0209 */
[----:B------:R-:W4:Y:S04]  /*5da0*/  LDS.128 R28, [R237+0x15000] ;  /* 0x01500000ed1c7984 */ /* 0x000f280000000c00 */
[----:B------:R-:W4:Y:S01]  /*5db0*/  LDS.128 R24, [R237+0x14000] ;  /* 0x01400000ed187984 */ /* 0x000f220000000c00 */
[----:B-1----:R-:W-:-:S03]  /*5dc0*/  SHF.R.S32.HI R5, RZ, 0x1f, R6 ;  /* 0x0000001fff057819 */ /* 0x002fc60000011406 */
[----:B------:R-:W1:Y:S01]  /*5dd0*/  LDS.128 R36, [R237+0x17000] ;  /* 0x01700000ed247984 */ /* 0x000e620000000c00 */
[----:B------:R-:W-:-:S04]  /*5de0*/  LEA.HI R5, R5, R6, RZ, 0x3 ;  /* 0x0000000605057211 */ /* 0x000fc800078f18ff */
[----:B------:R-:W-:-:S05]  /*5df0*/  LOP3.LUT R5, R5, 0xfffffff8, RZ, 0xc0, !PT ;  /* 0xfffffff805057812 */ /* 0x000fca00078ec0ff */
[----:B------:R-:W-:-:S04]  /*5e00*/  IMAD.IADD R5, R6, 0x1, -R5 ;  /* 0x0000000106057824 */ /* 0x000fc800078e0a05 */
[----:B------:R-:W-:-:S05]  /*5e10*/  IMAD.SHL.U32 R4, R5, 0x8, RZ ;  /* 0x0000000805047824 */ /* 0x000fca00078e00ff */
[----:B------:R-:W-:-:S03]  /*5e20*/  SHF.R.S32.HI R5, RZ, 0x1f, R4 ;  /* 0x0000001fff057819 */ /* 0x000fc60000011404 */
[----:B------:R-:W-:-:S04]  /*5e30*/  IMAD.WIDE.U32 R6, R0, UR14, R4 ;  /* 0x0000000e00067c25 */ /* 0x000fc8000f8e0004 */
[----:B------:R-:W-:Y:S01]  /*5e40*/  IMAD.WIDE.U32 R4, R0, UR18, R4 ;  /* 0x0000001200047c25 */ /* 0x000fe2000f8e0004 */
[----:B------:R-:W-:-:S03]  /*5e50*/  IADD3 R6, P0, R6, UR16, RZ ;  /* 0x0000001006067c10 */ /* 0x000fc6000ff1e0ff */
[----:B------:R-:W-:Y:S01]  /*5e60*/  IMAD R0, R0, UR19, R8 ;  /* 0x0000001300007c24 */ /* 0x000fe2000f8e0208 */
[----:B------:R-:W-:Y:S02]  /*5e70*/  IADD3.X R7, R7, UR21, R9, P0, !PT ;  /* 0x0000001507077c10 */ /* 0x000fe400087fe409 */
[----:B------:R-:W-:Y:S01]  /*5e80*/  IADD3 R8, P0, R4, UR13, RZ ;  /* 0x0000000d04087c10 */ /* 0x000fe2000ff1e0ff */
[----:B------:R-:W-:Y:S01]  /*5e90*/  IMAD.U32 R4, RZ, RZ, UR8 ;  /* 0x00000008ff047e24 */ /* 0x000fe2000f8e00ff */
[----:B------:R-:W-:Y:S02]  /*5ea0*/  ULDC.64 UR8, c[0x0][0x470] ;  /* 0x00011c0000087ab9 */ /* 0x000fe40000000a00 */
[----:B------:R-:W-:Y:S01]  /*5eb0*/  UIMAD UR5, UR11, UR8, URZ ;  /* 0x000000080b0572a4 */ /* 0x000fe2000f8e023f */
[----:B------:R-:W-:Y:S01]  /*5ec0*/  IADD3.X R9, R5, UR22, R0, P0, !PT ;  /* 0x0000001605097c10 */ /* 0x000fe200087fe400 */
[----:B------:R-:W-:Y:S02]  /*5ed0*/  IMAD.WIDE.U32 R4, R4, UR52, R6 ;  /* 0x0000003404047c25 */ /* 0x000fe4000f8e0006 */
[----:B------:R-:W-:-:S02]  /*5ee0*/  UIMAD UR5, UR52, UR9, UR5 ;  /* 0x00000009340572a4 */ /* 0x000fc4000f8e0205 */
[----:B------:R-:W-:Y:S01]  /*5ef0*/  IMAD.U32 R0, RZ, RZ, UR8 ;  /* 0x00000008ff007e24 */ /* 0x000fe2000f8e00ff */
[----:B------:R-:W-:Y:S01]  /*5f00*/  ULDC.64 UR8, c[0x0][0x3f0] ;  /* 0x0000fc0000087ab9 */ /* 0x000fe20000000a00 */
[----:B------:R-:W-:Y:S01]  /*5f10*/  VIADD R5, R5, UR10 ;  /* 0x0000000a05057c36 */ /* 0x000fe20008000000 */
[----:B------:R-:W-:Y:S01]  /*5f20*/  LEA R6, P0, R4, UR8, 0x1 ;  /* 0x0000000804067c11 */ /* 0x000fe2000f8008ff */
[----:B------:R-:W-:-:S03]  /*5f30*/  IMAD.WIDE.U32 R8, R0, UR52, R8 ;  /* 0x0000003400087c25 */ /* 0x000fc6000f8e0008 */
[----:B------:R-:W-:Y:S01]  /*5f40*/  LEA.HI.X R7, R4, UR9, R5, 0x1, P0 ;  /* 0x0000000904077c11 */ /* 0x000fe200080f0c05 */
[----:B------:R-:W-:Y:S01]  /*5f50*/  ULDC.64 UR8, c[0x0][0x3f8] ;  /* 0x0000fe0000087ab9 */ /* 0x000fe20000000a00 */
[----:B------:R-:W-:Y:S01]  /*5f60*/  VIADD R0, R9, UR5 ;  /* 0x0000000509007c36 */ /* 0x000fe20008000000 */
[C---:B------:R-:W-:Y:S02]  /*5f70*/  LEA R4, P0, R8.reuse, UR8, 0x1 ;  /* 0x0000000808047c11 */ /* 0x040fe4000f8008ff */
[----:B--2---:R2:W-:Y:S02]  /*5f80*/  STG.E.128 desc[UR6][R6.64+0x100], R40 ;  /* 0x0001002806007986 */ /* 0x0045e4000c101d06 */
[----:B------:R-:W-:Y:S02]  /*5f90*/  LEA.HI.X R5, R8, UR9, R0, 0x1, P0 ;  /* 0x0000000908057c11 */ /* 0x000fe400080f0c00 */
[----:B---3--:R2:W-:Y:S04]  /*5fa0*/  STG.E.128 desc[UR6][R6.64+0x80], R16 ;  /* 0x0000801006007986 */ /* 0x0085e8000c101d06 */
[----:B----4-:R2:W-:Y:S04]  /*5fb0*/  STG.E.128 desc[UR6][R6.64], R12 ;  /* 0x0000000c06007986 */ /* 0x0105e8000c101d06 */
[----:B------:R2:W-:Y:S04]  /*5fc0*/  STG.E.128 desc[UR6][R6.64+0x180], R20 ;  /* 0x0001801406007986 */ /* 0x0005e8000c101d06 */
[----:B------:R2:W-:Y:S04]  /*5fd0*/  STG.E.128 desc[UR6][R4.64+0x100], R32 ;  /* 0x0001002004007986 */ /* 0x0005e8000c101d06 */
[----:B------:R2:W-:Y:S04]  /*5fe0*/  STG.E.128 desc[UR6][R4.64+0x80], R28 ;  /* 0x0000801c04007986 */ /* 0x0005e8000c101d06 */
[----:B------:R2:W-:Y:S04]  /*5ff0*/  STG.E.128 desc[UR6][R4.64], R24 ;  /* 0x0000001804007986 */ /* 0x0005e8000c101d06 */
[----:B-1----:R2:W-:Y:S01]  /*6000*/  STG.E.128 desc[UR6][R4.64+0x180], R36 ;  /* 0x0001802404007986 */ /* 0x0025e2000c101d06 */
[----:B------:R-:W-:Y:S05]  /*6010*/  BRA `(.L_x_162) ;  /* 0x0000000400687947 */ /* 0x000fea0003800000 */
.L_x_152:
[----:B------:R-:W1:Y:S01]  /*6020*/  S2R R0, SR_TID.X ;  /* 0x0000000000007919 */ /* 0x000e620000002100 */
[----:B------:R-:W-:Y:S02]  /*6030*/  UISETP.NE.AND UP0, UPT, UR22, -0x1, UPT ;  /* 0xffffffff1600788c */ /* 0x000fe4000bf05270 */
[----:B------:R-:W-:Y:S01]  /*6040*/  UIMAD UR13, UR20, -0x20, UR5 ;  /* 0xffffffe0140d78a4 */ /* 0x000fe2000f8e0205 */
[----:B------:R-:W2:Y:S03]  /*6050*/  S2R R7, SR_TID.X ;  /* 0x0000000000077919 */ /* 0x000ea60000002100 */
[----:B------:R-:W-:-:S05]  /*6060*/  PLOP3.LUT P0, PT, PT, PT, UP0, 0x80, 0x0 ;  /* 0x000000000000781c */ /* 0x000fca0003f0f008 */
[----:B------:R-:W-:Y:S02]  /*6070*/  @UP0 UIADD3 UR12, UR17, UR22, URZ ;  /* 0x00000016110c0290 */ /* 0x000fe4000fffe03f */
[----:B------:R-:W-:Y:S01]  /*6080*/  @UP0 UIADD3 UR5, UR17, UR22, URZ ;  /* 0x0000001611050290 */ /* 0x000fe2000fffe03f */
[----:B------:R-:W-:Y:S01]  /*6090*/  @UP0 ULDC.64 UR14, c[0x0][0x450] ;  /* 0x00011400000e0ab9 */ /* 0x000fe20000000a00 */
[----:B------:R-:W-:Y:S01]  /*60a0*/  @UP0 ULDC.64 UR18, c[0x0][0x458] ;  /* 0x0001160000120ab9 */ /* 0x000fe20000000a00 */
[----:B------:R-:W-:Y:S02]  /*60b0*/  @UP0 UIMAD.WIDE.U32 UR10, UR12, UR14, URZ ;  /* 0x0000000e0c0a02a5 */ /* 0x000fe4000f8e003f */
[----:B------:R-:W-:Y:S02]  /*60c0*/  @UP0 UIMAD.WIDE.U32 UR8, UR5, UR18, URZ ;  /* 0x00000012050802a5 */ /* 0x000fe4000f8e003f */
[----:B------:R-:W-:Y:S02]  /*60d0*/  @UP0 UIMAD UR5, UR5, UR19, URZ ;  /* 0x00000013050502a4 */ /* 0x000fe4000f8e023f */
[----:B------:R-:W-:-:S02]  /*60e0*/  @UP0 UIMAD UR12, UR12, UR15, URZ ;  /* 0x0000000f0c0c02a4 */ /* 0x000fc4000f8e023f */
[----:B------:R-:W-:Y:S02]  /*60f0*/  @UP0 UIADD3 UR22, UR9, UR5, URZ ;  /* 0x0000000509160290 */ /* 0x000fe4000fffe03f */
[----:B------:R-:W-:Y:S01]  /*6100*/  @UP0 UIADD3 UR21, UR11, UR12, URZ ;  /* 0x0000000c0b150290 */ /* 0x000fe2000fffe03f */
[----:B------:R-:W-:Y:S01]  /*6110*/  @UP0 UMOV UR16, UR10 ;  /* 0x0000000a00100c82 */ /* 0x000fe20008000000 */
[----:B-1----:R-:W-:-:S04]  /*6120*/  SHF.R.S32.HI R0, RZ, 0x1f, R0 ;  /* 0x0000001fff007819 */ /* 0x002fc80000011400 */
[----:B--2---:R-:W-:-:S04]  /*6130*/  LEA.HI R0, R0, R7, RZ, 0x3 ;  /* 0x0000000700007211 */ /* 0x004fc800078f18ff */
[----:B------:R-:W-:-:S04]  /*6140*/  SHF.R.S32.HI R0, RZ, 0x3, R0 ;  /* 0x00000003ff007819 */ /* 0x000fc80000011400 */
[----:B------:R-:W-:Y:S01]  /*6150*/  ISETP.GE.AND P1, PT, R0, UR13, PT ;  /* 0x0000000d00007c0c */ /* 0x000fe2000bf26270 */
[----:B------:R-:W-:Y:S01]  /*6160*/  @UP0 UMOV UR13, UR8 ;  /* 0x00000008000d0c82 */ /* 0x000fe20008000000 */
[----:B------:R-:W-:Y:S11]  /*6170*/  @P0 BRA `(.L_x_163) ;  /* 0x0000000000340947 */ /* 0x000ff60003800000 */
[----:B------:R-:W-:Y:S01]  /*6180*/  USHF.R.S32.HI UR5, URZ, 0x1f, UR17 ;  /* 0x0000001f3f057899 */ /* 0x000fe20008011411 */
[----:B------:R-:W-:Y:S01]  /*6190*/  ULDC.64 UR14, c[0x0][0x450] ;  /* 0x00011400000e7ab9 */ /* 0x000fe20000000a00 */
[----:B------:R-:W-:Y:S02]  /*61a0*/  USHF.R.S32.HI UR12, URZ, 0x1f, UR44 ;  /* 0x0000001f3f0c7899 */ /* 0x000fe4000801142c */
[----:B------:R-:W-:Y:S02]  /*61b0*/  UIMAD UR5, UR5, UR14, URZ ;  /* 0x0000000e050572a4 */ /* 0x000fe4000f8e023f */
[----:B------:R-:W-:Y:S02]  /*61c0*/  UIMAD.WIDE.U32 UR8, UR17, UR14, URZ ;  /* 0x0000000e110872a5 */ /* 0x000fe4000f8e003f */
[----:B------:R-:W-:Y:S01]  /*61d0*/  UIMAD UR5, UR17, UR15, UR5 ;  /* 0x0000000f110572a4 */ /* 0x000fe2000f8e0205 */
[----:B------:R-:W-:-:S03]  /*61e0*/  ULDC.64 UR10, c[0x0][0x438] ;  /* 0x00010e00000a7ab9 */ /* 0x000fc60000000a00 */
[----:B------:R-:W-:Y:S02]  /*61f0*/  UIADD3 UR9, UR9, UR5, URZ ;  /* 0x0000000509097290 */ /* 0x000fe4000fffe03f */
[----:B------:R-:W-:Y:S02]  /*6200*/  UIMAD UR5, UR12, UR10, URZ ;  /* 0x0000000a0c0572a4 */ /* 0x000fe4000f8e023f */
[----:B------:R-:W-:Y:S02]  /*6210*/  UIMAD.WIDE.U32 UR8, UR44, UR10, UR8 ;  /* 0x0000000a2c0872a5 */ /* 0x000fe4000f8e0008 */
[----:B------:R-:W-:-:S04]  /*6220*/  UIMAD UR5, UR44, UR11, UR5 ;  /* 0x0000000b2c0572a4 */ /* 0x000fc8000f8e0205 */
[----:B------:R-:W-:Y:S01]  /*6230*/  UIADD3 UR21, UR9, UR5, URZ ;  /* 0x0000000509157290 */ /* 0x000fe2000fffe03f */
[----:B------:R-:W-:-:S11]  /*6240*/  UMOV UR16, UR8 ;  /* 0x0000000800107c82 */ /* 0x000fd60008000000 */
.L_x_163:
[----:B------:R-:W-:Y:S05]  /*6250*/  @P0 BRA `(.L_x_164) ;  /* 0x0000000000340947 */ /* 0x000fea0003800000 */
        /* <DEDUP_REMOVED lines=13> */
.L_x_164:
[----:B------:R-:W-:Y:S05]  /*6330*/  @P1 BRA `(.L_x_162) ;  /* 0x0000000000a01947 */ /* 0x000fea0003800000 */
[----:B------:R-:W-:Y:S01]  /*6340*/  SHF.R.S32.HI R6, RZ, 0x1f, R0 ;  /* 0x0000001fff067819 */ /* 0x000fe20000011400 */
[----:B------:R-:W-:Y:S01]  /*6350*/  IMAD.U32 R8, RZ, RZ, UR29 ;  /* 0x0000001dff087e24 */ /* 0x000fe2000f8e00ff */
[----:B------:R-:W-:Y:S01]  /*6360*/  IADD3 R0, P0, R0, UR29, RZ ;  /* 0x0000001d00007c10 */ /* 0x000fe2000ff1e0ff */
[----:B------:R-:W-:Y:S01]  /*6370*/  ULDC.64 UR8, c[0x0][0x468] ;  /* 0x00011a0000087ab9 */ /* 0x000fe20000000a00 */
[----:B------:R-:W-:Y:S01]  /*6380*/  ULDC.64 UR10, c[0x0][0x3f0] ;  /* 0x0000fc00000a7ab9 */ /* 0x000fe20000000a00 */
[----:B------:R-:W-:Y:S01]  /*6390*/  UIMAD UR5, UR61, UR8, URZ ;  /* 0x000000083d0572a4 */ /* 0x000fe2000f8e023f */
[----:B------:R-:W-:Y:S01]  /*63a0*/  LEA.HI.X.SX32 R8, R8, R6, 0x1, P0 ;  /* 0x0000000608087211 */ /* 0x000fe200000f0eff */
[--C-:B------:R-:W-:Y:S02]  /*63b0*/  IMAD.WIDE.U32 R6, R0, UR14, R4.reuse ;  /* 0x0000000e00067c25 */ /* 0x100fe4000f8e0004 */
[----:B------:R-:W-:Y:S02]  /*63c0*/  UIMAD UR12, UR52, UR9, UR5 ;  /* 0x00000009340c72a4 */ /* 0x000fe4000f8e0205 */
[----:B------:R-:W-:Y:S01]  /*63d0*/  IMAD R9, R8, UR14, RZ ;  /* 0x0000000e08097c24 */ /* 0x000fe2000f8e02ff */
[----:B------:R-:W-:Y:S01]  /*63e0*/  IADD3 R10, P0, R6, UR16, RZ ;  /* 0x00000010060a7c10 */ /* 0x000fe2000ff1e0ff */
[----:B------:R-:W-:-:S04]  /*63f0*/  IMAD.WIDE.U32 R4, R0, UR18, R4 ;  /* 0x0000001200047c25 */ /* 0x000fc8000f8e0004 */
[----:B------:R-:W-:Y:S02]  /*6400*/  IMAD R9, R0, UR15, R9 ;  /* 0x0000000f00097c24 */ /* 0x000fe4000f8e0209 */
[----:B------:R-:W-:-:S03]  /*6410*/  IMAD R8, R8, UR18, RZ ;  /* 0x0000001208087c24 */ /* 0x000fc6000f8e02ff */
[----:B------:R-:W-:Y:S01]  /*6420*/  IADD3.X R11, R7, UR21, R9, P0, !PT ;  /* 0x00000015070b7c10 */ /* 0x000fe200087fe409 */
[----:B------:R-:W-:Y:S01]  /*6430*/  IMAD R0, R0, UR19, R8 ;  /* 0x0000001300007c24 */ /* 0x000fe2000f8e0208 */
[----:B------:R-:W-:Y:S01]  /*6440*/  IADD3 R8, P0, R4, UR13, RZ ;  /* 0x0000000d04087c10 */ /* 0x000fe2000ff1e0ff */
[----:B------:R-:W-:Y:S01]  /*6450*/  IMAD.U32 R4, RZ, RZ, UR8 ;  /* 0x00000008ff047e24 */ /* 0x000fe2000f8e00ff */
[----:B------:R-:W-:Y:S02]  /*6460*/  ULDC.64 UR8, c[0x0][0x470] ;  /* 0x00011c0000087ab9 */ /* 0x000fe40000000a00 */
[----:B------:R-:W-:Y:S01]  /*6470*/  IADD3.X R9, R5, UR22, R0, P0, !PT ;  /* 0x0000001605097c10 */ /* 0x000fe200087fe400 */
[----:B------:R-:W-:Y:S01]  /*6480*/  UIMAD UR5, UR61, UR8, URZ ;  /* 0x000000083d0572a4 */ /* 0x000fe2000f8e023f */
[----:B------:R-:W-:Y:S01]  /*6490*/  MOV R0, UR8 ;  /* 0x0000000800007c02 */ /* 0x000fe20008000f00 */
[----:B------:R-:W-:Y:S02]  /*64a0*/  IMAD.WIDE.U32 R10, R4, UR52, R10 ;  /* 0x00000034040a7c25 */ /* 0x000fe4000f8e000a */
[----:B------:R-:W-:-:S02]  /*64b0*/  UIMAD UR5, UR52, UR9, UR5 ;  /* 0x00000009340572a4 */ /* 0x000fc4000f8e0205 */
[----:B------:R-:W-:Y:S01]  /*64c0*/  IMAD.WIDE.U32 R8, R0, UR52, R8 ;  /* 0x0000003400087c25 */ /* 0x000fe2000f8e0008 */
[----:B------:R-:W-:Y:S01]  /*64d0*/  ULDC.64 UR8, c[0x0][0x3f8] ;  /* 0x0000fe0000087ab9 */ /* 0x000fe20000000a00 */
[----:B------:R-:W-:Y:S02]  /*64e0*/  LEA R6, P1, R10, UR10, 0x1 ;  /* 0x0000000a0a067c11 */ /* 0x000fe4000f8208ff */
[----:B------:R-:W-:Y:S01]  /*64f0*/  VIADD R0, R11, UR12 ;  /* 0x0000000c0b007c36 */ /* 0x000fe20008000000 */
[----:B------:R-:W-:Y:S02]  /*6500*/  IADD3 R5, R9, UR5, RZ ;  /* 0x0000000509057c10 */ /* 0x000fe4000fffe0ff */
[----:B------:R-:W-:Y:S02]  /*6510*/  LEA R4, P0, R8, UR8, 0x1 ;  /* 0x0000000808047c11 */ /* 0x000fe4000f8008ff */
[----:B------:R-:W-:Y:S02]  /*6520*/  LEA.HI.X R7, R10, UR11, R0, 0x1, P1 ;  /* 0x0000000b0a077c11 */ /* 0x000fe400088f0c00 */
[----:B------:R-:W-:-:S03]  /*6530*/  LEA.HI.X R5, R8, UR9, R5, 0x1, P0 ;  /* 0x0000000908057c11 */ /* 0x000fc600080f0c05 */
[----:B------:R1:W-:Y:S04]  /*6540*/  STG.E.128 desc[UR6][R6.64], RZ ;  /* 0x000000ff06007986 */ /* 0x0003e8000c101d06 */
[----:B------:R1:W-:Y:S04]  /*6550*/  STG.E.128 desc[UR6][R6.64+0x80], RZ ;  /* 0x000080ff06007986 */ /* 0x0003e8000c101d06 */
[----:B------:R1:W-:Y:S04]  /*6560*/  STG.E.128 desc[UR6][R6.64+0x100], RZ ;  /* 0x000100ff06007986 */ /* 0x0003e8000c101d06 */
[----:B------:R1:W-:Y:S04]  /*6570*/  STG.E.128 desc[UR6][R6.64+0x180], RZ ;  /* 0x000180ff06007986 */ /* 0x0003e8000c101d06 */
[----:B------:R1:W-:Y:S04]  /*6580*/  STG.E.128 desc[UR6][R4.64], RZ ;  /* 0x000000ff04007986 */ /* 0x0003e8000c101d06 */
[----:B------:R1:W-:Y:S04]  /*6590*/  STG.E.128 desc[UR6][R4.64+0x80], RZ ;  /* 0x000080ff04007986 */ /* 0x0003e8000c101d06 */
[----:B------:R1:W-:Y:S04]  /*65a0*/  STG.E.128 desc[UR6][R4.64+0x100], RZ ;  /* 0x000100ff04007986 */ /* 0x0003e8000c101d06 */
[----:B------:R1:W-:Y:S02]  /*65b0*/  STG.E.128 desc[UR6][R4.64+0x180], RZ ;  /* 0x000180ff04007986 */ /* 0x0003e4000c101d06 */
.L_x_162:
[----:B------:R-:W-:Y:S05]  /*65c0*/  BSYNC B1 ;  /* 0x0000000000017941 */ /* 0x000fea0003800000 */
.L_x_147:
[----:B------:R-:W-:Y:S02]  /*65d0*/  ULDC UR5, c[0x0][0xc] ;  /* 0x0000030000057ab9 */ /* 0x000fe40000000800 */
[----:B------:R-:W-:-:S04]  /*65e0*/  UIADD3 UR20, UR5, UR20, URZ ;  /* 0x0000001405147290 */ /* 0x000fc8000fffe03f */
[----:B------:R-:W-:-:S06]  /*65f0*/  UISETP.GE.AND UP0, UPT, UR20, UR59, UPT ;  /* 0x0000003b1400728c */ /* 0x000fcc000bf06270 */
[----:B------:R-:W-:-:S13]  /*6600*/  PLOP3.LUT P0, PT, PT, PT, UP0, 0x80, 0x0 ;  /* 0x000000000000781c */ /* 0x000fda0003f0f008 */
[----:B------:R-:W-:Y:S05]  /*6610*/  @P0 BRA `(.L_x_165) ;  /* 0x0000000000040947 */ /* 0x000fea0003800000 */
[----:B------:R-:W-:Y:S05]  /*6620*/  BRA `(.L_x_166) ;  /* 0xffffffa4003c7947 */ /* 0x000fea000383ffff */
.L_x_165:
[----:B------:R-:W-:Y:S05]  /*6630*/  EXIT ;  /* 0x000000000000794d */ /* 0x000fea0003800000 */
.L_x_167:
        /* <DEDUP_REMOVED lines=12> */
.L_x_2024:


//--------------------- .text._ZN5flash44flash_bwd_dq_dk_dv_loop_seqk_parallel_kernelI23Flash_bwd_kernel_traitsILi256ELi64ELi32ELi8ELi4ELi1ELi2ELb1ELb1EN7cutlass6half_tE19Flash_kernel_traitsILi256ELi64ELi32ELi8ES3_EELb0ELb0ELb0ELb0ELb0ELb1ELb1EEEvNS_16Flash_bwd_paramsE --------------------------
	.section	.text._ZN5flash44flash_bwd_dq_dk_dv_loop_seqk_parallel_kernelI23Flash_bwd_kernel_traitsILi256ELi64ELi32ELi8ELi4ELi1ELi2ELb1ELb1EN7cutlass6half_tE19Flash_kernel_traitsILi256ELi64ELi32ELi8ES3_EELb0ELb0ELb0ELb0ELb0ELb1ELb1EEEvNS_16Flash_bwd_paramsE,"ax",@progbits
	.align	128
        .global         _ZN5flash44flash_bwd_dq_dk_dv_loop_seqk_parallel_kernelI23Flash_bwd_kernel_traitsILi256ELi64ELi32ELi8ELi4ELi1ELi2ELb1ELb1EN7cutlass6half_tE19Flash_kernel_traitsILi256ELi64ELi32ELi8ES3_EELb0ELb0ELb0ELb0ELb0ELb1ELb1EEEvNS_16Flash_bwd_paramsE
        .type           _ZN5flash44flash_bwd_dq_dk_dv_loop_seqk_parallel_kernelI23Flash_bwd_kernel_traitsILi256ELi64ELi32ELi8ELi4ELi1ELi2ELb1ELb1EN7cutlass6half_tE19Flash_kernel_traitsILi256ELi64ELi32ELi8ES3_EELb0ELb0ELb0ELb0ELb0ELb1ELb1EEEvNS_16Flash_bwd_paramsE,@function
        .size           _ZN5flash44flash_bwd_dq_dk_dv_loop_seqk_parallel_kernelI23Flash_bwd_kernel_traitsILi256ELi64ELi32ELi8ELi4ELi1ELi2ELb1ELb1EN7cutlass6half_tE19Flash_kernel_traitsILi256ELi64ELi32ELi8ES3_EELb0ELb0ELb0ELb0ELb0ELb1ELb1EEEvNS_16Flash_bwd_paramsE,(.L_x_2025 - _ZN5flash44flash_bwd_dq_dk_dv_loop_seqk_parallel_kernelI23Flash_bwd_kernel_traitsILi256ELi64ELi32ELi8ELi4ELi1ELi2ELb1ELb1EN7cutlass6half_tE19Flash_kernel_traitsILi256ELi64ELi32ELi8ES3_EELb0ELb0ELb0ELb0ELb0ELb1ELb1EEEvNS_16Flash_bwd_paramsE)
        .other          _ZN5flash44flash_bwd_dq_dk_dv_loop_seqk_parallel_kernelI23Flash_bwd_kernel_traitsILi256ELi64ELi32ELi8ELi4ELi1ELi2ELb1ELb1EN7cutlass6half_tE19Flash_kernel_traitsILi256ELi64ELi32ELi8ES3_EELb0ELb0ELb0ELb0ELb0ELb1ELb1EEEvNS_16Flash_bwd_paramsE,@"STO_CUDA_ENTRY STV_DEFAULT"
_ZN5flash44flash_bwd_dq_dk_dv_loop_seqk_parallel_kernelI23Flash_bwd_kernel_traitsILi256ELi64ELi32ELi8ELi4ELi1ELi2ELb1ELb1EN7cutlass6half_tE19Flash_kernel_traitsILi256ELi64ELi32ELi8ES3_EELb0ELb0ELb0ELb0ELb0ELb1ELb1EEEvNS_16Flash_bwd_paramsE:
.text._ZN5flash44flash_bwd_dq_dk_dv_loop_seqk_parallel_kernelI23Flash_bwd_kernel_traitsILi256ELi64ELi32ELi8ELi4ELi1ELi2ELb1ELb1EN7cutlass6half_tE19Flash_kernel_traitsILi256ELi64ELi32ELi8ES3_EELb0ELb0ELb0ELb0ELb0ELb1ELb1EEEvNS_16Flash_bwd_paramsE:
        /* <DEDUP_REMOVED lines=178> */
.L_x_188:
        /* <DEDUP_REMOVED lines=67> */
.L_x_168:
        /* <DEDUP_REMOVED lines=130> */
.L_x_170:
        /* <DEDUP_REMOVED lines=13> */
.L_x_171:
        /* <DEDUP_REMOVED lines=11> */
.L_x_172:
[----:B------:R-:W-:-:S04]  /*18f0*/  UIMAD UR8, UR44, UR57, UR52 ;  /* 0x000000392c0872a4 */ /* 0x000fc8000f8e0234 */
[----:B------:R-:W-:-:S12]  /*1900*/  UIMAD UR8, UR8, UR56, URZ ;  /* 0x00000038080872a4 */ /* 0x000fd8000f8e023f */
.L_x_173:
        /* <DEDUP_REMOVED lines=114> */
.L_x_176:
[----:B------:R-:W-:Y:S05]  /*2030*/  BSYNC B0 ;  /* 0x0000000000007941 */ /* 0x000fea0003800000 */
.L_x_175:
        /* <DEDUP_REMOVED lines=98> */
.L_x_178:
[----:B------:R-:W-:Y:S05]  /*2660*/  BSYNC B0 ;  /* 0x0000000000007941 */ /* 0x000fea0003800000 */
.L_x_177:
[----:B------:R-:W-:Y:S01]  /*2670*/  IMAD.MOV.U32 R0, RZ, RZ, 0x20 ;  /* 0x00000020ff007424 */ /* 0x000fe200078e00ff */
[----:B------:R-:W-:Y:S01]  /*2680*/  LOP3.LUT P1, RZ, R16, 0x2, RZ, 0xc0, !PT ;  /* 0x0000000210ff7812 */ /* 0x000fe2000782c0ff */
[----:B------:R-:W-:Y:S01]  /*2690*/  IMAD.MOV.U32 R192, RZ, RZ, 0x40 ;  /* 0x00000040ffc07424 */ /* 0x000fe200078e00ff */
[----:B---3--:R-:W-:Y:S01]  /*26a0*/  LEA R4, R234, UR60, 0x1 ;  /* 0x0000003cea047c11 */ /* 0x008fe2000f8e08ff */
[----:B------:R-:W-:Y:S01]  /*26b0*/  ULDC UR18, c[0x0][0x2dc] ;  /* 0x0000b70000127ab9 */ /* 0x000fe20000000800 */
[----:B------:R-:W-:Y:S01]  /*26c0*/  SEL R0, R0, 0xffffffe0, !P1 ;  /* 0xffffffe000007807 */ /* 0x000fe20004800000 */
[----:B------:R-:W0:Y:S04]  /*26d0*/  LDGDEPBAR ;  /* 0x00000000000079af */ /* 0x000e280000000000 */
[----:B------:R3:W5:Y:S04]  /*26e0*/  @!P0 LDG.E R244, desc[UR6][R8.64] ;  /* 0x0000000608f48981 */ /* 0x000768000c1e1900 */
[----:B------:R3:W5:Y:S01]  /*26f0*/  @!P4 LDG.E R245, desc[UR6][R8.64+0x20] ;  /* 0x0000200608f5c981 */ /* 0x000762000c1e1900 */
[----:B------:R-:W-:Y:S01]  /*2700*/  LOP3.LUT P0, RZ, R16, 0x4, RZ, 0xc0, !PT ;  /* 0x0000000410ff7812 */ /* 0x000fe2000780c0ff */
[----:B------:R-:W-:Y:S01]  /*2710*/  ULEA UR13, UR20, 0x20, 0x5 ;  /* 0x00000020140d7891 */ /* 0x000fe2000f8e283f */
[----:B------:R-:W-:Y:S01]  /*2720*/  LEA R180, R234, UR4, 0x1 ;  /* 0x00000004eab47c11 */ /* 0x000fe2000f8e08ff */
[----:B------:R-:W-:Y:S01]  /*2730*/  IMAD.SHL.U32 R247, R11, 0x4, RZ ;  /* 0x000000040bf77824 */ /* 0x000fe200078e00ff */
[----:B------:R-:W-:-:S02]  /*2740*/  SEL R192, R192, 0xffffffc0, !P0 ;  /* 0xffffffc0c0c07807 */ /* 0x000fc40004000000 */
[----:B------:R-:W-:Y:S02]  /*2750*/  CS2R R126, SRZ ;  /* 0x00000000007e7805 */ /* 0x000fe4000001ff00 */
[----:B------:R-:W-:Y:S02]  /*2760*/  CS2R R124, SRZ ;  /* 0x00000000007c7805 */ /* 0x000fe4000001ff00 */
        /* <DEDUP_REMOVED lines=34> */
[----:B------:R-:W-:Y:S01]  /*2990*/  SHF.L.U64.HI R246, R11, 0x2, R246 ;  /* 0x000000020bf67819 */ /* 0x000fe200000102f6 */
[----:B------:R-:W-:-:S02]  /*29a0*/  UISETP.GE.AND UP0, UPT, UR13, UR5, UPT ;  /* 0x000000050d00728c */ /* 0x000fc4000bf06270 */
        /* <DEDUP_REMOVED lines=17> */
.L_x_181:
[----:B------:R-:W0:Y:S01]  /*2ac0*/  LDGDEPBAR ;  /* 0x00000000000079af */ /* 0x000e220000000000 */
[----:B------:R-:W-:Y:S01]  /*2ad0*/  LEA R0, R234, UR4, 0x1 ;  /* 0x00000004ea007c11 */ /* 0x000fe2000f8e08ff */
[----:B------:R-:W-:Y:S01]  /*2ae0*/  UISETP.GE.AND UP3, UPT, UR8, 0x1, UPT ;  /* 0x000000010800788c */ /* 0x000fe2000bf66270 */
[----:B------:R-:W-:Y:S01]  /*2af0*/  PLOP3.LUT P0, PT, PT, PT, UP0, 0x80, 0x0 ;  /* 0x000000000000781c */ /* 0x000fe20003f0f008 */
[----:B------:R-:W4:Y:S01]  /*2b00*/  LDL R68, [R1] ;  /* 0x0000000001447983 */ /* 0x000f220000100800 */
[----:B-----5:R-:W-:Y:S01]  /*2b10*/  FSETP.NEU.FTZ.AND P1, PT, R244, -INF , PT ;  /* 0xff800000f400780b */ /* 0x020fe20003f3d000 */
        /* <DEDUP_REMOVED lines=86> */
[----:B------:R1:W-:Y:S02]  /*3080*/  MUFU.TANH R55, R5 ;  /* 0x0000000500377308 */ /* 0x0003e40000002400 */
[----:B------:R-:W-:Y:S01]  /*3090*/  FMUL.FTZ R8, R8, UR13 ;  /* 0x0000000d08087c20 */ /* 0x000fe20008410000 */
[----:B------:R-:W-:Y:S01]  /*30a0*/  FMUL.FTZ R9, R9, UR13 ;  /* 0x0000000d09097c20 */ /* 0x000fe20008410000 */
[----:B------:R-:W-:Y:S01]  /*30b0*/  FMUL.FTZ R10, R10, UR13 ;  /* 0x0000000d0a0a7c20 */ /* 0x000fe20008410000 */
[----:B------:R-:W-:Y:S05]  /*30c0*/  FMUL.FTZ R11, R11, UR13 ;  /* 0x0000000d0b0b7c20 */ /* 0x000fea0008410000 */
[----:B------:R2:W3:Y:S10]  /*30d0*/  MUFU.TANH R56, R4 ;  /* 0x0000000400387308 */ /* 0x0004f40000002400 */
[----:B------:R3:W3:Y:S01]  /*30e0*/  MUFU.TANH R58, R6 ;  /* 0x00000006003a7308 */ /* 0x0006e20000002400 */
[----:B-1----:R-:W-:Y:S04]  /*30f0*/  MOV R5, UR20 ;  /* 0x0000001400057c02 */ /* 0x002fe80008000f00 */
[----:B----4-:R-:W-:Y:S05]  /*3100*/  @P0 LEA R5, R5, R68, 0x5 ;  /* 0x0000004405050211 */ /* 0x010fea00078e28ff */
[----:B------:R1:W-:Y:S01]  /*3110*/  MUFU.TANH R54, R8 ;  /* 0x0000000800367308 */ /* 0x0003e20000002400 */
[----:B--2---:R-:W-:Y:S01]  /*3120*/  FMUL.FTZ R4, R244, 1.4426950216293334961 ;  /* 0x3fb8aa3bf4047820 */ /* 0x004fe20000410000 */
[C---:B------:R-:W-:Y:S02]  /*3130*/  @P0 ISETP.GE.AND P2, PT, R5.reuse, UR5, PT ;  /* 0x0000000505000c0c */ /* 0x040fe4000bf46270 */
[----:B------:R-:W-:Y:S02]  /*3140*/  @P0 IADD3 R0, R5, 0x1, RZ ;  /* 0x0000000105000810 */ /* 0x000fe40007ffe0ff */
[----:B------:R-:W-:Y:S02]  /*3150*/  FSEL R4, R4, RZ, P1 ;  /* 0x000000ff04047208 */ /* 0x000fe40000800000 */
[----:B------:R-:W-:Y:S02]  /*3160*/  @P0 ISETP.GE.AND P3, PT, R0, UR5, PT ;  /* 0x0000000500000c0c */ /* 0x000fe4000bf66270 */
[----:B------:R2:W-:Y:S01]  /*3170*/  MUFU.TANH R61, R7 ;  /* 0x00000007003d7308 */ /* 0x0005e20000002400 */
[----:B---3--:R-:W-:Y:S02]  /*3180*/  MOV R6, R56 ;  /* 0x0000003800067202 */ /* 0x008fe40000000f00 */
[----:B------:R-:W-:Y:S02]  /*3190*/  @P0 FSEL R6, R56, -INF , !P2 ;  /* 0xff80000038060808 */ /* 0x000fe40005000000 */
[----:B------:R-:W-:Y:S02]  /*31a0*/  MOV R0, R55 ;  /* 0x0000003700007202 */ /* 0x000fe40000000f00 */
[----:B------:R-:W-:Y:S01]  /*31b0*/  @P0 FSEL R0, R55, -INF , !P3 ;  /* 0xff80000037000808 */ /* 0x000fe20005800000 */
[--C-:B------:R-:W-:Y:S01]  /*31c0*/  FFMA.FTZ R6, R6, UR16, -R4.reuse ;  /* 0x0000001006067c23 */ /* 0x100fe20008010804 */
[C---:B-1----:R-:W-:Y:S01]  /*31d0*/  FMUL.FTZ R8, R245.reuse, 1.4426950216293334961 ;  /* 0x3fb8aa3bf5087820 */ /* 0x042fe20000410000 */
[----:B------:R-:W-:Y:S01]  /*31e0*/  FSETP.NEU.FTZ.AND P1, PT, R245, -INF , PT ;  /* 0xff800000f500780b */ /* 0x000fe20003f3d000 */
[----:B------:R-:W1:Y:S01]  /*31f0*/  MUFU.TANH R60, R9 ;  /* 0x00000009003c7308 */ /* 0x000e620000002400 */
[----:B--2---:R-:W-:Y:S09]  /*3200*/  MOV R7, R58 ;  /* 0x0000003a00077202 */ /* 0x004ff20000000f00 */
[----:B------:R2:W-:Y:S01]  /*3210*/  MUFU.EX2 R65, R6 ;  /* 0x0000000600417308 */ /* 0x0005e20000000800 */
[----:B------:R-:W-:Y:S09]  /*3220*/  @P0 FSEL R7, R58, -INF , !P2 ;  /* 0xff8000003a070808 */ /* 0x000ff20005000000 */
[----:B------:R-:W-:Y:S10]  /*3230*/  MUFU.TANH R59, R10 ;  /* 0x0000000a003b7308 */ /* 0x000ff40000002400 */
[----:B------:R-:W3:Y:S01]  /*3240*/  MUFU.TANH R57, R11 ;  /* 0x0000000b00397308 */ /* 0x000ee20000002400 */
[----:B--2---:R-:W-:Y:S01]  /*3250*/  FFMA.FTZ R6, R0, UR16, -R4 ;  /* 0x0000001000067c23 */ /* 0x004fe20008010804 */
[----:B------:R-:W-:Y:S02]  /*3260*/  FSEL R0, R8, RZ, P1 ;  /* 0x000000ff08007208 */ /* 0x000fe40000800000 */
[C---:B------:R-:W-:Y:S02]  /*3270*/  @P0 IADD3 R8, R5.reuse, 0x8, RZ ;  /* 0x0000000805080810 */ /* 0x040fe40007ffe0ff */
[----:B------:R-:W-:Y:S01]  /*3280*/  @P0 IADD3 R5, R5, 0x9, RZ ;  /* 0x0000000905050810 */ /* 0x000fe20007ffe0ff */
[--C-:B------:R-:W-:Y:S03]  /*3290*/  FFMA.FTZ R7, R7, UR16, -R0.reuse ;  /* 0x0000001007077c23 */ /* 0x100fe60008010800 */
[----:B------:R2:W4:Y:S01]  /*32a0*/  MUFU.EX2 R64, R6 ;  /* 0x0000000600407308 */ /* 0x0005220000000800 */
[----:B------:R-:W-:Y:S02]  /*32b0*/  @P0 ISETP.GE.AND P1, PT, R8, UR5, PT ;  /* 0x0000000508000c0c */ /* 0x000fe4000bf26270 */
[----:B------:R-:W-:Y:S02]  /*32c0*/  @P0 ISETP.GE.AND P2, PT, R5, UR5, PT ;  /* 0x0000000505000c0c */ /* 0x000fe4000bf46270 */
[----:B-1----:R-:W-:Y:S02]  /*32d0*/  MOV R5, R60 ;  /* 0x0000003c00057202 */ /* 0x002fe40000000f00 */
[----:B------:R-:W-:Y:S03]  /*32e0*/  @P0 FSEL R5, R60, -INF , !P2 ;  /* 0xff8000003c050808 */ /* 0x000fe60005000000 */
[----:B------:R1:W-:Y:S01]  /*32f0*/  MUFU.EX2 R69, R7 ;  /* 0x0000000700457308 */ /* 0x0003e20000000800 */
[----:B--2---:R-:W-:Y:S02]  /*3300*/  MOV R6, R61 ;  /* 0x0000003d00067202 */ /* 0x004fe40000000f00 */
[----:B------:R-:W-:Y:S02]  /*3310*/  @P0 FSEL R6, R61, -INF , !P3 ;  /* 0xff8000003d060808 */ /* 0x000fe40005800000 */
[----:B------:R-:W-:Y:S03]  /*3320*/  PLOP3.LUT P3, PT, PT, PT, UP3, 0x80, 0x0 ;  /* 0x000000000000781c */ /* 0x000fe60003f6f038 */
[----:B------:R-:W-:Y:S01]  /*3330*/  FFMA.FTZ R6, R6, UR16, -R0 ;  /* 0x0000001006067c23 */ /* 0x000fe20008010800 */
[----:B-1----:R-:W-:Y:S02]  /*3340*/  MOV R7, R54 ;  /* 0x0000003600077202 */ /* 0x002fe40000000f00 */
[----:B------:R-:W-:Y:S01]  /*3350*/  @P0 FSEL R7, R54, -INF , !P1 ;  /* 0xff80000036070808 */ /* 0x000fe20004800000 */
[----:B------:R1:W2:Y:S04]  /*3360*/  MUFU.EX2 R68, R6 ;  /* 0x0000000600447308 */ /* 0x0002a80000000800 */
[--C-:B-1----:R-:W-:Y:S01]  /*3370*/  FFMA.FTZ R6, R7, UR16, -R4.reuse ;  /* 0x0000001007067c23 */ /* 0x102fe20008010804 */
[----:B------:R-:W-:Y:S01]  /*3380*/  FFMA.FTZ R4, R5, UR16, -R4 ;  /* 0x0000001005047c23 */ /* 0x000fe20008010804 */
[----:B---3--:R-:W-:Y:S04]  /*3390*/  MOV R5, R57 ;  /* 0x0000003900057202 */ /* 0x008fe80000000f00 */
[----:B------:R1:W-:Y:S01]  /*33a0*/  MUFU.EX2 R62, R6 ;  /* 0x00000006003e7308 */ /* 0x0003e20000000800 */
[----:B------:R-:W-:Y:S09]  /*33b0*/  @P0 FSEL R5, R57, -INF , !P2 ;  /* 0xff80000039050808 */ /* 0x000ff20005000000 */
[----:B------:R3:W2:Y:S01]  /*33c0*/  MUFU.EX2 R63, R4 ;  /* 0x00000004003f7308 */ /* 0x0006a20000000800 */
[----:B-1----:R-:W-:Y:S02]  /*33d0*/  MOV R6, R59 ;  /* 0x0000003b00067202 */ /* 0x002fe40000000f00 */
[----:B------:R-:W-:Y:S02]  /*33e0*/  @P0 FSEL R6, R59, -INF , !P1 ;  /* 0xff8000003b060808 */ /* 0x000fe40004800000 */
[----:B------:R-:W-:Y:S03]  /*33f0*/  IADD3 R52, P0, R247, UR12, RZ ;  /* 0x0000000cf7347c10 */ /* 0x000fe6000ff1e0ff */
[--C-:B---3--:R-:W-:Y:S01]  /*3400*/  FFMA.FTZ R4, R6, UR16, -R0.reuse ;  /* 0x0000001006047c23 */ /* 0x108fe20008010800 */
[----:B------:R-:W-:Y:S01]  /*3410*/  FFMA.FTZ R0, R5, UR16, -R0 ;  /* 0x0000001005007c23 */ /* 0x000fe20008010800 */
[----:B----4-:R-:W-:Y:S02]  /*3420*/  F2FP.F16.F32.PACK_AB R6, R64, R65 ;  /* 0x000000414006723e */ /* 0x010fe400000000ff */
[----:B------:R1:W-:Y:S01]  /*3430*/  MUFU.EX2 R67, R4 ;  /* 0x0000000400437308 */ /* 0x0003e20000000800 */
[----:B--2---:R-:W-:Y:S02]  /*3440*/  F2FP.F16.F32.PACK_AB R5, R68, R69 ;  /* 0x000000454405723e */ /* 0x004fe400000000ff */
[----:B------:R-:W-:Y:S01]  /*3450*/  STS [R248+0x15000], R6 ;  /* 0x01500006f8007388 */ /* 0x000fe20000000800 */
[----:B------:R-:W-:Y:S03]  /*3460*/  IADD3.X R53, R246, UR11, RZ, P0, !PT ;  /* 0x0000000bf6357c10 */ /* 0x000fe600087fe4ff */
[----:B------:R-:W-:Y:S03]  /*3470*/  STS [R251+0x15000], R5 ;  /* 0x01500005fb007388 */ /* 0x000fe60000000800 */
        /* <DEDUP_REMOVED lines=89> */
[----:B------:R-:W-:Y:S01]  /*3a10*/  FADD.FTZ R0, -R52, R6 ;  /* 0x0000000634007221 */ /* 0x000fe20000010100 */
        /* <DEDUP_REMOVED lines=103> */
.L_x_179:
        /* <DEDUP_REMOVED lines=344> */
.L_x_180:
        /* <DEDUP_REMOVED lines=130> */
.L_x_182:
        /* <DEDUP_REMOVED lines=14> */
.L_x_183:
        /* <DEDUP_REMOVED lines=67> */
.L_x_174:
        /* <DEDUP_REMOVED lines=35> */
.L_x_185:
        /* <DEDUP_REMOVED lines=14> */
.L_x_186:
        /* <DEDUP_REMOVED lines=41> */
.L_x_184:
[----:B------:R-:W-:Y:S05]  /*68e0*/  BSYNC B1 ;  /* 0x0000000000017941 */ /* 0x000fea0003800000 */
.L_x_169:
[----:B------:R-:W-:Y:S02]  /*68f0*/  ULDC UR5, c[0x0][0xc] ;  /* 0x0000030000057ab9 */ /* 0x000fe40000000800 */
[----:B------:R-:W-:-:S04]  /*6900*/  UIADD3 UR20, UR5, UR20, URZ ;  /* 0x0000001405147290 */ /* 0x000fc8000fffe03f */
[----:B------:R-:W-:-:S06]  /*6910*/  UISETP.GE.AND UP0, UPT, UR20, UR59, UPT ;  /* 0x0000003b1400728c */ /* 0x000fcc000bf06270 */
[----:B------:R-:W-:-:S13]  /*6920*/  PLOP3.LUT P0, PT, PT, PT, UP0, 0x80, 0x0 ;  /* 0x000000000000781c */ /* 0x000fda0003f0f008 */
[----:B------:R-:W-:Y:S05]  /*6930*/  @P0 BRA `(.L_x_187) ;  /* 0x0000000000040947 */ /* 0x000fea0003800000 */
[----:B------:R-:W-:Y:S05]  /*6940*/  BRA `(.L_x_188) ;  /* 0xffffffa000747947 */ /* 0x000fea000383ffff */
.L_x_187:
[----:B------:R-:W-:Y:S05]  /*6950*/  EXIT ;  /* 0x000000000000794d */ /* 0x000fea0003800000 */
.L_x_189:
        /* <DEDUP_REMOVED lines=10> */
.L_x_2025:


//--------------------- .text._ZN5flash44flash_bwd_dq_dk_dv_loop_seqk_parallel_kernelI23Flash_bwd_kernel_traitsILi256ELi64ELi32ELi8ELi4ELi1ELi2ELb1ELb1EN7cutlass6half_tE19Flash_kernel_traitsILi256ELi64ELi32ELi8ES3_EELb0ELb0ELb0ELb1ELb0ELb0ELb0EEEvNS_16Flash_bwd_paramsE --------------------------
	.section	.text._ZN5flash44flash_bwd_dq_dk_dv_loop_seqk_parallel_kernelI23Flash_bwd_kernel_traitsILi256ELi64ELi32ELi8ELi4ELi1ELi2ELb1ELb1EN7cutlass6half_tE19Flash_kernel_traitsILi256ELi64ELi32ELi8ES3_EELb0ELb0ELb0ELb1ELb0ELb0ELb0EEEvNS_16Flash_bwd_paramsE,"ax",@progbits
	.align	128
        .global         _ZN5flash44flash_bwd_dq_dk_dv_loop_seqk_parallel_kernelI23Flash_bwd_kernel_traitsILi256ELi64ELi32ELi8ELi4ELi1ELi2ELb1ELb1EN7cutlass6half_tE19Flash_kernel_traitsILi256ELi64ELi32ELi8ES3_EELb0ELb0ELb0ELb1ELb0ELb0ELb0EEEvNS_16Flash_bwd_paramsE
        .type           _ZN5flash44flash_bwd_dq_dk_dv_loop_seqk_parallel_kernelI23Flash_bwd_kernel_traitsILi256ELi64ELi32ELi8ELi4ELi1ELi2ELb1ELb1EN7cutlass6half_tE19Flash_kernel_traitsILi256ELi64ELi32ELi8ES3_EELb0ELb0ELb0ELb1ELb0ELb0ELb0EEEvNS_16Flash_bwd_paramsE,@function
        .size           _ZN5flash44flash_bwd_dq_dk_dv_loop_seqk_parallel_kernelI23Flash_bwd_kernel_traitsILi256ELi64ELi32ELi8ELi4ELi1ELi2ELb1ELb1EN7cutlass6half_tE19Flash_kernel_traitsILi256ELi64ELi32ELi8ES3_EELb0ELb0ELb0ELb1ELb0ELb0ELb0EEEvNS_16Flash_bwd_paramsE,(.L_x_2026 - _ZN5flash44flash_bwd_dq_dk_dv_loop_seqk_parallel_kernelI23Flash_bwd_kernel_traitsILi256ELi64ELi32ELi8ELi4ELi1ELi2ELb1ELb1EN7cutlass6half_tE19Flash_kernel_traitsILi256ELi64ELi32ELi8ES3_EELb0ELb0ELb0ELb1ELb0ELb0ELb0EEEvNS_16Flash_bwd_paramsE)
        .other          _ZN5flash44flash_bwd_dq_dk_dv_loop_seqk_parallel_kernelI23Flash_bwd_kernel_traitsILi256ELi64ELi32ELi8ELi4ELi1ELi2ELb1ELb1EN7cutlass6half_tE19Flash_kernel_traitsILi256ELi64ELi32ELi8ES3_EELb0ELb0ELb0ELb1ELb0ELb0ELb0EEEvNS_16Flash_bwd_paramsE,@"STO_CUDA_ENTRY STV_DEFAULT"
_ZN5flash44flash_bwd_dq_dk_dv_loop_seqk_parallel_kernelI23Flash_bwd_kernel_traitsILi256ELi64ELi32ELi8ELi4ELi1ELi2ELb1ELb1EN7cutlass6half_tE19Flash_kernel_traitsILi256ELi64ELi32ELi8ES3_EELb0ELb0ELb0ELb1ELb0ELb0ELb0EEEvNS_16Flash_bwd_paramsE:
.text._ZN5flash44flash_bwd_dq_dk_dv_loop_seqk_parallel_kernelI23Flash_bwd_kernel_traitsILi256ELi64ELi32ELi8ELi4ELi1ELi2ELb1ELb1EN7cutlass6half_tE19Flash_kernel_traitsILi256ELi64ELi32ELi8ES3_EELb0ELb0ELb0ELb1ELb0ELb0ELb0EEEvNS_16Flash_bwd_paramsE:
        /* <DEDUP_REMOVED lines=141> */
[C---:B------:R-:W-:Y:S02]  /*08d0*/  IMAD R4, R7.reuse, 0x10, R4 ;  /* 0x0000001007047824 */ /* 0x040fe400078e0204 */
[----:B------:R-:W-:Y:S02]  /*08e0*/  IMAD.U32 R0, RZ, RZ, UR6 ;  /* 0x00000006ff007e24 */ /* 0x000fe4000f8e00ff */
[----:B------:R-:W-:Y:S01]  /*08f0*/  IMAD.U32 R0, RZ, RZ, UR5 ;  /* 0x00000005ff007e24 */ /* 0x000fe2000f8e00ff */
[----:B------:R1:W-:Y:S01]  /*0900*/  STL [R1+0x8], R4 ;  /* 0x0000080401007387 */ /* 0x0003e20000100800 */
        /* <DEDUP_REMOVED lines=8> */
[----:B------:R-:W-:Y:S01]  /*0990*/  UIADD3 UR6, UR4, 0x10000, URZ ;  /* 0x0001000004067890 */ /* 0x000fe2000fffe03f */
[----:B------:R-:W-:Y:S01]  /*09a0*/  LEA R232, R232, UR5, 0x1 ;  /* 0x00000005e8e87c11 */ /* 0x000fe2000f8e08ff */
[----:B------:R-:W-:Y:S01]  /*09b0*/  IMAD.IADD R252, R249, 0x1, R251 ;  /* 0x00000001f9fc7824 */ /* 0x000fe200078e02fb */
[----:B------:R-:W-:Y:S01]  /*09c0*/  LEA R230, R234, UR5, 0x1 ;  /* 0x00000005eae67c11 */ /* 0x000fe2000f8e08ff */
[----:B------:R-:W-:Y:S01]  /*09d0*/  IMAD.IADD R225, R225, 0x1, R3 ;  /* 0x00000001e1e17824 */ /* 0x000fe200078e0203 */
[----:B------:R-:W-:Y:S01]  /*09e0*/  SEL R224, R224, 0xffffffe0, !P3 ;  /* 0xffffffe0e0e07807 */ /* 0x000fe20005800000 */
        /* <DEDUP_REMOVED lines=11> */
[----:B------:R-:W-:Y:S02]  /*0aa0*/  VIADD R236, R235, 0x800 ;  /* 0x00000800ebec7836 */ /* 0x000fe40000000000 */
[----:B-1----:R-:W-:-:S07]  /*0ab0*/  IMAD.IADD R227, R224, 0x1, R227 ;  /* 0x00000001e0e37824 */ /* 0x002fce00078e02e3 */
.L_x_222:
        /* <DEDUP_REMOVED lines=50> */
[----:B------:R-:W-:-:S03]  /*0de0*/  @!UP3 USEL UR10, UR5, URZ, UP0 ;  /* 0x0000003f050ab287 */ /* 0x000fc60008000000 */
[----:B------:R-:W-:Y:S01]  /*0df0*/  ULDC UR5, c[0x0][0x2c8] ;  /* 0x0000b20000057ab9 */ /* 0x000fe20000000800 */
        /* <DEDUP_REMOVED lines=15> */
.L_x_190:
[----:B------:R-:W-:Y:S02]  /*0ef0*/  @!UP3 UIADD3 UR9, UR10, UR5, -UR18 ;  /* 0x000000050a09b290 */ /* 0x000fe4000fffe812 */
[----:B------:R-:W-:Y:S02]  /*0f00*/  @UP2 UIADD3 UR38, UR12, -UR8, URZ ;  /* 0x800000080c262290 */ /* 0x000fe4000fffe03f */
[----:B------:R-:W-:-:S05]  /*0f10*/  UISETP.GT.AND UP0, UPT, UR9, UR28, UPT ;  /* 0x0000001c0900728c */ /* 0x000fca000bf04270 */
[----:B------:R-:W-:Y:S01]  /*0f20*/  @!UP2 ULDC UR38, c[0x0][0x2c4] ;  /* 0x0000b1000026aab9 */ /* 0x000fe20000000800 */
[----:B------:R-:W-:-:S13]  /*0f30*/  PLOP3.LUT P0, PT, PT, PT, UP0, 0x80, 0x0 ;  /* 0x000000000000781c */ /* 0x000fda0003f0f008 */
[----:B------:R-:W-:Y:S05]  /*0f40*/  @!P0 BRA `(.L_x_191) ;  /* 0x0000006c00e88947 */ /* 0x000fea0003800000 */
[----:B------:R-:W1:Y:S01]  /*0f50*/  LDC R8, c[0x0][0x278] ;  /* 0x00009e00ff087b82 */ /* 0x000e620000000800 */
[----:B------:R-:W-:Y:S01]  /*0f60*/  UISETP.NE.AND UP1, UPT, UR8, -0x1, UPT ;  /* 0xffffffff0800788c */ /* 0x000fe2000bf25270 */
[----:B------:R-:W-:Y:S01]  /*0f70*/  IABS R6, UR53 ;  /* 0x0000003500067c13 */ /* 0x000fe20008000000 */
[----:B------:R-:W-:Y:S01]  /*0f80*/  ULDC.64 UR10, c[0x0][0x228] ;  /* 0x00008a00000a7ab9 */ /* 0x000fe20000000a00 */
[----:B------:R-:W-:Y:S01]  /*0f90*/  ULDC.64 UR12, c[0x0][0x488] ;  /* 0x00012200000c7ab9 */ /* 0x000fe20000000a00 */
[----:B------:R-:W-:Y:S02]  /*0fa0*/  UIMAD UR5, UR55, UR10, URZ ;  /* 0x0000000a370572a4 */ /* 0x000fe4000f8e023f */
[----:B------:R-:W-:Y:S01]  /*0fb0*/  UIMAD.WIDE.U32 UR16, UR46, UR10, URZ ;  /* 0x0000000a2e1072a5 */ /* 0x000fe2000f8e003f */
[----:B------:R-:W2:Y:S01]  /*0fc0*/  S2UR UR14, SR_CTAID.X ;  /* 0x00000000000e79c3 */ /* 0x000ea20000002500 */
[----:B------:R-:W-:Y:S02]  /*0fd0*/  UIMAD UR25, UR46, UR11, UR5 ;  /* 0x0000000b2e1972a4 */ /* 0x000fe4000f8e0205 */
[----:B------:R-:W-:Y:S01]  /*0fe0*/  UISETP.NE.AND UP0, UPT, UR23, -0x1, UPT ;  /* 0xffffffff1700788c */ /* 0x000fe2000bf05270 */
[----:B------:R-:W-:Y:S01]  /*0ff0*/  @!UP1 ULDC.64 UR10, c[0x0][0x418] ;  /* 0x00010600000a9ab9 */ /* 0x000fe20000000a00 */
[----:B------:R-:W-:Y:S01]  /*1000*/  ULDC.64 UR26, c[0x0][0x240] ;  /* 0x00009000001a7ab9 */ /* 0x000fe20000000a00 */
[----:B------:R-:W-:Y:S01]  /*1010*/  @!UP1 UIMAD UR5, UR55, UR10, URZ ;  /* 0x0000000a370592a4 */ /* 0x000fe2000f8e023f */
[----:B------:R-:W-:Y:S01]  /*1020*/  ULDC UR56, c[0x0][0x2d4] ;  /* 0x0000b50000387ab9 */ /* 0x000fe20000000800 */
[----:B------:R-:W-:Y:S01]  /*1030*/  USHF.L.U64.HI UR20, UR46, 0x7, UR55 ;  /* 0x000000072e147899 */ /* 0x000fe20008010237 */
[----:B------:R-:W-:Y:S01]  /*1040*/  ULDC.U8 UR31, c[0x0][0x480] ;  /* 0x00012000001f7ab9 */ /* 0x000fe20000000000 */
[----:B------:R-:W-:-:S04]  /*1050*/  ULDC.U8 UR30, c[0x0][0x3d8] ;  /* 0x0000f600001e7ab9 */ /* 0x000fc80000000000 */
[----:B------:R-:W-:Y:S01]  /*1060*/  @UP0 UIADD3 UR19, UR18, UR23, URZ ;  /* 0x0000001712130290 */ /* 0x000fe2000fffe03f */
[----:B-1----:R-:W-:Y:S01]  /*1070*/  IABS R7, R8 ;  /* 0x0000000800077213 */ /* 0x002fe20000000000 */
[----:B------:R-:W-:Y:S01]  /*1080*/  USHF.R.S32.HI UR35, URZ, 0x1f, UR56 ;  /* 0x0000001f3f237899 */ /* 0x000fe20008011438 */
[----:B------:R-:W-:Y:S01]  /*1090*/  ISETP.NE.AND P3, PT, R8, RZ, PT ;  /* 0x000000ff0800720c */ /* 0x000fe20003f65270 */
[----:B------:R-:W-:Y:S01]  /*10a0*/  UISETP.NE.AND UP4, UPT, UR31, URZ, UPT ;  /* 0x0000003f1f00728c */ /* 0x000fe2000bf85270 */
[----:B------:R-:W1:Y:S01]  /*10b0*/  I2F.RP R4, R7 ;  /* 0x0000000700047306 */ /* 0x000e620000209400 */
[----:B------:R-:W-:Y:S02]  /*10c0*/  UISETP.NE.AND UP3, UPT, UR30, URZ, UPT ;  /* 0x0000003f1e00728c */ /* 0x000fe4000bf65270 */
[----:B------:R-:W-:Y:S02]  /*10d0*/  USEL UR36, UR20, URZ, UP2 ;  /* 0x0000003f14247287 */ /* 0x000fe40009000000 */
[----:B--2---:R-:W-:Y:S01]  /*10e0*/  UIMAD.WIDE.U32 UR32, UR14, UR12, URZ ;  /* 0x0000000c0e2072a5 */ /* 0x004fe2000f8e003f */
[----:B------:R-:W-:Y:S01]  /*10f0*/  @UP0 ULDC.64 UR30, c[0x0][0x248] ;  /* 0x00009200001e0ab9 */ /* 0x000fe20000000a00 */
[----:B------:R-:W-:-:S02]  /*1100*/  UIADD3 UR39, UR17, UR25, URZ ;  /* 0x0000001911277290 */ /* 0x000fc4000fffe03f */
[----:B------:R-:W-:Y:S02]  /*1110*/  UIMAD UR51, UR14, UR13, UR33 ;  /* 0x0000000d0e3372a4 */ /* 0x000fe4000f8e0221 */
[----:B------:R-:W-:Y:S02]  /*1120*/  @!UP1 UIMAD UR33, UR46, UR11, UR5 ;  /* 0x0000000b2e2192a4 */ /* 0x000fe4000f8e0205 */
[----:B------:R-:W-:Y:S01]  /*1130*/  USHF.L.U32 UR14, UR46, 0x7, URZ ;  /* 0x000000072e0e7899 */ /* 0x000fe2000800063f */
[----:B-1----:R-:W1:Y:S01]  /*1140*/  MUFU.RCP R4, R4 ;  /* 0x0000000400047308 */ /* 0x002e620000001000 */
[----:B------:R-:W-:Y:S02]  /*1150*/  UIADD3 UR5, UR38, 0x3f, URZ ;  /* 0x0000003f26057890 */ /* 0x000fe4000fffe03f */
[----:B------:R-:W-:Y:S02]  /*1160*/  USEL UR34, UR14, URZ, UP2 ;  /* 0x0000003f0e227287 */ /* 0x000fe40009000000 */
[----:B------:R-:W-:-:S02]  /*1170*/  USHF.R.S32.HI UR21, URZ, 0x1f, UR5 ;  /* 0x0000001f3f157899 */ /* 0x000fc40008011405 */
[----:B------:R-:W-:Y:S01]  /*1180*/  UIMAD.WIDE.U32 UR14, UR8, UR26, URZ ;  /* 0x0000001a080e72a5 */ /* 0x000fe2000f8e003f */
[----:B------:R-:W-:Y:S01]  /*1190*/  @UP1 ULDC.64 UR12, c[0x0][0x420] ;  /* 0x00010800000c1ab9 */ /* 0x000fe20000000a00 */
[----:B------:R-:W-:Y:S02]  /*11a0*/  ULEA.HI UR20, UR21, UR5, URZ, 0x6 ;  /* 0x0000000515147291 */ /* 0x000fe4000f8f303f */
[----:B------:R-:W-:Y:S02]  /*11b0*/  @UP1 UIMAD.WIDE.U32 UR44, UR8, UR12, URZ ;  /* 0x0000000c082c12a5 */ /* 0x000fe4000f8e003f */
[----:B------:R-:W-:Y:S02]  /*11c0*/  USEL UR41, UR16, UR14, !UP1 ;  /* 0x0000000e10297287 */ /* 0x000fe4000c800000 */
[----:B------:R-:W-:Y:S01]  /*11d0*/  @UP0 UIMAD.WIDE.U32 UR16, UR19, UR30, URZ ;  /* 0x0000001e131002a5 */ /* 0x000fe2000f8e003f */
[----:B-1----:R-:W-:Y:S01]  /*11e0*/  VIADD R4, R4, 0xffffffe ;  /* 0x0ffffffe04047836 */ /* 0x002fe20000000000 */
[----:B------:R-:W-:Y:S01]  /*11f0*/  UIMAD UR5, UR35, UR46, URZ ;  /* 0x0000002e230572a4 */ /* 0x000fe2000f8e023f */
[----:B------:R-:W-:-:S02]  /*1200*/  ULDC UR58, c[0x0][0x2dc] ;  /* 0x0000b700003a7ab9 */ /* 0x000fc40000000800 */
[----:B------:R-:W1:Y:S01]  /*1210*/  F2I.FTZ.U32.TRUNC.NTZ R5, R4 ;  /* 0x0000000400057305 */ /* 0x000e62000021f000 */
[----:B------:R-:W-:Y:S01]  /*1220*/  ULDC UR57, c[0x0][0x270] ;  /* 0x00009c0000397ab9 */ /* 0x000fe20000000800 */
[----:B------:R-:W-:Y:S02]  /*1230*/  @UP1 UIMAD UR40, UR8, UR13, UR45 ;  /* 0x0000000d082812a4 */ /* 0x000fe4000f8e022d */
[----:B------:R-:W-:Y:S02]  /*1240*/  @!UP1 UIMAD.WIDE.U32 UR42, UR46, UR10, URZ ;  /* 0x0000000a2e2a92a5 */ /* 0x000fe4000f8e003f */
[----:B------:R-:W-:Y:S02]  /*1250*/  UIMAD UR24, UR8, UR27, URZ ;  /* 0x0000001b081872a4 */ /* 0x000fe4000f8e023f */
[----:B------:R-:W-:Y:S02]  /*1260*/  UIMAD.WIDE UR10, UR58, UR57, URZ ;  /* 0x000000393a0a72a5 */ /* 0x000fe4000f8e023f */
[----:B------:R-:W-:-:S02]  /*1270*/  UIMAD.WIDE.U32 UR12, UR46, UR56, URZ ;  /* 0x000000382e0c72a5 */ /* 0x000fc4000f8e003f */
[----:B------:R-:W-:Y:S02]  /*1280*/  UIMAD UR5, UR55, UR56, UR5 ;  /* 0x00000038370572a4 */ /* 0x000fe4000f8e0205 */
[----:B------:R-:W-:Y:S01]  /*1290*/  @UP1 UIADD3 UR39, UR15, UR24, URZ ;  /* 0x000000180f271290 */ /* 0x000fe2000fffe03f */
[--C-:B-1----:R-:W-:Y:S01]  /*12a0*/  IMAD.MOV R0, RZ, RZ, -R5.reuse ;  /* 0x000000ffff007224 */ /* 0x102fe200078e0a05 */
[----:B------:R-:W-:Y:S01]  /*12b0*/  @UP0 UMOV UR47, UR16 ;  /* 0x00000010002f0c82 */ /* 0x000fe20008000000 */
[----:B------:R-:W-:Y:S01]  /*12c0*/  IMAD.MOV.U32 R4, RZ, RZ, RZ ;  /* 0x000000ffff047224 */ /* 0x000fe200078e00ff */
[----:B------:R-:W-:Y:S01]  /*12d0*/  UIMAD.WIDE.U32 UR14, UR10, UR12, URZ ;  /* 0x0000000c0a0e72a5 */ /* 0x000fe2000f8e003f */
[----:B------:R-:W-:Y:S01]  /*12e0*/  IMAD R0, R0, R7, RZ ;  /* 0x0000000700007224 */ /* 0x000fe200078e02ff */
[----:B------:R-:W-:Y:S02]  /*12f0*/  UIMAD UR16, UR11, UR12, URZ ;  /* 0x0000000c0b1072a4 */ /* 0x000fe4000f8e023f */
[----:B------:R-:W-:Y:S01]  /*1300*/  UIADD3 UR5, UR13, UR5, URZ ;  /* 0x000000050d057290 */ /* 0x000fe2000fffe03f */
[----:B------:R-:W-:Y:S01]  /*1310*/  IMAD.HI.U32 R0, R5, R0, R4 ;  /* 0x0000000005007227 */ /* 0x000fe200078e0004 */
[----:B------:R-:W-:Y:S01]  /*1320*/  MOV R4, R6 ;  /* 0x0000000600047202 */ /* 0x000fe20000000f00 */
[----:B------:R-:W-:Y:S01]  /*1330*/  UIMAD.WIDE.U32 UR12, UR10, UR8, URZ ;  /* 0x000000080a0c72a5 */ /* 0x000fe2000f8e003f */
[----:B------:R-:W-:Y:S01]  /*1340*/  ULDC UR37, c[0x0][0x2c4] ;  /* 0x0000b10000257ab9 */ /* 0x000fe20000000800 */
[----:B------:R-:W-:-:S02]  /*1350*/  UIMAD UR5, UR10, UR5, UR16 ;  /* 0x000000050a0572a4 */ /* 0x000fc4000f8e0210 */
[----:B------:R-:W-:Y:S01]  /*1360*/  IMAD.HI.U32 R0, R0, R4, RZ ;  /* 0x0000000400007227 */ /* 0x000fe200078e00ff */
[----:B------:R-:W-:Y:S02]  /*1370*/  @UP3 UIMAD UR16, UR46, UR37, URZ ;  /* 0x000000252e1032a4 */ /* 0x000fe4000f8e023f */
[----:B------:R-:W-:Y:S01]  /*1380*/  USEL UR54, UR14, UR12, !UP1 ;  /* 0x0000000c0e367287 */ /* 0x000fe2000c800000 */
[----:B------:R-:W-:Y:S01]  /*1390*/  IMAD.MOV R5, RZ, RZ, -R0 ;  /* 0x000000ffff057224 */ /* 0x000fe200078e0a00 */
[----:B------:R-:W-:Y:S02]  /*13a0*/  @UP0 UIMAD UR19, UR19, UR31, URZ ;  /* 0x0000001f131302a4 */ /* 0x000fe4000f8e023f */
[----:B------:R-:W-:Y:S01]  /*13b0*/  ULOP3.LUT UR12, UR20, 0xffffffc0, URZ, 0xc0, !UPT ;  /* 0xffffffc0140c7892 */ /* 0x000fe2000f8ec03f */
[----:B------:R-:W-:Y:S01]  /*13c0*/  IMAD R4, R7, R5, R4 ;  /* 0x0000000507047224 */ /* 0x000fe200078e0204 */
[----:B------:R-:W-:Y:S02]  /*13d0*/  UIADD3 UR49, UR15, UR5, URZ ;  /* 0x000000050f317290 */ /* 0x000fe4000fffe03f */
[----:B------:R-:W-:-:S02]  /*13e0*/  @UP3 USEL UR5, UR16, UR8, !UP1 ;  /* 0x0000000810053287 */ /* 0x000fc4000c800000 */
[----:B------:R-:W-:Y:S01]  /*13f0*/  ISETP.GT.U32.AND P0, PT, R7, R4, PT ;  /* 0x000000040700720c */ /* 0x000fe20003f04070 */
[----:B------:R-:W-:Y:S02]  /*1400*/  @UP0 UIADD3 UR48, UR17, UR19, URZ ;  /* 0x0000001311300290 */ /* 0x000fe4000fffe03f */
[----:B------:R-:W-:Y:S01]  /*1410*/  UIADD3 UR14, UR12, -0x40, URZ ;  /* 0xffffffc00c0e7890 */ /* 0x000fe2000fffe03f */
[----:B------:R-:W-:Y:S01]  /*1420*/  @UP3 ULDC UR17, c[0x0][0x2e4] ;  /* 0x0000b90000113ab9 */ /* 0x000fe20000000800 */
[----:B------:R-:W-:Y:S02]  /*1430*/  @!UP3 UIMAD UR15, UR46, UR57, UR53 ;  /* 0x000000392e0fb2a4 */ /* 0x000fe4000f8e0235 */
[----:B------:R-:W-:Y:S02]  /*1440*/  @UP3 UIMAD UR17, UR53, UR17, UR5 ;  /* 0x00000011351132a4 */ /* 0x000fe4000f8e0205 */
[----:B------:R-:W-:Y:S02]  /*1450*/  USHF.R.S32.HI UR35, URZ, 0x1f, UR14 ;  /* 0x0000001f3f237899 */ /* 0x000fe4000801140e */
[----:B------:R-:W-:-:S02]  /*1460*/  UIADD3 UR5, UP2, UR14, UR34, URZ ;  /* 0x000000220e057290 */ /* 0x000fc4000ff5e03f */
[----:B------:R-:W-:Y:S01]  /*1470*/  @!P0 IMAD.IADD R4, R4, 0x1, -R7 ;  /* 0x0000000104048824 */ /* 0x000fe200078e0a07 */
[----:B------:R-:W-:Y:S01]  /*1480*/  @!UP3 UIMAD UR17, UR15, UR37, URZ ;  /* 0x000000250f11b2a4 */ /* 0x000fe2000f8e023f */
[----:B------:R-:W-:Y:S01]  /*1490*/  @!P0 IADD3 R0, R0, 0x1, RZ ;  /* 0x0000000100008810 */ /* 0x000fe20007ffe0ff */
[----:B------:R-:W-:Y:S01]  /*14a0*/  UIMAD UR12, UR11, UR8, URZ ;  /* 0x000000080b0c72a4 */ /* 0x000fe2000f8e023f */
[----:B------:R-:W-:Y:S01]  /*14b0*/  PLOP3.LUT P0, PT, PT, PT, UP0, 0x80, 0x0 ;  /* 0x000000000000781c */ /* 0x000fe20003f0f008 */
[----:B------:R-:W-:Y:S01]  /*14c0*/  UIADD3.X UR15, UR35, UR36, URZ, UP2, !UPT ;  /* 0x00000024230f7290 */ /* 0x000fe200097fe43f */
[----:B------:R-:W-:Y:S01]  /*14d0*/  ISETP.GE.U32.AND P1, PT, R4, R7, PT ;  /* 0x000000070400720c */ /* 0x000fe20003f26070 */
[----:B------:R-:W-:Y:S01]  /*14e0*/  UIMAD UR11, UR11, UR5, URZ ;  /* 0x000000050b0b72a4 */ /* 0x000fe2000f8e023f */
[----:B------:R-:W-:Y:S01]  /*14f0*/  LOP3.LUT R4, R8, UR53, RZ, 0x3c, !PT ;  /* 0x0000003508047c12 */ /* 0x000fe2000f8e3cff */
[----:B------:R-:W-:Y:S01]  /*1500*/  @UP0 UIADD3 UR29, UR18, UR23, URZ ;  /* 0x00000017121d0290 */ /* 0x000fe2000fffe03f */
[----:B------:R-:W-:-:S02]  /*1510*/  @UP0 ULDC.64 UR24, c[0x0][0x250] ;  /* 0x0000940000180ab9 */ /* 0x000fc40000000a00 */
[----:B------:R-:W-:Y:S01]  /*1520*/  ISETP.GE.AND P2, PT, R4, RZ, PT ;  /* 0x000000ff0400720c */ /* 0x000fe20003f46270 */
[----:B------:R-:W-:Y:S02]  /*1530*/  UIMAD.WIDE.U32 UR36, UR10, UR5, URZ ;  /* 0x000000050a2472a5 */ /* 0x000fe4000f8e003f */
[----:B------:R-:W-:Y:S02]  /*1540*/  UIMAD UR5, UR10, UR15, UR11 ;  /* 0x0000000f0a0572a4 */ /* 0x000fe4000f8e020b */
[----:B------:R-:W-:Y:S02]  /*1550*/  @UP0 UIMAD.WIDE.U32 UR10, UR29, UR24, URZ ;  /* 0x000000181d0a02a5 */ /* 0x000fe4000f8e003f */
[----:B------:R-:W-:Y:S01]  /*1560*/  @P1 VIADD R0, R0, 0x1 ;  /* 0x0000000100001836 */ /* 0x000fe20000000000 */
[----:B------:R-:W-:Y:S01]  /*1570*/  @UP1 UIADD3 UR49, UR13, UR12, URZ ;  /* 0x0000000c0d311290 */ /* 0x000fe2000fffe03f */
[----:B------:R-:W-:Y:S01]  /*1580*/  PLOP3.LUT P1, PT, PT, PT, UP3, 0x80, 0x0 ;  /* 0x000000000000781c */ /* 0x000fe20003f2f038 */
[----:B------:R-:W-:Y:S01]  /*1590*/  UIMAD UR50, UR53, UR58, URZ ;  /* 0x0000003a353272a4 */ /* 0x000fe2000f8e023f */
[----:B------:R-:W-:Y:S01]  /*15a0*/  IMAD.MOV.U32 R21, RZ, RZ, R0 ;  /* 0x000000ffff157224 */ /* 0x000fe200078e0000 */
[----:B------:R-:W-:-:S02]  /*15b0*/  @UP0 UIMAD UR12, UR29, UR25, URZ ;  /* 0x000000191d0c02a4 */ /* 0x000fc4000f8e023f */
[----:B------:R-:W-:Y:S02]  /*15c0*/  @!UP1 UIADD3 UR40, UR43, UR33, URZ ;  /* 0x000000212b289290 */ /* 0x000fe4000fffe03f */
[----:B------:R-:W-:Y:S01]  /*15d0*/  USHF.R.S32.HI UR33, URZ, 0x1f, UR50 ;  /* 0x0000001f3f217899 */ /* 0x000fe20008011432 */
[----:B------:R-:W-:Y:S01]  /*15e0*/  @!P2 IADD3 R21, -R21, RZ, RZ ;  /* 0x000000ff1515a210 */ /* 0x000fe20007ffe1ff */
[----:B------:R-:W-:Y:S01]  /*15f0*/  USEL UR52, UR32, URZ, UP4 ;  /* 0x0000003f20347287 */ /* 0x000fe2000a000000 */
[----:B------:R-:W-:Y:S01]  /*1600*/  @!P3 LOP3.LUT R21, RZ, R8, RZ, 0x33, !PT ;  /* 0x00000008ff15b212 */ /* 0x000fe200078e33ff */
[----:B------:R-:W-:Y:S02]  /*1610*/  @UP0 UIADD3 UR34, UR11, UR12, URZ ;  /* 0x0000000c0b220290 */ /* 0x000fe4000fffe03f */
[----:B------:R-:W-:Y:S02]  /*1620*/  USEL UR51, UR51, URZ, UP4 ;  /* 0x0000003f33337287 */ /* 0x000fe4000a000000 */
[----:B------:R-:W-:Y:S01]  /*1630*/  UIADD3 UR19, UR37, UR5, URZ ;  /* 0x0000000525137290 */ /* 0x000fe2000fffe03f */
[----:B------:R-:W-:Y:S01]  /*1640*/  @UP0 UMOV UR29, UR10 ;  /* 0x0000000a001d0c82 */ /* 0x000fe20008000000 */
[----:B------:R-:W-:Y:S10]  /*1650*/  @P0 BRA `(.L_x_192) ;  /* 0x0000000000300947 */ /* 0x000ff40003800000 */
[----:B------:R-:W-:Y:S01]  /*1660*/  USHF.R.S32.HI UR5, URZ, 0x1f, UR18 ;  /* 0x0000001f3f057899 */ /* 0x000fe20008011412 */
[----:B------:R-:W-:Y:S01]  /*1670*/  ULDC.64 UR30, c[0x0][0x248] ;  /* 0x00009200001e7ab9 */ /* 0x000fe20000000a00 */
[----:B------:R-:W-:Y:S02]  /*1680*/  ULDC.64 UR12, c[0x0][0x230] ;  /* 0x00008c00000c7ab9 */ /* 0x000fe40000000a00 */
[----:B------:R-:W-:Y:S02]  /*1690*/  UIMAD UR5, UR5, UR30, URZ ;  /* 0x0000001e050572a4 */ /* 0x000fe4000f8e023f */
[----:B------:R-:W-:Y:S02]  /*16a0*/  UIMAD.WIDE.U32 UR10, UR18, UR30, URZ ;  /* 0x0000001e120a72a5 */ /* 0x000fe4000f8e003f */
[----:B------:R-:W-:-:S04]  /*16b0*/  UIMAD UR5, UR18, UR31, UR5 ;  /* 0x0000001f120572a4 */ /* 0x000fc8000f8e0205 */
[----:B------:R-:W-:Y:S02]  /*16c0*/  UIADD3 UR11, UR11, UR5, URZ ;  /* 0x000000050b0b7290 */ /* 0x000fe4000fffe03f */
[----:B------:R-:W-:Y:S02]  /*16d0*/  UIMAD UR5, UR55, UR12, URZ ;  /* 0x0000000c370572a4 */ /* 0x000fe4000f8e023f */
[----:B------:R-:W-:Y:S02]  /*16e0*/  UIMAD.WIDE.U32 UR10, UR46, UR12, UR10 ;  /* 0x0000000c2e0a72a5 */ /* 0x000fe4000f8e000a */
[----:B------:R-:W-:-:S04]  /*16f0*/  UIMAD UR5, UR46, UR13, UR5 ;  /* 0x0000000d2e0572a4 */ /* 0x000fc8000f8e0205 */
[----:B------:R-:W-:Y:S01]  /*1700*/  UIADD3 UR48, UR11, UR5, URZ ;  /* 0x000000050b307290 */ /* 0x000fe2000fffe03f */
[----:B------:R-:W-:-:S11]  /*1710*/  UMOV UR47, UR10 ;  /* 0x0000000a002f7c82 */ /* 0x000fd60008000000 */
.L_x_192:
[----:B------:R-:W-:Y:S05]  /*1720*/  @P0 BRA `(.L_x_193) ;  /* 0x0000000000300947 */ /* 0x000fea0003800000 */
        /* <DEDUP_REMOVED lines=11> */
[----:B------:R-:W-:Y:S02]  /*17e0*/  UMOV UR29, UR10 ;  /* 0x0000000a001d7c82 */ /* 0x000fe40008000000 */
.L_x_193:
        /* <DEDUP_REMOVED lines=11> */
.L_x_194:
[----:B------:R-:W-:-:S04]  /*18a0*/  UIMAD UR5, UR46, UR57, UR53 ;  /* 0x000000392e0572a4 */ /* 0x000fc8000f8e0235 */
[----:B------:R-:W-:-:S12]  /*18b0*/  UIMAD UR5, UR5, UR56, URZ ;  /* 0x00000038050572a4 */ /* 0x000fd8000f8e023f */
.L_x_195:
        /* <DEDUP_REMOVED lines=13> */
[----:B------:R-:W-:Y:S02]  /*1990*/  ULDC.64 UR12, c[0x0][0x428] ;  /* 0x00010a00000c7ab9 */ /* 0x000fe40000000a00 */
[----:B------:R-:W-:Y:S01]  /*19a0*/  ULDC.64 UR16, c[0x0][0x258] ;  /* 0x0000960000107ab9 */ /* 0x000fe20000000a00 */
[----:B------:R-:W-:Y:S01]  /*19b0*/  ULEA.HI.SX32 UR37, UR20, 0xffffffff, 0x1a ;  /* 0xffffffff14257891 */ /* 0x000fe2000f8fd23f */
[----:B------:R-:W-:Y:S01]  /*19c0*/  IMAD.U32 R30, RZ, RZ, UR12 ;  /* 0x0000000cff1e7e24 */ /* 0x000fe2000f8e00ff */
[----:B------:R-:W-:Y:S01]  /*19d0*/  UIMAD UR20, UR43, UR16, URZ ;  /* 0x000000102b1472a4 */ /* 0x000fe2000f8e023f */
[----:B------:R-:W-:-:S03]  /*19e0*/  ULDC.64 UR44, c[0x0][0x2b0] ;  /* 0x0000ac00002c7ab9 */ /* 0x000fc60000000a00 */
[----:B------:R-:W-:Y:S01]  /*19f0*/  UIMAD UR20, UR53, UR17, UR20 ;  /* 0x00000011351472a4 */ /* 0x000fe2000f8e0214 */
[----:B--2---:R-:W-:-:S04]  /*1a00*/  IMAD R10, R8, UR35, RZ ;  /* 0x00000023080a7c24 */ /* 0x004fc8000f8e02ff */
        /* <DEDUP_REMOVED lines=15> */
[C---:B------:R-:W-:Y:S01]  /*1b00*/  ISETP.GE.AND P4, PT, R4.reuse, UR42, PT ;  /* 0x0000002a04007c0c */ /* 0x040fe2000bf86270 */
[C---:B------:R-:W-:Y:S01]  /*1b10*/  VIADD R5, R4.reuse, 0x80 ;  /* 0x0000008004057836 */ /* 0x040fe20000000000 */
[----:B------:R-:W-:Y:S01]  /*1b20*/  UIADD3 UR8, UP1, UP0, UR36, UR5, UR50 ;  /* 0x0000000524087290 */ /* 0x000fe2000f83e032 */
[----:B------:R-:W-:Y:S01]  /*1b30*/  VIADD R11, R4, 0xc0 ;  /* 0x000000c0040b7836 */ /* 0x000fe20000000000 */
[----:B------:R-:W-:Y:S01]  /*1b40*/  ISETP.GE.AND P6, PT, R6, UR42, PT ;  /* 0x0000002a06007c0c */ /* 0x000fe2000bfc6270 */
[----:B------:R-:W-:Y:S01]  /*1b50*/  USHF.R.S32.HI UR5, URZ, 0x1f, UR5 ;  /* 0x0000001f3f057899 */ /* 0x000fe20008011405 */
[----:B------:R-:W-:-:S02]  /*1b60*/  ISETP.GE.AND P5, PT, R5, UR42, PT ;  /* 0x0000002a05007c0c */ /* 0x000fc4000bfa6270 */
[----:B------:R-:W-:Y:S01]  /*1b70*/  SHF.R.S32.HI R5, RZ, 0x1f, R4 ;  /* 0x0000001fff057819 */ /* 0x000fe20000011404 */
[----:B------:R-:W-:Y:S01]  /*1b80*/  UIADD3.X UR5, UR19, UR5, UR33, UP1, UP0 ;  /* 0x0000000513057290 */ /* 0x000fe20008fe0421 */
[----:B------:R-:W-:Y:S01]  /*1b90*/  IADD3 R6, P0, R4, UR21, RZ ;  /* 0x0000001504067c10 */ /* 0x000fe2000ff1e0ff */
[----:B------:R-:W-:Y:S01]  /*1ba0*/  UIADD3 UR8, UP1, UP0, UR52, UR8, UR54 ;  /* 0x0000000834087290 */ /* 0x000fe2000f83e036 */
[----:B------:R-:W-:Y:S01]  /*1bb0*/  SEL R10, RZ, 0xffffffff, P6 ;  /* 0xffffffffff0a7807 */ /* 0x000fe20003000000 */
[----:B------:R-:W-:Y:S01]  /*1bc0*/  UIMAD UR19, UR43, UR12, URZ ;  /* 0x0000000c2b1372a4 */ /* 0x000fe2000f8e023f */
[----:B------:R-:W-:Y:S01]  /*1bd0*/  IADD3.X R7, R5, UR40, RZ, P0, !PT ;  /* 0x0000002805077c10 */ /* 0x000fe200087fe4ff */
[----:B------:R-:W-:Y:S01]  /*1be0*/  UIADD3.X UR5, UR51, UR5, UR49, UP1, UP0 ;  /* 0x0000000533057290 */ /* 0x000fe20008fe0431 */
[----:B------:R-:W-:Y:S01]  /*1bf0*/  IADD3 R24, P0, R20, UR14, RZ ;  /* 0x0000000e14187c10 */ /* 0x000fe2000ff1e0ff */
[----:B------:R-:W-:Y:S01]  /*1c00*/  IMAD.SHL.U32 R10, R10, 0x2, RZ ;  /* 0x000000020a0a7824 */ /* 0x000fe200078e00ff */
[----:B------:R-:W-:Y:S01]  /*1c10*/  ISETP.GE.AND P3, PT, R11, UR42, PT ;  /* 0x0000002a0b007c0c */ /* 0x000fe2000bf66270 */
[----:B------:R-:W-:Y:S01]  /*1c20*/  IMAD.WIDE.U32 R6, R8, UR14, R6 ;  /* 0x0000000e08067c25 */ /* 0x000fe2000f8e0006 */
[----:B------:R-:W-:Y:S01]  /*1c30*/  SEL R11, RZ, 0x1, P4 ;  /* 0x00000001ff0b7807 */ /* 0x000fe20002000000 */
[----:B------:R-:W-:Y:S01]  /*1c40*/  ULDC.64 UR32, c[0x0][0x400] ;  /* 0x0001000000207ab9 */ /* 0x000fe20000000a00 */
[----:B------:R-:W-:Y:S01]  /*1c50*/  IADD3.X R26, R35, UR35, RZ, P0, !PT ;  /* 0x00000023231a7c10 */ /* 0x000fe200087fe4ff */
[----:B------:R-:W-:Y:S01]  /*1c60*/  IMAD.IADD R7, R7, 0x1, R12 ;  /* 0x0000000107077824 */ /* 0x000fe200078e020c */
[----:B------:R-:W-:Y:S01]  /*1c70*/  LOP3.LUT R16, R10, 0x2, R11, 0xe2, !PT ;  /* 0x000000020a107812 */ /* 0x000fe200078ee20b */
[----:B------:R-:W-:Y:S01]  /*1c80*/  IMAD.WIDE.U32 R12, R24, UR26, R4 ;  /* 0x0000001a180c7c25 */ /* 0x000fe2000f8e0004 */
[----:B------:R-:W-:Y:S01]  /*1c90*/  IADD3 R10, P0, R0, UR8, RZ ;  /* 0x00000008000a7c10 */ /* 0x000fe2000ff1e0ff */
[----:B------:R-:W-:Y:S01]  /*1ca0*/  UIMAD UR19, UR53, UR13, UR19 ;  /* 0x0000000d351372a4 */ /* 0x000fe2000f8e0213 */
[----:B------:R-:W-:Y:S01]  /*1cb0*/  SEL R14, RZ, 0x4, P5 ;  /* 0x00000004ff0e7807 */ /* 0x000fe20002800000 */
[----:B------:R-:W-:Y:S01]  /*1cc0*/  IMAD R11, R26, UR26, RZ ;  /* 0x0000001a1a0b7c24 */ /* 0x000fe2000f8e02ff */
[----:B------:R-:W-:Y:S01]  /*1cd0*/  LEA.HI.X.SX32 R15, R0, UR5, 0x1, P0 ;  /* 0x00000005000f7c11 */ /* 0x000fe200080f0eff */
[----:B------:R-:W-:Y:S01]  /*1ce0*/  IMAD.WIDE.U32 R6, R30, UR53, R6 ;  /* 0x000000351e067c25 */ /* 0x000fe2000f8e0006 */
[----:B------:R-:W-:Y:S01]  /*1cf0*/  LEA R238, P0, R10, UR32, 0x2 ;  /* 0x000000200aee7c11 */ /* 0x000fe2000f8010ff */
[----:B------:R-:W-:Y:S01]  /*1d00*/  UIMAD.WIDE UR14, UR15, 0x4, UR44 ;  /* 0x000000040f0e78a5 */ /* 0x000fe2000f8e022c */
        /* <DEDUP_REMOVED lines=17> */
[----:B------:R-:W-:-:S07]  /*1e20*/  UMOV UR11, UR14 ;  /* 0x0000000e000b7c82 */ /* 0x000fce0008000000 */
[----:B------:R-:W-:Y:S01]  /*1e30*/  @P0 BAR.SYNC.DEFER_BLOCKING 0x0 ;  /* 0x0000000000000b1d */ /* 0x000fe20000010000 */
[----:B------:R-:W-:Y:S01]  /*1e40*/  ISETP.GE.AND P2, PT, R20, UR5, PT ;  /* 0x0000000514007c0c */ /* 0x000fe2000bf46270 */
[----:B------:R-:W-:Y:S01]  /*1e50*/  UIMAD UR5, UR8, -0x40, UR38 ;  /* 0xffffffc0080578a4 */ /* 0x000fe2000f8e0226 */
[----:B------:R-:W-:-:S03]  /*1e60*/  IMAD.U32 R31, RZ, RZ, UR16 ;  /* 0x00000010ff1f7e24 */ /* 0x000fc6000f8e00ff */
[----:B------:R-:W-:-:S08]  /*1e70*/  UMOV UR10, UR15 ;  /* 0x0000000f000a7c82 */ /* 0x000fd00008000000 */
        /* <DEDUP_REMOVED lines=62> */
.L_x_198:
[----:B------:R-:W-:Y:S05]  /*2260*/  BSYNC B0 ;  /* 0x0000000000007941 */ /* 0x000fea0003800000 */
.L_x_197:
        /* <DEDUP_REMOVED lines=67> */
.L_x_200:
[----:B------:R-:W-:Y:S05]  /*26a0*/  BSYNC B0 ;  /* 0x0000000000007941 */ /* 0x000fea0003800000 */
.L_x_199:
        /* <DEDUP_REMOVED lines=41> */
.L_x_202:
[----:B------:R-:W-:Y:S05]  /*2940*/  BSYNC B0 ;  /* 0x0000000000007941 */ /* 0x000fea0003800000 */
.L_x_201:
        /* <DEDUP_REMOVED lines=40> */
.L_x_204:
[----:B------:R-:W-:Y:S05]  /*2bd0*/  BSYNC B0 ;  /* 0x0000000000007941 */ /* 0x000fea0003800000 */
.L_x_203:
        /* <DEDUP_REMOVED lines=43> */
.L_x_206:
[----:B------:R-:W-:Y:S05]  /*2e90*/  BSYNC B0 ;  /* 0x0000000000007941 */ /* 0x000fea0003800000 */
.L_x_205:
        /* <DEDUP_REMOVED lines=59> */
.L_x_208:
[----:B------:R-:W-:Y:S05]  /*3250*/  BSYNC B0 ;  /* 0x0000000000007941 */ /* 0x000fea0003800000 */
.L_x_207:
[----:B------:R-:W0:Y:S01]  /*3260*/  LDGDEPBAR ;  /* 0x00000000000079af */ /* 0x000e220000000000 */
[----:B------:R-:W-:Y:S01]  /*3270*/  ULDC.64 UR16, c[0x0][0x3c8] ;  /* 0x0000f20000107ab9 */ /* 0x000fe20000000a00 */
[----:B------:R-:W-:Y:S02]  /*3280*/  USHF.R.S32.HI UR14, URZ, 0x1f, UR53 ;  /* 0x0000001f3f0e7899 */ /* 0x000fe40008011435 */
[----:B------:R-:W-:-:S04]  /*3290*/  UISETP.NE.U32.AND UP1, UPT, UR16, URZ, UPT ;  /* 0x0000003f1000728c */ /* 0x000fc8000bf25070 */
[----:B------:R-:W-:-:S06]  /*32a0*/  UISETP.NE.AND.EX UP1, UPT, UR17, URZ, UPT, UP1 ;  /* 0x0000003f1100728c */ /* 0x000fcc000bf25310 */
[----:B------:R-:W-:-:S05]  /*32b0*/  PLOP3.LUT P0, PT, PT, PT, UP1, 0x80, 0x0 ;  /* 0x000000000000781c */ /* 0x000fca0003f0f018 */
[----:B------:R-:W-:Y:S01]  /*32c0*/  @UP1 ULDC.64 UR20, c[0x0][0x3d0] ;  /* 0x0000f40000141ab9 */ /* 0x000fe20000000a00 */
[----:B------:R-:W-:Y:S01]  /*32d0*/  @UP1 UMOV UR15, UR14 ;  /* 0x0000000e000f1c82 */ /* 0x000fe20008000000 */
[----:B------:R-:W-:Y:S01]  /*32e0*/  @UP1 UIMAD UR5, UR55, UR20, URZ ;  /* 0x00000014370512a4 */ /* 0x000fe2000f8e023f */
[----:B------:R-:W-:Y:S01]  /*32f0*/  @UP1 UMOV UR14, UR53 ;  /* 0x00000035000e1c82 */ /* 0x000fe20008000000 */
[----:B------:R-:W-:-:S04]  /*3300*/  DEPBAR.LE SB0, 0x1 ;  /* 0x000080400000791a */ /* 0x000fc80000000000 */
[----:B------:R-:W-:Y:S01]  /*3310*/  BAR.SYNC.DEFER_BLOCKING 0x0 ;  /* 0x0000000000007b1d */ /* 0x000fe20000010000 */
[----:B------:R-:W-:Y:S02]  /*3320*/  @UP1 UIMAD.WIDE.U32 UR14, UR46, UR20, UR14 ;  /* 0x000000142e0e12a5 */ /* 0x000fe4000f8e000e */
[----:B------:R-:W-:Y:S02]  /*3330*/  @UP1 UIMAD UR5, UR46, UR21, UR5 ;  /* 0x000000152e0512a4 */ /* 0x000fe4000f8e0205 */
[----:B------:R-:W-:Y:S02]  /*3340*/  @UP1 ULEA UR16, UP0, UR14, UR16, 0x2 ;  /* 0x000000100e101291 */ /* 0x000fe4000f80103f */
[----:B------:R-:W-:-:S04]  /*3350*/  @UP1 UIADD3 UR5, UR15, UR5, URZ ;  /* 0x000000050f051290 */ /* 0x000fc8000fffe03f */
[----:B------:R-:W-:Y:S01]  /*3360*/  @UP1 ULEA.HI.X UR17, UR14, UR17, UR5, 0x2, UP0 ;  /* 0x000000110e111291 */ /* 0x000fe200080f1405 */
[----:B------:R-:W-:Y:S01]  /*3370*/  IMAD.U32 R4, RZ, RZ, UR16 ;  /* 0x00000010ff047e24 */ /* 0x000fe2000f8e00ff */
[C---:B------:R-:W-:Y:S01]  /*3380*/  LOP3.LUT P2, RZ, R33.reuse, 0x4, RZ, 0xc0, !PT ;  /* 0x0000000421ff7812 */ /* 0x040fe2000784c0ff */
[----:B------:R-:W-:Y:S01]  /*3390*/  @UP1 ULDC UR5, c[0x0][0x2e8] ;  /* 0x0000ba0000051ab9 */ /* 0x000fe20000000800 */
[----:B-123--:R-:W-:Y:S02]  /*33a0*/  IMAD.MOV.U32 R6, RZ, RZ, 0x20 ;  /* 0x00000020ff067424 */ /* 0x00efe400078e00ff */
[----:B------:R-:W-:Y:S01]  /*33b0*/  IMAD.U32 R5, RZ, RZ, UR17 ;  /* 0x00000011ff057e24 */ /* 0x000fe2000f8e00ff */
[----:B------:R-:W1:Y:S01]  /*33c0*/  @P0 MUFU.RCP R0, UR5 ;  /* 0x0000000500000d08 */ /* 0x000e620008001000 */
[----:B------:R-:W-:Y:S01]  /*33d0*/  IMAD.MOV.U32 R192, RZ, RZ, 0x40 ;  /* 0x00000040ffc07424 */ /* 0x000fe200078e00ff */
[----:B------:R-:W-:Y:S02]  /*33e0*/  LOP3.LUT P1, RZ, R33, 0x2, RZ, 0xc0, !PT ;  /* 0x0000000221ff7812 */ /* 0x000fe4000782c0ff */
[----:B------:R-:W-:Y:S01]  /*33f0*/  LEA R180, R234, UR4, 0x1 ;  /* 0x00000004eab47c11 */ /* 0x000fe2000f8e08ff */
[----:B------:R2:W3:Y:S04]  /*3400*/  LDSM.16.M88.4 R136, [R229] ;  /* 0x00000000e588783b */ /* 0x0004e80000000200 */
[----:B------:R2:W1:Y:S04]  /*3410*/  LDSM.16.M88.4 R140, [R230] ;  /* 0x00000000e68c783b */ /* 0x0004680000000200 */
[----:B------:R2:W1:Y:S04]  /*3420*/  LDSM.16.M88.4 R144, [R231] ;  /* 0x00000000e790783b */ /* 0x0004680000000200 */
[----:B------:R2:W1:Y:S04]  /*3430*/  LDSM.16.M88.4 R152, [R229+0x1000] ;  /* 0x00100000e598783b */ /* 0x0004680000000200 */
[----:B------:R2:W1:Y:S04]  /*3440*/  LDSM.16.M88.4 R156, [R230+0x1000] ;  /* 0x00100000e69c783b */ /* 0x0004680000000200 */
[----:B------:R2:W1:Y:S04]  /*3450*/  LDSM.16.M88.4 R168, [R229+0x2000] ;  /* 0x00200000e5a8783b */ /* 0x0004680000000200 */
[----:B------:R2:W1:Y:S04]  /*3460*/  LDSM.16.M88.4 R172, [R230+0x2000] ;  /* 0x00200000e6ac783b */ /* 0x0004680000000200 */
[----:B------:R2:W1:Y:S04]  /*3470*/  LDSM.16.M88.4 R184, [R229+0x3000] ;  /* 0x00300000e5b8783b */ /* 0x0004680000000200 */
[----:B------:R2:W1:Y:S01]  /*3480*/  LDSM.16.M88.4 R188, [R230+0x3000] ;  /* 0x00300000e6bc783b */ /* 0x0004620000000200 */
[----:B------:R-:W-:Y:S01]  /*3490*/  ULEA UR14, UR22, 0x20, 0x5 ;  /* 0x00000020160e7891 */ /* 0x000fe2000f8e283f */
[----:B------:R-:W-:Y:S01]  /*34a0*/  IMAD.SHL.U32 R247, R44, 0x4, RZ ;  /* 0x000000042cf77824 */ /* 0x000fe200078e00ff */
[----:B------:R-:W-:Y:S01]  /*34b0*/  CS2R R126, SRZ ;  /* 0x00000000007e7805 */ /* 0x000fe2000001ff00 */
[----:B------:R-:W1:Y:S01]  /*34c0*/  @P0 LDG.E R4, desc[UR6][R4.64] ;  /* 0x0000000604040981 */ /* 0x000e62000c1e1900 */
[----:B------:R-:W-:-:S02]  /*34d0*/  SEL R192, R192, 0xffffffc0, !P2 ;  /* 0xffffffc0c0c07807 */ /* 0x000fc40005000000 */
[----:B------:R-:W-:Y:S02]  /*34e0*/  CS2R R124, SRZ ;  /* 0x00000000007c7805 */ /* 0x000fe4000001ff00 */
[----:B------:R-:W-:Y:S01]  /*34f0*/  CS2R R130, SRZ ;  /* 0x0000000000827805 */ /* 0x000fe2000001ff00 */
[----:B------:R2:W1:Y:S01]  /*3500*/  LDSM.16.M88.4 R132, [R180+0x14000] ;  /* 0x01400000b484783b */ /* 0x0004620000000200 */
[----:B------:R-:W-:Y:S02]  /*3510*/  CS2R R128, SRZ ;  /* 0x0000000000807805 */ /* 0x000fe4000001ff00 */
[----:B------:R-:W-:Y:S02]  /*3520*/  CS2R R122, SRZ ;  /* 0x00000000007a7805 */ /* 0x000fe4000001ff00 */
[----:B------:R-:W-:Y:S01]  /*3530*/  CS2R R120, SRZ ;  /* 0x0000000000787805 */ /* 0x000fe2000001ff00 */
[----:B------:R2:W1:Y:S01]  /*3540*/  LDSM.16.M88.4 R148, [R180+0x15000] ;  /* 0x01500000b494783b */ /* 0x0004620000000200 */
[----:B------:R-:W-:-:S02]  /*3550*/  CS2R R118, SRZ ;  /* 0x0000000000767805 */ /* 0x000fc4000001ff00 */
[----:B------:R-:W-:Y:S02]  /*3560*/  CS2R R116, SRZ ;  /* 0x0000000000747805 */ /* 0x000fe4000001ff00 */
[----:B------:R-:W-:Y:S01]  /*3570*/  CS2R R110, SRZ ;  /* 0x00000000006e7805 */ /* 0x000fe2000001ff00 */
[----:B------:R2:W1:Y:S01]  /*3580*/  LDSM.16.M88.4 R164, [R180+0x16000] ;  /* 0x01600000b4a4783b */ /* 0x0004620000000200 */
[----:B------:R-:W-:Y:S02]  /*3590*/  CS2R R108, SRZ ;  /* 0x00000000006c7805 */ /* 0x000fe4000001ff00 */
[----:B------:R-:W-:Y:S02]  /*35a0*/  CS2R R114, SRZ ;  /* 0x0000000000727805 */ /* 0x000fe4000001ff00 */
[----:B------:R-:W-:Y:S01]  /*35b0*/  CS2R R112, SRZ ;  /* 0x0000000000707805 */ /* 0x000fe2000001ff00 */
[----:B------:R-:W1:Y:S01]  /*35c0*/  LDSM.16.M88.4 R180, [R180+0x17000] ;  /* 0x01700000b4b4783b */ /* 0x000e620000000200 */
        /* <DEDUP_REMOVED lines=19> */
[----:B------:R-:W-:Y:S01]  /*3700*/  SHF.L.U64.HI R246, R44, 0x2, R246 ;  /* 0x000000022cf67819 */ /* 0x000fe200000102f6 */
[----:B------:R-:W-:Y:S01]  /*3710*/  ULDC UR17, c[0x0][0x2dc] ;  /* 0x0000b70000117ab9 */ /* 0x000fe20000000800 */
[----:B------:R-:W-:Y:S01]  /*3720*/  ULDC UR16, c[0x0][0x2ec] ;  /* 0x0000bb0000107ab9 */ /* 0x000fe20000000800 */
[----:B-1----:R-:W-:Y:S01]  /*3730*/  @P0 FMUL.FTZ R5, R4, R0 ;  /* 0x0000000004050220 */ /* 0x002fe20000410000 */
[----:B------:R-:W-:Y:S02]  /*3740*/  LEA R4, R234, UR61, 0x1 ;  /* 0x0000003dea047c11 */ /* 0x000fe4000f8e08ff */
[----:B------:R-:W-:Y:S02]  /*3750*/  SEL R0, R6, 0xffffffe0, !P1 ;  /* 0xffffffe006007807 */ /* 0x000fe40004800000 */
[----:B------:R-:W-:Y:S02]  /*3760*/  @P0 R2UR UR15, R5 ;  /* 0x00000000050f02ca */ /* 0x000fe400000e0000 */
[----:B------:R-:W-:Y:S01]  /*3770*/  IADD3 R192, R0, R4, R192 ;  /* 0x0000000400c07210 */ /* 0x000fe20007ffe0c0 */
[----:B------:R-:W-:Y:S01]  /*3780*/  IMAD.U32 R0, RZ, RZ, UR22 ;  /* 0x00000016ff007e24 */ /* 0x000fe2000f8e00ff */
[----:B------:R-:W4:Y:S01]  /*3790*/  LDL R4, [R1+0x4] ;  /* 0x0000040001047983 */ /* 0x000f220000100800 */
[----:B------:R-:W-:Y:S01]  /*37a0*/  CS2R R32, SRZ ;  /* 0x0000000000207805 */ /* 0x000fe2000001ff00 */
[----:B------:R-:W-:Y:S01]  /*37b0*/  UMOV UR5, URZ ;  /* 0x0000003f00057c82 */ /* 0x000fe20008000000 */
[----:B------:R-:W-:Y:S01]  /*37c0*/  UISETP.GE.AND UP0, UPT, UR14, UR9, UPT ;  /* 0x000000090e00728c */ /* 0x000fe2000bf06270 */
[----:B------:R2:W1:Y:S04]  /*37d0*/  LDSM.16.M88.4 R160, [R192+0x1000] ;  /* 0x00100000c0a0783b */ /* 0x0004680000000200 */
[----:B------:R2:W1:Y:S01]  /*37e0*/  LDSM.16.M88.4 R176, [R192+0x2000] ;  /* 0x00200000c0b0783b */ /* 0x0004620000000200 */
[----:B------:R-:W-:-:S03]  /*37f0*/  @UP1 UMOV UR5, UR15 ;  /* 0x0000000f00051c82 */ /* 0x000fc60008000000 */
[----:B------:R-:W1:Y:S01]  /*3800*/  LDSM.16.M88.4 R192, [R192+0x3000] ;  /* 0x00300000c0c0783b */ /* 0x000e620000000200 */
[----:B----4-:R-:W-:-:S05]  /*3810*/  IMAD R0, R0, 0x20, R4 ;  /* 0x0000002000007824 */ /* 0x010fca00078e0204 */
[----:B------:R-:W-:-:S05]  /*3820*/  IADD3 R0, R44, -UR38, -R0 ;  /* 0x800000262c007c10 */ /* 0x000fca000fffe800 */
[----:B------:R-:W-:-:S05]  /*3830*/  VIADD R0, R0, UR9 ;  /* 0x0000000900007c36 */ /* 0x000fca0008000000 */
[----:B-1-3--:R2:W-:Y:S02]  /*3840*/  STL [R1], R0 ;  /* 0x0000000001007387 */ /* 0x00a5e40000100800 */
.L_x_211:
[----:B------:R-:W0:Y:S01]  /*3850*/  LDGDEPBAR ;  /* 0x00000000000079af */ /* 0x000e220000000000 */
[----:B--2---:R-:W-:Y:S01]  /*3860*/  LEA R0, R234, UR4, 0x1 ;  /* 0x00000004ea007c11 */ /* 0x004fe2000f8e08ff */
[----:B------:R-:W-:Y:S01]  /*3870*/  UISETP.GE.AND UP3, UPT, UR8, 0x1, UPT ;  /* 0x000000010800788c */ /* 0x000fe2000bf66270 */
[----:B------:R-:W-:Y:S01]  /*3880*/  PLOP3.LUT P2, PT, PT, PT, UP0, 0x80, 0x0 ;  /* 0x000000000000781c */ /* 0x000fe20003f4f008 */
[----:B------:R-:W2:Y:S01]  /*3890*/  LDL R69, [R1] ;  /* 0x0000000001457983 */ /* 0x000ea20000100800 */
[----:B------:R-:W-:Y:S02]  /*38a0*/  PLOP3.LUT P1, PT, PT, PT, UP0, 0x80, 0x0 ;  /* 0x000000000000781c */ /* 0x000fe40003f2f008 */
[----:B------:R-:W-:Y:S01]  /*38b0*/  PLOP3.LUT P3, PT, PT, PT, UP0, 0x80, 0x0 ;  /* 0x000000000000781c */ /* 0x000fe20003f6f008 */
[----:B------:R-:W3:Y:S01]  /*38c0*/  LDL R68, [R1+0x4] ;  /* 0x0000040001447983 */ /* 0x000ee20000100800 */
[----:B------:R-:W-:Y:S04]  /*38d0*/  DEPBAR.LE SB0, 0x0 ;  /* 0x000080000000791a */ /* 0x000fe80000000000 */
[----:B------:R-:W-:Y:S06]  /*38e0*/  BAR.SYNC.DEFER_BLOCKING 0x0 ;  /* 0x0000000000007b1d */ /* 0x000fec0000010000 */
[----:B-1----:R-:W-:Y:S04]  /*38f0*/  LDSM.16.M88.4 R8, [R2] ;  /* 0x000000000208783b */ /* 0x002fe80000000200 */
[----:B------:R-:W1:Y:S04]  /*3900*/  LDSM.16.M88.4 R44, [R0+0x10000] ;  /* 0x01000000002c783b */ /* 0x000e680000000200 */
[----:B------:R-:W-:Y:S04]  /*3910*/  LDSM.16.M88.4 R48, [R224] ;  /* 0x00000000e030783b */ /* 0x000fe80000000200 */
[----:B------:R-:W4:Y:S04]  /*3920*/  LDSM.16.M88.4 R52, [R229+-0x4000] ;  /* 0xffc00000e534783b */ /* 0x000f280000000200 */
[----:B------:R-:W-:Y:S04]  /*3930*/  LDSM.16.M88.4 R56, [R228] ;  /* 0x00000000e438783b */ /* 0x000fe80000000200 */
[----:B------:R-:W4:Y:S04]  /*3940*/  LDSM.16.M88.4 R60, [R230+-0x4000] ;  /* 0xffc00000e63c783b */ /* 0x000f280000000200 */
[----:B------:R-:W-:Y:S01]  /*3950*/  LDSM.16.M88.4 R64, [R231+-0x4000] ;  /* 0xffc00000e740783b */ /* 0x000fe20000000200 */
[C---:B-1----:R-:W-:Y:S06]  /*3960*/  HMMA.16816.F32 R4, R8.reuse, R44, RZ ;  /* 0x0000002c0804723c */ /* 0x042fec00000018ff */
[----:B------:R-:W-:Y:S01]  /*3970*/  HMMA.16816.F32 R8, R8, R46, RZ ;  /* 0x0000002e0808723c */ /* 0x000fe200000018ff */
[----:B------:R-:W1:Y:S11]  /*3980*/  LDSM.16.M88.4 R44, [R227] ;  /* 0x00000000e32c783b */ /* 0x000e760000000200 */
[----:B------:R-:W-:Y:S06]  /*3990*/  @!UPT UIADD3 URZ, URZ, URZ, URZ ;  /* 0x0000003f3f3ff290 */ /* 0x000fec000fffe03f */
[C---:B----4-:R-:W-:Y:S06]  /*39a0*/  HMMA.16816.F32 R4, R48.reuse, R52, R4 ;  /* 0x000000343004723c */ /* 0x050fec0000001804 */
[----:B------:R-:W-:Y:S01]  /*39b0*/  HMMA.16816.F32 R8, R48, R54, R8 ;  /* 0x000000363008723c */ /* 0x000fe20000001808 */
[----:B------:R-:W-:Y:S04]  /*39c0*/  LDSM.16.M88.4 R48, [R2+0x2000] ;  /* 0x002000000230783b */ /* 0x000fe80000000200 */
[----:B------:R-:W4:Y:S11]  /*39d0*/  LDSM.16.M88.4 R52, [R0+0x11000] ;  /* 0x011000000034783b */ /* 0x000f360000000200 */
[----:B------:R-:W-:Y:S02]  /*39e0*/  @!UPT UIADD3 URZ, URZ, URZ, URZ ;  /* 0x0000003f3f3ff290 */ /* 0x000fe4000fffe03f */
[C---:B------:R-:W-:Y:S06]  /*39f0*/  HMMA.16816.F32 R4, R56.reuse, R60, R4 ;  /* 0x0000003c3804723c */ /* 0x040fec0000001804 */
        /* <DEDUP_REMOVED lines=9> */
[C---:B----4-:R-:W-:Y:S06]  /*3a90*/  HMMA.16816.F32 R4, R48.reuse, R52, R4 ;  /* 0x000000343004723c */ /* 0x050fec0000001804 */
[----:B------:R-:W-:Y:S01]  /*3aa0*/  HMMA.16816.F32 R8, R48, R54, R8 ;  /* 0x000000363008723c */ /* 0x000fe20000001808 */
[----:B------:R-:W-:Y:S04]  /*3ab0*/  LDSM.16.M88.4 R48, [R227+0x2000] ;  /* 0x00200000e330783b */ /* 0x000fe80000000200 */
[----:B------:R-:W4:Y:S11]  /*3ac0*/  LDSM.16.M88.4 R52, [R231+-0x3000] ;  /* 0xffd00000e734783b */ /* 0x000f360000000200 */
[----:B------:R-:W-:Y:S02]  /*3ad0*/  @!UPT UIADD3 URZ, URZ, URZ, URZ ;  /* 0x0000003f3f3ff290 */ /* 0x000fe4000fffe03f */
[C---:B------:R-:W-:Y:S06]  /*3ae0*/  HMMA.16816.F32 R4, R56.reuse, R60, R4 ;  /* 0x0000003c3804723c */ /* 0x040fec0000001804 */
        /* <DEDUP_REMOVED lines=17> */
[----:B------:R-:W3:Y:S11]  /*3c00*/  LDSM.16.M88.4 R60, [R231+-0x2000] ;  /* 0xffe00000e73c783b */ /* 0x000ef60000000200 */
[----:B------:R-:W-:Y:S02]  /*3c10*/  @!UPT UIADD3 URZ, URZ, URZ, URZ ;  /* 0x0000003f3f3ff290 */ /* 0x000fe4000fffe03f */
[C---:B-1----:R-:W-:Y:S06]  /*3c20*/  HMMA.16816.F32 R4, R44.reuse, R64, R4 ;  /* 0x000000402c04723c */ /* 0x042fec0000001804 */
[----:B------:R-:W-:Y:S01]  /*3c30*/  HMMA.16816.F32 R8, R44, R66, R8 ;  /* 0x000000422c08723c */ /* 0x000fe20000001808 */
[----:B------:R1:W-:Y:S04]  /*3c40*/  LDSM.16.M88.4 R64, [R0+0x13000] ;  /* 0x013000000040783b */ /* 0x0003e80000000200 */
[----:B------:R-:W3:Y:S11]  /*3c50*/  LDSM.16.M88.4 R44, [R2+0x6000] ;  /* 0x00600000022c783b */ /* 0x000ef60000000200 */
[----:B------:R-:W-:Y:S02]  /*3c60*/  @!UPT UIADD3 URZ, URZ, URZ, URZ ;  /* 0x0000003f3f3ff290 */ /* 0x000fe4000fffe03f */
[C---:B----4-:R-:W-:Y:S06]  /*3c70*/  HMMA.16816.F32 R4, R48.reuse, R52, R4 ;  /* 0x000000343004723c */ /* 0x050fec0000001804 */
[----:B------:R-:W-:Y:S01]  /*3c80*/  HMMA.16816.F32 R8, R48, R54, R8 ;  /* 0x000000363008723c */ /* 0x000fe20000001808 */
[----:B------:R-:W-:Y:S01]  /*3c90*/  LDSM.16.M88.4 R48, [R224+0x6000] ;  /* 0x00600000e030783b */ /* 0x000fe20000000200 */
[----:B-1----:R-:W-:Y:S03]  /*3ca0*/  IMAD.U32 R0, RZ, RZ, UR8 ;  /* 0x00000008ff007e24 */ /* 0x002fe6000f8e00ff */
[----:B------:R-:W1:Y:S01]  /*3cb0*/  LDSM.16.M88.4 R52, [R229+-0x1000] ;  /* 0xfff00000e534783b */ /* 0x000e620000000200 */
[----:B--2---:R-:W-:Y:S11]  /*3cc0*/  IMAD R0, R0, 0x40, R69 ;  /* 0x0000004000007824 */ /* 0x004ff600078e0245 */
[----:B------:R-:W-:Y:S01]  /*3cd0*/  @!UPT UIADD3 URZ, URZ, URZ, URZ ;  /* 0x0000003f3f3ff290 */ /* 0x000fe2000fffe03f */
[C---:B---3--:R-:W-:Y:S06]  /*3ce0*/  HMMA.16816.F32 R4, R56.reuse, R60, R4 ;  /* 0x0000003c3804723c */ /* 0x048fec0000001804 */
[----:B------:R-:W-:Y:S01]  /*3cf0*/  HMMA.16816.F32 R8, R56, R62, R8 ;  /* 0x0000003e3808723c */ /* 0x000fe20000001808 */
[----:B------:R-:W-:Y:S04]  /*3d00*/  LDSM.16.M88.4 R56, [R228+0x6000] ;  /* 0x00600000e438783b */ /* 0x000fe80000000200 */
[----:B------:R-:W2:Y:S11]  /*3d10*/  LDSM.16.M88.4 R60, [R230+-0x1000] ;  /* 0xfff00000e63c783b */ /* 0x000eb60000000200 */
[----:B------:R-:W-:Y:S02]  /*3d20*/  @!UPT UIADD3 URZ, URZ, URZ, URZ ;  /* 0x0000003f3f3ff290 */ /* 0x000fe4000fffe03f */
[C---:B------:R-:W-:Y:S06]  /*3d30*/  HMMA.16816.F32 R4, R44.reuse, R64, R4 ;  /* 0x000000402c04723c */ /* 0x040fec0000001804 */
[----:B------:R-:W-:Y:S01]  /*3d40*/  HMMA.16816.F32 R8, R44, R66, R8 ;  /* 0x000000422c08723c */ /* 0x000fe20000001808 */
[----:B------:R-:W-:Y:S04]  /*3d50*/  LDSM.16.M88.4 R44, [R227+0x6000] ;  /* 0x00600000e32c783b */ /* 0x000fe80000000200 */
[----:B------:R-:W3:Y:S11]  /*3d60*/  LDSM.16.M88.4 R64, [R231+-0x1000] ;  /* 0xfff00000e740783b */ /* 0x000ef60000000200 */
[----:B------:R-:W-:Y:S02]  /*3d70*/  @!UPT UIADD3 URZ, URZ, URZ, URZ ;  /* 0x0000003f3f3ff290 */ /* 0x000fe4000fffe03f */
[C---:B-1----:R-:W-:Y:S06]  /*3d80*/  HMMA.16816.F32 R4, R48.reuse, R52, R4 ;  /* 0x000000343004723c */ /* 0x042fec0000001804 */
[----:B------:R-:W-:Y:S07]  /*3d90*/  HMMA.16816.F32 R8, R48, R54, R8 ;  /* 0x000000363008723c */ /* 0x000fee0000001808 */
[----:B------:R-:W-:Y:S01]  /*3da0*/  VIADD R49, R0, 0x8 ;  /* 0x0000000800317836 */ /* 0x000fe20000000000 */
[----:B------:R-:W-:Y:S03]  /*3db0*/  IABS R48, R0 ;  /* 0x0000000000307213 */ /* 0x000fe60000000000 */
[----:B------:R-:W-:Y:S01]  /*3dc0*/  IMAD.U32 R50, RZ, RZ, UR22 ;  /* 0x00000016ff327e24 */ /* 0x000fe2000f8e00ff */
[----:B------:R-:W-:Y:S02]  /*3dd0*/  I2FP.F32.S32 R51, R48 ;  /* 0x0000003000337245 */ /* 0x000fe40000201400 */
[----:B------:R-:W-:Y:S01]  /*3de0*/  ISETP.GE.AND P0, PT, R49, RZ, PT ;  /* 0x000000ff3100720c */ /* 0x000fe20003f06270 */
[----:B------:R-:W-:Y:S02]  /*3df0*/  IMAD R48, R50, 0x20, R68 ;  /* 0x0000002032307824 */ /* 0x000fe400078e0244 */
[C---:B------:R-:W-:Y:S01]  /*3e00*/  VIADD R50, R0.reuse, 0xffffffff ;  /* 0xffffffff00327836 */ /* 0x040fe20000000000 */
[C---:B--2---:R-:W-:Y:S06]  /*3e10*/  HMMA.16816.F32 R4, R56.reuse, R60, R4 ;  /* 0x0000003c3804723c */ /* 0x044fec0000001804 */
[----:B------:R-:W-:Y:S05]  /*3e20*/  HMMA.16816.F32 R8, R56, R62, R8 ;  /* 0x0000003e3808723c */ /* 0x000fea0000001808 */
[----:B------:R-:W-:Y:S02]  /*3e30*/  @!P0 IADD3 R49, -R0, -0x8, RZ ;  /* 0xfffffff800318810 */ /* 0x000fe40007ffe1ff */
[----:B------:R-:W-:Y:S02]  /*3e40*/  @P2 ISETP.GE.AND P0, PT, R48, UR9, PT ;  /* 0x0000000930002c0c */ /* 0x000fe4000bf06270 */
[----:B------:R-:W-:Y:S02]  /*3e50*/  ISETP.GE.AND P2, PT, R50, RZ, PT ;  /* 0x000000ff3200720c */ /* 0x000fe40003f46270 */
[----:B------:R-:W-:Y:S07]  /*3e60*/  I2FP.F32.S32 R49, R49 ;  /* 0x0000003100317245 */ /* 0x000fee0000201400 */
[C---:B---3--:R-:W-:Y:S05]  /*3e70*/  HMMA.16816.F32 R4, R44.reuse, R64, R4 ;  /* 0x000000402c04723c */ /* 0x048fea0000001804 */
[----:B------:R-:W-:Y:S01]  /*3e80*/  @!P2 IADD3 R50, -R0, 0x1, RZ ;  /* 0x000000010032a810 */ /* 0x000fe20007ffe1ff */
[----:B------:R-:W-:Y:S01]  /*3e90*/  HMMA.16816.F32 R8, R44, R66, R8 ;  /* 0x000000422c08723c */ /* 0x000fe20000001808 */
[----:B------:R-:W-:Y:S04]  /*3ea0*/  PLOP3.LUT P2, PT, PT, PT, UP0, 0x80, 0x0 ;  /* 0x000000000000781c */ /* 0x000fe80003f4f008 */
[----:B------:R-:W-:Y:S02]  /*3eb0*/  I2FP.F32.S32 R50, R50 ;  /* 0x0000003200327245 */ /* 0x000fe40000201400 */
[----:B-----5:R-:W-:Y:S01]  /*3ec0*/  FMUL.FTZ R44, R244, 1.4426950216293334961 ;  /* 0x3fb8aa3bf42c7820 */ /* 0x020fe20000410000 */
[----:B------:R-:W-:Y:S10]  /*3ed0*/  FMUL.FTZ R46, R245, 1.4426950216293334961 ;  /* 0x3fb8aa3bf52e7820 */ /* 0x000ff40000410000 */
[----:B------:R-:W-:Y:S01]  /*3ee0*/  FFMA.FTZ R6, R49, -UR5, R6 ;  /* 0x8000000531067c23 */ /* 0x000fe20008010006 */
[----:B------:R-:W-:Y:S02]  /*3ef0*/  VIADD R49, R0, 0x7 ;  /* 0x0000000700317836 */ /* 0x000fe40000000000 */
[C---:B------:R-:W-:Y:S01]  /*3f00*/  FFMA.FTZ R4, R51.reuse, -UR5, R4 ;  /* 0x8000000533047c23 */ /* 0x040fe20008010004 */
[----:B------:R-:W-:Y:S01]  /*3f10*/  FFMA.FTZ R5, R50, -UR5, R5 ;  /* 0x8000000532057c23 */ /* 0x000fe20008010005 */
[----:B------:R-:W-:Y:S01]  /*3f20*/  @P1 FSEL R6, R6, -INF , !P0 ;  /* 0xff80000006061808 */ /* 0x000fe20004000000 */
[----:B------:R-:W-:Y:S01]  /*3f30*/  FFMA.FTZ R10, R51, -UR5, R10 ;  /* 0x80000005330a7c23 */ /* 0x000fe2000801000a */
[----:B------:R-:W-:Y:S01]  /*3f40*/  ISETP.GE.AND P1, PT, R49, RZ, PT ;  /* 0x000000ff3100720c */ /* 0x000fe20003f26270 */
[----:B------:R-:W-:Y:S01]  /*3f50*/  FFMA.FTZ R11, R50, -UR5, R11 ;  /* 0x80000005320b7c23 */ /* 0x000fe2000801000b */
[----:B------:R-:W-:Y:S02]  /*3f60*/  @P3 FSEL R4, R4, -INF , !P0 ;  /* 0xff80000004043808 */ /* 0x000fe40004000000 */
[----:B------:R-:W-:Y:S02]  /*3f70*/  PLOP3.LUT P0, PT, PT, PT, UP0, 0x80, 0x0 ;  /* 0x000000000000781c */ /* 0x000fe40003f0f008 */
[----:B------:R-:W-:Y:S07]  /*3f80*/  PLOP3.LUT P3, PT, PT, PT, UP0, 0x80, 0x0 ;  /* 0x000000000000781c */ /* 0x000fee0003f6f008 */
[----:B------:R-:W-:Y:S02]  /*3f90*/  @!P1 IADD3 R49, -R0, -0x7, RZ ;  /* 0xfffffff900319810 */ /* 0x000fe40007ffe1ff */
[----:B------:R-:W-:Y:S02]  /*3fa0*/  PLOP3.LUT P1, PT, PT, PT, UP0, 0x80, 0x0 ;  /* 0x000000000000781c */ /* 0x000fe40003f2f008 */
[----:B------:R-:W-:Y:S01]  /*3fb0*/  I2FP.F32.S32 R49, R49 ;  /* 0x0000003100317245 */ /* 0x000fe20000201400 */
[----:B------:R-:W-:Y:S04]  /*3fc0*/  @P0 VIADD R52, R48, 0x1 ;  /* 0x0000000130340836 */ /* 0x000fe80000000000 */
[----:B------:R-:W-:Y:S01]  /*3fd0*/  FFMA.FTZ R7, R49, -UR5, R7 ;  /* 0x8000000531077c23 */ /* 0x000fe20008010007 */
[----:B------:R-:W-:Y:S01]  /*3fe0*/  @P3 ISETP.GE.AND P0, PT, R52, UR9, PT ;  /* 0x0000000934003c0c */ /* 0x000fe2000bf06270 */
[----:B------:R-:W-:Y:S01]  /*3ff0*/  VIADD R49, R0, 0xfffffff8 ;  /* 0xfffffff800317836 */ /* 0x000fe20000000000 */
[----:B------:R-:W-:Y:S02]  /*4000*/  PLOP3.LUT P3, PT, PT, PT, UP3, 0x80, 0x0 ;  /* 0x000000000000781c */ /* 0x000fe40003f6f038 */
[----:B------:R-:W-:Y:S02]  /*4010*/  @P2 FSEL R5, R5, -INF , !P0 ;  /* 0xff80000005052808 */ /* 0x000fe40004000000 */
[----:B------:R-:W-:Y:S02]  /*4020*/  @P1 FSEL R7, R7, -INF , !P0 ;  /* 0xff80000007071808 */ /* 0x000fe40004000000 */
[----:B------:R-:W-:Y:S02]  /*4030*/  ISETP.GE.AND P2, PT, R49, RZ, PT ;  /* 0x000000ff3100720c */ /* 0x000fe40003f46270 */
[----:B------:R-:W-:Y:S02]  /*4040*/  PLOP3.LUT P1, PT, PT, PT, UP0, 0x80, 0x0 ;  /* 0x000000000000781c */ /* 0x000fe40003f2f008 */
[----:B------:R-:W-:Y:S04]  /*4050*/  FSETP.NEU.FTZ.AND P0, PT, R244, -INF , PT ;  /* 0xff800000f400780b */ /* 0x000fe80003f1d000 */
[----:B------:R-:W-:Y:S02]  /*4060*/  FSEL R44, R44, RZ, P0 ;  /* 0x000000ff2c2c7208 */ /* 0x000fe40000000000 */
[----:B------:R-:W-:Y:S03]  /*4070*/  PLOP3.LUT P0, PT, PT, PT, UP0, 0x80, 0x0 ;  /* 0x000000000000781c */ /* 0x000fe60003f0f008 */
[----:B------:R-:W-:Y:S01]  /*4080*/  @!P2 IADD3 R49, -R0, 0x8, RZ ;  /* 0x000000080031a810 */ /* 0x000fe20007ffe1ff */
[--C-:B------:R-:W-:Y:S01]  /*4090*/  FFMA.FTZ R4, R4, UR16, -R44.reuse ;  /* 0x0000001004047c23 */ /* 0x100fe2000801082c */
[----:B------:R-:W-:Y:S01]  /*40a0*/  @P1 VIADD R45, R48, 0x8 ;  /* 0x00000008302d1836 */ /* 0x000fe20000000000 */
[----:B------:R-:W-:Y:S01]  /*40b0*/  PLOP3.LUT P2, PT, PT, PT, UP0, 0x80, 0x0 ;  /* 0x000000000000781c */ /* 0x000fe20003f4f008 */
[----:B------:R-:W-:Y:S01]  /*40c0*/  FFMA.FTZ R5, R5, UR16, -R44 ;  /* 0x0000001005057c23 */ /* 0x000fe2000801082c */
[----:B------:R-:W-:Y:S01]  /*40d0*/  PLOP3.LUT P1, PT, PT, PT, UP0, 0x80, 0x0 ;  /* 0x000000000000781c */ /* 0x000fe20003f2f008 */
[----:B------:R1:W-:Y:S01]  /*40e0*/  MUFU.EX2 R60, R4 ;  /* 0x00000004003c7308 */ /* 0x0003e20000000800 */
[----:B------:R-:W-:Y:S03]  /*40f0*/  I2FP.F32.S32 R49, R49 ;  /* 0x0000003100317245 */ /* 0x000fe60000201400 */
[----:B------:R-:W-:Y:S01]  /*4100*/  @P0 ISETP.GE.AND P0, PT, R45, UR9, PT ;  /* 0x000000092d000c0c */ /* 0x000fe2000bf06270 */
[----:B------:R-:W-:Y:S02]  /*4110*/  VIADD R45, R0, 0xfffffff7 ;  /* 0xfffffff7002d7836 */ /* 0x000fe40000000000 */
[----:B------:R-:W-:Y:S03]  /*4120*/  FFMA.FTZ R8, R49, -UR5, R8 ;  /* 0x8000000531087c23 */ /* 0x000fe60008010008 */
[----:B------:R-:W2:Y:S02]  /*4130*/  MUFU.EX2 R59, R5 ;  /* 0x00000005003b7308 */ /* 0x000ea40000000800 */
[----:B------:R-:W-:Y:S02]  /*4140*/  @P2 FSEL R8, R8, -INF , !P0 ;  /* 0xff80000008082808 */ /* 0x000fe40004000000 */
[----:B------:R-:W-:Y:S02]  /*4150*/  @P1 FSEL R10, R10, -INF , !P0 ;  /* 0xff8000000a0a1808 */ /* 0x000fe40004000000 */
[----:B------:R-:W-:Y:S01]  /*4160*/  PLOP3.LUT P1, PT, PT, PT, UP0, 0x80, 0x0 ;  /* 0x000000000000781c */ /* 0x000fe20003f2f008 */
[----:B------:R-:W-:Y:S01]  /*4170*/  FFMA.FTZ R8, R8, UR16, -R44 ;  /* 0x0000001008087c23 */ /* 0x000fe2000801082c */
[----:B------:R-:W-:Y:S02]  /*4180*/  ISETP.GE.AND P2, PT, R45, RZ, PT ;  /* 0x000000ff2d00720c */ /* 0x000fe40003f46270 */
[----:B------:R-:W-:Y:S01]  /*4190*/  FSETP.NEU.FTZ.AND P0, PT, R245, -INF , PT ;  /* 0xff800000f500780b */ /* 0x000fe20003f1d000 */
[----:B------:R-:W-:Y:S03]  /*41a0*/  MUFU.EX2 R55, R8 ;  /* 0x0000000800377308 */ /* 0x000fe60000000800 */
[----:B-1----:R-:W-:Y:S02]  /*41b0*/  FSEL R4, R46, RZ, P0 ;  /* 0x000000ff2e047208 */ /* 0x002fe40000000000 */
[----:B------:R-:W-:Y:S03]  /*41c0*/  PLOP3.LUT P0, PT, PT, PT, UP0, 0x80, 0x0 ;  /* 0x000000000000781c */ /* 0x000fe60003f0f008 */
[----:B------:R-:W-:Y:S01]  /*41d0*/  @P1 VIADD R48, R48, 0x9 ;  /* 0x0000000930301836 */ /* 0x000fe20000000000 */
[----:B------:R-:W-:Y:S01]  /*41e0*/  PLOP3.LUT P1, PT, PT, PT, UP0, 0x80, 0x0 ;  /* 0x000000000000781c */ /* 0x000fe20003f2f008 */
[--C-:B------:R-:W-:Y:S01]  /*41f0*/  FFMA.FTZ R6, R6, UR16, -R4.reuse ;  /* 0x0000001006067c23 */ /* 0x100fe20008010804 */
[----:B------:R-:W-:Y:S01]  /*4200*/  @!P2 IADD3 R45, -R0, 0x9, RZ ;  /* 0x00000009002da810 */ /* 0x000fe20007ffe1ff */
[--C-:B------:R-:W-:Y:S01]  /*4210*/  FFMA.FTZ R7, R7, UR16, -R4.reuse ;  /* 0x0000001007077c23 */ /* 0x100fe20008010804 */
[----:B------:R-:W-:Y:S01]  /*4220*/  PLOP3.LUT P2, PT, PT, PT, UP0, 0x80, 0x0 ;  /* 0x000000000000781c */ /* 0x000fe20003f4f008 */
[----:B------:R2:W-:Y:S01]  /*4230*/  MUFU.EX2 R61, R6 ;  /* 0x00000006003d7308 */ /* 0x0005e20000000800 */
[----:B------:R-:W-:Y:S01]  /*4240*/  I2FP.F32.S32 R45, R45 ;  /* 0x0000002d002d7245 */ /* 0x000fe20000201400 */
[--C-:B------:R-:W-:Y:S02]  /*4250*/  FFMA.FTZ R10, R10, UR16, -R4.reuse ;  /* 0x000000100a0a7c23 */ /* 0x100fe40008010804 */
[----:B------:R-:W-:Y:S02]  /*4260*/  @P0 ISETP.GE.AND P0, PT, R48, UR9, PT ;  /* 0x0000000930000c0c */ /* 0x000fe4000bf06270 */
[----:B------:R-:W-:Y:S02]  /*4270*/  FFMA.FTZ R9, R45, -UR5, R9 ;  /* 0x800000052d097c23 */ /* 0x000fe40008010009 */
[----:B------:R-:W-:Y:S02]  /*4280*/  @P1 FSEL R11, R11, -INF , !P0 ;  /* 0xff8000000b0b1808 */ /* 0x000fe40004000000 */
[----:B------:R-:W1:Y:S02]  /*4290*/  MUFU.EX2 R58, R7 ;  /* 0x00000007003a7308 */ /* 0x000e640000000800 */
[----:B------:R-:W-:Y:S01]  /*42a0*/  @P2 FSEL R9, R9, -INF , !P0 ;  /* 0xff80000009092808 */ /* 0x000fe20004000000 */
[----:B------:R-:W-:Y:S01]  /*42b0*/  FFMA.FTZ R4, R11, UR16, -R4 ;  /* 0x000000100b047c23 */ /* 0x000fe20008010804 */
[----:B------:R-:W-:Y:S03]  /*42c0*/  IADD3 R52, P0, R247, UR13, RZ ;  /* 0x0000000df7347c10 */ /* 0x000fe6000ff1e0ff */
[----:B------:R-:W-:Y:S03]  /*42d0*/  FFMA.FTZ R44, R9, UR16, -R44 ;  /* 0x00000010092c7c23 */ /* 0x000fe6000801082c */
[----:B------:R-:W-:Y:S01]  /*42e0*/  MUFU.EX2 R54, R4 ;  /* 0x0000000400367308 */ /* 0x000fe20000000800 */
[----:B--2---:R-:W-:Y:S02]  /*42f0*/  F2FP.F16.F32.PACK_AB R6, R59, R60 ;  /* 0x0000003c3b06723e */ /* 0x004fe400000000ff */
[----:B------:R-:W-:Y:S03]  /*4300*/  IADD3.X R53, R246, UR12, RZ, P0, !PT ;  /* 0x0000000cf6357c10 */ /* 0x000fe600087fe4ff */
[----:B------:R-:W-:Y:S04]  /*4310*/  STS [R249+0x15000], R6 ;  /* 0x01500006f9007388 */ /* 0x000fe80000000800 */
[----:B------:R-:W2:Y:S01]  /*4320*/  MUFU.EX2 R57, R44 ;  /* 0x0000002c00397308 */ /* 0x000ea20000000800 */
[----:B-1----:R-:W-:Y:S05]  /*4330*/  F2FP.F16.F32.PACK_AB R5, R58, R61 ;  /* 0x0000003d3a05723e */ /* 0x002fea00000000ff */
[----:B------:R-:W-:Y:S04]  /*4340*/  STS [R252+0x15000], R5 ;  /* 0x01500005fc007388 */ /* 0x000fe80000000800 */
[----:B------:R-:W1:Y:S01]  /*4350*/  MUFU.EX2 R56, R10 ;  /* 0x0000000a00387308 */ /* 0x000e620000000800 */
[----:B--2---:R-:W-:Y:S05]  /*4360*/  F2FP.F16.F32.PACK_AB R4, R57, R55 ;  /* 0x000000373904723e */ /* 0x004fea00000000ff */
        /* <DEDUP_REMOVED lines=76> */
[C---:B------:R-:W-:Y:S01]  /*4830*/  FADD.FTZ R0, -R52.reuse, R7 ;  /* 0x0000000734007221 */ /* 0x040fe20000010100 */
        /* <DEDUP_REMOVED lines=132> */
.L_x_209:
        /* <DEDUP_REMOVED lines=385> */
.L_x_210:
        /* <DEDUP_REMOVED lines=145> */
.L_x_212:
[----:B------:R-:W-:Y:S01]  /*71a0*/  @UP0 UIADD3 UR5, UR18, UR23, URZ ;  /* 0x0000001712050290 */ /* 0x000fe2000fffe03f */
[----:B------:R-:W-:-:S03]  /*71b0*/  @UP0 ULDC.64 UR12, c[0x0][0x458] ;  /* 0x00011600000c0ab9 */ /* 0x000fc60000000a00 */
[----:B------:R-:W-:Y:S02]  /*71c0*/  @UP0 UIMAD.WIDE.U32 UR10, UR5, UR12, URZ ;  /* 0x0000000c050a02a5 */ /* 0x000fe4000f8e003f */
[----:B------:R-:W-:-:S04]  /*71d0*/  @UP0 UIMAD UR5, UR5, UR13, URZ ;  /* 0x0000000d050502a4 */ /* 0x000fc8000f8e023f */
[----:B------:R-:W-:Y:S01]  /*71e0*/  @UP0 UIADD3 UR11, UR11, UR5, URZ ;  /* 0x000000050b0b0290 */ /* 0x000fe2000fffe03f */
        /* <DEDUP_REMOVED lines=12> */
[----:B------:R-:W-:Y:S02]  /*72b0*/  UIADD3 UR11, UR11, UR5, URZ ;  /* 0x000000050b0b7290 */ /* 0x000fe4000fffe03f */
.L_x_213:
        /* <DEDUP_REMOVED lines=51> */
.L_x_215:
[----:B------:R-:W-:Y:S05]  /*75f0*/  BSYNC B0 ;  /* 0x0000000000007941 */ /* 0x000fea0003800000 */
.L_x_214:
        /* <DEDUP_REMOVED lines=33> */
.L_x_196:
        /* <DEDUP_REMOVED lines=23> */
.L_x_217:
[----:B------:R-:W-:Y:S01]  /*7980*/  @UP0 UIADD3 UR5, UR18, UR23, URZ ;  /* 0x0000001712050290 */ /* 0x000fe2000fffe03f */
[----:B-1----:R-:W-:Y:S01]  /*7990*/  SHF.R.S32.HI R10, RZ, 0x1f, R6 ;  /* 0x0000001fff0a7819 */ /* 0x002fe20000011406 */
[----:B------:R-:W-:Y:S02]  /*79a0*/  @UP0 ULDC.64 UR14, c[0x0][0x458] ;  /* 0x00011600000e0ab9 */ /* 0x000fe40000000a00 */
[----:B------:R-:W-:Y:S01]  /*79b0*/  @UP0 UIMAD.WIDE.U32 UR10, UR5, UR14, URZ ;  /* 0x0000000e050a02a5 */ /* 0x000fe2000f8e003f */
[----:B------:R-:W-:Y:S01]  /*79c0*/  LEA.HI R10, R10, R6, RZ, 0x3 ;  /* 0x000000060a0a7211 */ /* 0x000fe200078f18ff */
[----:B------:R-:W-:-:S03]  /*79d0*/  @UP0 UIMAD UR5, UR5, UR15, URZ ;  /* 0x0000000f050502a4 */ /* 0x000fc6000f8e023f */
[----:B------:R-:W-:Y:S01]  /*79e0*/  LOP3.LUT R0, R10, 0xfffffff8, RZ, 0xc0, !PT ;  /* 0xfffffff80a007812 */ /* 0x000fe200078ec0ff */
        /* <DEDUP_REMOVED lines=14> */
.L_x_218:
        /* <DEDUP_REMOVED lines=37> */
.L_x_220:
[----:B------:R-:W-:Y:S05]  /*7d20*/  BSYNC B0 ;  /* 0x0000000000007941 */ /* 0x000fea0003800000 */
.L_x_219:
        /* <DEDUP_REMOVED lines=27> */
.L_x_216:
[----:B------:R-:W-:Y:S05]  /*7ee0*/  BSYNC B1 ;  /* 0x0000000000017941 */ /* 0x000fea0003800000 */
.L_x_191:
[----:B------:R-:W-:Y:S02]  /*7ef0*/  ULDC UR5, c[0x0][0xc] ;  /* 0x0000030000057ab9 */ /* 0x000fe40000000800 */
[----:B------:R-:W-:-:S04]  /*7f00*/  UIADD3 UR22, UR5, UR22, URZ ;  /* 0x0000001605167290 */ /* 0x000fc8000fffe03f */
[----:B------:R-:W-:-:S06]  /*7f10*/  UISETP.GE.AND UP0, UPT, UR22, UR59, UPT ;  /* 0x0000003b1600728c */ /* 0x000fcc000bf06270 */
[----:B------:R-:W-:-:S13]  /*7f20*/  PLOP3.LUT P0, PT, PT, PT, UP0, 0x80, 0x0 ;  /* 0x000000000000781c */ /* 0x000fda0003f0f008 */
[----:B------:R-:W-:Y:S05]  /*7f30*/  @P0 BRA `(.L_x_221) ;  /* 0x0000000000040947 */ /* 0x000fea0003800000 */
[----:B------:R-:W-:Y:S05]  /*7f40*/  BRA `(.L_x_222) ;  /* 0xffffff8800dc7947 */ /* 0x000fea000383ffff */
.L_x_221:
[----:B------:R-:W-:Y:S05]  /*7f50*/  EXIT ;  /* 0x000000000000794d */ /* 0x000fea0003800000 */
.L_x_223:
        /* <DEDUP_REMOVED lines=10> */
.L_x_2026:


//--------------------- .text._ZN5flash44flash_bwd_dq_dk_dv_loop_seqk_parallel_kernelI23Flash_bwd_kernel_traitsILi256ELi64ELi32ELi8ELi4ELi1ELi2ELb1ELb1EN7cutlass6half_tE19Flash_kernel_traitsILi256ELi64ELi32ELi8ES3_EELb0ELb0ELb0ELb1ELb0ELb0ELb1EEEvNS_16Flash_bwd_paramsE --------------------------
	.section	.text._ZN5flash44flash_bwd_dq_dk_dv_loop_seqk_parallel_kernelI23Flash_bwd_kernel_traitsILi256ELi64ELi32ELi8ELi4ELi1ELi2ELb1ELb1EN7cutlass6half_tE19Flash_kernel_traitsILi256ELi64ELi32ELi8ES3_EELb0ELb0ELb0ELb1ELb0ELb0ELb1EEEvNS_16Flash_bwd_paramsE,"ax",@progbits
	.align	128
        .global         _ZN5flash44flash_bwd_dq_dk_dv_loop_seqk_parallel_kernelI23Flash_bwd_kernel_traitsILi256ELi64ELi32ELi8ELi4ELi1ELi2ELb1ELb1EN7cutlass6half_tE19Flash_kernel_traitsILi256ELi64ELi32ELi8ES3_EELb0ELb0ELb0ELb1ELb0ELb0ELb1EEEvNS_16Flash_bwd_paramsE
        .type           _ZN5flash44flash_bwd_dq_dk_dv_loop_seqk_parallel_kernelI23Flash_bwd_kernel_traitsILi256ELi64ELi32ELi8ELi4ELi1ELi2ELb1ELb1EN7cutlass6half_tE19Flash_kernel_traitsILi256ELi64ELi32ELi8ES3_EELb0ELb0ELb0ELb1ELb0ELb0ELb1EEEvNS_16Flash_bwd_paramsE,@function
        .size           _ZN5flash44flash_bwd_dq_dk_dv_loop_seqk_parallel_kernelI23Flash_bwd_kernel_traitsILi256ELi64ELi32ELi8ELi4ELi1ELi2ELb1ELb1EN7cutlass6half_tE19Flash_kernel_traitsILi256ELi64ELi32ELi8ES3_EELb0ELb0ELb0ELb1ELb0ELb0ELb1EEEvNS_16Flash_bwd_paramsE,(.L_x_2027 - _ZN5flash44flash_bwd_dq_dk_dv_loop_seqk_parallel_kernelI23Flash_bwd_kernel_traitsILi256ELi64ELi32ELi8ELi4ELi1ELi2ELb1ELb1EN7cutlass6half_tE19Flash_kernel_traitsILi256ELi64ELi32ELi8ES3_EELb0ELb0ELb0ELb1ELb0ELb0ELb1EEEvNS_16Flash_bwd_paramsE)
        .other          _ZN5flash44flash_bwd_dq_dk_dv_loop_seqk_parallel_kernelI23Flash_bwd_kernel_traitsILi256ELi64ELi32ELi8ELi4ELi1ELi2ELb1ELb1EN7cutlass6half_tE19Flash_kernel_traitsILi256ELi64ELi32ELi8ES3_EELb0ELb0ELb0ELb1ELb0ELb0ELb1EEEvNS_16Flash_bwd_paramsE,@"STO_CUDA_ENTRY STV_DEFAULT"
_ZN5flash44flash_bwd_dq_dk_dv_loop_seqk_parallel_kernelI23Flash_bwd_kernel_traitsILi256ELi64ELi32ELi8ELi4ELi1ELi2ELb1ELb1EN7cutlass6half_tE19Flash_kernel_traitsILi256ELi64ELi32ELi8ES3_EELb0ELb0ELb0ELb1ELb0ELb0ELb1EEEvNS_16Flash_bwd_paramsE:
.text._ZN5flash44flash_bwd_dq_dk_dv_loop_seqk_parallel_kernelI23Flash_bwd_kernel_traitsILi256ELi64ELi32ELi8ELi4ELi1ELi2ELb1ELb1EN7cutlass6half_tE19Flash_kernel_traitsILi256ELi64ELi32ELi8ES3_EELb0ELb0ELb0ELb1ELb0ELb0ELb1EEEvNS_16Flash_bwd_paramsE:
        /* <DEDUP_REMOVED lines=172> */
.L_x_256:
        /* <DEDUP_REMOVED lines=49> */
[----:B------:R-:W-:-:S04]  /*0dd0*/  @!UP3 UISETP.NE.AND.EX UP0, UPT, UR9, URZ, UPT, UP0 ;  /* 0x0000003f0900b28c */ /* 0x000fc8000bf05300 */
        /* <DEDUP_REMOVED lines=17> */
.L_x_224:
        /* <DEDUP_REMOVED lines=17> */
[----:B------:R-:W-:Y:S01]  /*1000*/  ULDC UR56, c[0x0][0x2d4] ;  /* 0x0000b50000387ab9 */ /* 0x000fe20000000800 */
[----:B------:R-:W-:-:S02]  /*1010*/  @!UP1 UIMAD UR5, UR55, UR10, URZ ;  /* 0x0000000a370592a4 */ /* 0x000fc4000f8e023f */
[----:B------:R-:W-:Y:S01]  /*1020*/  USHF.L.U64.HI UR19, UR46, 0x7, UR55 ;  /* 0x000000072e137899 */ /* 0x000fe20008010237 */
[----:B------:R-:W-:Y:S01]  /*1030*/  ULDC.64 UR26, c[0x0][0x240] ;  /* 0x00009000001a7ab9 */ /* 0x000fe20000000a00 */
[----:B------:R-:W-:Y:S01]  /*1040*/  USHF.R.S32.HI UR35, URZ, 0x1f, UR56 ;  /* 0x0000001f3f237899 */ /* 0x000fe20008011438 */
[----:B------:R-:W-:Y:S01]  /*1050*/  ULDC.U8 UR31, c[0x0][0x480] ;  /* 0x00012000001f7ab9 */ /* 0x000fe20000000000 */
[----:B------:R-:W-:Y:S01]  /*1060*/  ULDC.U8 UR30, c[0x0][0x3d8] ;  /* 0x0000f600001e7ab9 */ /* 0x000fe20000000000 */
[----:B-1----:R-:W-:Y:S01]  /*1070*/  IABS R7, R8 ;  /* 0x0000000800077213 */ /* 0x002fe20000000000 */
[----:B------:R-:W-:Y:S01]  /*1080*/  UIMAD.WIDE.U32 UR14, UR18, UR26, URZ ;  /* 0x0000001a120e72a5 */ /* 0x000fe2000f8e003f */
[----:B------:R-:W-:Y:S01]  /*1090*/  ISETP.NE.AND P3, PT, R8, RZ, PT ;  /* 0x000000ff0800720c */ /* 0x000fe20003f65270 */
[----:B------:R-:W-:Y:S01]  /*10a0*/  USEL UR36, UR19, URZ, UP2 ;  /* 0x0000003f13247287 */ /* 0x000fe20009000000 */
[----:B------:R-:W1:Y:S01]  /*10b0*/  I2F.RP R4, R7 ;  /* 0x0000000700047306 */ /* 0x000e620000209400 */
[----:B------:R-:W-:-:S02]  /*10c0*/  UISETP.NE.AND UP4, UPT, UR31, URZ, UPT ;  /* 0x0000003f1f00728c */ /* 0x000fc4000bf85270 */
[----:B------:R-:W-:Y:S02]  /*10d0*/  UISETP.NE.AND UP3, UPT, UR30, URZ, UPT ;  /* 0x0000003f1e00728c */ /* 0x000fe4000bf65270 */
[----:B--2---:R-:W-:Y:S01]  /*10e0*/  UIMAD.WIDE.U32 UR32, UR8, UR12, URZ ;  /* 0x0000000c082072a5 */ /* 0x004fe2000f8e003f */
[----:B------:R-:W-:Y:S01]  /*10f0*/  @UP0 ULDC.64 UR30, c[0x0][0x248] ;  /* 0x00009200001e0ab9 */ /* 0x000fe20000000a00 */
[----:B------:R-:W-:Y:S02]  /*1100*/  USEL UR41, UR16, UR14, !UP1 ;  /* 0x0000000e10297287 */ /* 0x000fe4000c800000 */
[----:B------:R-:W-:Y:S02]  /*1110*/  UIMAD UR51, UR8, UR13, UR33 ;  /* 0x0000000d083372a4 */ /* 0x000fe4000f8e0221 */
[----:B------:R-:W-:Y:S02]  /*1120*/  @!UP1 UIMAD UR33, UR46, UR11, UR5 ;  /* 0x0000000b2e2192a4 */ /* 0x000fe4000f8e0205 */
[----:B------:R-:W-:Y:S01]  /*1130*/  UIADD3 UR5, UR39, 0x3f, URZ ;  /* 0x0000003f27057890 */ /* 0x000fe2000fffe03f */
[----:B-1----:R-:W1:Y:S01]  /*1140*/  MUFU.RCP R4, R4 ;  /* 0x0000000400047308 */ /* 0x002e620000001000 */
[----:B------:R-:W-:-:S02]  /*1150*/  USHF.L.U32 UR8, UR46, 0x7, URZ ;  /* 0x000000072e087899 */ /* 0x000fc4000800063f */
[----:B------:R-:W-:Y:S01]  /*1160*/  USHF.R.S32.HI UR21, URZ, 0x1f, UR5 ;  /* 0x0000001f3f157899 */ /* 0x000fe20008011405 */
[----:B------:R-:W-:Y:S01]  /*1170*/  @UP1 ULDC.64 UR12, c[0x0][0x420] ;  /* 0x00010800000c1ab9 */ /* 0x000fe20000000a00 */
[----:B------:R-:W-:Y:S02]  /*1180*/  USEL UR34, UR8, URZ, UP2 ;  /* 0x0000003f08227287 */ /* 0x000fe40009000000 */
[----:B------:R-:W-:Y:S02]  /*1190*/  @UP0 UIADD3 UR8, UR20, UR23, URZ ;  /* 0x0000001714080290 */ /* 0x000fe4000fffe03f */
[----:B------:R-:W-:Y:S02]  /*11a0*/  @UP1 UIMAD.WIDE.U32 UR44, UR18, UR12, URZ ;  /* 0x0000000c122c12a5 */ /* 0x000fe4000f8e003f */
[----:B------:R-:W-:Y:S02]  /*11b0*/  ULEA.HI UR19, UR21, UR5, URZ, 0x6 ;  /* 0x0000000515137291 */ /* 0x000fe4000f8f303f */
[----:B------:R-:W-:-:S02]  /*11c0*/  UIMAD UR5, UR35, UR46, URZ ;  /* 0x0000002e230572a4 */ /* 0x000fc4000f8e023f */
[----:B------:R-:W-:Y:S01]  /*11d0*/  UIADD3 UR38, UR17, UR25, URZ ;  /* 0x0000001911267290 */ /* 0x000fe2000fffe03f */
[----:B-1----:R-:W-:Y:S01]  /*11e0*/  VIADD R4, R4, 0xffffffe ;  /* 0x0ffffffe04047836 */ /* 0x002fe20000000000 */
[----:B------:R-:W-:Y:S01]  /*11f0*/  ULDC UR58, c[0x0][0x2dc] ;  /* 0x0000b700003a7ab9 */ /* 0x000fe20000000800 */
[----:B------:R-:W-:Y:S01]  /*1200*/  ULDC UR57, c[0x0][0x270] ;  /* 0x00009c0000397ab9 */ /* 0x000fe20000000800 */
[----:B------:R-:W-:Y:S01]  /*1210*/  @UP0 UIMAD.WIDE.U32 UR16, UR8, UR30, URZ ;  /* 0x0000001e081002a5 */ /* 0x000fe2000f8e003f */
[----:B------:R-:W1:Y:S01]  /*1220*/  F2I.FTZ.U32.TRUNC.NTZ R5, R4 ;  /* 0x0000000400057305 */ /* 0x000e62000021f000 */
[----:B------:R-:W-:Y:S02]  /*1230*/  @UP1 UIMAD UR40, UR18, UR13, UR45 ;  /* 0x0000000d122812a4 */ /* 0x000fe4000f8e022d */
[----:B------:R-:W-:Y:S02]  /*1240*/  @!UP1 UIMAD.WIDE.U32 UR42, UR46, UR10, URZ ;  /* 0x0000000a2e2a92a5 */ /* 0x000fe4000f8e003f */
[----:B------:R-:W-:-:S02]  /*1250*/  @UP0 UIMAD UR8, UR8, UR31, URZ ;  /* 0x0000001f080802a4 */ /* 0x000fc4000f8e023f */
[----:B------:R-:W-:Y:S02]  /*1260*/  UIMAD.WIDE UR10, UR58, UR57, URZ ;  /* 0x000000393a0a72a5 */ /* 0x000fe4000f8e023f */
[----:B------:R-:W-:Y:S02]  /*1270*/  UIMAD.WIDE.U32 UR12, UR46, UR56, URZ ;  /* 0x000000382e0c72a5 */ /* 0x000fe4000f8e003f */
[----:B------:R-:W-:Y:S02]  /*1280*/  UIMAD UR5, UR55, UR56, UR5 ;  /* 0x00000038370572a4 */ /* 0x000fe4000f8e0205 */
[----:B------:R-:W-:Y:S01]  /*1290*/  UIMAD UR24, UR18, UR27, URZ ;  /* 0x0000001b121872a4 */ /* 0x000fe2000f8e023f */
[----:B-1----:R-:W-:Y:S01]  /*12a0*/  IMAD.MOV R0, RZ, RZ, -R5 ;  /* 0x000000ffff007224 */ /* 0x002fe200078e0a05 */
[----:B------:R-:W-:Y:S01]  /*12b0*/  @UP0 UIADD3 UR48, UR17, UR8, URZ ;  /* 0x0000000811300290 */ /* 0x000fe2000fffe03f */
[----:B------:R-:W-:Y:S01]  /*12c0*/  IMAD.MOV.U32 R4, RZ, RZ, RZ ;  /* 0x000000ffff047224 */ /* 0x000fe200078e00ff */
[----:B------:R-:W-:Y:S01]  /*12d0*/  UIMAD UR8, UR11, UR12, URZ ;  /* 0x0000000c0b0872a4 */ /* 0x000fe2000f8e023f */
[----:B------:R-:W-:Y:S01]  /*12e0*/  IMAD R0, R0, R7, RZ ;  /* 0x0000000700007224 */ /* 0x000fe200078e02ff */
[----:B------:R-:W-:Y:S01]  /*12f0*/  UIADD3 UR5, UR13, UR5, URZ ;  /* 0x000000050d057290 */ /* 0x000fe2000fffe03f */
[----:B------:R-:W-:-:S02]  /*1300*/  ULDC UR37, c[0x0][0x2c4] ;  /* 0x0000b10000257ab9 */ /* 0x000fc40000000800 */
[----:B------:R-:W-:Y:S01]  /*1310*/  IMAD.HI.U32 R0, R5, R0, R4 ;  /* 0x0000000005007227 */ /* 0x000fe200078e0004 */
[----:B------:R-:W-:Y:S01]  /*1320*/  MOV R4, R6 ;  /* 0x0000000600047202 */ /* 0x000fe20000000f00 */
[----:B------:R-:W-:Y:S02]  /*1330*/  @UP1 UIADD3 UR38, UR15, UR24, URZ ;  /* 0x000000180f261290 */ /* 0x000fe4000fffe03f */
[----:B------:R-:W-:Y:S02]  /*1340*/  UIMAD.WIDE.U32 UR14, UR10, UR12, URZ ;  /* 0x0000000c0a0e72a5 */ /* 0x000fe4000f8e003f */
[----:B------:R-:W-:Y:S01]  /*1350*/  IMAD.HI.U32 R0, R0, R4, RZ ;  /* 0x0000000400007227 */ /* 0x000fe200078e00ff */
[----:B------:R-:W-:Y:S01]  /*1360*/  @UP0 UMOV UR47, UR16 ;  /* 0x00000010002f0c82 */ /* 0x000fe20008000000 */
[----:B------:R-:W-:Y:S02]  /*1370*/  UIMAD UR5, UR10, UR5, UR8 ;  /* 0x000000050a0572a4 */ /* 0x000fe4000f8e0208 */
[----:B------:R-:W-:Y:S01]  /*1380*/  IMAD.MOV R5, RZ, RZ, -R0 ;  /* 0x000000ffff057224 */ /* 0x000fe200078e0a00 */
[----:B------:R-:W-:-:S02]  /*1390*/  UIMAD.WIDE.U32 UR12, UR10, UR18, URZ ;  /* 0x000000120a0c72a5 */ /* 0x000fc4000f8e003f */
[----:B------:R-:W-:Y:S01]  /*13a0*/  @UP3 UIMAD UR16, UR46, UR37, URZ ;  /* 0x000000252e1032a4 */ /* 0x000fe2000f8e023f */
[C---:B------:R-:W-:Y:S01]  /*13b0*/  IMAD R4, R7.reuse, R5, R4 ;  /* 0x0000000507047224 */ /* 0x040fe200078e0204 */
[----:B------:R-:W-:Y:S02]  /*13c0*/  ULOP3.LUT UR8, UR19, 0xffffffc0, URZ, 0xc0, !UPT ;  /* 0xffffffc013087892 */ /* 0x000fe4000f8ec03f */
[----:B------:R-:W-:Y:S02]  /*13d0*/  UIADD3 UR49, UR15, UR5, URZ ;  /* 0x000000050f317290 */ /* 0x000fe4000fffe03f */
[----:B------:R-:W-:Y:S01]  /*13e0*/  ISETP.GT.U32.AND P0, PT, R7, R4, PT ;  /* 0x000000040700720c */ /* 0x000fe20003f04070 */
[----:B------:R-:W-:Y:S02]  /*13f0*/  USEL UR54, UR14, UR12, !UP1 ;  /* 0x0000000c0e367287 */ /* 0x000fe4000c800000 */
[----:B------:R-:W-:Y:S02]  /*1400*/  @UP3 USEL UR5, UR16, UR18, !UP1 ;  /* 0x0000001210053287 */ /* 0x000fe4000c800000 */
[----:B------:R-:W-:Y:S01]  /*1410*/  UIADD3 UR14, UR8, -0x40, URZ ;  /* 0xffffffc0080e7890 */ /* 0x000fe2000fffe03f */
[----:B------:R-:W-:Y:S01]  /*1420*/  @UP3 ULDC UR17, c[0x0][0x2e4] ;  /* 0x0000b90000113ab9 */ /* 0x000fe20000000800 */
[----:B------:R-:W-:-:S02]  /*1430*/  @!UP3 UIMAD UR12, UR46, UR57, UR53 ;  /* 0x000000392e0cb2a4 */ /* 0x000fc4000f8e0235 */
[----:B------:R-:W-:Y:S02]  /*1440*/  @UP3 UIMAD UR17, UR53, UR17, UR5 ;  /* 0x00000011351132a4 */ /* 0x000fe4000f8e0205 */
[----:B------:R-:W-:Y:S02]  /*1450*/  USHF.R.S32.HI UR35, URZ, 0x1f, UR14 ;  /* 0x0000001f3f237899 */ /* 0x000fe4000801140e */
[----:B------:R-:W-:Y:S01]  /*1460*/  @!P0 IMAD.IADD R4, R4, 0x1, -R7 ;  /* 0x0000000104048824 */ /* 0x000fe200078e0a07 */
[----:B------:R-:W-:Y:S01]  /*1470*/  UIADD3 UR5, UP2, UR14, UR34, URZ ;  /* 0x000000220e057290 */ /* 0x000fe2000ff5e03f */
[----:B------:R-:W-:Y:S01]  /*1480*/  @!P0 IADD3 R0, R0, 0x1, RZ ;  /* 0x0000000100008810 */ /* 0x000fe20007ffe0ff */
[----:B------:R-:W-:Y:S01]  /*1490*/  @UP0 UIADD3 UR29, UR20, UR23, URZ ;  /* 0x00000017141d0290 */ /* 0x000fe2000fffe03f */
[----:B------:R-:W-:Y:S01]  /*14a0*/  PLOP3.LUT P0, PT, PT, PT, UP0, 0x80, 0x0 ;  /* 0x000000000000781c */ /* 0x000fe20003f0f008 */
[----:B------:R-:W-:Y:S01]  /*14b0*/  UIADD3.X UR15, UR35, UR36, URZ, UP2, !UPT ;  /* 0x00000024230f7290 */ /* 0x000fe200097fe43f */
[----:B------:R-:W-:Y:S01]  /*14c0*/  ISETP.GE.U32.AND P1, PT, R4, R7, PT ;  /* 0x000000070400720c */ /* 0x000fe20003f26070 */
[----:B------:R-:W-:Y:S01]  /*14d0*/  UIMAD UR8, UR11, UR5, URZ ;  /* 0x000000050b0872a4 */ /* 0x000fe2000f8e023f */
[----:B------:R-:W-:Y:S01]  /*14e0*/  LOP3.LUT R4, R8, UR53, RZ, 0x3c, !PT ;  /* 0x0000003508047c12 */ /* 0x000fe2000f8e3cff */
[----:B------:R-:W-:Y:S01]  /*14f0*/  @!UP3 UIMAD UR17, UR12, UR37, URZ ;  /* 0x000000250c11b2a4 */ /* 0x000fe2000f8e023f */
[----:B------:R-:W-:-:S02]  /*1500*/  @UP0 ULDC.64 UR24, c[0x0][0x250] ;  /* 0x0000940000180ab9 */ /* 0x000fc40000000a00 */
[----:B------:R-:W-:Y:S01]  /*1510*/  ISETP.GE.AND P2, PT, R4, RZ, PT ;  /* 0x000000ff0400720c */ /* 0x000fe20003f46270 */
[----:B------:R-:W-:Y:S02]  /*1520*/  UIMAD.WIDE.U32 UR36, UR10, UR5, URZ ;  /* 0x000000050a2472a5 */ /* 0x000fe4000f8e003f */
[----:B------:R-:W-:Y:S02]  /*1530*/  UIMAD UR12, UR11, UR18, URZ ;  /* 0x000000120b0c72a4 */ /* 0x000fe4000f8e023f */
[----:B------:R-:W-:Y:S02]  /*1540*/  UIMAD UR5, UR10, UR15, UR8 ;  /* 0x0000000f0a0572a4 */ /* 0x000fe4000f8e0208 */
[----:B------:R-:W-:Y:S01]  /*1550*/  @UP0 UIMAD.WIDE.U32 UR10, UR29, UR24, URZ ;  /* 0x000000181d0a02a5 */ /* 0x000fe2000f8e003f */
[----:B------:R-:W-:Y:S01]  /*1560*/  @P1 VIADD R0, R0, 0x1 ;  /* 0x0000000100001836 */ /* 0x000fe20000000000 */
[----:B------:R-:W-:Y:S01]  /*1570*/  UIMAD UR50, UR53, UR58, URZ ;  /* 0x0000003a353272a4 */ /* 0x000fe2000f8e023f */
[----:B------:R-:W-:Y:S01]  /*1580*/  PLOP3.LUT P1, PT, PT, PT, UP3, 0x80, 0x0 ;  /* 0x000000000000781c */ /* 0x000fe20003f2f038 */
[----:B------:R-:W-:Y:S01]  /*1590*/  @UP0 UIMAD UR8, UR29, UR25, URZ ;  /* 0x000000191d0802a4 */ /* 0x000fe2000f8e023f */
[----:B------:R-:W-:Y:S01]  /*15a0*/  IMAD.MOV.U32 R21, RZ, RZ, R0 ;  /* 0x000000ffff157224 */ /* 0x000fe200078e0000 */
[----:B------:R-:W-:-:S02]  /*15b0*/  @!UP1 UIADD3 UR40, UR43, UR33, URZ ;  /* 0x000000212b289290 */ /* 0x000fc4000fffe03f */
[----:B------:R-:W-:Y:S02]  /*15c0*/  USEL UR52, UR32, URZ, UP4 ;  /* 0x0000003f20347287 */ /* 0x000fe4000a000000 */
[----:B------:R-:W-:Y:S01]  /*15d0*/  @UP1 UIADD3 UR49, UR13, UR12, URZ ;  /* 0x0000000c0d311290 */ /* 0x000fe2000fffe03f */
[----:B------:R-:W-:Y:S01]  /*15e0*/  @!P2 IADD3 R21, -R21, RZ, RZ ;  /* 0x000000ff1515a210 */ /* 0x000fe20007ffe1ff */
[----:B------:R-:W-:Y:S01]  /*15f0*/  USHF.R.S32.HI UR33, URZ, 0x1f, UR50 ;  /* 0x0000001f3f217899 */ /* 0x000fe20008011432 */
        /* <DEDUP_REMOVED lines=18> */
.L_x_226:
        /* <DEDUP_REMOVED lines=13> */
.L_x_227:
        /* <DEDUP_REMOVED lines=11> */
.L_x_228:
[----:B------:R-:W-:-:S04]  /*18a0*/  UIMAD UR5, UR46, UR57, UR53 ;  /* 0x000000392e0572a4 */ /* 0x000fc8000f8e0235 */
[----:B------:R-:W-:-:S12]  /*18b0*/  UIMAD UR5, UR5, UR56, URZ ;  /* 0x00000038050572a4 */ /* 0x000fd8000f8e023f */
.L_x_229:
        /* <DEDUP_REMOVED lines=10> */
[----:B------:R-:W-:-:S02]  /*1960*/  UIADD3 UR15, UR14, UR17, URZ ;  /* 0x000000110e0f7290 */ /* 0x000fc4000fffe03f */
[----:B------:R-:W-:Y:S01]  /*1970*/  PLOP3.LUT P2, PT, PT, PT, UP2, 0x80, 0x0 ;  /* 0x000000000000781c */ /* 0x000fe20003f4f028 */
[----:B------:R-:W-:Y:S01]  /*1980*/  UIMAD.WIDE UR10, UR10, 0x4, UR12 ;  /* 0x000000040a0a78a5 */ /* 0x000fe2000f8e020c */
[----:B------:R-:W-:Y:S01]  /*1990*/  ULDC.64 UR16, c[0x0][0x258] ;  /* 0x0000960000107ab9 */ /* 0x000fe20000000a00 */
[----:B------:R-:W-:Y:S01]  /*19a0*/  ULEA.HI.SX32 UR37, UR19, 0xffffffff, 0x1a ;  /* 0xffffffff13257891 */ /* 0x000fe2000f8fd23f */
[----:B------:R-:W-:Y:S01]  /*19b0*/  ULDC.64 UR12, c[0x0][0x428] ;  /* 0x00010a00000c7ab9 */ /* 0x000fe20000000a00 */
[----:B------:R-:W-:Y:S01]  /*19c0*/  UIMAD UR19, UR18, UR16, URZ ;  /* 0x00000010121372a4 */ /* 0x000fe2000f8e023f */
[----:B------:R-:W-:Y:S01]  /*19d0*/  IMAD.U32 R30, RZ, RZ, UR12 ;  /* 0x0000000cff1e7e24 */ /* 0x000fe2000f8e00ff */
[----:B------:R-:W-:Y:S01]  /*19e0*/  UIMAD UR18, UR18, UR12, URZ ;  /* 0x0000000c121272a4 */ /* 0x000fe2000f8e023f */
[----:B------:R-:W-:Y:S01]  /*19f0*/  ULDC.64 UR44, c[0x0][0x2b0] ;  /* 0x0000ac00002c7ab9 */ /* 0x000fe20000000a00 */
[----:B--2---:R-:W-:Y:S02]  /*1a00*/  IMAD R10, R8, UR35, RZ ;  /* 0x00000023080a7c24 */ /* 0x004fe4000f8e02ff */
[----:B------:R-:W-:-:S02]  /*1a10*/  UIMAD UR18, UR53, UR13, UR18 ;  /* 0x0000000d351272a4 */ /* 0x000fc4000f8e0212 */
        /* <DEDUP_REMOVED lines=28> */
[----:B------:R-:W-:Y:S01]  /*1be0*/  ULDC.64 UR32, c[0x0][0x400] ;  /* 0x0001000000207ab9 */ /* 0x000fe20000000a00 */
[----:B------:R-:W-:Y:S01]  /*1bf0*/  IADD3.X R7, R5, UR40, RZ, P0, !PT ;  /* 0x0000002805077c10 */ /* 0x000fe200087fe4ff */
[----:B------:R-:W-:Y:S01]  /*1c00*/  UIADD3.X UR5, UR51, UR5, UR49, UP1, UP0 ;  /* 0x0000000533057290 */ /* 0x000fe20008fe0431 */
[----:B------:R-:W-:Y:S01]  /*1c10*/  IADD3 R24, P0, R20, UR14, RZ ;  /* 0x0000000e14187c10 */ /* 0x000fe2000ff1e0ff */
[----:B------:R-:W-:Y:S01]  /*1c20*/  IMAD.SHL.U32 R10, R10, 0x2, RZ ;  /* 0x000000020a0a7824 */ /* 0x000fe200078e00ff */
        /* <DEDUP_REMOVED lines=99> */
.L_x_232:
[----:B------:R-:W-:Y:S05]  /*2260*/  BSYNC B0 ;  /* 0x0000000000007941 */ /* 0x000fea0003800000 */
.L_x_231:
        /* <DEDUP_REMOVED lines=67> */
.L_x_234:
[----:B------:R-:W-:Y:S05]  /*26a0*/  BSYNC B0 ;  /* 0x0000000000007941 */ /* 0x000fea0003800000 */
.L_x_233:
        /* <DEDUP_REMOVED lines=41> */
.L_x_236:
[----:B------:R-:W-:Y:S05]  /*2940*/  BSYNC B0 ;  /* 0x0000000000007941 */ /* 0x000fea0003800000 */
.L_x_235:
        /* <DEDUP_REMOVED lines=40> */
.L_x_238:
[----:B------:R-:W-:Y:S05]  /*2bd0*/  BSYNC B0 ;  /* 0x0000000000007941 */ /* 0x000fea0003800000 */
.L_x_237:
        /* <DEDUP_REMOVED lines=43> */
.L_x_240:
[----:B------:R-:W-:Y:S05]  /*2e90*/  BSYNC B0 ;  /* 0x0000000000007941 */ /* 0x000fea0003800000 */
.L_x_239:
        /* <DEDUP_REMOVED lines=59> */
.L_x_242:
[----:B------:R-:W-:Y:S05]  /*3250*/  BSYNC B0 ;  /* 0x0000000000007941 */ /* 0x000fea0003800000 */
.L_x_241:
        /* <DEDUP_REMOVED lines=15> */
[----:B------:R-:W-:Y:S01]  /*3350*/  @UP0 UIADD3 UR5, UR15, UR5, URZ ;  /* 0x000000050f050290 */ /* 0x000fe2000fffe03f */
[----:B-123--:R-:W-:Y:S01]  /*3360*/  IMAD.MOV.U32 R6, RZ, RZ, 0x20 ;  /* 0x00000020ff067424 */ /* 0x00efe200078e00ff */
[C---:B------:R-:W-:Y:S01]  /*3370*/  LOP3.LUT P2, RZ, R33.reuse, 0x4, RZ, 0xc0, !PT ;  /* 0x0000000421ff7812 */ /* 0x040fe2000784c0ff */
[----:B------:R-:W-:Y:S01]  /*3380*/  IMAD.MOV.U32 R192, RZ, RZ, 0x40 ;  /* 0x00000040ffc07424 */ /* 0x000fe200078e00ff */
[----:B------:R-:W-:Y:S01]  /*3390*/  @UP0 ULEA.HI.X UR17, UR14, UR17, UR5, 0x2, UP1 ;  /* 0x000000110e110291 */ /* 0x000fe200088f1405 */
[----:B------:R-:W-:Y:S01]  /*33a0*/  IMAD.U32 R4, RZ, RZ, UR16 ;  /* 0x00000010ff047e24 */ /* 0x000fe2000f8e00ff */
[----:B------:R-:W-:Y:S01]  /*33b0*/  LOP3.LUT P1, RZ, R33, 0x2, RZ, 0xc0, !PT ;  /* 0x0000000221ff7812 */ /* 0x000fe2000782c0ff */
[----:B------:R-:W-:Y:S01]  /*33c0*/  @UP0 ULDC UR5, c[0x0][0x2e8] ;  /* 0x0000ba0000050ab9 */ /* 0x000fe20000000800 */
[----:B------:R-:W-:Y:S01]  /*33d0*/  LEA R180, R234, UR4, 0x1 ;  /* 0x00000004eab47c11 */ /* 0x000fe2000f8e08ff */
[----:B------:R-:W-:Y:S01]  /*33e0*/  IMAD.SHL.U32 R247, R44, 0x4, RZ ;  /* 0x000000042cf77824 */ /* 0x000fe200078e00ff */
[----:B------:R-:W-:Y:S01]  /*33f0*/  CS2R R126, SRZ ;  /* 0x00000000007e7805 */ /* 0x000fe2000001ff00 */
[----:B------:R-:W-:Y:S01]  /*3400*/  IMAD.U32 R5, RZ, RZ, UR17 ;  /* 0x00000011ff057e24 */ /* 0x000fe2000f8e00ff */
[----:B------:R-:W1:Y:S01]  /*3410*/  @P0 MUFU.RCP R0, UR5 ;  /* 0x0000000500000d08 */ /* 0x000e620008001000 */
[----:B------:R-:W-:Y:S01]  /*3420*/  SEL R192, R192, 0xffffffc0, !P2 ;  /* 0xffffffc0c0c07807 */ /* 0x000fe20005000000 */
        /* <DEDUP_REMOVED lines=10> */
[----:B------:R-:W-:-:S02]  /*34d0*/  CS2R R124, SRZ ;  /* 0x00000000007c7805 */ /* 0x000fc4000001ff00 */
[----:B------:R-:W-:Y:S01]  /*34e0*/  CS2R R130, SRZ ;  /* 0x0000000000827805 */ /* 0x000fe2000001ff00 */
[----:B------:R-:W1:Y:S01]  /*34f0*/  @P0 LDG.E R4, desc[UR6][R4.64] ;  /* 0x0000000604040981 */ /* 0x000e62000c1e1900 */
[----:B------:R-:W-:Y:S02]  /*3500*/  CS2R R128, SRZ ;  /* 0x0000000000807805 */ /* 0x000fe4000001ff00 */
[----:B------:R-:W-:Y:S02]  /*3510*/  CS2R R122, SRZ ;  /* 0x00000000007a7805 */ /* 0x000fe4000001ff00 */
[----:B------:R-:W-:Y:S01]  /*3520*/  CS2R R120, SRZ ;  /* 0x0000000000787805 */ /* 0x000fe2000001ff00 */
[----:B------:R2:W1:Y:S01]  /*3530*/  LDSM.16.M88.4 R132, [R180+0x14000] ;  /* 0x01400000b484783b */ /* 0x0004620000000200 */
[----:B------:R-:W-:Y:S02]  /*3540*/  CS2R R118, SRZ ;  /* 0x0000000000767805 */ /* 0x000fe4000001ff00 */
[----:B------:R-:W-:-:S02]  /*3550*/  CS2R R116, SRZ ;  /* 0x0000000000747805 */ /* 0x000fc4000001ff00 */
[----:B------:R-:W-:Y:S01]  /*3560*/  CS2R R110, SRZ ;  /* 0x00000000006e7805 */ /* 0x000fe2000001ff00 */
[----:B------:R2:W1:Y:S01]  /*3570*/  LDSM.16.M88.4 R148, [R180+0x15000] ;  /* 0x01500000b494783b */ /* 0x0004620000000200 */
[----:B------:R-:W-:Y:S02]  /*3580*/  CS2R R108, SRZ ;  /* 0x00000000006c7805 */ /* 0x000fe4000001ff00 */
[----:B------:R-:W-:Y:S02]  /*3590*/  CS2R R114, SRZ ;  /* 0x0000000000727805 */ /* 0x000fe4000001ff00 */
[----:B------:R-:W-:Y:S01]  /*35a0*/  CS2R R112, SRZ ;  /* 0x0000000000707805 */ /* 0x000fe2000001ff00 */
[----:B------:R2:W1:Y:S01]  /*35b0*/  LDSM.16.M88.4 R164, [R180+0x16000] ;  /* 0x01600000b4a4783b */ /* 0x0004620000000200 */
[----:B------:R-:W-:Y:S02]  /*35c0*/  CS2R R106, SRZ ;  /* 0x00000000006a7805 */ /* 0x000fe4000001ff00 */
[----:B------:R-:W-:-:S02]  /*35d0*/  CS2R R104, SRZ ;  /* 0x0000000000687805 */ /* 0x000fc4000001ff00 */
[----:B------:R-:W-:Y:S01]  /*35e0*/  CS2R R102, SRZ ;  /* 0x0000000000667805 */ /* 0x000fe2000001ff00 */
[----:B------:R-:W1:Y:S01]  /*35f0*/  LDSM.16.M88.4 R180, [R180+0x17000] ;  /* 0x01700000b4b4783b */ /* 0x000e620000000200 */
        /* <DEDUP_REMOVED lines=27> */
[----:B------:R-:W-:Y:S01]  /*37b0*/  UMOV UR5, URZ ;  /* 0x0000003f00057c82 */ /* 0x000fe20008000000 */
[----:B------:R-:W-:-:S02]  /*37c0*/  UISETP.GE.AND UP1, UPT, UR14, UR9, UPT ;  /* 0x000000090e00728c */ /* 0x000fc4000bf26270 */
[----:B------:R2:W1:Y:S01]  /*37d0*/  LDSM.16.M88.4 R160, [R192+0x1000] ;  /* 0x00100000c0a0783b */ /* 0x0004620000000200 */
[----:B------:R-:W-:-:S03]  /*37e0*/  ULDC UR14, c[0x0][0x39c] ;  /* 0x0000e700000e7ab9 */ /* 0x000fc60000000800 */
[----:B------:R2:W1:Y:S01]  /*37f0*/  LDSM.16.M88.4 R176, [R192+0x2000] ;  /* 0x00200000c0b0783b */ /* 0x0004620000000200 */
[----:B------:R-:W-:-:S03]  /*3800*/  @UP0 UMOV UR5, UR15 ;  /* 0x0000000f00050c82 */ /* 0x000fc60008000000 */
[----:B------:R-:W1:Y:S01]  /*3810*/  LDSM.16.M88.4 R192, [R192+0x3000] ;  /* 0x00300000c0c0783b */ /* 0x000e620000000200 */
[----:B----4-:R-:W-:-:S05]  /*3820*/  IMAD R0, R0, 0x20, R4 ;  /* 0x0000002000007824 */ /* 0x010fca00078e0204 */
[----:B------:R-:W-:-:S05]  /*3830*/  IADD3 R0, R44, -UR39, -R0 ;  /* 0x800000272c007c10 */ /* 0x000fca000fffe800 */
[----:B------:R-:W-:-:S05]  /*3840*/  VIADD R0, R0, UR9 ;  /* 0x0000000900007c36 */ /* 0x000fca0008000000 */
[----:B-1-3--:R2:W-:Y:S02]  /*3850*/  STL [R1], R0 ;  /* 0x0000000001007387 */ /* 0x00a5e40000100800 */
.L_x_245:
        /* <DEDUP_REMOVED lines=69> */
[----:B-1----:R-:W-:Y:S03]  /*3cb0*/  MOV R0, UR8 ;  /* 0x0000000800007c02 */ /* 0x002fe60008000f00 */
[----:B------:R-:W1:Y:S01]  /*3cc0*/  LDSM.16.M88.4 R52, [R229+-0x1000] ;  /* 0xfff00000e534783b */ /* 0x000e620000000200 */
[----:B--2---:R-:W-:Y:S11]  /*3cd0*/  LEA R0, R0, R69, 0x6 ;  /* 0x0000004500007211 */ /* 0x004ff600078e30ff */
        /* <DEDUP_REMOVED lines=12> */
[----:B------:R-:W-:Y:S11]  /*3da0*/  HMMA.16816.F32 R8, R48, R54, R8 ;  /* 0x000000363008723c */ /* 0x000ff60000001808 */
[----:B------:R-:W-:Y:S07]  /*3db0*/  @!UPT UIADD3 URZ, URZ, URZ, URZ ;  /* 0x0000003f3f3ff290 */ /* 0x000fee000fffe03f */
[C---:B--2---:R-:W-:Y:S06]  /*3dc0*/  HMMA.16816.F32 R4, R56.reuse, R60, R4 ;  /* 0x0000003c3804723c */ /* 0x044fec0000001804 */
[----:B------:R-:W-:Y:S11]  /*3dd0*/  HMMA.16816.F32 R8, R56, R62, R8 ;  /* 0x0000003e3808723c */ /* 0x000ff60000001808 */
[----:B------:R-:W-:Y:S07]  /*3de0*/  @!UPT UIADD3 URZ, URZ, URZ, URZ ;  /* 0x0000003f3f3ff290 */ /* 0x000fee000fffe03f */
[C---:B---3--:R-:W-:Y:S06]  /*3df0*/  HMMA.16816.F32 R4, R44.reuse, R64, R4 ;  /* 0x000000402c04723c */ /* 0x048fec0000001804 */
[----:B------:R-:W-:Y:S11]  /*3e00*/  HMMA.16816.F32 R8, R44, R66, R8 ;  /* 0x000000422c08723c */ /* 0x000ff60000001808 */
[----:B------:R-:W-:Y:S07]  /*3e10*/  @!UPT UIADD3 URZ, URZ, URZ, URZ ;  /* 0x0000003f3f3ff290 */ /* 0x000fee000fffe03f */
[----:B------:R-:W-:Y:S01]  /*3e20*/  FMUL.FTZ R48, R4, UR14 ;  /* 0x0000000e04307c20 */ /* 0x000fe20008410000 */
[----:B------:R-:W-:Y:S01]  /*3e30*/  IADD3 R4, R0, 0x8, RZ ;  /* 0x0000000800047810 */ /* 0x000fe20007ffe0ff */
[----:B------:R-:W-:Y:S01]  /*3e40*/  FMUL.FTZ R5, R5, UR14 ;  /* 0x0000000e05057c20 */ /* 0x000fe20008410000 */
[----:B------:R-:W-:Y:S01]  /*3e50*/  FMUL.FTZ R7, R7, UR14 ;  /* 0x0000000e07077c20 */ /* 0x000fe20008410000 */
[----:B------:R1:W2:Y:S01]  /*3e60*/  MUFU.TANH R59, R48 ;  /* 0x00000030003b7308 */ /* 0x0002a20000002400 */
[----:B------:R-:W-:Y:S01]  /*3e70*/  ISETP.GE.AND P1, PT, R4, RZ, PT ;  /* 0x000000ff0400720c */ /* 0x000fe20003f26270 */
[----:B------:R-:W-:Y:S01]  /*3e80*/  FMUL.FTZ R8, R8, UR14 ;  /* 0x0000000e08087c20 */ /* 0x000fe20008410000 */
[----:B------:R-:W-:Y:S01]  /*3e90*/  FMUL.FTZ R10, R10, UR14 ;  /* 0x0000000e0a0a7c20 */ /* 0x000fe20008410000 */
[----:B------:R-:W-:Y:S01]  /*3ea0*/  FMUL.FTZ R9, R9, UR14 ;  /* 0x0000000e09097c20 */ /* 0x000fe20008410000 */
[----:B------:R-:W-:Y:S05]  /*3eb0*/  FMUL.FTZ R11, R11, UR14 ;  /* 0x0000000e0b0b7c20 */ /* 0x000fea0008410000 */
[----:B------:R-:W-:Y:S04]  /*3ec0*/  MUFU.TANH R57, R5 ;  /* 0x0000000500397308 */ /* 0x000fe80000002400 */
[----:B------:R-:W-:Y:S02]  /*3ed0*/  @!P1 IADD3 R4, -R0, -0x8, RZ ;  /* 0xfffffff800049810 */ /* 0x000fe40007ffe1ff */
[----:B------:R-:W-:Y:S01]  /*3ee0*/  PLOP3.LUT P1, PT, PT, PT, UP1, 0x80, 0x0 ;  /* 0x000000000000781c */ /* 0x000fe20003f2f018 */
[----:B-1----:R-:W-:Y:S01]  /*3ef0*/  FMUL.FTZ R48, R6, UR14 ;  /* 0x0000000e06307c20 */ /* 0x002fe20008410000 */
[----:B------:R-:W-:Y:S02]  /*3f00*/  IABS R6, R0 ;  /* 0x0000000000067213 */ /* 0x000fe40000000000 */
[----:B------:R-:W-:Y:S01]  /*3f10*/  MUFU.TANH R60, R7 ;  /* 0x00000007003c7308 */ /* 0x000fe20000002400 */
[----:B------:R-:W-:Y:S02]  /*3f20*/  I2FP.F32.S32 R4, R4 ;  /* 0x0000000400047245 */ /* 0x000fe40000201400 */
[----:B------:R-:W-:Y:S07]  /*3f30*/  I2FP.F32.S32 R51, R6 ;  /* 0x0000000600337245 */ /* 0x000fee0000201400 */
[----:B------:R1:W3:Y:S01]  /*3f40*/  MUFU.TANH R61, R48 ;  /* 0x00000030003d7308 */ /* 0x0002e20000002400 */
[----:B--2---:R-:W-:Y:S09]  /*3f50*/  FFMA.FTZ R49, R51, -UR5, R59 ;  /* 0x8000000533317c23 */ /* 0x004ff2000801003b */
[----:B------:R-:W-:Y:S10]  /*3f60*/  MUFU.TANH R54, R8 ;  /* 0x0000000800367308 */ /* 0x000ff40000002400 */
[----:B------:R-:W2:Y:S01]  /*3f70*/  MUFU.TANH R58, R10 ;  /* 0x0000000a003a7308 */ /* 0x000ea20000002400 */
[----:B-1----:R-:W-:Y:S02]  /*3f80*/  IMAD.U32 R48, RZ, RZ, UR22 ;  /* 0x00000016ff307e24 */ /* 0x002fe4000f8e00ff */
[----:B---3--:R-:W-:Y:S01]  /*3f90*/  FFMA.FTZ R50, R4, -UR5, R61 ;  /* 0x8000000504327c23 */ /* 0x008fe2000801003d */
[----:B------:R-:W-:Y:S02]  /*3fa0*/  VIADD R4, R0, 0x7 ;  /* 0x0000000700047836 */ /* 0x000fe40000000000 */
[----:B------:R-:W-:Y:S02]  /*3fb0*/  LEA R6, R48, R68, 0x5 ;  /* 0x0000004430067211 */ /* 0x000fe400078e28ff */
[----:B------:R-:W-:Y:S02]  /*3fc0*/  IADD3 R48, R0, -0x1, RZ ;  /* 0xffffffff00307810 */ /* 0x000fe40007ffe0ff */
[----:B------:R2:W1:Y:S01]  /*3fd0*/  MUFU.TANH R56, R9 ;  /* 0x0000000900387308 */ /* 0x0004620000002400 */
[C---:B------:R-:W-:Y:S02]  /*3fe0*/  @P0 ISETP.GE.AND P0, PT, R6.reuse, UR9, PT ;  /* 0x0000000906000c0c */ /* 0x040fe4000bf06270 */
[----:B------:R-:W-:Y:S02]  /*3ff0*/  @P1 IADD3 R5, R6, 0x1, RZ ;  /* 0x0000000106051810 */ /* 0x000fe40007ffe0ff */
[----:B------:R-:W-:Y:S02]  /*4000*/  @P2 FSEL R49, R49, -INF , !P0 ;  /* 0xff80000031312808 */ /* 0x000fe40004000000 */
[----:B------:R-:W-:Y:S03]  /*4010*/  ISETP.GE.AND P2, PT, R48, RZ, PT ;  /* 0x000000ff3000720c */ /* 0x000fe60003f46270 */
[----:B------:R-:W-:Y:S01]  /*4020*/  MUFU.TANH R55, R11 ;  /* 0x0000000b00377308 */ /* 0x000fe20000002400 */
[----:B------:R-:W-:Y:S02]  /*4030*/  @P3 FSEL R50, R50, -INF , !P0 ;  /* 0xff80000032323808 */ /* 0x000fe40004000000 */
[----:B------:R-:W-:Y:S02]  /*4040*/  ISETP.GE.AND P3, PT, R4, RZ, PT ;  /* 0x000000ff0400720c */ /* 0x000fe40003f66270 */
[----:B------:R-:W-:Y:S02]  /*4050*/  PLOP3.LUT P0, PT, PT, PT, UP1, 0x80, 0x0 ;  /* 0x000000000000781c */ /* 0x000fe40003f0f018 */
[----:B------:R-:W-:Y:S01]  /*4060*/  PLOP3.LUT P1, PT, PT, PT, UP1, 0x80, 0x0 ;  /* 0x000000000000781c */ /* 0x000fe20003f2f018 */
[----:B--2---:R-:W-:Y:S02]  /*4070*/  FFMA.FTZ R9, R51, -UR5, R58 ;  /* 0x8000000533097c23 */ /* 0x004fe4000801003a */
[C---:B------:R-:W-:Y:S02]  /*4080*/  @!P2 IADD3 R48, -R0.reuse, 0x1, RZ ;  /* 0x000000010030a810 */ /* 0x040fe40007ffe1ff */
[----:B------:R-:W-:Y:S02]  /*4090*/  PLOP3.LUT P2, PT, PT, PT, UP1, 0x80, 0x0 ;  /* 0x000000000000781c */ /* 0x000fe40003f4f018 */
[----:B------:R-:W-:Y:S02]  /*40a0*/  I2FP.F32.S32 R48, R48 ;  /* 0x0000003000307245 */ /* 0x000fe40000201400 */
[----:B------:R-:W-:Y:S02]  /*40b0*/  @!P3 IADD3 R4, -R0, -0x7, RZ ;  /* 0xfffffff90004b810 */ /* 0x000fe40007ffe1ff */
[----:B------:R-:W-:Y:S01]  /*40c0*/  @P0 ISETP.GE.AND P0, PT, R5, UR9, PT ;  /* 0x0000000905000c0c */ /* 0x000fe2000bf06270 */
[----:B------:R-:W-:Y:S01]  /*40d0*/  FFMA.FTZ R44, R48, -UR5, R57 ;  /* 0x80000005302c7c23 */ /* 0x000fe20008010039 */
[----:B------:R-:W-:Y:S01]  /*40e0*/  I2FP.F32.S32 R45, R4 ;  /* 0x00000004002d7245 */ /* 0x000fe20000201400 */
[----:B-----5:R-:W-:Y:S01]  /*40f0*/  FMUL.FTZ R5, R244, 1.4426950216293334961 ;  /* 0x3fb8aa3bf4057820 */ /* 0x020fe20000410000 */
[----:B------:R-:W-:Y:S02]  /*4100*/  IADD3 R4, R0, -0x8, RZ ;  /* 0xfffffff800047810 */ /* 0x000fe40007ffe0ff */
[----:B------:R-:W-:Y:S01]  /*4110*/  @P1 FSEL R44, R44, -INF , !P0 ;  /* 0xff8000002c2c1808 */ /* 0x000fe20004000000 */
[----:B------:R-:W-:Y:S01]  /*4120*/  FFMA.FTZ R45, R45, -UR5, R60 ;  /* 0x800000052d2d7c23 */ /* 0x000fe2000801003c */
[----:B------:R-:W-:Y:S02]  /*4130*/  ISETP.GE.AND P1, PT, R4, RZ, PT ;  /* 0x000000ff0400720c */ /* 0x000fe40003f26270 */
[----:B------:R-:W-:Y:S02]  /*4140*/  PLOP3.LUT P3, PT, PT, PT, UP1, 0x80, 0x0 ;  /* 0x000000000000781c */ /* 0x000fe40003f6f018 */
[----:B------:R-:W-:Y:S02]  /*4150*/  @P2 FSEL R45, R45, -INF , !P0 ;  /* 0xff8000002d2d2808 */ /* 0x000fe40004000000 */
[----:B------:R-:W-:Y:S02]  /*4160*/  PLOP3.LUT P0, PT, PT, PT, UP1, 0x80, 0x0 ;  /* 0x000000000000781c */ /* 0x000fe40003f0f018 */
[----:B------:R-:W-:Y:S05]  /*4170*/  PLOP3.LUT P2, PT, PT, PT, UP1, 0x80, 0x0 ;  /* 0x000000000000781c */ /* 0x000fea0003f4f018 */
[----:B------:R-:W-:Y:S02]  /*4180*/  @!P1 IADD3 R4, -R0, 0x8, RZ ;  /* 0x0000000800049810 */ /* 0x000fe40007ffe1ff */
[----:B------:R-:W-:Y:S02]  /*4190*/  PLOP3.LUT P1, PT, PT, PT, UP1, 0x80, 0x0 ;  /* 0x000000000000781c */ /* 0x000fe40003f2f018 */
[----:B------:R-:W-:Y:S02]  /*41a0*/  I2FP.F32.S32 R4, R4 ;  /* 0x0000000400047245 */ /* 0x000fe40000201400 */
[----:B------:R-:W-:Y:S01]  /*41b0*/  @P0 VIADD R7, R6, 0x8 ;  /* 0x0000000806070836 */ /* 0x000fe20000000000 */
[----:B------:R-:W-:Y:S02]  /*41c0*/  FSETP.NEU.FTZ.AND P0, PT, R244, -INF , PT ;  /* 0xff800000f400780b */ /* 0x000fe40003f1d000 */
[----:B------:R-:W-:Y:S01]  /*41d0*/  FFMA.FTZ R8, R4, -UR5, R54 ;  /* 0x8000000504087c23 */ /* 0x000fe20008010036 */
[----:B------:R-:W-:Y:S01]  /*41e0*/  FMUL.FTZ R4, R245, 1.4426950216293334961 ;  /* 0x3fb8aa3bf5047820 */ /* 0x000fe20000410000 */
[----:B------:R-:W-:Y:S02]  /*41f0*/  FSEL R5, R5, RZ, P0 ;  /* 0x000000ff05057208 */ /* 0x000fe40000000000 */
[----:B------:R-:W-:Y:S02]  /*4200*/  @P3 ISETP.GE.AND P0, PT, R7, UR9, PT ;  /* 0x0000000907003c0c */ /* 0x000fe4000bf06270 */
[----:B------:R-:W-:Y:S01]  /*4210*/  IADD3 R7, R0, -0x9, RZ ;  /* 0xfffffff700077810 */ /* 0x000fe20007ffe0ff */
[--C-:B------:R-:W-:Y:S01]  /*4220*/  FFMA.FTZ R49, R49, UR17, -R5.reuse ;  /* 0x0000001131317c23 */ /* 0x100fe20008010805 */
[----:B------:R-:W-:Y:S01]  /*4230*/  @P2 FSEL R8, R8, -INF , !P0 ;  /* 0xff80000008082808 */ /* 0x000fe20004000000 */
[--C-:B------:R-:W-:Y:S01]  /*4240*/  FFMA.FTZ R44, R44, UR17, -R5.reuse ;  /* 0x000000112c2c7c23 */ /* 0x100fe20008010805 */
[----:B------:R-:W-:Y:S01]  /*4250*/  ISETP.GE.AND P2, PT, R7, RZ, PT ;  /* 0x000000ff0700720c */ /* 0x000fe20003f46270 */
[----:B------:R-:W-:Y:S01]  /*4260*/  MUFU.EX2 R66, R49 ;  /* 0x0000003100427308 */ /* 0x000fe20000000800 */
[----:B------:R-:W-:Y:S01]  /*4270*/  @P1 FSEL R9, R9, -INF , !P0 ;  /* 0xff80000009091808 */ /* 0x000fe20004000000 */
[--C-:B------:R-:W-:Y:S01]  /*4280*/  FFMA.FTZ R8, R8, UR17, -R5.reuse ;  /* 0x0000001108087c23 */ /* 0x100fe20008010805 */
[----:B------:R-:W-:Y:S02]  /*4290*/  FSETP.NEU.FTZ.AND P0, PT, R245, -INF , PT ;  /* 0xff800000f500780b */ /* 0x000fe40003f1d000 */
[----:B------:R-:W-:Y:S02]  /*42a0*/  PLOP3.LUT P1, PT, PT, PT, UP1, 0x80, 0x0 ;  /* 0x000000000000781c */ /* 0x000fe40003f2f018 */
[----:B------:R-:W-:Y:S03]  /*42b0*/  FSEL R4, R4, RZ, P0 ;  /* 0x000000ff04047208 */ /* 0x000fe60000000000 */
[----:B------:R-:W2:Y:S01]  /*42c0*/  MUFU.EX2 R64, R44 ;  /* 0x0000002c00407308 */ /* 0x000ea20000000800 */
[----:B------:R-:W-:Y:S02]  /*42d0*/  PLOP3.LUT P0, PT, PT, PT, UP1, 0x80, 0x0 ;  /* 0x000000000000781c */ /* 0x000fe40003f0f018 */
[----:B------:R-:W-:Y:S01]  /*42e0*/  PLOP3.LUT P3, PT, PT, PT, UP0, 0x80, 0x0 ;  /* 0x000000000000781c */ /* 0x000fe20003f6f008 */
[--C-:B------:R-:W-:Y:S01]  /*42f0*/  FFMA.FTZ R50, R50, UR17, -R4.reuse ;  /* 0x0000001132327c23 */ /* 0x100fe20008010804 */
[----:B------:R-:W-:Y:S01]  /*4300*/  @!P2 IADD3 R7, -R0, 0x9, RZ ;  /* 0x000000090007a810 */ /* 0x000fe20007ffe1ff */
[--C-:B------:R-:W-:Y:S01]  /*4310*/  FFMA.FTZ R45, R45, UR17, -R4.reuse ;  /* 0x000000112d2d7c23 */ /* 0x100fe20008010804 */
[----:B------:R-:W-:Y:S01]  /*4320*/  PLOP3.LUT P2, PT, PT, PT, UP1, 0x80, 0x0 ;  /* 0x000000000000781c */ /* 0x000fe20003f4f018 */
[----:B------:R-:W-:Y:S01]  /*4330*/  FFMA.FTZ R9, R9, UR17, -R4 ;  /* 0x0000001109097c23 */ /* 0x000fe20008010804 */
[----:B------:R-:W-:Y:S01]  /*4340*/  I2FP.F32.S32 R0, R7 ;  /* 0x0000000700007245 */ /* 0x000fe20000201400 */
[----:B------:R-:W-:Y:S01]  /*4350*/  MUFU.EX2 R69, R50 ;  /* 0x0000003200457308 */ /* 0x000fe20000000800 */
[----:B------:R-:W-:Y:S02]  /*4360*/  @P1 IADD3 R6, R6, 0x9, RZ ;  /* 0x0000000906061810 */ /* 0x000fe40007ffe0ff */
[----:B------:R-:W-:Y:S01]  /*4370*/  PLOP3.LUT P1, PT, PT, PT, UP1, 0x80, 0x0 ;  /* 0x000000000000781c */ /* 0x000fe20003f2f018 */
[----:B-1----:R-:W-:Y:S01]  /*4380*/  FFMA.FTZ R0, R0, -UR5, R56 ;  /* 0x8000000500007c23 */ /* 0x002fe20008010038 */
[----:B------:R-:W-:Y:S02]  /*4390*/  @P0 ISETP.GE.AND P0, PT, R6, UR9, PT ;  /* 0x0000000906000c0c */ /* 0x000fe4000bf06270 */
[----:B--2---:R-:W-:Y:S03]  /*43a0*/  F2FP.F16.F32.PACK_AB R6, R64, R66 ;  /* 0x000000424006723e */ /* 0x004fe600000000ff */
[----:B------:R-:W1:Y:S01]  /*43b0*/  MUFU.EX2 R68, R45 ;  /* 0x0000002d00447308 */ /* 0x000e620000000800 */
[----:B------:R-:W-:Y:S01]  /*43c0*/  @P2 FSEL R0, R0, -INF , !P0 ;  /* 0xff80000000002808 */ /* 0x000fe20004000000 */
[----:B------:R-:W-:Y:S04]  /*43d0*/  STS [R249+0x15000], R6 ;  /* 0x01500006f9007388 */ /* 0x000fe80000000800 */
[----:B------:R-:W-:Y:S01]  /*43e0*/  FFMA.FTZ R5, R0, UR17, -R5 ;  /* 0x0000001100057c23 */ /* 0x000fe20008010805 */
[----:B------:R-:W-:Y:S03]  /*43f0*/  FFMA.FTZ R0, R48, -UR5, R55 ;  /* 0x8000000530007c23 */ /* 0x000fe60008010037 */
[----:B------:R-:W-:Y:S02]  /*4400*/  MUFU.EX2 R63, R8 ;  /* 0x00000008003f7308 */ /* 0x000fe40000000800 */
[----:B------:R-:W-:Y:S02]  /*4410*/  @P1 FSEL R0, R0, -INF , !P0 ;  /* 0xff80000000001808 */ /* 0x000fe40004000000 */
[----:B------:R-:W-:Y:S06]  /*4420*/  IADD3 R52, P0, R247, UR13, RZ ;  /* 0x0000000df7347c10 */ /* 0x000fec000ff1e0ff */
[----:B------:R1:W2:Y:S01]  /*4430*/  MUFU.EX2 R62, R5 ;  /* 0x00000005003e7308 */ /* 0x0002a20000000800 */
[----:B------:R-:W-:Y:S01]  /*4440*/  FFMA.FTZ R4, R0, UR17, -R4 ;  /* 0x0000001100047c23 */ /* 0x000fe20008010804 */
[----:B------:R-:W-:Y:S08]  /*4450*/  IADD3.X R53, R246, UR12, RZ, P0, !PT ;  /* 0x0000000cf6357c10 */ /* 0x000ff000087fe4ff */
[----:B------:R2:W-:Y:S10]  /*4460*/  MUFU.EX2 R65, R4 ;  /* 0x0000000400417308 */ /* 0x0005f40000000800 */
[----:B------:R-:W3:Y:S01]  /*4470*/  MUFU.EX2 R67, R9 ;  /* 0x0000000900437308 */ /* 0x000ee20000000800 */
[----:B-1----:R-:W-:Y:S05]  /*4480*/  F2FP.F16.F32.PACK_AB R5, R68, R69 ;  /* 0x000000454405723e */ /* 0x002fea00000000ff */
[----:B------:R-:W-:Y:S01]  /*4490*/  STS [R252+0x15000], R5 ;  /* 0x01500005fc007388 */ /* 0x000fe20000000800 */
[----:B--2---:R-:W-:Y:S05]  /*44a0*/  F2FP.F16.F32.PACK_AB R4, R62, R63 ;  /* 0x0000003f3e04723e */ /* 0x004fea00000000ff */
[----:B------:R-:W-:Y:S01]  /*44b0*/  STS [R250+0x15000], R4 ;  /* 0x01500004fa007388 */ /* 0x000fe20000000800 */
[----:B---3--:R-:W-:Y:S05]  /*44c0*/  F2FP.F16.F32.PACK_AB R0, R65, R67 ;  /* 0x000000434100723e */ /* 0x008fea00000000ff */
        /* <DEDUP_REMOVED lines=230> */
.L_x_243:
        /* <DEDUP_REMOVED lines=385> */
.L_x_244:
        /* <DEDUP_REMOVED lines=145> */
.L_x_246:
        /* <DEDUP_REMOVED lines=18> */
.L_x_247:
        /* <DEDUP_REMOVED lines=51> */
.L_x_249:
[----:B------:R-:W-:Y:S05]  /*78a0*/  BSYNC B0 ;  /* 0x0000000000007941 */ /* 0x000fea0003800000 */
.L_x_248:
        /* <DEDUP_REMOVED lines=33> */
.L_x_230:
        /* <DEDUP_REMOVED lines=23> */
.L_x_251:
        /* <DEDUP_REMOVED lines=21> */
.L_x_252:
        /* <DEDUP_REMOVED lines=37> */
.L_x_254:
[----:B------:R-:W-:Y:S05]  /*7fd0*/  BSYNC B0 ;  /* 0x0000000000007941 */ /* 0x000fea0003800000 */
.L_x_253:
        /* <DEDUP_REMOVED lines=27> */
.L_x_250:
[----:B------:R-:W-:Y:S05]  /*8190*/  BSYNC B1 ;  /* 0x0000000000017941 */ /* 0x000fea0003800000 */
.L_x_225:
[----:B------:R-:W-:Y:S02]  /*81a0*/  ULDC UR5, c[0x0][0xc] ;  /* 0x0000030000057ab9 */ /* 0x000fe40000000800 */
[----:B------:R-:W-:-:S04]  /*81b0*/  UIADD3 UR22, UR5, UR22, URZ ;  /* 0x0000001605167290 */ /* 0x000fc8000fffe03f */
[----:B------:R-:W-:-:S06]  /*81c0*/  UISETP.GE.AND UP0, UPT, UR22, UR59, UPT ;  /* 0x0000003b1600728c */ /* 0x000fcc000bf06270 */
[----:B------:R-:W-:-:S13]  /*81d0*/  PLOP3.LUT P0, PT, PT, PT, UP0, 0x80, 0x0 ;  /* 0x000000000000781c */ /* 0x000fda0003f0f008 */
[----:B------:R-:W-:Y:S05]  /*81e0*/  @P0 BRA `(.L_x_255) ;  /* 0x0000000000040947 */ /* 0x000fea0003800000 */
[----:B------:R-:W-:Y:S05]  /*81f0*/  BRA `(.L_x_256) ;  /* 0xffffff8800307947 */ /* 0x000fea000383ffff */
.L_x_255:
[----:B------:R-:W-:Y:S05]  /*8200*/  EXIT ;  /* 0x000000000000794d */ /* 0x000fea0003800000 */
.L_x_257:
        /* <DEDUP_REMOVED lines=15> */
.L_x_2027:


//--------------------- .text._ZN5flash44flash_bwd_dq_dk_dv_loop_seqk_parallel_kernelI23Flash_bwd_kernel_traitsILi256ELi64ELi32ELi8ELi4ELi1ELi2ELb1ELb1EN7cutlass6half_tE19Flash_kernel_traitsILi256ELi64ELi32ELi8ES3_EELb0ELb0ELb1ELb0ELb0ELb1ELb0EEEvNS_16Flash_bwd_paramsE --------------------------
	.section	.text._ZN5flash44flash_bwd_dq_dk_dv_loop_seqk_parallel_kernelI23Flash_bwd_kernel_traitsILi256ELi64ELi32ELi8ELi4ELi1ELi2ELb1ELb1EN7cutlass6half_tE19Flash_kernel_traitsILi256ELi64ELi32ELi8ES3_EELb0ELb0ELb1ELb0ELb0ELb1ELb0EEEvNS_16Flash_bwd_paramsE,"ax",@progbits
	.align	128
        .global         _ZN5flash44flash_bwd_dq_dk_dv_loop_seqk_parallel_kernelI23Flash_bwd_kernel_traitsILi256ELi64ELi32ELi8ELi4ELi1ELi2ELb1ELb1EN7cutlass6half_tE19Flash_kernel_traitsILi256ELi64ELi32ELi8ES3_EELb0ELb0ELb1ELb0ELb0ELb1ELb0EEEvNS_16Flash_bwd_paramsE
        .type           _ZN5flash44flash_bwd_dq_dk_dv_loop_seqk_parallel_kernelI23Flash_bwd_kernel_traitsILi256ELi64ELi32ELi8ELi4ELi1ELi2ELb1ELb1EN7cutlass6half_tE19Flash_kernel_traitsILi256ELi64ELi32ELi8ES3_EELb0ELb0ELb1ELb0ELb0ELb1ELb0EEEvNS_16Flash_bwd_paramsE,@function
        .size           _ZN5flash44flash_bwd_dq_dk_dv_loop_seqk_parallel_kernelI23Flash_bwd_kernel_traitsILi256ELi64ELi32ELi8ELi4ELi1ELi2ELb1ELb1EN7cutlass6half_tE19Flash_kernel_traitsILi256ELi64ELi32ELi8ES3_EELb0ELb0ELb1ELb0ELb0ELb1ELb0EEEvNS_16Flash_bwd_paramsE,(.L_x_2028 - _ZN5flash44flash_bwd_dq_dk_dv_loop_seqk_parallel_kernelI23Flash_bwd_kernel_traitsILi256ELi64ELi32ELi8ELi4ELi1ELi2ELb1ELb1EN7cutlass6half_tE19Flash_kernel_traitsILi256ELi64ELi32ELi8ES3_EELb0ELb0ELb1ELb0ELb0ELb1ELb0EEEvNS_16Flash_bwd_paramsE)
        .other          _ZN5flash44flash_bwd_dq_dk_dv_loop_seqk_parallel_kernelI23Flash_bwd_kernel_traitsILi256ELi64ELi32ELi8ELi4ELi1ELi2ELb1ELb1EN7cutlass6half_tE19Flash_kernel_traitsILi256ELi64ELi32ELi8ES3_EELb0ELb0ELb1ELb0ELb0ELb1ELb0EEEvNS_16Flash_bwd_paramsE,@"STO_CUDA_ENTRY STV_DEFAULT"
_ZN5flash44flash_bwd_dq_dk_dv_loop_seqk_parallel_kernelI23Flash_bwd_kernel_traitsILi256ELi64ELi32ELi8ELi4ELi1ELi2ELb1ELb1EN7cutlass6half_tE19Flash_kernel_traitsILi256ELi64ELi32ELi8ES3_EELb0ELb0ELb1ELb0ELb0ELb1ELb0EEEvNS_16Flash_bwd_paramsE:
.text._ZN5flash44flash_bwd_dq_dk_dv_loop_seqk_parallel_kernelI23Flash_bwd_kernel_traitsILi256ELi64ELi32ELi8ELi4ELi1ELi2ELb1ELb1EN7cutlass6half_tE19Flash_kernel_traitsILi256ELi64ELi32ELi8ES3_EELb0ELb0ELb1ELb0ELb0ELb1ELb0EEEvNS_16Flash_bwd_paramsE:
[----:B------:R-:W1:Y:S08]  /*0000*/  LDC R1, c[0x0][0x28] ;  /* 0x00000a00ff017b82 */ /* 0x000e700000000800 */
[----:B------:R-:W2:Y:S01]  /*0010*/  S2UR UR19, SR_CTAID.X ;  /* 0x00000000001379c3 */ /* 0x000ea20000002500 */
[----:B------:R-:W-:Y:S01]  /*0020*/  ULDC UR4, c[0x0][0x2c8] ;  /* 0x0000b20000047ab9 */ /* 0x000fe20000000800 */
[----:B-1----:R-:W-:Y:S01]  /*0030*/  VIADD R1, R1, 0xffffffe8 ;  /* 0xffffffe801017836 */ /* 0x002fe20000000000 */
[----:B------:R-:W-:-:S04]  /*0040*/  UIADD3 UR5, UR4, 0x1f, URZ ;  /* 0x0000001f04057890 */ /* 0x000fc8000fffe03f */
[----:B------:R-:W-:-:S04]  /*0050*/  USHF.R.S32.HI UR4, URZ, 0x1f, UR5 ;  /* 0x0000001f3f047899 */ /* 0x000fc80008011405 */
[----:B------:R-:W-:-:S04]  /*0060*/  ULEA.HI UR4, UR4, UR5, URZ, 0x5 ;  /* 0x0000000504047291 */ /* 0x000fc8000f8f283f */
[----:B------:R-:W-:-:S06]  /*0070*/  USHF.R.S32.HI UR6, URZ, 0x5, UR4 ;  /* 0x000000053f067899 */ /* 0x000fcc0008011404 */
[----:B------:R-:W-:Y:S01]  /*0080*/  MOV R0, UR6 ;  /* 0x0000000600007c02 */ /* 0x000fe20008000f00 */
[----:B--2---:R-:W-:-:S04]  /*0090*/  UISETP.GE.AND UP0, UPT, UR19, UR6, UPT ;  /* 0x000000061300728c */ /* 0x004fc8000bf06270 */
[----:B------:R1:W-:Y:S02]  /*00a0*/  STL [R1+0x10], R0 ;  /* 0x0000100001007387 */ /* 0x0003e40000100800 */
[----:B------:R-:W-:-:S13]  /*00b0*/  PLOP3.LUT P0, PT, PT, PT, UP0, 0x80, 0x0 ;  /* 0x000000000000781c */ /* 0x000fda0003f0f008 */
[----:B------:R-:W-:Y:S05]  /*00c0*/  @P0 EXIT ;  /* 0x000000000000094d */ /* 0x000fea0003800000 */
[----:B------:R-:W2:Y:S01]  /*00d0*/  S2R R12, SR_TID.X ;  /* 0x00000000000c7919 */ /* 0x000ea20000002100 */
[----:B------:R-:W3:Y:S01]  /*00e0*/  S2UR UR54, SR_CTAID.Z ;  /* 0x00000000003679c3 */ /* 0x000ee20000002700 */
[----:B------:R-:W-:Y:S01]  /*00f0*/  UMOV UR5, 0x400 ;  /* 0x0000040000057882 */ /* 0x000fe20000000000 */
[----:B------:R-:W-:Y:S01]  /*0100*/  IMAD.MOV.U32 R224, RZ, RZ, 0x20 ;  /* 0x00000020ffe07424 */ /* 0x000fe200078e00ff */
[----:B------:R-:W-:Y:S01]  /*0110*/  ULDC.64 UR8, c[0x0][0x208] ;  /* 0x0000820000087ab9 */ /* 0x000fe20000000a00 */
[----:B------:R-:W-:Y:S01]  /*0120*/  IMAD.MOV.U32 R227, RZ, RZ, 0x40 ;  /* 0x00000040ffe37424 */ /* 0x000fe200078e00ff */
[----:B------:R-:W-:Y:S01]  /*0130*/  ULDC UR59, c[0x0][0x394] ;  /* 0x0000e500003b7ab9 */ /* 0x000fe20000000800 */
[----:B------:R-:W-:Y:S02]  /*0140*/  IMAD.MOV.U32 R250, RZ, RZ, 0x1c0 ;  /* 0x000001c0fffa7424 */ /* 0x000fe400078e00ff */
[----:B------:R-:W4:Y:S08]  /*0150*/  S2UR UR4, SR_CgaCtaId ;  /* 0x00000000000479c3 */ /* 0x000f300000008800 */
[----:B------:R-:W5:Y:S01]  /*0160*/  S2UR UR45, SR_CTAID.Y ;  /* 0x00000000002d79c3 */ /* 0x000f620000002600 */
[----:B---3--:R-:W-:Y:S01]  /*0170*/  USHF.R.S32.HI UR6, URZ, 0x1f, UR54 ;  /* 0x0000001f3f067899 */ /* 0x008fe20008011436 */
[----:B--2---:R-:W-:Y:S01]  /*0180*/  SHF.R.S32.HI R16, RZ, 0x1f, R12 ;  /* 0x0000001fff107819 */ /* 0x004fe2000001140c */
[----:B----4-:R-:W-:-:S03]  /*0190*/  ULEA UR4, UR4, UR5, 0x18 ;  /* 0x0000000504047291 */ /* 0x010fc6000f8ec03f */
[CC--:B------:R-:W-:Y:S01]  /*01a0*/  LEA.HI R18, R16.reuse, R12.reuse, RZ, 0x3 ;  /* 0x0000000c10127211 */ /* 0x0c0fe200078f18ff */
[----:B------:R-:W-:Y:S01]  /*01b0*/  UIADD3 UR7, UR4, 0x14000, URZ ;  /* 0x0001400004077890 */ /* 0x000fe2000fffe03f */
[CC--:B------:R-:W-:Y:S02]  /*01c0*/  LEA.HI R15, R16.reuse, R12.reuse, RZ, 0x4 ;  /* 0x0000000c100f7211 */ /* 0x0c0fe400078f20ff */
[----:B------:R-:W-:Y:S01]  /*01d0*/  LEA.HI R17, R16, R12, RZ, 0x2 ;  /* 0x0000000c10117211 */ /* 0x000fe200078f10ff */
[----:B-----5:R-:W-:Y:S01]  /*01e0*/  USHF.L.U32 UR5, UR45, 0x7, URZ ;  /* 0x000000072d057899 */ /* 0x020fe2000800063f */
[----:B-1----:R-:W-:Y:S02]  /*01f0*/  LOP3.LUT R0, R18, 0xfffffff8, RZ, 0xc0, !PT ;  /* 0xfffffff812007812 */ /* 0x002fe400078ec0ff */
[----:B------:R-:W-:Y:S02]  /*0200*/  SHF.R.S32.HI R6, RZ, 0x4, R15 ;  /* 0x00000004ff067819 */ /* 0x000fe4000001140f */
[--C-:B------:R-:W-:Y:S01]  /*0210*/  SHF.R.S32.HI R9, RZ, 0x2, R17.reuse ;  /* 0x00000002ff097819 */ /* 0x100fe20000011411 */
[----:B------:R-:W-:Y:S01]  /*0220*/  IMAD.IADD R0, R12, 0x1, -R0 ;  /* 0x000000010c007824 */ /* 0x000fe200078e0a00 */
[----:B------:R-:W-:-:S02]  /*0230*/  SHF.R.S32.HI R2, RZ, 0x1f, R17 ;  /* 0x0000001fff027819 */ /* 0x000fc40000011411 */
[----:B------:R-:W-:Y:S01]  /*0240*/  LEA.HI R11, R16, R12, RZ, 0x5 ;  /* 0x0000000c100b7211 */ /* 0x000fe200078f28ff */
[C---:B------:R-:W-:Y:S01]  /*0250*/  IMAD.SHL.U32 R7, R0.reuse, 0x40, RZ ;  /* 0x0000004000077824 */ /* 0x040fe200078e00ff */
[----:B------:R-:W-:Y:S01]  /*0260*/  LEA.HI R5, R15, R6, RZ, 0x1 ;  /* 0x000000060f057211 */ /* 0x000fe200078f08ff */
[----:B------:R-:W-:Y:S01]  /*0270*/  IMAD.SHL.U32 R20, R0, 0x8, RZ ;  /* 0x0000000800147824 */ /* 0x000fe200078e00ff */
[----:B------:R-:W-:Y:S02]  /*0280*/  LEA.HI R2, R2, R9, RZ, 0x3 ;  /* 0x0000000902027211 */ /* 0x000fe400078f18ff */
[----:B------:R-:W-:Y:S02]  /*0290*/  LOP3.LUT R3, R11, 0xffffffe0, RZ, 0xc0, !PT ;  /* 0xffffffe00b037812 */ /* 0x000fe400078ec0ff */
[----:B------:R-:W-:Y:S01]  /*02a0*/  LOP3.LUT R5, R5, 0xfffffffe, RZ, 0xc0, !PT ;  /* 0xfffffffe05057812 */ /* 0x000fe200078ec0ff */
[----:B------:R-:W-:Y:S01]  /*02b0*/  STL [R1+0x8], R20 ;  /* 0x0000081401007387 */ /* 0x000fe20000100800 */
[----:B------:R-:W-:Y:S01]  /*02c0*/  LOP3.LUT R4, R2, 0xfffffff8, RZ, 0xc0, !PT ;  /* 0xfffffff802047812 */ /* 0x000fe200078ec0ff */
[----:B------:R-:W-:Y:S01]  /*02d0*/  IMAD.IADD R2, R12, 0x1, -R3 ;  /* 0x000000010c027824 */ /* 0x000fe200078e0a03 */
[----:B------:R-:W-:Y:S01]  /*02e0*/  LOP3.LUT R3, R7, 0x1c0, RZ, 0xc0, !PT ;  /* 0x000001c007037812 */ /* 0x000fe200078ec0ff */
[----:B------:R-:W-:Y:S01]  /*02f0*/  IMAD.IADD R13, R6, 0x1, -R5 ;  /* 0x00000001060d7824 */ /* 0x000fe200078e0a05 */
[----:B------:R-:W-:Y:S01]  /*0300*/  SHF.R.S32.HI R6, RZ, 0x3, R18 ;  /* 0x00000003ff067819 */ /* 0x000fe20000011412 */
[----:B------:R-:W-:Y:S01]  /*0310*/  IMAD.IADD R9, R9, 0x1, -R4 ;  /* 0x0000000109097824 */ /* 0x000fe200078e0a04 */
[----:B------:R-:W-:-:S02]  /*0320*/  SHF.R.S32.HI R5, RZ, 0x1f, R2 ;  /* 0x0000001fff057819 */ /* 0x000fc40000011402 */
[----:B------:R-:W-:Y:S02]  /*0330*/  LOP3.LUT R4, R3, 0x8, R18, 0xf8, !PT ;  /* 0x0000000803047812 */ /* 0x000fe400078ef812 */
[----:B------:R-:W-:Y:S02]  /*0340*/  SHF.R.U32.HI R3, RZ, 0x3, R3 ;  /* 0x00000003ff037819 */ /* 0x000fe40000011603 */
[----:B------:R-:W-:Y:S02]  /*0350*/  LEA.HI R19, R5, R2, RZ, 0x2 ;  /* 0x0000000205137211 */ /* 0x000fe400078f10ff */
[----:B------:R-:W-:Y:S01]  /*0360*/  LOP3.LUT R2, R4, R3, RZ, 0x3c, !PT ;  /* 0x0000000304027212 */ /* 0x000fe200078e3cff */
[----:B------:R-:W-:Y:S01]  /*0370*/  IMAD.SHL.U32 R3, R6, 0x40, RZ ;  /* 0x0000004006037824 */ /* 0x000fe200078e00ff */
[C---:B------:R-:W-:Y:S01]  /*0380*/  LOP3.LUT P4, RZ, R0.reuse, 0x2, RZ, 0xc0, !PT ;  /* 0x0000000200ff7812 */ /* 0x040fe2000788c0ff */
[C---:B------:R-:W-:Y:S01]  /*0390*/  IMAD.SHL.U32 R6, R0.reuse, 0x20, RZ ;  /* 0x0000002000067824 */ /* 0x040fe200078e00ff */
[----:B------:R-:W-:Y:S01]  /*03a0*/  LOP3.LUT P3, RZ, R0, 0x4, RZ, 0xc0, !PT ;  /* 0x0000000400ff7812 */ /* 0x000fe2000786c0ff */
[----:B------:R-:W-:Y:S01]  /*03b0*/  IMAD.SHL.U32 R0, R13, 0x100, RZ ;  /* 0x000001000d007824 */ /* 0x000fe200078e00ff */
[----:B------:R-:W-:-:S02]  /*03c0*/  LEA.HI R8, R16, R12, RZ, 0x7 ;  /* 0x0000000c10087211 */ /* 0x000fc400078f38ff */
[----:B------:R-:W-:Y:S02]  /*03d0*/  LOP3.LUT R3, R3, 0x1c0, RZ, 0xc0, !PT ;  /* 0x000001c003037812 */ /* 0x000fe400078ec0ff */
[----:B------:R-:W-:Y:S02]  /*03e0*/  SHF.R.S32.HI R8, RZ, 0x7, R8 ;  /* 0x00000007ff087819 */ /* 0x000fe40000011408 */
[----:B------:R-:W-:Y:S02]  /*03f0*/  SHF.R.U32.HI R7, RZ, 0x3, R3 ;  /* 0x00000003ff077819 */ /* 0x000fe40000011603 */
[----:B------:R-:W-:Y:S02]  /*0400*/  LOP3.LUT R5, R3, 0x38, R20, 0xf8, !PT ;  /* 0x0000003803057812 */ /* 0x000fe400078ef814 */
[----:B------:R-:W-:Y:S01]  /*0410*/  LOP3.LUT R3, R0, 0x100, RZ, 0xc0, !PT ;  /* 0x0000010000037812 */ /* 0x000fe200078ec0ff */
[----:B------:R-:W-:Y:S01]  /*0420*/  IMAD R0, R8, 0x2, R13 ;  /* 0x0000000208007824 */ /* 0x000fe200078e020d */
[----:B------:R-:W-:-:S02]  /*0430*/  LOP3.LUT R4, R9, 0x1, RZ, 0xc0, !PT ;  /* 0x0000000109047812 */ /* 0x000fc400078ec0ff */
[----:B------:R-:W-:Y:S01]  /*0440*/  LOP3.LUT R14, R3, 0xe0, R6, 0xf8, !PT ;  /* 0x000000e0030e7812 */ /* 0x000fe200078ef806 */
[----:B------:R-:W-:Y:S01]  /*0450*/  IMAD.U32 R234, R0, 0x200, R2 ;  /* 0x0000020000ea7824 */ /* 0x000fe200078e0002 */
[----:B------:R-:W-:Y:S02]  /*0460*/  LOP3.LUT R3, R17, 0x7ffffffc, RZ, 0xc0, !PT ;  /* 0x7ffffffc11037812 */ /* 0x000fe400078ec0ff */
[----:B------:R-:W-:Y:S01]  /*0470*/  ISETP.NE.U32.AND P1, PT, R4, 0x1, PT ;  /* 0x000000010400780c */ /* 0x000fe20003f25070 */
[----:B------:R-:W-:Y:S01]  /*0480*/  IMAD.SHL.U32 R4, R9, 0x20, RZ ;  /* 0x0000002009047824 */ /* 0x000fe200078e00ff */
[----:B------:R-:W-:Y:S01]  /*0490*/  LOP3.LUT R10, R5, R7, RZ, 0x3c, !PT ;  /* 0x00000007050a7212 */ /* 0x000fe200078e3cff */
[----:B------:R-:W-:Y:S01]  /*04a0*/  IMAD.IADD R17, R12, 0x1, -R3 ;  /* 0x000000010c117824 */ /* 0x000fe200078e0a03 */
[--C-:B------:R-:W-:Y:S01]  /*04b0*/  SHF.R.S32.HI R2, RZ, 0x5, R11.reuse ;  /* 0x00000005ff027819 */ /* 0x100fe2000001140b */
[----:B------:R-:W-:Y:S01]  /*04c0*/  IMAD.SHL.U32 R3, R8, 0x10, RZ ;  /* 0x0000001008037824 */ /* 0x000fe200078e00ff */
[----:B------:R-:W-:-:S02]  /*04d0*/  SHF.R.S32.HI R5, RZ, 0x1f, R11 ;  /* 0x0000001fff057819 */ /* 0x000fc4000001140b */
[----:B------:R-:W-:Y:S02]  /*04e0*/  LOP3.LUT R0, R15, 0xfffffff0, RZ, 0xc0, !PT ;  /* 0xfffffff00f007812 */ /* 0x000fe400078ec0ff */
[----:B------:R-:W-:Y:S02]  /*04f0*/  LOP3.LUT R4, R4, 0xe0, RZ, 0xc0, !PT ;  /* 0x000000e004047812 */ /* 0x000fe400078ec0ff */
[-C--:B------:R-:W-:Y:S01]  /*0500*/  LEA.HI R5, R5, R2.reuse, RZ, 0x2 ;  /* 0x0000000205057211 */ /* 0x080fe200078f10ff */
[----:B------:R-:W-:Y:S01]  /*0510*/  IMAD.IADD R0, R12, 0x1, -R0 ;  /* 0x000000010c007824 */ /* 0x000fe200078e0a00 */
[----:B------:R-:W-:Y:S02]  /*0520*/  LEA.HI R6, R11, R2, RZ, 0x1 ;  /* 0x000000020b067211 */ /* 0x000fe400078f08ff */
[----:B------:R-:W-:Y:S02]  /*0530*/  LOP3.LUT R15, R4, 0x10, R3, 0xf8, !PT ;  /* 0x00000010040f7812 */ /* 0x000fe400078ef803 */
[----:B------:R-:W-:-:S02]  /*0540*/  LOP3.LUT R5, R5, 0xfffffffc, RZ, 0xc0, !PT ;  /* 0xfffffffc05057812 */ /* 0x000fc400078ec0ff */
[----:B------:R-:W-:Y:S01]  /*0550*/  LOP3.LUT R4, R6, 0x3ffffe, RZ, 0xc0, !PT ;  /* 0x003ffffe06047812 */ /* 0x000fe200078ec0ff */
[----:B------:R-:W-:Y:S01]  /*0560*/  IMAD.SHL.U32 R6, R9, 0x4, RZ ;  /* 0x0000000409067824 */ /* 0x000fe200078e00ff */
[----:B------:R-:W-:Y:S01]  /*0570*/  LEA.HI R7, R16, R12, RZ, 0x6 ;  /* 0x0000000c10077211 */ /* 0x000fe200078f30ff */
[----:B------:R-:W-:Y:S01]  /*0580*/  IMAD.SHL.U32 R12, R12, 0x2, RZ ;  /* 0x000000020c0c7824 */ /* 0x000fe200078e00ff */
[----:B------:R-:W-:Y:S01]  /*0590*/  SHF.R.S32.HI R226, RZ, 0x1f, R0 ;  /* 0x0000001fffe27819 */ /* 0x000fe20000011400 */
[----:B------:R-:W-:Y:S01]  /*05a0*/  IMAD.IADD R11, R2, 0x1, -R5 ;  /* 0x00000001020b7824 */ /* 0x000fe200078e0a05 */
[----:B------:R-:W-:Y:S01]  /*05b0*/  LOP3.LUT P0, RZ, R0, 0x4, RZ, 0xc0, !PT ;  /* 0x0000000400ff7812 */ /* 0x000fe2000780c0ff */
[C---:B------:R-:W-:Y:S01]  /*05c0*/  IMAD.IADD R16, R2.reuse, 0x1, -R4 ;  /* 0x0000000102107824 */ /* 0x040fe200078e0a04 */
[----:B------:R-:W-:Y:S01]  /*05d0*/  LOP3.LUT R8, R3, 0x6, R12, 0xf8, !PT ;  /* 0x0000000603087812 */ /* 0x000fe200078ef80c */
[----:B------:R-:W-:Y:S01]  /*05e0*/  IMAD.SHL.U32 R2, R2, 0x8, RZ ;  /* 0x0000000802027824 */ /* 0x000fe200078e00ff */
[----:B------:R-:W-:Y:S01]  /*05f0*/  SHF.R.S32.HI R3, RZ, 0x6, R7 ;  /* 0x00000006ff037819 */ /* 0x000fe20000011407 */
[----:B------:R-:W-:Y:S01]  /*0600*/  IMAD.SHL.U32 R5, R0, 0x20, RZ ;  /* 0x0000002000057824 */ /* 0x000fe200078e00ff */
[----:B------:R-:W-:Y:S01]  /*0610*/  LEA.HI R226, R226, R0, RZ, 0x3 ;  /* 0x00000000e2e27211 */ /* 0x000fe200078f18ff */
[----:B------:R1:W-:Y:S01]  /*0620*/  STL [R1+0x4], R8 ;  /* 0x0000040801007387 */ /* 0x0003e20000100800 */
[----:B------:R-:W-:Y:S01]  /*0630*/  LOP3.LUT R12, R2, 0x38, RZ, 0xc0, !PT ;  /* 0x00000038020c7812 */ /* 0x000fe200078ec0ff */
[----:B------:R-:W-:Y:S01]  /*0640*/  IMAD R237, R3, 0x200, R10 ;  /* 0x0000020003ed7824 */ /* 0x000fe200078e020a */
[----:B------:R-:W-:Y:S01]  /*0650*/  LOP3.LUT R2, R226, 0xfffffff8, RZ, 0xc0, !PT ;  /* 0xfffffff8e2027812 */ /* 0x000fe200078ec0ff */
[----:B------:R-:W-:Y:S01]  /*0660*/  IMAD.SHL.U32 R7, R0, 0x4, RZ ;  /* 0x0000000400077824 */ /* 0x000fe200078e00ff */
[----:B------:R-:W-:Y:S01]  /*0670*/  LOP3.LUT P2, RZ, R9, 0x2, RZ, 0xc0, !PT ;  /* 0x0000000209ff7812 */ /* 0x000fe2000784c0ff */
[----:B------:R-:W-:Y:S01]  /*0680*/  IMAD.SHL.U32 R4, R13, 0x20, RZ ;  /* 0x000000200d047824 */ /* 0x000fe200078e00ff */
[----:B------:R-:W-:Y:S01]  /*0690*/  SEL R225, R224, 0xffffffe0, !P3 ;  /* 0xffffffe0e0e17807 */ /* 0x000fe20005800000 */
[----:B------:R-:W-:Y:S01]  /*06a0*/  IMAD.IADD R2, R0, 0x1, -R2 ;  /* 0x0000000100027824 */ /* 0x000fe200078e0a02 */
[----:B------:R-:W-:Y:S01]  /*06b0*/  SEL R231, R227, 0xffffffc0, !P3 ;  /* 0xffffffc0e3e77807 */ /* 0x000fe20005800000 */
[----:B------:R-:W-:Y:S01]  /*06c0*/  IMAD.SHL.U32 R0, R9, 0x40, RZ ;  /* 0x0000004009007824 */ /* 0x000fe200078e00ff */
[----:B------:R-:W-:Y:S01]  /*06d0*/  LOP3.LUT R4, R4, 0x20, RZ, 0xc0, !PT ;  /* 0x0000002004047812 */ /* 0x000fe200078ec0ff */
[----:B------:R-:W-:Y:S01]  /*06e0*/  IMAD.SHL.U32 R226, R226, 0x40, RZ ;  /* 0x00000040e2e27824 */ /* 0x000fe200078e00ff */
[----:B------:R-:W-:-:S02]  /*06f0*/  LOP3.LUT P6, RZ, R2, 0x2, RZ, 0xc0, !PT ;  /* 0x0000000202ff7812 */ /* 0x000fc400078cc0ff */
[----:B------:R-:W-:Y:S02]  /*0700*/  LOP3.LUT R0, R0, 0x1c0, RZ, 0xc0, !PT ;  /* 0x000001c000007812 */ /* 0x000fe400078ec0ff */
[C---:B------:R-:W-:Y:S01]  /*0710*/  LOP3.LUT P5, RZ, R2.reuse, 0x4, RZ, 0xc0, !PT ;  /* 0x0000000402ff7812 */ /* 0x040fe200078ac0ff */
[----:B------:R-:W-:Y:S01]  /*0720*/  IMAD.SHL.U32 R2, R2, 0x40, RZ ;  /* 0x0000004002027824 */ /* 0x000fe200078e00ff */
[----:B------:R-:W-:Y:S02]  /*0730*/  LOP3.LUT R226, R226, 0xfffffe00, RZ, 0xc0, !PT ;  /* 0xfffffe00e2e27812 */ /* 0x000fe400078ec0ff */
[----:B------:R-:W-:Y:S02]  /*0740*/  SEL R250, R250, 0x240, !P1 ;  /* 0x00000240fafa7807 */ /* 0x000fe40004800000 */
[----:B------:R-:W-:Y:S01]  /*0750*/  LOP3.LUT R2, R2, 0x1c0, RZ, 0xc0, !PT ;  /* 0x000001c002027812 */ /* 0x000fe200078ec0ff */
[----:B-1----:R-:W-:Y:S01]  /*0760*/  IMAD.SHL.U32 R8, R3, 0x8, RZ ;  /* 0x0000000803087824 */ /* 0x002fe200078e00ff */
[----:B------:R-:W-:Y:S01]  /*0770*/  SEL R227, R227, 0xffffffc0, !P5 ;  /* 0xffffffc0e3e37807 */ /* 0x000fe20006800000 */
[----:B------:R-:W-:Y:S01]  /*0780*/  IMAD.SHL.U32 R3, R13, 0x8, RZ ;  /* 0x000000080d037824 */ /* 0x000fe200078e00ff */
[----:B------:R-:W-:-:S02]  /*0790*/  LEA R237, R237, UR4, 0x1 ;  /* 0x00000004eded7c11 */ /* 0x000fc4000f8e08ff */
[----:B------:R-:W-:Y:S02]  /*07a0*/  LOP3.LUT R9, R4, 0x18, R8, 0xf8, !PT ;  /* 0x0000001804097812 */ /* 0x000fe400078ef808 */
[----:B------:R-:W-:Y:S02]  /*07b0*/  LOP3.LUT R10, R3, 0x8, RZ, 0xc0, !PT ;  /* 0x00000008030a7812 */ /* 0x000fe400078ec0ff */
[----:B------:R-:W-:Y:S02]  /*07c0*/  SHF.R.U32.HI R3, RZ, 0x3, R0 ;  /* 0x00000003ff037819 */ /* 0x000fe40000011600 */
[----:B------:R-:W-:Y:S02]  /*07d0*/  LOP3.LUT R5, R10, 0x1e0, R5, 0xf8, !PT ;  /* 0x000001e00a057812 */ /* 0x000fe400078ef805 */
[----:B------:R-:W-:Y:S02]  /*07e0*/  LOP3.LUT R8, R15, 0x18, R6, 0x78, !PT ;  /* 0x000000180f087812 */ /* 0x000fe400078e7806 */
[----:B------:R-:W-:Y:S01]  /*07f0*/  LOP3.LUT R232, R5, 0x38, R7, 0x78, !PT ;  /* 0x0000003805e87812 */ /* 0x000fe200078e7807 */
[----:B------:R-:W-:Y:S01]  /*0800*/  IMAD.SHL.U32 R5, R17, 0x2, RZ ;  /* 0x0000000211057824 */ /* 0x000fe200078e00ff */
[----:B------:R-:W-:-:S02]  /*0810*/  LOP3.LUT R7, R3, R0, R12, 0x1e, !PT ;  /* 0x0000000003077212 */ /* 0x000fc400078e1e0c */
[----:B------:R-:W-:Y:S01]  /*0820*/  LOP3.LUT R0, R14, 0x8, R18, 0xf8, !PT ;  /* 0x000000080e007812 */ /* 0x000fe200078ef812 */
[----:B------:R-:W-:Y:S01]  /*0830*/  IMAD R6, R11, 0x200, R5 ;  /* 0x000002000b067824 */ /* 0x000fe200078e0205 */
[----:B------:R-:W-:Y:S01]  /*0840*/  SHF.R.U32.HI R3, RZ, 0x3, R14 ;  /* 0x00000003ff037819 */ /* 0x000fe2000001160e */
[----:B------:R-:W-:Y:S01]  /*0850*/  IMAD.IADD R7, R5, 0x1, R7 ;  /* 0x0000000105077824 */ /* 0x000fe200078e0207 */
[----:B------:R-:W-:Y:S01]  /*0860*/  SHF.R.U32.HI R4, RZ, 0x3, R2 ;  /* 0x00000003ff047819 */ /* 0x000fe20000011602 */
[----:B------:R-:W-:Y:S01]  /*0870*/  IMAD.IADD R8, R6, 0x1, R8 ;  /* 0x0000000106087824 */ /* 0x000fe200078e0208 */
[----:B------:R-:W-:Y:S01]  /*0880*/  LOP3.LUT R3, R0, 0x38, R3, 0x78, !PT ;  /* 0x0000003800037812 */ /* 0x000fe200078e7803 */
[----:B------:R-:W-:Y:S01]  /*0890*/  IMAD R232, R16, 0x200, R232 ;  /* 0x0000020010e87824 */ /* 0x000fe200078e02e8 */
[CC--:B------:R-:W-:Y:S02]  /*08a0*/  LOP3.LUT R0, R4.reuse, R2.reuse, R12, 0x1e, !PT ;  /* 0x0000000204007212 */ /* 0x0c0fe400078e1e0c */
[----:B------:R-:W-:-:S02]  /*08b0*/  LOP3.LUT R6, R4, R2, R10, 0x1e, !PT ;  /* 0x0000000204067212 */ /* 0x000fc400078e1e0a */
[----:B------:R-:W-:Y:S01]  /*08c0*/  LOP3.LUT R5, R4, R9, R2, 0x1e, !PT ;  /* 0x0000000904057212 */ /* 0x000fe200078e1e02 */
[----:B------:R-:W-:Y:S01]  /*08d0*/  IMAD R2, R13, 0x1000, R226 ;  /* 0x000010000d027824 */ /* 0x000fe200078e02e2 */
[----:B------:R-:W-:Y:S02]  /*08e0*/  SHF.R.S32.HI R4, RZ, 0x2, R19 ;  /* 0x00000002ff047819 */ /* 0x000fe40000011413 */
[----:B------:R-:W-:Y:S01]  /*08f0*/  LEA R248, R8, UR4, 0x1 ;  /* 0x0000000408f87c11 */ /* 0x000fe2000f8e08ff */
[----:B------:R-:W-:Y:S01]  /*0900*/  IMAD.IADD R233, R2, 0x1, R0 ;  /* 0x0000000102e97824 */ /* 0x000fe200078e0200 */
[----:B------:R-:W-:Y:S01]  /*0910*/  LEA R3, R3, UR4, 0x1 ;  /* 0x0000000403037c11 */ /* 0x000fe2000f8e08ff */
[C---:B------:R-:W-:Y:S02]  /*0920*/  IMAD R9, R11.reuse, 0x10, R4 ;  /* 0x000000100b097824 */ /* 0x040fe400078e0204 */
[----:B------:R-:W-:Y:S01]  /*0930*/  IMAD.U32 R0, RZ, RZ, UR6 ;  /* 0x00000006ff007e24 */ /* 0x000fe2000f8e00ff */
[----:B------:R-:W-:Y:S01]  /*0940*/  USHF.R.S32.HI UR6, URZ, 0x1f, UR45 ;  /* 0x0000001f3f067899 */ /* 0x000fe2000801142d */
[----:B------:R-:W-:Y:S01]  /*0950*/  IMAD R4, R11, 0x400, R226 ;  /* 0x000004000b047824 */ /* 0x000fe200078e02e2 */
[----:B------:R1:W-:Y:S01]  /*0960*/  STL [R1], R9 ;  /* 0x0000000901007387 */ /* 0x0003e20000100800 */
[----:B------:R-:W-:Y:S01]  /*0970*/  IMAD.U32 R0, RZ, RZ, UR5 ;  /* 0x00000005ff007e24 */ /* 0x000fe2000f8e00ff */
[----:B------:R-:W-:Y:S01]  /*0980*/  USHF.R.S32.HI UR5, URZ, 0x1f, UR54 ;  /* 0x0000001f3f057899 */ /* 0x000fe20008011436 */
[----:B------:R-:W-:Y:S01]  /*0990*/  IMAD.IADD R2, R4, 0x1, R6 ;  /* 0x0000000104027824 */ /* 0x000fe200078e0206 */
[----:B------:R-:W-:Y:S01]  /*09a0*/  LOP3.LUT R226, R5, R226, RZ, 0xfc, !PT ;  /* 0x000000e205e27212 */ /* 0x000fe200078efcff */
[----:B------:R-:W-:Y:S01]  /*09b0*/  IMAD.U32 R4, RZ, RZ, UR6 ;  /* 0x00000006ff047e24 */ /* 0x000fe2000f8e00ff */
[----:B------:R-:W-:Y:S01]  /*09c0*/  UIADD3 UR6, UR4, 0x14000, URZ ;  /* 0x0001400004067890 */ /* 0x000fe2000fffe03f */
[----:B------:R-:W-:Y:S01]  /*09d0*/  VIADD R249, R248, 0x10 ;  /* 0x00000010f8f97836 */ /* 0x000fe20000000000 */
[----:B------:R-:W-:Y:S01]  /*09e0*/  LEA R2, R2, UR4, 0x1 ;  /* 0x0000000402027c11 */ /* 0x000fe2000f8e08ff */
[----:B------:R-:W-:Y:S01]  /*09f0*/  IMAD.U32 R0, RZ, RZ, UR5 ;  /* 0x00000005ff007e24 */ /* 0x000fe2000f8e00ff */
[----:B------:R-:W-:Y:S01]  /*0a00*/  SEL R0, R224, 0xffffffe0, !P4 ;  /* 0xffffffe0e0007807 */ /* 0x000fe20006000000 */
[----:B------:R-:W-:Y:S01]  /*0a10*/  UIADD3 UR5, UR4, 0x10000, URZ ;  /* 0x0001000004057890 */ /* 0x000fe2000fffe03f */
[----:B------:R-:W-:Y:S01]  /*0a20*/  LEA R232, R232, UR6, 0x1 ;  /* 0x00000006e8e87c11 */ /* 0x000fe2000f8e08ff */
[----:B------:R-:W-:Y:S01]  /*0a30*/  @P2 VIADD R249, R248, 0xfffffff0 ;  /* 0xfffffff0f8f92836 */ /* 0x000fe20000000000 */
[----:B------:R-:W-:Y:S01]  /*0a40*/  LEA R230, R234, UR6, 0x1 ;  /* 0x00000006eae67c11 */ /* 0x000fe2000f8e08ff */
[----:B------:R-:W-:Y:S01]  /*0a50*/  IMAD.IADD R251, R248, 0x1, R250 ;  /* 0x00000001f8fb7824 */ /* 0x000fe200078e02fa */
[----:B------:R-:W-:Y:S01]  /*0a60*/  SEL R224, R224, 0xffffffe0, !P6 ;  /* 0xffffffe0e0e07807 */ /* 0x000fe20007000000 */
[----:B------:R-:W-:Y:S01]  /*0a70*/  VIADD R235, R232, 0x20 ;  /* 0x00000020e8eb7836 */ /* 0x000fe20000000000 */
[----:B------:R-:W-:Y:S01]  /*0a80*/  LEA R252, R7, UR5, 0x1 ;  /* 0x0000000507fc7c11 */ /* 0x000fe2000f8e08ff */
[----:B------:R-:W-:Y:S01]  /*0a90*/  IMAD.IADD R229, R230, 0x1, R0 ;  /* 0x00000001e6e57824 */ /* 0x000fe200078e0200 */
[----:B------:R-:W-:Y:S01]  /*0aa0*/  LEA R226, R226, UR5, 0x1 ;  /* 0x00000005e2e27c11 */ /* 0x000fe2000f8e08ff */
[----:B------:R-:W-:-:S02]  /*0ab0*/  @P0 VIADD R235, R232, 0xffffffe0 ;  /* 0xffffffe0e8eb0836 */ /* 0x000fc40000000000 */
[----:B------:R-:W-:Y:S02]  /*0ac0*/  IMAD.IADD R224, R2, 0x1, R224 ;  /* 0x0000000102e07824 */ /* 0x000fe400078e02e0 */
[----:B------:R-:W-:Y:S02]  /*0ad0*/  IMAD.IADD R230, R230, 0x1, R231 ;  /* 0x00000001e6e67824 */ /* 0x000fe400078e02e7 */
[----:B------:R-:W-:Y:S02]  /*0ae0*/  IMAD.IADD R228, R2, 0x1, R227 ;  /* 0x0000000102e47824 */ /* 0x000fe400078e02e3 */
[----:B------:R-:W-:Y:S02]  /*0af0*/  IMAD.U32 R4, RZ, RZ, UR7 ;  /* 0x00000007ff047e24 */ /* 0x000fe4000f8e00ff */
[----:B------:R-:W-:Y:S02]  /*0b00*/  IMAD.IADD R231, R229, 0x1, R231 ;  /* 0x00000001e5e77824 */ /* 0x000fe400078e02e7 */
[----:B------:R-:W-:-:S02]  /*0b10*/  IMAD.IADD R225, R225, 0x1, R3 ;  /* 0x00000001e1e17824 */ /* 0x000fc400078e0203 */
[----:B------:R-:W-:Y:S02]  /*0b20*/  IMAD.IADD R250, R250, 0x1, R249 ;  /* 0x00000001fafa7824 */ /* 0x000fe400078e02f9 */
[----:B------:R-:W-:Y:S02]  /*0b30*/  VIADD R236, R235, 0x800 ;  /* 0x00000800ebec7836 */ /* 0x000fe40000000000 */
[----:B-1----:R-:W-:-:S07]  /*0b40*/  IMAD.IADD R227, R224, 0x1, R227 ;  /* 0x00000001e0e37824 */ /* 0x002fce00078e02e3 */
.L_x_280:
        /* <DEDUP_REMOVED lines=14> */
[----:B------:R-:W-:Y:S02]  /*0c30*/  @UP3 UIADD3.X UR7, UR5, UR7, URZ, UP0, !UPT ;  /* 0x0000000705073290 */ /* 0x000fe400087fe43f */
[----:B------:R-:W-:Y:S01]  /*0c40*/  UIADD3 UR15, UP2, UR16, UR12, URZ ;  /* 0x0000000c100f7290 */ /* 0x000fe2000ff5e03f */
[----:B------:R-:W-:Y:S01]  /*0c50*/  IMAD.U32 R4, RZ, RZ, UR6 ;  /* 0x00000006ff047e24 */ /* 0x000fe2000f8e00ff */
[----:B------:R-:W-:Y:S01]  /*0c60*/  UISETP.NE.U32.AND UP0, UPT, UR12, URZ, UPT ;  /* 0x0000003f0c00728c */ /* 0x000fe2000bf05070 */
[----:B------:R-:W-:Y:S01]  /*0c70*/  IMAD.U32 R6, RZ, RZ, UR10 ;  /* 0x0000000aff067e24 */ /* 0x000fe2000f8e00ff */
[----:B------:R-:W-:Y:S01]  /*0c80*/  @UP4 UIADD3.X UR11, UR5, UR11, URZ, UP1, !UPT ;  /* 0x0000000b050b4290 */ /* 0x000fe20008ffe43f */
[----:B------:R-:W-:Y:S01]  /*0c90*/  IMAD.U32 R5, RZ, RZ, UR7 ;  /* 0x00000007ff057e24 */ /* 0x000fe2000f8e00ff */
[----:B------:R-:W-:-:S02]  /*0ca0*/  UIADD3.X UR14, UR5, UR13, URZ, UP2, !UPT ;  /* 0x0000000d050e7290 */ /* 0x000fc400097fe43f */
        /* <DEDUP_REMOVED lines=24> */
[----:B------:R-:W-:Y:S02]  /*0e30*/  UMOV UR31, 0xffffffff ;  /* 0xffffffff001f7882 */ /* 0x000fe40000000000 */
[----:B------:R-:W-:Y:S01]  /*0e40*/  UMOV UR6, 0xffffffff ;  /* 0xffffffff00067882 */ /* 0x000fe20000000000 */
        /* <DEDUP_REMOVED lines=19> */
.L_x_258:
        /* <DEDUP_REMOVED lines=11> */
[----:B------:R-:W-:Y:S02]  /*1030*/  UIMAD.WIDE.U32 UR20, UR45, UR10, URZ ;  /* 0x0000000a2d1472a5 */ /* 0x000fe4000f8e003f */
[----:B------:R-:W-:Y:S01]  /*1040*/  UIMAD UR10, UR57, UR10, URZ ;  /* 0x0000000a390a72a4 */ /* 0x000fe2000f8e023f */
[----:B------:R-:W2:Y:S01]  /*1050*/  S2UR UR16, SR_CTAID.X ;  /* 0x00000000001079c3 */ /* 0x000ea20000002500 */
[----:B------:R-:W-:Y:S02]  /*1060*/  USHF.L.U32 UR22, UR45, 0x7, URZ ;  /* 0x000000072d167899 */ /* 0x000fe4000800063f */
[----:B------:R-:W-:Y:S01]  /*1070*/  UIMAD UR25, UR45, UR11, UR10 ;  /* 0x0000000b2d1972a4 */ /* 0x000fe2000f8e020a */
[----:B------:R-:W-:-:S02]  /*1080*/  @UP2 ULDC.64 UR12, c[0x0][0x420] ;  /* 0x00010800000c2ab9 */ /* 0x000fc40000000a00 */
[----:B------:R-:W-:Y:S01]  /*1090*/  @!UP2 ULDC.64 UR10, c[0x0][0x418] ;  /* 0x00010600000aaab9 */ /* 0x000fe20000000a00 */
[----:B------:R-:W-:Y:S02]  /*10a0*/  @UP2 UIMAD.WIDE.U32 UR46, UR6, UR12, URZ ;  /* 0x0000000c062e22a5 */ /* 0x000fe4000f8e003f */
[----:B------:R-:W-:Y:S02]  /*10b0*/  @!UP2 UIMAD UR12, UR57, UR10, URZ ;  /* 0x0000000a390ca2a4 */ /* 0x000fe4000f8e023f */
[----:B------:R-:W-:Y:S01]  /*10c0*/  @!UP2 UIMAD.WIDE.U32 UR34, UR45, UR10, URZ ;  /* 0x0000000a2d22a2a5 */ /* 0x000fe2000f8e003f */
[----:B------:R-:W-:Y:S01]  /*10d0*/  ULDC.64 UR40, c[0x0][0x240] ;  /* 0x0000900000287ab9 */ /* 0x000fe20000000a00 */
[----:B------:R-:W-:Y:S01]  /*10e0*/  UIADD3 UR10, UR7, 0x20, UR30 ;  /* 0x00000020070a7890 */ /* 0x000fe2000fffe01e */
[----:B-1----:R-:W-:Y:S01]  /*10f0*/  IABS R7, R8 ;  /* 0x0000000800077213 */ /* 0x002fe20000000000 */
[----:B------:R-:W-:Y:S01]  /*1100*/  ULDC UR58, c[0x0][0x2d4] ;  /* 0x0000b500003a7ab9 */ /* 0x000fe20000000800 */
[----:B------:R-:W-:Y:S01]  /*1110*/  ULDC UR18, c[0x0][0x394] ;  /* 0x0000e50000127ab9 */ /* 0x000fe20000000800 */
[----:B------:R-:W-:Y:S01]  /*1120*/  USHF.R.S32.HI UR32, URZ, 0x1f, UR58 ;  /* 0x0000001f3f207899 */ /* 0x000fe2000801143a */
[----:B------:R-:W1:Y:S01]  /*1130*/  I2F.RP R4, R7 ;  /* 0x0000000700047306 */ /* 0x000e620000209400 */
[----:B------:R-:W-:Y:S01]  /*1140*/  ULDC UR61, c[0x0][0x2dc] ;  /* 0x0000b700003d7ab9 */ /* 0x000fe20000000800 */
[----:B------:R-:W-:Y:S01]  /*1150*/  ULDC UR60, c[0x0][0x270] ;  /* 0x00009c00003c7ab9 */ /* 0x000fe20000000800 */
[----:B------:R-:W-:Y:S01]  /*1160*/  USEL UR42, UR22, URZ, UP0 ;  /* 0x0000003f162a7287 */ /* 0x000fe20008000000 */
[----:B------:R-:W-:Y:S01]  /*1170*/  ISETP.NE.AND P3, PT, R8, RZ, PT ;  /* 0x000000ff0800720c */ /* 0x000fe20003f65270 */
[----:B--2---:R-:W-:-:S02]  /*1180*/  UIMAD.WIDE.U32 UR28, UR16, UR14, URZ ;  /* 0x0000000e101c72a5 */ /* 0x004fc4000f8e003f */
[----:B------:R-:W-:Y:S02]  /*1190*/  @UP2 UIMAD UR50, UR6, UR13, UR47 ;  /* 0x0000000d063222a4 */ /* 0x000fe4000f8e022f */
[----:B------:R-:W-:Y:S02]  /*11a0*/  UIMAD UR43, UR16, UR15, UR29 ;  /* 0x0000000f102b72a4 */ /* 0x000fe4000f8e021d */
[----:B------:R-:W-:Y:S02]  /*11b0*/  UIADD3 UR16, UR7, 0x3f, URZ ;  /* 0x0000003f07107890 */ /* 0x000fe4000fffe03f */
[----:B------:R-:W-:Y:S01]  /*11c0*/  UIMAD.WIDE.U32 UR14, UR6, UR40, URZ ;  /* 0x00000028060e72a5 */ /* 0x000fe2000f8e003f */
[----:B-1----:R-:W1:Y:S01]  /*11d0*/  MUFU.RCP R4, R4 ;  /* 0x0000000400047308 */ /* 0x002e620000001000 */
[----:B------:R-:W-:Y:S02]  /*11e0*/  @!UP2 UIMAD UR29, UR45, UR11, UR12 ;  /* 0x0000000b2d1da2a4 */ /* 0x000fe4000f8e020c */
[----:B------:R-:W-:-:S02]  /*11f0*/  USHF.L.U64.HI UR17, UR45, 0x7, UR57 ;  /* 0x000000072d117899 */ /* 0x000fc40008010239 */
[----:B------:R-:W-:Y:S02]  /*1200*/  USHF.R.S32.HI UR22, URZ, 0x1f, UR16 ;  /* 0x0000001f3f167899 */ /* 0x000fe40008011410 */
[----:B------:R-:W-:Y:S02]  /*1210*/  UIADD3 UR18, UR10, UR18, -UR5 ;  /* 0x000000120a127290 */ /* 0x000fe4000fffe805 */
[----:B------:R-:W-:Y:S02]  /*1220*/  UIMAD.WIDE UR10, UR61, UR60, URZ ;  /* 0x0000003c3d0a72a5 */ /* 0x000fe4000f8e023f */
[----:B------:R-:W-:Y:S02]  /*1230*/  UIMAD.WIDE.U32 UR12, UR45, UR58, URZ ;  /* 0x0000003a2d0c72a5 */ /* 0x000fe4000f8e003f */
[----:B------:R-:W-:Y:S02]  /*1240*/  USEL UR56, UR20, UR14, !UP2 ;  /* 0x0000000e14387287 */ /* 0x000fe4000d000000 */
[----:B------:R-:W-:Y:S01]  /*1250*/  UIMAD UR14, UR32, UR45, URZ ;  /* 0x0000002d200e72a4 */ /* 0x000fe2000f8e023f */
[----:B-1----:R-:W-:Y:S01]  /*1260*/  VIADD R4, R4, 0xffffffe ;  /* 0x0ffffffe04047836 */ /* 0x002fe20000000000 */
[----:B------:R-:W-:-:S02]  /*1270*/  USEL UR39, UR17, URZ, UP0 ;  /* 0x0000003f11277287 */ /* 0x000fc40008000000 */
[----:B------:R-:W-:Y:S01]  /*1280*/  ULEA.HI UR22, UR22, UR16, URZ, 0x6 ;  /* 0x0000001016167291 */ /* 0x000fe2000f8f303f */
[----:B------:R-:W1:Y:S01]  /*1290*/  F2I.FTZ.U32.TRUNC.NTZ R5, R4 ;  /* 0x0000000400057305 */ /* 0x000e62000021f000 */
[----:B------:R-:W-:Y:S02]  /*12a0*/  UIMAD.WIDE.U32 UR16, UR10, UR12, URZ ;  /* 0x0000000c0a1072a5 */ /* 0x000fe4000f8e003f */
[----:B------:R-:W-:Y:S02]  /*12b0*/  UIMAD UR20, UR11, UR12, URZ ;  /* 0x0000000c0b1472a4 */ /* 0x000fe4000f8e023f */
[----:B------:R-:W-:Y:S02]  /*12c0*/  UIMAD UR23, UR6, UR41, URZ ;  /* 0x00000029061772a4 */ /* 0x000fe4000f8e023f */
[----:B------:R-:W-:Y:S02]  /*12d0*/  UIMAD UR12, UR57, UR58, UR14 ;  /* 0x0000003a390c72a4 */ /* 0x000fe4000f8e020e */
[----:B------:R-:W-:-:S02]  /*12e0*/  UIADD3 UR18, UR18, 0x3f, URZ ;  /* 0x0000003f12127890 */ /* 0x000fc4000fffe03f */
[----:B------:R-:W-:Y:S02]  /*12f0*/  UIADD3 UR51, UR21, UR25, URZ ;  /* 0x0000001915337290 */ /* 0x000fe4000fffe03f */
[----:B------:R-:W-:Y:S01]  /*1300*/  @UP2 UIADD3 UR51, UR15, UR23, URZ ;  /* 0x000000170f332290 */ /* 0x000fe2000fffe03f */
[--C-:B-1----:R-:W-:Y:S01]  /*1310*/  IMAD.MOV R0, RZ, RZ, -R5.reuse ;  /* 0x000000ffff007224 */ /* 0x102fe200078e0a05 */
[----:B------:R-:W-:Y:S01]  /*1320*/  UIADD3 UR14, UR13, UR12, URZ ;  /* 0x0000000c0d0e7290 */ /* 0x000fe2000fffe03f */
[----:B------:R-:W-:Y:S01]  /*1330*/  IMAD.MOV.U32 R4, RZ, RZ, RZ ;  /* 0x000000ffff047224 */ /* 0x000fe200078e00ff */
[----:B------:R-:W-:Y:S01]  /*1340*/  USHF.R.S32.HI UR15, URZ, 0x1f, UR18 ;  /* 0x0000001f3f0f7899 */ /* 0x000fe20008011412 */
[----:B------:R-:W-:Y:S01]  /*1350*/  IMAD R0, R0, R7, RZ ;  /* 0x0000000700007224 */ /* 0x000fe200078e02ff */
[----:B------:R-:W-:Y:S01]  /*1360*/  ULDC.U8 UR33, c[0x0][0x3d8] ;  /* 0x0000f60000217ab9 */ /* 0x000fe20000000000 */
[----:B------:R-:W-:Y:S02]  /*1370*/  UIMAD UR14, UR10, UR14, UR20 ;  /* 0x0000000e0a0e72a4 */ /* 0x000fe4000f8e0214 */
[----:B------:R-:W-:Y:S01]  /*1380*/  IMAD.HI.U32 R0, R5, R0, R4 ;  /* 0x0000000005007227 */ /* 0x000fe200078e0004 */
[----:B------:R-:W-:Y:S01]  /*1390*/  MOV R4, R6 ;  /* 0x0000000600047202 */ /* 0x000fe20000000f00 */
[----:B------:R-:W-:-:S02]  /*13a0*/  UISETP.NE.AND UP3, UPT, UR33, URZ, UPT ;  /* 0x0000003f2100728c */ /* 0x000fc4000bf65270 */
[----:B------:R-:W-:Y:S02]  /*13b0*/  ULEA.HI UR18, UR15, UR18, URZ, 0x6 ;  /* 0x000000120f127291 */ /* 0x000fe4000f8f303f */
[----:B------:R-:W-:Y:S01]  /*13c0*/  IMAD.HI.U32 R0, R0, R4, RZ ;  /* 0x0000000400007227 */ /* 0x000fe200078e00ff */
[----:B------:R-:W-:Y:S02]  /*13d0*/  UIADD3 UR48, UR17, UR14, URZ ;  /* 0x0000000e11307290 */ /* 0x000fe4000fffe03f */
[----:B------:R-:W-:Y:S01]  /*13e0*/  USHF.R.S32.HI UR15, URZ, 0x6, UR22 ;  /* 0x000000063f0f7899 */ /* 0x000fe20008011416 */
[----:B------:R-:W-:Y:S01]  /*13f0*/  IMAD.MOV R5, RZ, RZ, -R0 ;  /* 0x000000ffff057224 */ /* 0x000fe200078e0a00 */
[----:B------:R-:W-:Y:S02]  /*1400*/  USHF.R.S32.HI UR14, URZ, 0x6, UR18 ;  /* 0x000000063f0e7899 */ /* 0x000fe40008011412 */
[----:B------:R-:W-:Y:S01]  /*1410*/  UIMAD.WIDE.U32 UR12, UR10, UR6, URZ ;  /* 0x000000060a0c72a5 */ /* 0x000fe2000f8e003f */
[----:B------:R-:W-:Y:S01]  /*1420*/  IMAD R4, R7, R5, R4 ;  /* 0x0000000507047224 */ /* 0x000fe200078e0204 */
[----:B------:R-:W-:Y:S01]  /*1430*/  UISETP.LT.AND UP0, UPT, UR15, UR14, UPT ;  /* 0x0000000e0f00728c */ /* 0x000fe2000bf01270 */
[----:B------:R-:W-:Y:S01]  /*1440*/  ULDC UR52, c[0x0][0x2c4] ;  /* 0x0000b10000347ab9 */ /* 0x000fe20000000800 */
[----:B------:R-:W-:-:S02]  /*1450*/  USEL UR55, UR16, UR12, !UP2 ;  /* 0x0000000c10377287 */ /* 0x000fc4000d000000 */
[----:B------:R-:W-:Y:S01]  /*1460*/  ISETP.GT.U32.AND P1, PT, R7, R4, PT ;  /* 0x000000040700720c */ /* 0x000fe20003f24070 */
[----:B------:R-:W-:Y:S02]  /*1470*/  @UP3 UIMAD UR16, UR45, UR52, URZ ;  /* 0x000000342d1032a4 */ /* 0x000fe4000f8e023f */
[----:B------:R-:W-:Y:S02]  /*1480*/  USEL UR44, UR15, UR14, UP0 ;  /* 0x0000000e0f2c7287 */ /* 0x000fe40008000000 */
[----:B------:R-:W-:Y:S02]  /*1490*/  UISETP.NE.AND UP1, UPT, UR31, -0x1, UPT ;  /* 0xffffffff1f00788c */ /* 0x000fe4000bf25270 */
[----:B------:R-:W-:Y:S02]  /*14a0*/  @UP3 USEL UR15, UR16, UR6, !UP2 ;  /* 0x00000006100f3287 */ /* 0x000fe4000d000000 */
[----:B------:R-:W-:Y:S01]  /*14b0*/  ULEA UR17, UR44, 0xffffffc0, 0x6 ;  /* 0xffffffc02c117891 */ /* 0x000fe2000f8e303f */
[----:B------:R-:W-:Y:S01]  /*14c0*/  @UP3 ULDC UR14, c[0x0][0x2e4] ;  /* 0x0000b900000e3ab9 */ /* 0x000fe20000000800 */
[----:B------:R-:W-:-:S02]  /*14d0*/  UIMAD UR12, UR11, UR6, URZ ;  /* 0x000000060b0c72a4 */ /* 0x000fc4000f8e023f */
[----:B------:R-:W-:Y:S01]  /*14e0*/  @!P1 IMAD.IADD R4, R4, 0x1, -R7 ;  /* 0x0000000104049824 */ /* 0x000fe200078e0a07 */
[----:B------:R-:W-:Y:S01]  /*14f0*/  @!P1 IADD3 R0, R0, 0x1, RZ ;  /* 0x0000000100009810 */ /* 0x000fe20007ffe0ff */
[----:B------:R-:W-:Y:S01]  /*1500*/  @UP3 UIMAD UR22, UR54, UR14, UR15 ;  /* 0x0000000e361632a4 */ /* 0x000fe2000f8e020f */
[----:B------:R-:W-:Y:S01]  /*1510*/  PLOP3.LUT P1, PT, PT, PT, UP3, 0x80, 0x0 ;  /* 0x000000000000781c */ /* 0x000fe20003f2f038 */
[----:B------:R-:W-:Y:S01]  /*1520*/  USHF.R.S32.HI UR38, URZ, 0x1f, UR17 ;  /* 0x0000001f3f267899 */ /* 0x000fe20008011411 */
[----:B------:R-:W-:Y:S01]  /*1530*/  ISETP.GE.U32.AND P0, PT, R4, R7, PT ;  /* 0x000000070400720c */ /* 0x000fe20003f06070 */
[----:B------:R-:W-:Y:S01]  /*1540*/  UIADD3 UR14, UP0, UR17, UR42, URZ ;  /* 0x0000002a110e7290 */ /* 0x000fe2000ff1e03f */
[----:B------:R-:W-:Y:S01]  /*1550*/  LOP3.LUT R4, R8, UR54, RZ, 0x3c, !PT ;  /* 0x0000003608047c12 */ /* 0x000fe2000f8e3cff */
[----:B------:R-:W-:Y:S01]  /*1560*/  ULDC.U8 UR36, c[0x0][0x480] ;  /* 0x0001200000247ab9 */ /* 0x000fe20000000000 */
[----:B------:R-:W-:Y:S02]  /*1570*/  @UP1 UIADD3 UR26, UR24, UR31, URZ ;  /* 0x0000001f181a1290 */ /* 0x000fe4000fffe03f */
[----:B------:R-:W-:Y:S01]  /*1580*/  UIADD3.X UR15, UR38, UR39, URZ, UP0, !UPT ;  /* 0x00000027260f7290 */ /* 0x000fe200087fe43f */
[----:B------:R-:W-:Y:S01]  /*1590*/  ISETP.GE.AND P2, PT, R4, RZ, PT ;  /* 0x000000ff0400720c */ /* 0x000fe20003f46270 */
[----:B------:R-:W-:-:S02]  /*15a0*/  UIMAD UR11, UR11, UR14, URZ ;  /* 0x0000000e0b0b72a4 */ /* 0x000fc4000f8e023f */
[----:B------:R-:W-:Y:S02]  /*15b0*/  @UP1 UIADD3 UR27, UR24, UR31, URZ ;  /* 0x0000001f181b1290 */ /* 0x000fe4000fffe03f */
[----:B------:R-:W-:Y:S01]  /*15c0*/  UISETP.NE.AND UP4, UPT, UR36, URZ, UPT ;  /* 0x0000003f2400728c */ /* 0x000fe2000bf85270 */
[----:B------:R-:W-:Y:S01]  /*15d0*/  @P0 VIADD R0, R0, 0x1 ;  /* 0x0000000100000836 */ /* 0x000fe20000000000 */
[----:B------:R-:W-:Y:S01]  /*15e0*/  PLOP3.LUT P0, PT, PT, PT, UP1, 0x80, 0x0 ;  /* 0x000000000000781c */ /* 0x000fe20003f0f018 */
[----:B------:R-:W-:Y:S01]  /*15f0*/  @UP1 ULDC.64 UR36, c[0x0][0x248] ;  /* 0x0000920000241ab9 */ /* 0x000fe20000000a00 */
[----:B------:R-:W-:Y:S01]  /*1600*/  @UP1 ULDC.64 UR32, c[0x0][0x250] ;  /* 0x0000940000201ab9 */ /* 0x000fe20000000a00 */
[----:B------:R-:W-:Y:S02]  /*1610*/  UIMAD.WIDE.U32 UR20, UR10, UR14, URZ ;  /* 0x0000000e0a1472a5 */ /* 0x000fe4000f8e003f */
[----:B------:R-:W-:Y:S01]  /*1620*/  @UP2 UIADD3 UR48, UR13, UR12, URZ ;  /* 0x0000000c0d302290 */ /* 0x000fe2000fffe03f */
[----:B------:R-:W-:Y:S01]  /*1630*/  @!P2 IADD3 R0, -R0, RZ, RZ ;  /* 0x000000ff0000a210 */ /* 0x000fe20007ffe1ff */
[----:B------:R-:W-:Y:S01]  /*1640*/  UIMAD UR14, UR10, UR15, UR11 ;  /* 0x0000000f0a0e72a4 */ /* 0x000fe2000f8e020b */
[----:B------:R-:W-:Y:S01]  /*1650*/  @!P3 LOP3.LUT R0, RZ, R8, RZ, 0x33, !PT ;  /* 0x00000008ff00b212 */ /* 0x000fe200078e33ff */
[----:B------:R-:W-:-:S02]  /*1660*/  @UP1 UIMAD.WIDE.U32 UR12, UR26, UR36, URZ ;  /* 0x000000241a0c12a5 */ /* 0x000fc4000f8e003f */
[----:B------:R-:W-:Y:S02]  /*1670*/  @UP1 UIMAD.WIDE.U32 UR10, UR27, UR32, URZ ;  /* 0x000000201b0a12a5 */ /* 0x000fe4000f8e003f */
[----:B------:R-:W-:Y:S02]  /*1680*/  @!UP3 UIMAD UR16, UR45, UR60, UR54 ;  /* 0x0000003c2d10b2a4 */ /* 0x000fe4000f8e0236 */
[----:B------:R-:W-:Y:S02]  /*1690*/  UIMAD UR49, UR54, UR61, URZ ;  /* 0x0000003d363172a4 */ /* 0x000fe4000f8e023f */
[----:B------:R-:W-:Y:S02]  /*16a0*/  @UP1 UIMAD UR18, UR26, UR37, URZ ;  /* 0x000000251a1212a4 */ /* 0x000fe4000f8e023f */
[----:B------:R-:W-:Y:S02]  /*16b0*/  @UP1 UIMAD UR15, UR27, UR33, URZ ;  /* 0x000000211b0f12a4 */ /* 0x000fe4000f8e023f */
[----:B------:R-:W-:-:S02]  /*16c0*/  @!UP3 UIMAD UR22, UR16, UR52, URZ ;  /* 0x000000341016b2a4 */ /* 0x000fc4000f8e023f */
[----:B------:R-:W-:Y:S02]  /*16d0*/  @!UP2 UIADD3 UR50, UR35, UR29, URZ ;  /* 0x0000001d2332a290 */ /* 0x000fe4000fffe03f */
[----:B------:R-:W-:Y:S02]  /*16e0*/  USEL UR53, UR28, URZ, UP4 ;  /* 0x0000003f1c357287 */ /* 0x000fe4000a000000 */
[----:B------:R-:W-:Y:S02]  /*16f0*/  USEL UR52, UR43, URZ, UP4 ;  /* 0x0000003f2b347287 */ /* 0x000fe4000a000000 */
[----:B------:R-:W-:Y:S02]  /*1700*/  USHF.R.S32.HI UR29, URZ, 0x1f, UR49 ;  /* 0x0000001f3f1d7899 */ /* 0x000fe40008011431 */
[----:B------:R-:W-:Y:S02]  /*1710*/  @UP1 UIADD3 UR39, UR11, UR15, URZ ;  /* 0x0000000f0b271290 */ /* 0x000fe4000fffe03f */
[----:B------:R-:W-:-:S02]  /*1720*/  UIADD3 UR28, UR21, UR14, URZ ;  /* 0x0000000e151c7290 */ /* 0x000fc4000fffe03f */
        /* <DEDUP_REMOVED lines=16> */
.L_x_260:
        /* <DEDUP_REMOVED lines=13> */
.L_x_261:
        /* <DEDUP_REMOVED lines=11> */
.L_x_262:
[----:B------:R-:W-:-:S04]  /*19b0*/  UIMAD UR6, UR45, UR60, UR54 ;  /* 0x0000003c2d0672a4 */ /* 0x000fc8000f8e0236 */
[----:B------:R-:W-:-:S12]  /*19c0*/  UIMAD UR6, UR6, UR58, URZ ;  /* 0x0000003a060672a4 */ /* 0x000fd8000f8e023f */
.L_x_263:
[----:B------:R-:W2:Y:S01]  /*19d0*/  LDL.64 R4, [R1+0x8] ;  /* 0x0000080001047983 */ /* 0x000ea20000100a00 */
[----:B------:R-:W1:Y:S03]  /*19e0*/  LDC.64 R12, c[0x0][0x420] ;  /* 0x00010800ff0c7b82 */ /* 0x000e660000000a00 */
[----:B------:R3:W2:Y:S01]  /*19f0*/  LDL.64 R22, [R1+0x8] ;  /* 0x0000080001167983 */ /* 0x0006a20000100a00 */
[----:B------:R-:W-:Y:S01]  /*1a00*/  UIADD3 UR16, UR17, UR6, URZ ;  /* 0x0000000611107290 */ /* 0x000fe2000fffe03f */
[----:B------:R-:W-:Y:S01]  /*1a10*/  BSSY B1, `(.L_x_259) ;  /* 0x00004f4000017945 */ /* 0x000fe20003800000 */
[----:B------:R-:W-:Y:S01]  /*1a20*/  UIADD3 UR6, UR17, UR22, URZ ;  /* 0x0000001611067290 */ /* 0x000fe2000fffe03f */
[----:B------:R-:W4:Y:S01]  /*1a30*/  S2R R20, SR_TID.X ;  /* 0x0000000000147919 */ /* 0x000f220000002100 */
[----:B------:R-:W-:Y:S01]  /*1a40*/  UIADD3 UR14, -UR5, UR7, UR30 ;  /* 0x00000007050e7290 */ /* 0x000fe2000fffe11e */
[----:B------:R-:W-:Y:S01]  /*1a50*/  ULDC.64 UR12, c[0x0][0x428] ;  /* 0x00010a00000c7ab9 */ /* 0x000fe20000000a00 */
[----:B------:R-:W-:Y:S01]  /*1a60*/  ULDC.64 UR22, c[0x0][0x2b0] ;  /* 0x0000ac0000167ab9 */ /* 0x000fe20000000a00 */
[----:B------:R-:W-:Y:S01]  /*1a70*/  ULDC UR46, c[0x0][0x398] ;  /* 0x0000e600002e7ab9 */ /* 0x000fe20000000800 */
[----:B------:R-:W-:-:S02]  /*1a80*/  UIMAD.WIDE UR22, UR6, 0x4, UR22 ;  /* 0x00000004061678a5 */ /* 0x000fc4000f8e0216 */
[----:B------:R-:W-:Y:S02]  /*1a90*/  UIMAD UR15, UR61, UR60, URZ ;  /* 0x0000003c3d0f72a4 */ /* 0x000fe4000f8e023f */
[----:B------:R-:W-:Y:S02]  /*1aa0*/  UIADD3 UR6, UR14, -UR46, URZ ;  /* 0x8000002e0e067290 */ /* 0x000fe4000fffe03f */
[----:B------:R-:W-:Y:S02]  /*1ab0*/  USHF.L.U32 UR10, UR15, 0x6, URZ ;  /* 0x000000060f0a7899 */ /* 0x000fe4000800063f */
[----:B------:R-:W-:Y:S02]  /*1ac0*/  USHF.R.S32.HI UR18, URZ, 0x1f, UR54 ;  /* 0x0000001f3f127899 */ /* 0x000fe40008011436 */
[----:B------:R-:W-:Y:S01]  /*1ad0*/  USHF.R.S32.HI UR21, URZ, 0x1f, UR6 ;  /* 0x0000001f3f157899 */ /* 0x000fe20008011406 */
[----:B-1----:R-:W-:Y:S01]  /*1ae0*/  IMAD R6, R12, UR38, RZ ;  /* 0x000000260c067c24 */ /* 0x002fe2000f8e02ff */
[----:B------:R-:W-:Y:S01]  /*1af0*/  ULDC.64 UR26, c[0x0][0x258] ;  /* 0x00009600001a7ab9 */ /* 0x000fe20000000a00 */
[----:B------:R-:W-:-:S02]  /*1b00*/  UIADD3 UR20, UP2, UP0, UR20, UR10, UR49 ;  /* 0x0000000a14147290 */ /* 0x000fc4000f85e031 */
[----:B------:R-:W-:Y:S01]  /*1b10*/  IMAD R8, R13, UR17, R6 ;  /* 0x000000110d087c24 */ /* 0x000fe2000f8e0206 */
[----:B------:R-:W-:Y:S02]  /*1b20*/  ULEA.HI UR21, UR21, UR6, URZ, 0x6 ;  /* 0x0000000615157291 */ /* 0x000fe4000f8f303f */
[----:B------:R-:W-:Y:S02]  /*1b30*/  USHF.R.S32.HI UR10, URZ, 0x1f, UR10 ;  /* 0x0000001f3f0a7899 */ /* 0x000fe4000801140a */
[----:B------:R-:W-:Y:S02]  /*1b40*/  UIMAD UR6, UR18, UR26, URZ ;  /* 0x0000001a120672a4 */ /* 0x000fe4000f8e023f */
[----:B------:R-:W-:Y:S02]  /*1b50*/  USHF.R.S32.HI UR21, URZ, 0x6, UR21 ;  /* 0x000000063f157899 */ /* 0x000fe40008011415 */
[----:B------:R-:W-:Y:S01]  /*1b60*/  UIADD3.X UR10, UR28, UR10, UR29, UP2, UP0 ;  /* 0x0000000a1c0a7290 */ /* 0x000fe200097e041d */
[----:B----4-:R-:W-:Y:S01]  /*1b70*/  SHF.R.S32.HI R14, RZ, 0x1f, R20 ;  /* 0x0000001fff0e7819 */ /* 0x010fe20000011414 */
[----:B------:R-:W-:Y:S01]  /*1b80*/  UISETP.LT.AND UP0, UPT, URZ, UR21, UPT ;  /* 0x000000153f00728c */ /* 0x000fe2000bf01270 */
[----:B------:R-:W-:-:S02]  /*1b90*/  ULDC.64 UR60, c[0x0][0x478] ;  /* 0x00011e00003c7ab9 */ /* 0x000fc40000000a00 */
[CC--:B------:R-:W-:Y:S01]  /*1ba0*/  LEA.HI R18, R14.reuse, R20.reuse, RZ, 0x3 ;  /* 0x000000140e127211 */ /* 0x0c0fe200078f18ff */
[----:B------:R-:W-:Y:S01]  /*1bb0*/  USEL UR21, URZ, UR21, !UP0 ;  /* 0x000000153f157287 */ /* 0x000fe2000c000000 */
[----:B------:R-:W-:Y:S01]  /*1bc0*/  LEA.HI R14, R14, R20, RZ, 0x5 ;  /* 0x000000140e0e7211 */ /* 0x000fe200078f28ff */
[----:B------:R-:W-:Y:S01]  /*1bd0*/  ULDC.64 UR34, c[0x0][0x210] ;  /* 0x0000840000227ab9 */ /* 0x000fe20000000a00 */
[----:B------:R-:W-:Y:S01]  /*1be0*/  ULDC.64 UR28, c[0x0][0x3e0] ;  /* 0x0000f800001c7ab9 */ /* 0x000fe20000000a00 */
[----:B------:R-:W-:Y:S01]  /*1bf0*/  UISETP.GT.AND UP0, UPT, UR44, UR21, UPT ;  /* 0x000000152c00728c */ /* 0x000fe2000bf04270 */
[----:B------:R-:W-:Y:S02]  /*1c00*/  LOP3.LUT R10, R14, 0xffffffe0, RZ, 0xc0, !PT ;  /* 0xffffffe00e0a7812 */ /* 0x000fe400078ec0ff */
[----:B------:R-:W-:-:S03]  /*1c10*/  SHF.R.S32.HI R14, RZ, 0x5, R14 ;  /* 0x00000005ff0e7819 */ /* 0x000fc6000001140e */
[----:B------:R-:W-:Y:S02]  /*1c20*/  IMAD.IADD R11, R20, 0x1, -R10 ;  /* 0x00000001140b7824 */ /* 0x000fe400078e0a0a */
[----:B--2---:R-:W-:-:S05]  /*1c30*/  IMAD.MOV.U32 R22, RZ, RZ, R4 ;  /* 0x000000ffff167224 */ /* 0x004fca00078e0004 */
[----:B------:R-:W-:Y:S02]  /*1c40*/  SHF.R.S32.HI R23, RZ, 0x1f, R22 ;  /* 0x0000001fff177819 */ /* 0x000fe40000011416 */
[----:B------:R-:W-:Y:S01]  /*1c50*/  IADD3 R4, P1, R22, UR11, RZ ;  /* 0x0000000b16047c10 */ /* 0x000fe2000ff3e0ff */
[----:B------:R-:W-:Y:S02]  /*1c60*/  UIMAD UR11, UR18, UR12, URZ ;  /* 0x0000000c120b72a4 */ /* 0x000fe4000f8e023f */
[----:B------:R3:W-:Y:S01]  /*1c70*/  STL [R1+0xc], R23 ;  /* 0x00000c1701007387 */ /* 0x0007e20000100800 */
[----:B------:R-:W-:Y:S01]  /*1c80*/  IADD3.X R5, R23, UR50, RZ, P1, !PT ;  /* 0x0000003217057c10 */ /* 0x000fe20008ffe4ff */
[----:B------:R-:W-:Y:S02]  /*1c90*/  UIMAD UR14, UR54, UR13, UR11 ;  /* 0x0000000d360e72a4 */ /* 0x000fe4000f8e020b */
[----:B------:R-:W-:Y:S01]  /*1ca0*/  UIMAD UR11, UR54, UR27, UR6 ;  /* 0x0000001b360b72a4 */ /* 0x000fe2000f8e0206 */
[----:B------:R-:W-:Y:S01]  /*1cb0*/  IMAD.WIDE.U32 R6, R12, UR17, R4 ;  /* 0x000000110c067c25 */ /* 0x000fe2000f8e0004 */
[----:B------:R-:W-:Y:S01]  /*1cc0*/  SHF.R.S32.HI R4, RZ, 0x3, R18 ;  /* 0x00000003ff047819 */ /* 0x000fe20000011412 */
[----:B------:R-:W-:-:S02]  /*1cd0*/  UIADD3 UR6, UP3, UP2, UR53, UR20, UR55 ;  /* 0x0000001435067290 */ /* 0x000fc4000fa7e037 */
[----:B------:R-:W-:Y:S01]  /*1ce0*/  IMAD.IADD R7, R7, 0x1, R8 ;  /* 0x0000000107077824 */ /* 0x000fe200078e0208 */
[----:B------:R-:W-:Y:S01]  /*1cf0*/  SHF.R.S32.HI R19, RZ, 0x1f, R4 ;  /* 0x0000001fff137819 */ /* 0x000fe20000011404 */
[----:B------:R-:W-:Y:S01]  /*1d00*/  IMAD.U32 R8, RZ, RZ, UR12 ;  /* 0x0000000cff087e24 */ /* 0x000fe2000f8e00ff */
[----:B------:R-:W-:Y:S01]  /*1d10*/  IADD3 R5, P1, R4, UR17, RZ ;  /* 0x0000001104057c10 */ /* 0x000fe2000ff3e0ff */
[----:B------:R-:W-:Y:S02]  /*1d20*/  UIADD3.X UR10, UR52, UR10, UR48, UP3, UP2 ;  /* 0x0000000a340a7290 */ /* 0x000fe40009fe4430 */
[----:B------:R-:W-:Y:S01]  /*1d30*/  IMAD.WIDE.U32 R6, R8, UR54, R6 ;  /* 0x0000003608067c25 */ /* 0x000fe2000f8e0006 */
[----:B------:R-:W-:Y:S01]  /*1d40*/  IADD3.X R8, R19, UR38, RZ, P1, !PT ;  /* 0x0000002613087c10 */ /* 0x000fe20008ffe4ff */
[----:B------:R-:W-:Y:S02]  /*1d50*/  ULDC.64 UR12, c[0x0][0x400] ;  /* 0x00010000000c7ab9 */ /* 0x000fe40000000a00 */
[----:B------:R-:W-:-:S02]  /*1d60*/  VIADD R7, R7, UR14 ;  /* 0x0000000e07077c36 */ /* 0x000fc40008000000 */
[----:B------:R-:W-:Y:S02]  /*1d70*/  IMAD R15, R8, UR40, RZ ;  /* 0x00000028080f7c24 */ /* 0x000fe4000f8e02ff */
[----:B------:R-:W-:-:S04]  /*1d80*/  IMAD.WIDE.U32 R8, R5, UR40, R22 ;  /* 0x0000002805087c25 */ /* 0x000fc8000f8e0016 */
[----:B------:R-:W-:Y:S01]  /*1d90*/  IMAD R15, R5, UR41, R15 ;  /* 0x00000029050f7c24 */ /* 0x000fe2000f8e020f */
[----:B------:R-:W-:Y:S01]  /*1da0*/  IADD3 R10, P1, R8, UR56, RZ ;  /* 0x00000038080a7c10 */ /* 0x000fe2000ff3e0ff */
[----:B------:R-:W-:Y:S01]  /*1db0*/  IMAD R5, R14, UR15, R11 ;  /* 0x0000000f0e057c24 */ /* 0x000fe2000f8e020b */
[----:B------:R-:W-:Y:S01]  /*1dc0*/  UMOV UR15, UR23 ;  /* 0x00000017000f7c82 */ /* 0x000fe20008000000 */
[-C--:B------:R-:W-:Y:S01]  /*1dd0*/  IMAD R8, R19, R12.reuse, RZ ;  /* 0x0000000c13087224 */ /* 0x080fe200078e02ff */
[----:B------:R-:W-:Y:S01]  /*1de0*/  IADD3.X R11, R9, UR51, R15, P1, !PT ;  /* 0x00000033090b7c10 */ /* 0x000fe20008ffe40f */
[----:B------:R-:W-:Y:S01]  /*1df0*/  IMAD.U32 R15, RZ, RZ, UR26 ;  /* 0x0000001aff0f7e24 */ /* 0x000fe2000f8e00ff */
[----:B------:R-:W-:Y:S01]  /*1e00*/  IADD3 R14, P1, R5, UR6, RZ ;  /* 0x00000006050e7c10 */ /* 0x000fe2000ff3e0ff */
[C---:B------:R-:W-:Y:S01]  /*1e10*/  IMAD R16, R4.reuse, R13, R8 ;  /* 0x0000000d04107224 */ /* 0x040fe200078e0208 */
[----:B------:R-:W-:Y:S01]  /*1e20*/  UIADD3 UR6, UR44, -0x1, URZ ;  /* 0xffffffff2c067890 */ /* 0x000fe2000fffe03f */
[----:B------:R-:W-:-:S04]  /*1e30*/  IMAD.WIDE.U32 R8, R4, R12, R6 ;  /* 0x0000000c04087225 */ /* 0x000fc800078e0006 */
[----:B------:R-:W-:Y:S01]  /*1e40*/  IMAD.WIDE.U32 R6, R15, UR54, R10 ;  /* 0x000000360f067c25 */ /* 0x000fe2000f8e000a */
[----:B------:R-:W-:Y:S02]  /*1e50*/  LEA.HI.X.SX32 R10, R5, UR10, 0x1, P1 ;  /* 0x0000000a050a7c11 */ /* 0x000fe400088f0eff */
[C---:B------:R-:W-:Y:S01]  /*1e60*/  LEA R238, P1, R14.reuse, UR12, 0x2 ;  /* 0x0000000c0eee7c11 */ /* 0x040fe2000f8210ff */
[----:B------:R-:W-:Y:S01]  /*1e70*/  VIADD R7, R7, UR11 ;  /* 0x0000000b07077c36 */ /* 0x000fe20008000000 */
[----:B------:R-:W-:Y:S01]  /*1e80*/  UIMAD.WIDE UR10, UR16, 0x4, UR60 ;  /* 0x00000004100a78a5 */ /* 0x000fe2000f8e023c */
[----:B------:R-:W-:Y:S01]  /*1e90*/  IMAD.IADD R5, R9, 0x1, R16 ;  /* 0x0000000109057824 */ /* 0x000fe200078e0210 */
[----:B------:R-:W-:Y:S01]  /*1ea0*/  LEA.HI.X R239, R14, UR13, R10, 0x2, P1 ;  /* 0x0000000d0eef7c11 */ /* 0x000fe200088f140a */
[----:B------:R-:W-:Y:S01]  /*1eb0*/  UMOV UR16, UR22 ;  /* 0x0000001600107c82 */ /* 0x000fe20008000000 */
[----:B------:R-:W-:Y:S02]  /*1ec0*/  PLOP3.LUT P1, PT, PT, PT, UP0, 0x80, 0x0 ;  /* 0x000000000000781c */ /* 0x000fe40003f2f008 */
[----:B------:R-:W-:Y:S01]  /*1ed0*/  LEA R242, P3, R6, UR34, 0x1 ;  /* 0x0000002206f27c11 */ /* 0x000fe2000f8608ff */
[----:B------:R-:W-:Y:S01]  /*1ee0*/  UMOV UR18, UR10 ;  /* 0x0000000a00127c82 */ /* 0x000fe20008000000 */
[----:B------:R-:W-:Y:S01]  /*1ef0*/  LEA R240, P2, R8, UR28, 0x1 ;  /* 0x0000001c08f07c11 */ /* 0x000fe2000f8408ff */
[----:B------:R-:W-:Y:S01]  /*1f00*/  UMOV UR17, UR11 ;  /* 0x0000000b00117c82 */ /* 0x000fe20008000000 */
[----:B------:R-:W-:-:S02]  /*1f10*/  LEA.HI.X R243, R6, UR35, R7, 0x1, P3 ;  /* 0x0000002306f37c11 */ /* 0x000fc400098f0c07 */
[----:B------:R-:W-:-:S05]  /*1f20*/  LEA.HI.X R241, R8, UR29, R5, 0x1, P2 ;  /* 0x0000001d08f17c11 */ /* 0x000fca00090f0c05 */
[----:B---3--:R-:W-:Y:S05]  /*1f30*/  @P1 BRA `(.L_x_264) ;  /* 0x0000000400481947 */ /* 0x008fea0003800000 */
[----:B------:R-:W-:Y:S02]  /*1f40*/  @UP1 UIADD3 UR13, UR24, UR31, URZ ;  /* 0x0000001f180d1290 */ /* 0x000fe4000fffe03f */
[----:B------:R-:W-:Y:S01]  /*1f50*/  @UP1 UIADD3 UR12, UR24, UR31, URZ ;  /* 0x0000001f180c1290 */ /* 0x000fe2000fffe03f */
[----:B------:R-:W-:Y:S01]  /*1f60*/  @UP1 ULDC.64 UR14, c[0x0][0x450] ;  /* 0x00011400000e1ab9 */ /* 0x000fe20000000a00 */
[----:B------:R-:W-:Y:S01]  /*1f70*/  @UP1 ULDC.64 UR16, c[0x0][0x458] ;  /* 0x0001160000101ab9 */ /* 0x000fe20000000a00 */
[----:B------:R-:W-:Y:S02]  /*1f80*/  @UP1 UIMAD.WIDE.U32 UR10, UR13, UR14, URZ ;  /* 0x0000000e0d0a12a5 */ /* 0x000fe4000f8e003f */
[----:B------:R-:W-:Y:S02]  /*1f90*/  @UP1 UIMAD.WIDE.U32 UR6, UR12, UR16, URZ ;  /* 0x000000100c0612a5 */ /* 0x000fe4000f8e003f */
[----:B------:R-:W-:Y:S02]  /*1fa0*/  @UP1 UIMAD UR13, UR13, UR15, URZ ;  /* 0x0000000f0d0d12a4 */ /* 0x000fe4000f8e023f */
[----:B------:R-:W-:-:S02]  /*1fb0*/  UIMAD UR5, UR19, -0x20, UR5 ;  /* 0xffffffe0130578a4 */ /* 0x000fc4000f8e0205 */
[----:B------:R-:W-:Y:S02]  /*1fc0*/  @UP1 UIMAD UR12, UR12, UR17, URZ ;  /* 0x000000110c0c12a4 */ /* 0x000fe4000f8e023f */
[----:B------:R-:W-:Y:S02]  /*1fd0*/  @UP1 UIADD3 UR20, UR11, UR13, URZ ;  /* 0x0000000d0b141290 */ /* 0x000fe4000fffe03f */
[----:B------:R-:W-:Y:S01]  /*1fe0*/  ISETP.GE.AND P1, PT, R4, UR5, PT ;  /* 0x0000000504007c0c */ /* 0x000fe2000bf26270 */
[----:B------:R-:W-:Y:S01]  /*1ff0*/  @UP1 UIADD3 UR21, UR7, UR12, URZ ;  /* 0x0000000c07151290 */ /* 0x000fe2000fffe03f */
[----:B------:R-:W-:Y:S01]  /*2000*/  @UP1 UMOV UR18, UR10 ;  /* 0x0000000a00121c82 */ /* 0x000fe20008000000 */
[----:B------:R-:W-:Y:S01]  /*2010*/  @UP1 UMOV UR13, UR6 ;  /* 0x00000006000d1c82 */ /* 0x000fe20008000000 */
[----:B------:R-:W-:Y:S09]  /*2020*/  @P0 BRA `(.L_x_265) ;  /* 0x0000000000300947 */ /* 0x000ff20003800000 */
        /* <DEDUP_REMOVED lines=12> */
.L_x_265:
        /* <DEDUP_REMOVED lines=13> */
.L_x_266:
[----:B------:R-:W-:Y:S05]  /*21c0*/  @P1 BRA `(.L_x_267) ;  /* 0x0000004400e01947 */ /* 0x000fea0003800000 */
[----:B------:R-:W-:Y:S01]  /*21d0*/  IMAD.U32 R0, RZ, RZ, UR30 ;  /* 0x0000001eff007e24 */ /* 0x000fe2000f8e00ff */
[----:B------:R-:W-:Y:S01]  /*21e0*/  IADD3 R4, P0, R4, UR30, RZ ;  /* 0x0000001e04047c10 */ /* 0x000fe2000ff1e0ff */
[----:B------:R-:W-:Y:S01]  /*21f0*/  USHF.R.S32.HI UR10, URZ, 0x1f, UR54 ;  /* 0x0000001f3f0a7899 */ /* 0x000fe20008011436 */
[----:B------:R-:W-:Y:S02]  /*2200*/  ULDC.64 UR6, c[0x0][0x468] ;  /* 0x00011a0000067ab9 */ /* 0x000fe40000000a00 */
[----:B------:R-:W-:Y:S01]  /*2210*/  LEA.HI.X.SX32 R0, R0, R19, 0x1, P0 ;  /* 0x0000001300007211 */ /* 0x000fe200000f0eff */
[----:B------:R-:W-:Y:S01]  /*2220*/  IMAD.WIDE.U32 R8, R4, UR14, R22 ;  /* 0x0000000e04087c25 */ /* 0x000fe2000f8e0016 */
[----:B------:R-:W-:-:S03]  /*2230*/  UIMAD UR5, UR10, UR6, URZ ;  /* 0x000000060a0572a4 */ /* 0x000fc6000f8e023f */
[----:B------:R-:W-:Y:S01]  /*2240*/  IMAD R5, R0, UR14, RZ ;  /* 0x0000000e00057c24 */ /* 0x000fe2000f8e02ff */
[----:B------:R-:W-:Y:S01]  /*2250*/  IADD3 R10, P0, R8, UR18, RZ ;  /* 0x00000012080a7c10 */ /* 0x000fe2000ff1e0ff */
[----:B------:R-:W-:Y:S01]  /*2260*/  IMAD.WIDE.U32 R6, R4, UR16, R22 ;  /* 0x0000001004067c25 */ /* 0x000fe2000f8e0016 */
[----:B------:R-:W-:-:S03]  /*2270*/  UIMAD UR12, UR54, UR7, UR5 ;  /* 0x00000007360c72a4 */ /* 0x000fc6000f8e0205 */
[----:B------:R-:W-:Y:S02]  /*2280*/  IMAD R5, R4, UR15, R5 ;  /* 0x0000000f04057c24 */ /* 0x000fe4000f8e0205 */
[----:B------:R-:W-:-:S03]  /*2290*/  IMAD R0, R0, UR16, RZ ;  /* 0x0000001000007c24 */ /* 0x000fc6000f8e02ff */
[----:B------:R-:W-:Y:S01]  /*22a0*/  IADD3.X R11, R9, UR20, R5, P0, !PT ;  /* 0x00000014090b7c10 */ /* 0x000fe200087fe405 */
[----:B------:R-:W-:Y:S01]  /*22b0*/  IMAD R0, R4, UR17, R0 ;  /* 0x0000001104007c24 */ /* 0x000fe2000f8e0200 */
[----:B------:R-:W-:Y:S02]  /*22c0*/  IADD3 R8, P0, R6, UR13, RZ ;  /* 0x0000000d06087c10 */ /* 0x000fe4000ff1e0ff */
[----:B------:R-:W-:Y:S01]  /*22d0*/  MOV R4, UR6 ;  /* 0x0000000600047c02 */ /* 0x000fe20008000f00 */
[----:B------:R-:W-:Y:S01]  /*22e0*/  ULDC.64 UR6, c[0x0][0x470] ;  /* 0x00011c0000067ab9 */ /* 0x000fe20000000a00 */
[----:B------:R-:W-:Y:S01]  /*22f0*/  IADD3.X R9, R7, UR21, R0, P0, !PT ;  /* 0x0000001507097c10 */ /* 0x000fe200087fe400 */
[----:B------:R-:W-:Y:S01]  /*2300*/  UIMAD UR5, UR10, UR6, URZ ;  /* 0x000000060a0572a4 */ /* 0x000fe2000f8e023f */
[----:B------:R-:W-:Y:S02]  /*2310*/  IMAD.U32 R0, RZ, RZ, UR6 ;  /* 0x00000006ff007e24 */ /* 0x000fe4000f8e00ff */
[----:B------:R-:W-:Y:S01]  /*2320*/  IMAD.WIDE.U32 R10, R4, UR54, R10 ;  /* 0x00000036040a7c25 */ /* 0x000fe2000f8e000a */
[----:B------:R-:W-:Y:S01]  /*2330*/  UIMAD UR5, UR54, UR7, UR5 ;  /* 0x00000007360572a4 */ /* 0x000fe2000f8e0205 */
[----:B------:R-:W-:-:S02]  /*2340*/  ULDC.64 UR10, c[0x0][0x3f0] ;  /* 0x0000fc00000a7ab9 */ /* 0x000fc40000000a00 */
[----:B------:R-:W-:Y:S01]  /*2350*/  IMAD.WIDE.U32 R8, R0, UR54, R8 ;  /* 0x0000003600087c25 */ /* 0x000fe2000f8e0008 */
[----:B------:R-:W-:Y:S01]  /*2360*/  ULDC.64 UR6, c[0x0][0x3f8] ;  /* 0x0000fe0000067ab9 */ /* 0x000fe20000000a00 */
[----:B------:R-:W-:Y:S02]  /*2370*/  IADD3 R0, R11, UR12, RZ ;  /* 0x0000000c0b007c10 */ /* 0x000fe4000fffe0ff */
[----:B------:R-:W-:Y:S01]  /*2380*/  LEA R6, P1, R10, UR10, 0x1 ;  /* 0x0000000a0a067c11 */ /* 0x000fe2000f8208ff */
[----:B------:R-:W-:Y:S01]  /*2390*/  VIADD R5, R9, UR5 ;  /* 0x0000000509057c36 */ /* 0x000fe20008000000 */
        /* <DEDUP_REMOVED lines=10> */
[----:B------:R2:W-:Y:S01]  /*2440*/  STG.E.128 desc[UR8][R4.64+0x180], RZ ;  /* 0x000180ff04007986 */ /* 0x0005e2000c101d08 */
[----:B------:R-:W-:Y:S05]  /*2450*/  BRA `(.L_x_267) ;  /* 0x00000044003c7947 */ /* 0x000fea0003800000 */
.L_x_264:
[----:B------:R-:W-:Y:S01]  /*2460*/  PLOP3.LUT P0, PT, PT, PT, UP4, 0x80, 0x0 ;  /* 0x000000000000781c */ /* 0x000fe20003f0f048 */
[----:B------:R-:W-:Y:S01]  /*2470*/  UIMAD UR10, UR19, -0x20, UR5 ;  /* 0xffffffe0130a78a4 */ /* 0x000fe2000f8e0205 */
[----:B------:R-:W-:Y:S11]  /*2480*/  BSSY B0, `(.L_x_268) ;  /* 0x000001f000007945 */ /* 0x000ff60003800000 */
[----:B------:R-:W-:Y:S01]  /*2490*/  @P0 BAR.SYNC.DEFER_BLOCKING 0x0 ;  /* 0x0000000000000b1d */ /* 0x000fe20000010000 */
[----:B------:R-:W-:-:S13]  /*24a0*/  ISETP.GE.AND P2, PT, R4, UR10, PT ;  /* 0x0000000a04007c0c */ /* 0x000fda000bf46270 */
        /* <DEDUP_REMOVED lines=28> */
.L_x_269:
[----:B------:R-:W-:Y:S05]  /*2670*/  BSYNC B0 ;  /* 0x0000000000007941 */ /* 0x000fea0003800000 */
.L_x_268:
[----:B------:R-:W3:Y:S01]  /*2680*/  LDL R11, [R1] ;  /* 0x00000000010b7983 */ /* 0x000ee20000100800 */
[----:B------:R-:W-:Y:S01]  /*2690*/  UIMAD UR10, UR6, -0x40, UR7 ;  /* 0xffffffc0060a78a4 */ /* 0x000fe2000f8e0207 */
[----:B------:R-:W-:Y:S01]  /*26a0*/  VIADD R5, R4, 0x20 ;  /* 0x0000002004057836 */ /* 0x000fe20000000000 */
[----:B------:R-:W-:Y:S01]  /*26b0*/  USHF.L.U32 UR11, UR41, 0x6, URZ ;  /* 0x00000006290b7899 */ /* 0x000fe2000800063f */
[----:B--2---:R-:W-:Y:S01]  /*26c0*/  IMAD.WIDE.U32 R6, R12, 0x40, RZ ;  /* 0x000000400c067825 */ /* 0x004fe200078e00ff */
[----:B------:R-:W0:Y:S01]  /*26d0*/  LDGDEPBAR ;  /* 0x00000000000079af */ /* 0x000e220000000000 */
[----:B------:R-:W-:Y:S01]  /*26e0*/  UIMAD.WIDE.U32 UR12, UR40, 0x40, URZ ;  /* 0x00000040280c78a5 */ /* 0x000fe2000f8e003f */
[----:B------:R-:W-:Y:S01]  /*26f0*/  ISETP.GE.AND P0, PT, R5, UR10, PT ;  /* 0x0000000a05007c0c */ /* 0x000fe2000bf06270 */
[----:B------:R-:W-:Y:S01]  /*2700*/  IMAD.SHL.U32 R13, R13, 0x40, RZ ;  /* 0x000000400d0d7824 */ /* 0x000fe200078e00ff */
[----:B------:R-:W-:Y:S01]  /*2710*/  ISETP.GE.AND P1, PT, R4, UR10, PT ;  /* 0x0000000a04007c0c */ /* 0x000fe2000bf26270 */
[----:B------:R-:W-:Y:S01]  /*2720*/  BSSY B0, `(.L_x_270) ;  /* 0x0000058000007945 */ /* 0x000fe20003800000 */
[----:B------:R-:W-:-:S02]  /*2730*/  IMAD.MOV.U32 R244, RZ, RZ, 0x7f800000 ;  /* 0x7f800000fff47424 */ /* 0x000fc400078e00ff */
[----:B------:R-:W-:-:S07]  /*2740*/  IMAD.MOV.U32 R245, RZ, RZ, 0x7f800000 ;  /* 0x7f800000fff57424 */ /* 0x000fce00078e00ff */
[----:B------:R-:W-:Y:S02]  /*2750*/  @!P0 IADD3 R8, P3, R240, R6, RZ ;  /* 0x00000006f0088210 */ /* 0x000fe40007f7e0ff */
[----:B------:R2:W-:Y:S02]  /*2760*/  @P1 STS.128 [R237+0x8000], RZ ;  /* 0x008000ffed001388 */ /* 0x0005e40000000c00 */
[----:B------:R-:W-:Y:S02]  /*2770*/  @!P0 IADD3.X R9, R241, R7, R13, P3, !PT ;  /* 0x00000007f1098210 */ /* 0x000fe40001ffe40d */
[----:B------:R2:W-:Y:S01]  /*2780*/  @P1 STS.128 [R237+0xa000], RZ ;  /* 0x00a000ffed001388 */ /* 0x0005e20000000c00 */
[----:B------:R-:W-:-:S03]  /*2790*/  @!P0 IADD3 R6, P3, R242, UR12, RZ ;  /* 0x0000000cf2068c10 */ /* 0x000fc6000ff7e0ff */
        /* <DEDUP_REMOVED lines=38> */
[----:B------:R-:W-:Y:S01]  /*2a00*/  ISETP.GE.AND P4, PT, R5, UR10, PT ;  /* 0x0000000a05007c0c */ /* 0x000fe2000bf86270 */
[----:B------:R-:W-:-:S05]  /*2a10*/  IMAD.U32 R5, RZ, RZ, UR11 ;  /* 0x0000000bff057e24 */ /* 0x000fca000f8e00ff */
[----:B------:R-:W-:Y:S02]  /*2a20*/  @!P0 IADD3.X R7, R243, UR13, R5, P3, !PT ;  /* 0x0000000df3078c10 */ /* 0x000fe40009ffe405 */
[----:B----4-:R-:W-:Y:S02]  /*2a30*/  IADD3 R8, P3, R10, UR16, RZ ;  /* 0x000000100a087c10 */ /* 0x010fe4000ff7e0ff */
[----:B------:R-:W-:Y:S01]  /*2a40*/  SHF.L.U64.HI R5, R11, 0x2, R246 ;  /* 0x000000020b057819 */ /* 0x000fe200000102f6 */
[----:B------:R-:W-:Y:S01]  /*2a50*/  @!PT LDS RZ, [RZ] ;  /* 0x00000000fffff984 */ /* 0x000fe20000000800 */
[----:B------:R-:W-:Y:S01]  /*2a60*/  @!PT LDS RZ, [RZ] ;  /* 0x00000000fffff984 */ /* 0x000fe20000000800 */
[----:B------:R-:W-:Y:S01]  /*2a70*/  @!PT LDS RZ, [RZ] ;  /* 0x00000000fffff984 */ /* 0x000fe20000000800 */
[----:B------:R2:W-:Y:S03]  /*2a80*/  @!P0 LDGSTS.E.BYPASS.LTC128B.128 [R237+0x1000], desc[UR8][R6.64] ;  /* 0x0100000006ed8fae */ /* 0x0005e6000b901d48 */
[----:B------:R-:W-:Y:S01]  /*2a90*/  IADD3.X R9, R5, UR15, RZ, P3, !PT ;  /* 0x0000000f05097c10 */ /* 0x000fe20009ffe4ff */
        /* <DEDUP_REMOVED lines=32> */
.L_x_271:
[----:B------:R-:W-:Y:S05]  /*2ca0*/  BSYNC B0 ;  /* 0x0000000000007941 */ /* 0x000fea0003800000 */
.L_x_270:
[----:B------:R-:W-:Y:S01]  /*2cb0*/  LOP3.LUT R0, R18, 0xfffffff8, RZ, 0xc0, !PT ;  /* 0xfffffff812007812 */ /* 0x000fe200078ec0ff */
[----:B------:R-:W-:Y:S01]  /*2cc0*/  UIADD3 UR10, UR4, 0x14000, URZ ;  /* 0x00014000040a7890 */ /* 0x000fe2000fffe03f */
[----:B------:R-:W-:Y:S01]  /*2cd0*/  IMAD.MOV.U32 R192, RZ, RZ, 0x40 ;  /* 0x00000040ffc07424 */ /* 0x000fe200078e00ff */
[----:B------:R-:W-:Y:S01]  /*2ce0*/  LEA R180, R234, UR4, 0x1 ;  /* 0x00000004eab47c11 */ /* 0x000fe2000f8e08ff */
[----:B------:R-:W-:Y:S01]  /*2cf0*/  IMAD.SHL.U32 R247, R11, 0x4, RZ ;  /* 0x000000040bf77824 */ /* 0x000fe200078e00ff */
[----:B------:R-:W-:Y:S01]  /*2d00*/  CS2R R126, SRZ ;  /* 0x00000000007e7805 */ /* 0x000fe2000001ff00 */
[----:B------:R-:W-:Y:S01]  /*2d10*/  IMAD.IADD R0, R20, 0x1, -R0 ;  /* 0x0000000114007824 */ /* 0x000fe200078e0a00 */
[----:B------:R-:W-:Y:S02]  /*2d20*/  CS2R R124, SRZ ;  /* 0x00000000007c7805 */ /* 0x000fe4000001ff00 */
[----:B------:R-:W-:Y:S02]  /*2d30*/  CS2R R130, SRZ ;  /* 0x0000000000827805 */ /* 0x000fe4000001ff00 */
[----:B------:R-:W-:-:S02]  /*2d40*/  CS2R R128, SRZ ;  /* 0x0000000000807805 */ /* 0x000fc4000001ff00 */
[----:B------:R-:W-:Y:S02]  /*2d50*/  CS2R R122, SRZ ;  /* 0x00000000007a7805 */ /* 0x000fe4000001ff00 */
[----:B------:R-:W-:Y:S02]  /*2d60*/  LOP3.LUT P1, RZ, R0, 0x2, RZ, 0xc0, !PT ;  /* 0x0000000200ff7812 */ /* 0x000fe4000782c0ff */
[----:B------:R-:W-:Y:S02]  /*2d70*/  CS2R R120, SRZ ;  /* 0x0000000000787805 */ /* 0x000fe4000001ff00 */
[----:B---3--:R-:W-:Y:S01]  /*2d80*/  LEA R4, R234, UR10, 0x1 ;  /* 0x0000000aea047c11 */ /* 0x008fe2000f8e08ff */
[----:B------:R-:W-:Y:S01]  /*2d90*/  UIADD3 UR10, UR30, UR7, URZ ;  /* 0x000000071e0a7290 */ /* 0x000fe2000fffe03f */
[----:B------:R-:W-:Y:S02]  /*2da0*/  CS2R R118, SRZ ;  /* 0x0000000000767805 */ /* 0x000fe4000001ff00 */
[----:B------:R-:W-:-:S02]  /*2db0*/  CS2R R116, SRZ ;  /* 0x0000000000747805 */ /* 0x000fc4000001ff00 */
[----:B------:R-:W-:Y:S01]  /*2dc0*/  CS2R R110, SRZ ;  /* 0x00000000006e7805 */ /* 0x000fe2000001ff00 */
[----:B------:R-:W-:Y:S01]  /*2dd0*/  UIADD3 UR10, -UR5, 0x20, UR10 ;  /* 0x00000020050a7890 */ /* 0x000fe2000fffe10a */
        /* <DEDUP_REMOVED lines=26> */
[----:B------:R-:W-:Y:S01]  /*2f80*/  UIADD3 UR23, UR10, -UR46, URZ ;  /* 0x8000002e0a177290 */ /* 0x000fe2000fffe03f */
[----:B------:R-:W0:Y:S01]  /*2f90*/  LDGDEPBAR ;  /* 0x00000000000079af */ /* 0x000e220000000000 */
[----:B------:R-:W-:Y:S01]  /*2fa0*/  ULDC UR26, c[0x0][0x2dc] ;  /* 0x0000b700001a7ab9 */ /* 0x000fe20000000800 */
[----:B------:R-:W-:Y:S02]  /*2fb0*/  ULDC UR22, c[0x0][0x2ec] ;  /* 0x0000bb0000167ab9 */ /* 0x000fe40000000800 */
[----:B------:R3:W5:Y:S04]  /*2fc0*/  @!P0 LDG.E R244, desc[UR8][R8.64] ;  /* 0x0000000808f48981 */ /* 0x000768000c1e1900 */
[----:B------:R3:W5:Y:S01]  /*2fd0*/  @!P4 LDG.E R245, desc[UR8][R8.64+0x20] ;  /* 0x0000200808f5c981 */ /* 0x000762000c1e1900 */
[----:B------:R-:W-:Y:S01]  /*2fe0*/  LOP3.LUT P0, RZ, R0, 0x4, RZ, 0xc0, !PT ;  /* 0x0000000400ff7812 */ /* 0x000fe2000780c0ff */
[----:B------:R-:W-:Y:S01]  /*2ff0*/  IMAD.MOV.U32 R0, RZ, RZ, 0x20 ;  /* 0x00000020ff007424 */ /* 0x000fe200078e00ff */
[----:B------:R-:W-:-:S02]  /*3000*/  UMOV UR13, UR11 ;  /* 0x0000000b000d7c82 */ /* 0x000fc40008000000 */
[----:B------:R-:W-:Y:S02]  /*3010*/  SEL R192, R192, 0xffffffc0, !P0 ;  /* 0xffffffc0c0c07807 */ /* 0x000fe40004000000 */
[----:B------:R-:W-:-:S04]  /*3020*/  SEL R0, R0, 0xffffffe0, !P1 ;  /* 0xffffffe000007807 */ /* 0x000fc80004800000 */
[----:B------:R-:W-:Y:S01]  /*3030*/  IADD3 R192, R0, R4, R192 ;  /* 0x0000000400c07210 */ /* 0x000fe20007ffe0c0 */
[----:B------:R-:W-:-:S04]  /*3040*/  DEPBAR.LE SB0, 0x1 ;  /* 0x000080400000791a */ /* 0x000fc80000000000 */
[----:B------:R-:W-:Y:S06]  /*3050*/  BAR.SYNC.DEFER_BLOCKING 0x0 ;  /* 0x0000000000007b1d */ /* 0x000fec0000010000 */
[----:B------:R3:W4:Y:S04]  /*3060*/  LDSM.16.M88.4 R132, [R180+0x14000] ;  /* 0x01400000b484783b */ /* 0x0007280000000200 */
        /* <DEDUP_REMOVED lines=15> */
.L_x_276:
[----:B------:R-:W0:Y:S01]  /*3160*/  LDGDEPBAR ;  /* 0x00000000000079af */ /* 0x000e220000000000 */
[----:B------:R-:W-:Y:S01]  /*3170*/  LEA R0, R234, UR4, 0x1 ;  /* 0x00000004ea007c11 */ /* 0x000fe2000f8e08ff */
[----:B------:R-:W-:Y:S01]  /*3180*/  USHF.L.U32 UR11, UR6, 0x6, URZ ;  /* 0x00000006060b7899 */ /* 0x000fe2000800063f */
[----:B------:R-:W-:Y:S01]  /*3190*/  IADD3 R60, P0, R247, UR18, RZ ;  /* 0x00000012f73c7c10 */ /* 0x000fe2000ff1e0ff */
[----:B------:R-:W-:Y:S02]  /*31a0*/  UMOV UR10, UR59 ;  /* 0x0000003b000a7c82 */ /* 0x000fe40008000000 */
[----:B------:R-:W-:Y:S01]  /*31b0*/  UISETP.GE.AND UP0, UPT, UR11, UR23, UPT ;  /* 0x000000170b00728c */ /* 0x000fe2000bf06270 */
[----:B------:R-:W-:Y:S05]  /*31c0*/  IADD3.X R61, R246, UR17, RZ, P0, !PT ;  /* 0x00000011f63d7c10 */ /* 0x000fea00087fe4ff */
[----:B------:R-:W-:Y:S01]  /*31d0*/  PLOP3.LUT P0, PT, PT, PT, UP0, 0x80, 0x0 ;  /* 0x000000000000781c */ /* 0x000fe20003f0f008 */
[----:B------:R-:W-:Y:S04]  /*31e0*/  DEPBAR.LE SB0, 0x0 ;  /* 0x000080000000791a */ /* 0x000fe80000000000 */
[----:B------:R-:W-:Y:S06]  /*31f0*/  BAR.SYNC.DEFER_BLOCKING 0x0 ;  /* 0x0000000000007b1d */ /* 0x000fec0000010000 */
[----:B---3--:R-:W-:Y:S04]  /*3200*/  LDSM.16.M88.4 R8, [R2] ;  /* 0x000000000208783b */ /* 0x008fe80000000200 */
[----:B------:R-:W2:Y:S04]  /*3210*/  LDSM.16.M88.4 R44, [R0+0x10000] ;  /* 0x01000000002c783b */ /* 0x000ea80000000200 */
[----:B------:R-:W-:Y:S04]  /*3220*/  LDSM.16.M88.4 R48, [R224] ;  /* 0x00000000e030783b */ /* 0x000fe80000000200 */
[----:B------:R-:W3:Y:S04]  /*3230*/  LDSM.16.M88.4 R52, [R229+-0x4000] ;  /* 0xffc00000e534783b */ /* 0x000ee80000000200 */
[----:B------:R-:W-:Y:S04]  /*3240*/  LDSM.16.M88.4 R56, [R230+-0x4000] ;  /* 0xffc00000e638783b */ /* 0x000fe80000000200 */
[----:B-----5:R4:W5:Y:S01]  /*3250*/  LDG.E R62, desc[UR8][R60.64] ;  /* 0x000000083c3e7981 */ /* 0x020962000c1e1900 */
[C---:B-12---:R-:W-:Y:S03]  /*3260*/  HMMA.16816.F32 R4, R8.reuse, R44, RZ ;  /* 0x0000002c0804723c */ /* 0x046fe600000018ff */
[----:B------:R4:W5:Y:S03]  /*3270*/  LDG.E R60, desc[UR8][R60.64+0x20] ;  /* 0x000020083c3c7981 */ /* 0x000966000c1e1900 */
[----:B------:R-:W-:Y:S01]  /*3280*/  HMMA.16816.F32 R8, R8, R46, RZ ;  /* 0x0000002e0808723c */ /* 0x000fe200000018ff */
[----:B------:R-:W2:Y:S11]  /*3290*/  LDSM.16.M88.4 R44, [R228] ;  /* 0x00000000e42c783b */ /* 0x000eb60000000200 */
[----:B------:R-:W-:Y:S06]  /*32a0*/  @!UPT UIADD3 URZ, URZ, URZ, URZ ;  /* 0x0000003f3f3ff290 */ /* 0x000fec000fffe03f */
[C---:B---3--:R-:W-:Y:S06]  /*32b0*/  HMMA.16816.F32 R4, R48.reuse, R52, R4 ;  /* 0x000000343004723c */ /* 0x048fec0000001804 */
[----:B------:R-:W-:Y:S01]  /*32c0*/  HMMA.16816.F32 R8, R48, R54, R8 ;  /* 0x000000363008723c */ /* 0x000fe20000001808 */
[----:B------:R-:W-:Y:S04]  /*32d0*/  LDSM.16.M88.4 R48, [R227] ;  /* 0x00000000e330783b */ /* 0x000fe80000000200 */
[----:B------:R-:W3:Y:S11]  /*32e0*/  LDSM.16.M88.4 R52, [R231+-0x4000] ;  /* 0xffc00000e734783b */ /* 0x000ef60000000200 */
        /* <DEDUP_REMOVED lines=62> */
[----:B------:R-:W-:Y:S11]  /*36d0*/  HMMA.16816.F32 R8, R44, R58, R8 ;  /* 0x0000003a2c08723c */ /* 0x000ff60000001808 */
[----:B------:R-:W-:Y:S07]  /*36e0*/  @!UPT UIADD3 URZ, URZ, URZ, URZ ;  /* 0x0000003f3f3ff290 */ /* 0x000fee000fffe03f */
[C---:B---3--:R-:W-:Y:S06]  /*36f0*/  HMMA.16816.F32 R4, R48.reuse, R52, R4 ;  /* 0x000000343004723c */ /* 0x048fec0000001804 */
[----:B------:R-:W-:Y:S01]  /*3700*/  HMMA.16816.F32 R8, R48, R54, R8 ;  /* 0x000000363008723c */ /* 0x000fe20000001808 */
[----:B------:R-:W-:Y:S11]  /*3710*/  @!UPT UIADD3 URZ, URZ, URZ, URZ ;  /* 0x0000003f3f3ff290 */ /* 0x000ff6000fffe03f */
[----:B------:R-:W-:Y:S01]  /*3720*/  @!UPT UIADD3 URZ, URZ, URZ, URZ ;  /* 0x0000003f3f3ff290 */ /* 0x000fe2000fffe03f */
[----:B----4-:R-:W-:Y:S11]  /*3730*/  @!P0 BRA `(.L_x_272) ;  /* 0x0000000000308947 */ /* 0x010ff60003800000 */
[----:B------:R-:W-:Y:S02]  /*3740*/  USHF.L.U32 UR10, UR19, 0x5, URZ ;  /* 0x00000005130a7899 */ /* 0x000fe4000800063f */
[----:B------:R-:W-:Y:S02]  /*3750*/  UIADD3 UR20, UR11, 0x40, URZ ;  /* 0x000000400b147890 */ /* 0x000fe4000fffe03f */
[----:B------:R-:W-:Y:S02]  /*3760*/  UIADD3 UR12, UR10, UR7, URZ ;  /* 0x000000070a0c7290 */ /* 0x000fe4000fffe03f */
[----:B------:R-:W-:Y:S02]  /*3770*/  UIADD3 UR14, UR10, 0x20, URZ ;  /* 0x000000200a0e7890 */ /* 0x000fe4000fffe03f */
[----:B------:R-:W-:Y:S04]  /*3780*/  UIADD3 UR10, UR13, UR12, -UR5 ;  /* 0x0000000c0d0a7290 */ /* 0x000fe8000fffe805 */
[----:B------:R-:W-:Y:S01]  /*3790*/  UISETP.GE.AND UP0, UPT, UR20, UR10, UPT ;  /* 0x0000000a1400728c */ /* 0x000fe2000bf06270 */
[----:B------:R-:W-:Y:S02]  /*37a0*/  IMAD.U32 R0, RZ, RZ, UR14 ;  /* 0x0000000eff007e24 */ /* 0x000fe4000f8e00ff */
[----:B------:R-:W-:Y:S03]  /*37b0*/  UMOV UR10, UR13 ;  /* 0x0000000d000a7c82 */ /* 0x000fe60008000000 */
[----:B------:R-:W-:Y:S02]  /*37c0*/  ISETP.LT.AND P0, PT, R0, UR5, PT ;  /* 0x0000000500007c0c */ /* 0x000fe4000bf01270 */
[----:B------:R-:W-:Y:S11]  /*37d0*/  PLOP3.LUT P1, PT, PT, PT, UP0, 0x80, 0x0 ;  /* 0x000000000000781c */ /* 0x000ff60003f2f008 */
[----:B------:R-:W-:Y:S02]  /*37e0*/  @!UPT UIADD3 URZ, URZ, URZ, URZ ;  /* 0x0000003f3f3ff290 */ /* 0x000fe4000fffe03f */
[----:B------:R-:W-:Y:S05]  /*37f0*/  @!P1 BRA P0, `(.L_x_273) ;  /* 0x0000000000b09947 */ /* 0x000fea0000000000 */
.L_x_272:
[----:B------:R-:W2:Y:S01]  /*3800*/  LDL R45, [R1] ;  /* 0x00000000012d7983 */ /* 0x000ea20000100800 */
[----:B------:R-:W-:Y:S01]  /*3810*/  UIADD3 UR13, UR5, 0x1, -UR7 ;  /* 0x00000001050d7890 */ /* 0x000fe2000fffe807 */
[----:B------:R-:W-:Y:S01]  /*3820*/  IMAD.U32 R0, RZ, RZ, UR19 ;  /* 0x00000013ff007e24 */ /* 0x000fe2000f8e00ff */
[----:B------:R-:W-:Y:S01]  /*3830*/  UIADD3 UR12, -UR10, UR5, -UR7 ;  /* 0x000000050a0c7290 */ /* 0x000fe2000fffe907 */
[----:B------:R-:W3:Y:S01]  /*3840*/  LDL R44, [R1+0x4] ;  /* 0x00000400012c7983 */ /* 0x000ee20000100800 */
[----:B------:R-:W-:Y:S02]  /*3850*/  IMAD.U32 R50, RZ, RZ, UR25 ;  /* 0x00000019ff327e24 */ /* 0x000fe4000f8e00ff */
[----:B---3--:R-:W-:Y:S02]  /*3860*/  IMAD R0, R0, 0x20, R44 ;  /* 0x0000002000007824 */ /* 0x008fe400078e022c */
[----:B--2---:R-:W-:Y:S01]  /*3870*/  VIADD R49, R45, UR11 ;  /* 0x0000000b2d317c36 */ /* 0x004fe20008000000 */
[----:B------:R-:W-:Y:S01]  /*3880*/  UIADD3 UR11, UR13, UR25, URZ ;  /* 0x000000190d0b7290 */ /* 0x000fe2000fffe03f */
[C---:B------:R-:W-:Y:S02]  /*3890*/  VIADD R48, R0.reuse, 0x1 ;  /* 0x0000000100307836 */ /* 0x040fe40000000000 */
[C---:B------:R-:W-:Y:S01]  /*38a0*/  VIADD R44, R49.reuse, 0x8 ;  /* 0x00000008312c7836 */ /* 0x040fe20000000000 */
[C---:B------:R-:W-:Y:S01]  /*38b0*/  VIADDMNMX R45, R49.reuse, UR12, RZ, !PT ;  /* 0x0000000c312d7c46 */ /* 0x040fe2000f8001ff */
[C---:B------:R-:W-:Y:S02]  /*38c0*/  VIADD R47, R0.reuse, 0x8 ;  /* 0x00000008002f7836 */ /* 0x040fe40000000000 */
[----:B------:R-:W-:Y:S01]  /*38d0*/  IMAD.U32 R46, RZ, RZ, UR11 ;  /* 0x0000000bff2e7e24 */ /* 0x000fe2000f8e00ff */
[----:B------:R-:W-:Y:S02]  /*38e0*/  ISETP.GE.AND P0, PT, R0, R45, PT ;  /* 0x0000002d0000720c */ /* 0x000fe40003f06270 */
[----:B------:R-:W-:Y:S01]  /*38f0*/  IADD3 R50, R44, UR13, R50 ;  /* 0x0000000d2c327c10 */ /* 0x000fe2000fffe032 */
[----:B------:R-:W-:Y:S01]  /*3900*/  UMOV UR13, UR10 ;  /* 0x0000000a000d7c82 */ /* 0x000fe20008000000 */
[----:B------:R-:W-:Y:S01]  /*3910*/  VIADDMNMX R49, R49, R46, UR5, PT ;  /* 0x0000000531317e46 */ /* 0x000fe2000b80012e */
[----:B------:R-:W-:Y:S01]  /*3920*/  VIADD R46, R0, 0x9 ;  /* 0x00000009002e7836 */ /* 0x000fe20000000000 */
[----:B------:R-:W-:Y:S02]  /*3930*/  VIADDMNMX R44, R44, UR12, RZ, !PT ;  /* 0x0000000c2c2c7c46 */ /* 0x000fe4000f8001ff */
[C---:B------:R-:W-:Y:S02]  /*3940*/  ISETP.GE.OR P0, PT, R0.reuse, R49, !P0 ;  /* 0x000000310000720c */ /* 0x040fe40004706670 */
[-C--:B------:R-:W-:Y:S02]  /*3950*/  ISETP.GE.AND P3, PT, R0, R44.reuse, PT ;  /* 0x0000002c0000720c */ /* 0x080fe40003f66270 */
[----:B------:R-:W-:Y:S02]  /*3960*/  FSEL R4, R4, -INF , !P0 ;  /* 0xff80000004047808 */ /* 0x000fe40004000000 */
[-C--:B------:R-:W-:Y:S02]  /*3970*/  ISETP.GE.AND P2, PT, R48, R44.reuse, PT ;  /* 0x0000002c3000720c */ /* 0x080fe40003f46270 */
[CC--:B------:R-:W-:Y:S02]  /*3980*/  ISETP.GE.AND P1, PT, R47.reuse, R44.reuse, PT ;  /* 0x0000002c2f00720c */ /* 0x0c0fe40003f26270 */
[----:B------:R-:W-:Y:S02]  /*3990*/  ISETP.GE.AND P0, PT, R46, R44, PT ;  /* 0x0000002c2e00720c */ /* 0x000fe40003f06270 */
[-C--:B------:R-:W-:Y:S02]  /*39a0*/  ISETP.GE.AND P6, PT, R48, R45.reuse, PT ;  /* 0x0000002d3000720c */ /* 0x080fe40003fc6270 */
[CC--:B------:R-:W-:Y:S02]  /*39b0*/  ISETP.GE.AND P5, PT, R47.reuse, R45.reuse, PT ;  /* 0x0000002d2f00720c */ /* 0x0c0fe40003fa6270 */
[----:B------:R-:W-:Y:S02]  /*39c0*/  ISETP.GE.AND P4, PT, R46, R45, PT ;  /* 0x0000002d2e00720c */ /* 0x000fe40003f86270 */
[----:B------:R-:W-:Y:S02]  /*39d0*/  VIMNMX R44, R50, UR5, PT ;  /* 0x00000005322c7c48 */ /* 0x000fe4000bfe0100 */
[-C--:B------:R-:W-:Y:S02]  /*39e0*/  ISETP.GE.OR P6, PT, R48, R49.reuse, !P6 ;  /* 0x000000313000720c */ /* 0x080fe400077c6670 */
[CC--:B------:R-:W-:Y:S02]  /*39f0*/  ISETP.GE.OR P5, PT, R47.reuse, R49.reuse, !P5 ;  /* 0x000000312f00720c */ /* 0x0c0fe40006fa6670 */
[----:B------:R-:W-:Y:S02]  /*3a00*/  ISETP.GE.OR P4, PT, R46, R49, !P4 ;  /* 0x000000312e00720c */ /* 0x000fe40006786670 */
[-C--:B------:R-:W-:Y:S02]  /*3a10*/  ISETP.GE.OR P3, PT, R0, R44.reuse, !P3 ;  /* 0x0000002c0000720c */ /* 0x080fe40005f66670 */
[-C--:B------:R-:W-:Y:S02]  /*3a20*/  ISETP.GE.OR P2, PT, R48, R44.reuse, !P2 ;  /* 0x0000002c3000720c */ /* 0x080fe40005746670 */
[-C--:B------:R-:W-:Y:S02]  /*3a30*/  ISETP.GE.OR P1, PT, R47, R44.reuse, !P1 ;  /* 0x0000002c2f00720c */ /* 0x080fe40004f26670 */
[----:B------:R-:W-:Y:S02]  /*3a40*/  ISETP.GE.OR P0, PT, R46, R44, !P0 ;  /* 0x0000002c2e00720c */ /* 0x000fe40004706670 */
[----:B------:R-:W-:Y:S02]  /*3a50*/  FSEL R5, R5, -INF , !P6 ;  /* 0xff80000005057808 */ /* 0x000fe40007000000 */
[----:B------:R-:W-:Y:S02]  /*3a60*/  FSEL R8, R8, -INF , !P5 ;  /* 0xff80000008087808 */ /* 0x000fe40006800000 */
[----:B------:R-:W-:Y:S02]  /*3a70*/  FSEL R9, R9, -INF , !P4 ;  /* 0xff80000009097808 */ /* 0x000fe40006000000 */
[----:B------:R-:W-:Y:S02]  /*3a80*/  FSEL R6, R6, -INF , !P3 ;  /* 0xff80000006067808 */ /* 0x000fe40005800000 */
[----:B------:R-:W-:Y:S02]  /*3a90*/  FSEL R7, R7, -INF , !P2 ;  /* 0xff80000007077808 */ /* 0x000fe40005000000 */
[----:B------:R-:W-:Y:S02]  /*3aa0*/  FSEL R10, R10, -INF , !P1 ;  /* 0xff8000000a0a7808 */ /* 0x000fe40004800000 */
[----:B------:R-:W-:Y:S07]  /*3ab0*/  FSEL R11, R11, -INF , !P0 ;  /* 0xff8000000b0b7808 */ /* 0x000fee0004000000 */
.L_x_273:
[C---:B------:R-:W-:Y:S01]  /*3ac0*/  FMUL.FTZ R44, R244.reuse, 1.4426950216293334961 ;  /* 0x3fb8aa3bf42c7820 */ /* 0x040fe20000410000 */
[----:B------:R-:W-:Y:S01]  /*3ad0*/  FSETP.NEU.FTZ.AND P0, PT, R244, -INF , PT ;  /* 0xff800000f400780b */ /* 0x000fe20003f1d000 */
[C---:B------:R-:W-:Y:S01]  /*3ae0*/  FMUL.FTZ R0, R245.reuse, 1.4426950216293334961 ;  /* 0x3fb8aa3bf5007820 */ /* 0x040fe20000410000 */
        /* <DEDUP_REMOVED lines=13> */
[----:B------:R-:W-:Y:S05]  /*3bc0*/  FFMA.FTZ R0, R11, UR22, -R0 ;  /* 0x000000160b007c23 */ /* 0x000fea0008010800 */
[----:B------:R-:W-:Y:S10]  /*3bd0*/  MUFU.EX2 R58, R5 ;  /* 0x00000005003a7308 */ /* 0x000ff40000000800 */
[----:B------:R-:W-:Y:S10]  /*3be0*/  MUFU.EX2 R57, R6 ;  /* 0x0000000600397308 */ /* 0x000ff40000000800 */
[----:B------:R-:W-:Y:S10]  /*3bf0*/  MUFU.EX2 R56, R7 ;  /* 0x0000000700387308 */ /* 0x000ff40000000800 */
[----:B------:R-:W-:Y:S10]  /*3c00*/  MUFU.EX2 R55, R8 ;  /* 0x0000000800377308 */ /* 0x000ff40000000800 */
[----:B------:R-:W-:Y:S10]  /*3c10*/  MUFU.EX2 R54, R44 ;  /* 0x0000002c00367308 */ /* 0x000ff40000000800 */
[----:B------:R-:W-:Y:S10]  /*3c20*/  MUFU.EX2 R53, R10 ;  /* 0x0000000a00357308 */ /* 0x000ff40000000800 */
[----:B------:R-:W2:Y:S02]  /*3c30*/  MUFU.EX2 R52, R0 ;  /* 0x0000000000347308 */ /* 0x000ea40000000800 */
[----:B--2---:R-:W-:Y:S02]  /*3c40*/  F2FP.F16.F32.PACK_AB R0, R52, R53 ;  /* 0x000000353400723e */ /* 0x004fe400000000ff */
[----:B------:R-:W-:Y:S02]  /*3c50*/  F2FP.F16.F32.PACK_AB R6, R58, R59 ;  /* 0x0000003b3a06723e */ /* 0x000fe400000000ff */
[----:B------:R-:W-:Y:S02]  /*3c60*/  F2FP.F16.F32.PACK_AB R5, R56, R57 ;  /* 0x000000393805723e */ /* 0x000fe400000000ff */
[----:B------:R-:W-:Y:S01]  /*3c70*/  F2FP.F16.F32.PACK_AB R4, R54, R55 ;  /* 0x000000373604723e */ /* 0x000fe200000000ff */
[----:B------:R-:W-:Y:S05]  /*3c80*/  STS [R248+0x15000], R6 ;  /* 0x01500006f8007388 */ /* 0x000fea0000000800 */
[----:B------:R-:W-:Y:S05]  /*3c90*/  STS [R251+0x15000], R5 ;  /* 0x01500005fb007388 */ /* 0x000fea0000000800 */
[----:B------:R-:W-:Y:S05]  /*3ca0*/  STS [R249+0x15000], R4 ;  /* 0x01500004f9007388 */ /* 0x000fea0000000800 */
[----:B------:R-:W-:Y:S05]  /*3cb0*/  STS [R250+0x15000], R0 ;  /* 0x01500000fa007388 */ /* 0x000fea0000000800 */
[----:B------:R-:W2:Y:S05]  /*3cc0*/  LDSM.16.M88.4 R8, [R2+0x8000] ;  /* 0x008000000208783b */ /* 0x000eaa0000000200 */
[----:B------:R-:W1:Y:S05]  /*3cd0*/  LDSM.16.M88.4 R44, [R224+0x8000] ;  /* 0x00800000e02c783b */ /* 0x000e6a0000000200 */
[----:B------:R-:W3:Y:S01]  /*3ce0*/  LDSM.16.M88.4 R48, [R228+0x8000] ;  /* 0x00800000e430783b */ /* 0x000ee20000000200 */
[C---:B--2---:R-:W-:Y:S06]  /*3cf0*/  HMMA.16816.F32 R4, R8.reuse, R132, RZ ;  /* 0x000000840804723c */ /* 0x044fec00000018ff */
[----:B------:R-:W-:Y:S11]  /*3d00*/  HMMA.16816.F32 R8, R8, R134, RZ ;  /* 0x000000860808723c */ /* 0x000ff600000018ff */
[----:B------:R-:W-:Y:S07]  /*3d10*/  @!UPT UIADD3 URZ, URZ, URZ, URZ ;  /* 0x0000003f3f3ff290 */ /* 0x000fee000fffe03f */
[C---:B-1----:R-:W-:Y:S06]  /*3d20*/  HMMA.16816.F32 R4, R44.reuse, R136, R4 ;  /* 0x000000882c04723c */ /* 0x042fec0000001804 */
        /* <DEDUP_REMOVED lines=156> */
.L_x_274:
        /* <DEDUP_REMOVED lines=344> */
.L_x_275:
[----:B------:R-:W-:Y:S02]  /*5c70*/  UISETP.GT.AND UP0, UPT, UR6, UR21, UPT ;  /* 0x000000150600728c */ /* 0x000fe4000bf04270 */
[----:B------:R-:W-:Y:S04]  /*5c80*/  UIADD3 UR6, UR6, -0x1, URZ ;  /* 0xffffffff06067890 */ /* 0x000fe8000fffe03f */
[----:B------:R-:W-:Y:S11]  /*5c90*/  PLOP3.LUT P0, PT, PT, PT, UP0, 0x80, 0x0 ;  /* 0x000000000000781c */ /* 0x000ff60003f0f008 */
[----:B------:R-:W-:Y:S02]  /*5ca0*/  @!UPT UIADD3 URZ, URZ, URZ, URZ ;  /* 0x0000003f3f3ff290 */ /* 0x000fe4000fffe03f */
        /* <DEDUP_REMOVED lines=9> */
[----:B------:R-:W2:Y:S01]  /*5d40*/  S2R R19, SR_TID.X ;  /* 0x0000000000137919 */ /* 0x000ea20000002100 */
        /* <DEDUP_REMOVED lines=25> */
[----:B-1----:R-:W-:Y:S01]  /*5ee0*/  FMUL.FTZ R5, R131, UR6 ;  /* 0x0000000683057c20 */ /* 0x002fe20008410000 */
[----:B------:R1:W-:Y:S01]  /*5ef0*/  STS [R252+0x4c00], R18 ;  /* 0x004c0012fc007388 */ /* 0x0003e20000000800 */
[----:B------:R-:W-:Y:S01]  /*5f00*/  FMUL.FTZ R124, R124, UR6 ;  /* 0x000000067c7c7c20 */ /* 0x000fe20008410000 */
[----:B------:R-:W-:Y:S01]  /*5f10*/  FMUL.FTZ R4, R125, UR6 ;  /* 0x000000067d047c20 */ /* 0x000fe20008410000 */
[----:B------:R-:W-:Y:S01]  /*5f20*/  F2FP.F16.F32.PACK_AB R24, R25, R24 ;  /* 0x000000181918723e */ /* 0x000fe200000000ff */
[----:B------:R-:W-:Y:S01]  /*5f30*/  @UP0 UIADD3 UR10, UR24, UR31, URZ ;  /* 0x0000001f180a0290 */ /* 0x000fe2000fffe03f */
[----:B------:R-:W-:Y:S01]  /*5f40*/  F2FP.F16.F32.PACK_AB R26, R27, R26 ;  /* 0x0000001a1b1a723e */ /* 0x000fe200000000ff */
[----:B------:R-:W-:Y:S01]  /*5f50*/  @UP0 UIADD3 UR12, UR24, UR31, URZ ;  /* 0x0000001f180c0290 */ /* 0x000fe2000fffe03f */
[----:B------:R-:W-:Y:S01]  /*5f60*/  F2FP.F16.F32.PACK_AB R20, R21, R20 ;  /* 0x000000141514723e */ /* 0x000fe200000000ff */
[----:B------:R-:W-:Y:S01]  /*5f70*/  STS [R252+0x5000], R24 ;  /* 0x00500018fc007388 */ /* 0x000fe20000000800 */
[----:B------:R-:W-:Y:S01]  /*5f80*/  F2FP.F16.F32.PACK_AB R22, R23, R22 ;  /* 0x000000161716723e */ /* 0x000fe200000000ff */
[----:B------:R-:W-:Y:S01]  /*5f90*/  @UP0 ULDC.64 UR16, c[0x0][0x458] ;  /* 0x0001160000100ab9 */ /* 0x000fe20000000a00 */
[----:B------:R-:W-:Y:S01]  /*5fa0*/  F2FP.F16.F32.PACK_AB R28, R29, R28 ;  /* 0x0000001c1d1c723e */ /* 0x000fe200000000ff */
[----:B------:R-:W-:Y:S01]  /*5fb0*/  STS [R252+0x5400], R26 ;  /* 0x0054001afc007388 */ /* 0x000fe20000000800 */
[----:B---3--:R-:W-:Y:S01]  /*5fc0*/  FMUL.FTZ R12, R109, UR6 ;  /* 0x000000066d0c7c20 */ /* 0x008fe20008410000 */
[----:B------:R-:W-:Y:S01]  /*5fd0*/  F2FP.F16.F32.PACK_AB R30, R31, R30 ;  /* 0x0000001e1f1e723e */ /* 0x000fe200000000ff */
[----:B------:R-:W-:Y:S01]  /*5fe0*/  FMUL.FTZ R126, R126, UR6 ;  /* 0x000000067e7e7c20 */ /* 0x000fe20008410000 */
[----:B------:R-:W-:Y:S01]  /*5ff0*/  F2FP.F16.F32.PACK_AB R32, R33, R32 ;  /* 0x000000202120723e */ /* 0x000fe200000000ff */
[----:B----4-:R-:W-:Y:S01]  /*6000*/  FMUL.FTZ R14, R113, UR6 ;  /* 0x00000006710e7c20 */ /* 0x010fe20008410000 */
[----:B------:R-:W-:Y:S01]  /*6010*/  F2FP.F16.F32.PACK_AB R34, R35, R34 ;  /* 0x000000222322723e */ /* 0x000fe200000000ff */
[----:B------:R-:W-:Y:S01]  /*6020*/  STS [R252+0x5800], R20 ;  /* 0x00580014fc007388 */ /* 0x000fe20000000800 */
[----:B------:R-:W-:Y:S01]  /*6030*/  F2FP.F16.F32.PACK_AB R40, R41, R40 ;  /* 0x000000282928723e */ /* 0x000fe200000000ff */
[----:B--2---:R-:W-:Y:S01]  /*6040*/  FMUL.FTZ R16, R105, UR6 ;  /* 0x0000000669107c20 */ /* 0x004fe20008410000 */
[----:B------:R-:W-:Y:S01]  /*6050*/  F2FP.F16.F32.PACK_AB R42, R43, R42 ;  /* 0x0000002a2b2a723e */ /* 0x000fe200000000ff */
[----:B------:R-:W-:Y:S01]  /*6060*/  STS [R252+0x5c00], R22 ;  /* 0x005c0016fc007388 */ /* 0x000fe20000000800 */
[----:B------:R-:W-:Y:S01]  /*6070*/  F2FP.F16.F32.PACK_AB R36, R37, R36 ;  /* 0x000000242524723e */ /* 0x000fe200000000ff */
[----:B-1----:R-:W-:Y:S01]  /*6080*/  FMUL.FTZ R18, R101, UR6 ;  /* 0x0000000665127c20 */ /* 0x002fe20008410000 */
[----:B------:R-:W-:Y:S01]  /*6090*/  F2FP.F16.F32.PACK_AB R38, R39, R38 ;  /* 0x000000262726723e */ /* 0x000fe200000000ff */
[----:B------:R-:W-:Y:S01]  /*60a0*/  STS [R252+0x6000], R28 ;  /* 0x0060001cfc007388 */ /* 0x000fe20000000800 */
[----:B------:R-:W-:Y:S01]  /*60b0*/  F2FP.F16.F32.PACK_AB R17, R17, R102 ;  /* 0x000000661111723e */ /* 0x000fe200000000ff */
[----:B------:R-:W-:Y:S01]  /*60c0*/  FMUL.FTZ R0, R127, UR6 ;  /* 0x000000067f007c20 */ /* 0x000fe20008410000 */
[----:B------:R-:W-:Y:S01]  /*60d0*/  F2FP.F16.F32.PACK_AB R18, R18, R100 ;  /* 0x000000641212723e */ /* 0x000fe200000000ff */
[----:B------:R-:W-:Y:S01]  /*60e0*/  STS [R252+0x6400], R30 ;  /* 0x0064001efc007388 */ /* 0x000fe20000000800 */
[----:B------:R-:W-:Y:S01]  /*60f0*/  F2FP.F16.F32.PACK_AB R16, R16, R104 ;  /* 0x000000681010723e */ /* 0x000fe200000000ff */
[----:B------:R-:W-:Y:S01]  /*6100*/  @UP0 ULDC.64 UR14, c[0x0][0x450] ;  /* 0x00011400000e0ab9 */ /* 0x000fe20000000a00 */
[----:B------:R-:W-:Y:S01]  /*6110*/  F2FP.F16.F32.PACK_AB R15, R15, R106 ;  /* 0x0000006a0f0f723e */ /* 0x000fe200000000ff */
[----:B------:R-:W-:Y:S01]  /*6120*/  STS [R252+0x7000], R40 ;  /* 0x00700028fc007388 */ /* 0x000fe20000000800 */
[----:B------:R-:W-:Y:S01]  /*6130*/  F2FP.F16.F32.PACK_AB R14, R14, R112 ;  /* 0x000000700e0e723e */ /* 0x000fe200000000ff */
[----:B------:R-:W-:Y:S01]  /*6140*/  @UP0 UIMAD.WIDE.U32 UR6, UR10, UR16, URZ ;  /* 0x000000100a0602a5 */ /* 0x000fe2000f8e003f */
[----:B------:R-:W-:Y:S01]  /*6150*/  F2FP.F16.F32.PACK_AB R13, R13, R114 ;  /* 0x000000720d0d723e */ /* 0x000fe200000000ff */
[----:B------:R-:W-:Y:S01]  /*6160*/  STS [R252+0x7400], R42 ;  /* 0x0074002afc007388 */ /* 0x000fe20000000800 */
[----:B------:R-:W-:Y:S01]  /*6170*/  F2FP.F16.F32.PACK_AB R12, R12, R108 ;  /* 0x0000006c0c0c723e */ /* 0x000fe200000000ff */
[----:B------:R-:W-:Y:S01]  /*6180*/  @UP0 UIMAD UR13, UR10, UR17, URZ ;  /* 0x000000110a0d02a4 */ /* 0x000fe2000f8e023f */
        /* <DEDUP_REMOVED lines=11> */
[----:B------:R-:W-:Y:S01]  /*6240*/  @UP0 UIADD3 UR21, UR7, UR13, URZ ;  /* 0x0000000d07150290 */ /* 0x000fe2000fffe03f */
[----:B------:R-:W-:Y:S01]  /*6250*/  F2FP.F16.F32.PACK_AB R5, R5, R130 ;  /* 0x000000820505723e */ /* 0x000fe200000000ff */
[----:B------:R-:W-:Y:S01]  /*6260*/  STS [R252+0x7c00], R38 ;  /* 0x007c0026fc007388 */ /* 0x000fe20000000800 */
[----:B------:R-:W-:Y:S01]  /*6270*/  F2FP.F16.F32.PACK_AB R4, R4, R124 ;  /* 0x0000007c0404723e */ /* 0x000fe200000000ff */
[----:B------:R-:W-:Y:S01]  /*6280*/  @UP0 UIADD3 UR20, UR11, UR12, URZ ;  /* 0x0000000c0b140290 */ /* 0x000fe2000fffe03f */
[----:B------:R-:W-:Y:S01]  /*6290*/  PLOP3.LUT P0, PT, PT, PT, UP0, 0x80, 0x0 ;  /* 0x000000000000781c */ /* 0x000fe20003f0f008 */
[----:B------:R-:W-:Y:S01]  /*62a0*/  STS [R252], R18 ;  /* 0x00000012fc007388 */ /* 0x000fe20000000800 */
[----:B------:R-:W-:Y:S01]  /*62b0*/  F2FP.F16.F32.PACK_AB R0, R0, R126 ;  /* 0x0000007e0000723e */ /* 0x000fe200000000ff */
[----:B------:R-:W-:Y:S01]  /*62c0*/  @UP0 UMOV UR18, UR10 ;  /* 0x0000000a00120c82 */ /* 0x000fe20008000000 */
[----:B------:R-:W-:Y:S01]  /*62d0*/  @UP0 UMOV UR13, UR6 ;  /* 0x00000006000d0c82 */ /* 0x000fe20008000000 */
        /* <DEDUP_REMOVED lines=14> */
[----:B------:R1:W-:Y:S02]  /*63c0*/  STS [R252+0x3c00], R0 ;  /* 0x003c0000fc007388 */ /* 0x0003e40000000800 */
[----:B-1----:R-:W-:Y:S01]  /*63d0*/  SHF.R.S32.HI R0, RZ, 0x1f, R19 ;  /* 0x0000001fff007819 */ /* 0x002fe20000011413 */
[----:B------:R-:W-:Y:S06]  /*63e0*/  @P0 BRA `(.L_x_277) ;  /* 0x0000000000340947 */ /* 0x000fec0003800000 */
        /* <DEDUP_REMOVED lines=13> */
.L_x_277:
        /* <DEDUP_REMOVED lines=14> */
.L_x_278:
[----:B------:R-:W-:Y:S01]  /*65a0*/  LEA.HI R0, R0, R19, RZ, 0x3 ;  /* 0x0000001300007211 */ /* 0x000fe200078f18ff */
[----:B------:R-:W-:Y:S01]  /*65b0*/  UIMAD UR5, UR19, -0x20, UR5 ;  /* 0xffffffe0130578a4 */ /* 0x000fe2000f8e0205 */
[----:B------:R-:W-:Y:S02]  /*65c0*/  BAR.SYNC.DEFER_BLOCKING 0x0 ;  /* 0x0000000000007b1d */ /* 0x000fe40000010000 */
[----:B------:R-:W-:-:S04]  /*65d0*/  SHF.R.S32.HI R0, RZ, 0x3, R0 ;  /* 0x00000003ff007819 */ /* 0x000fc80000011400 */
[----:B------:R-:W-:-:S13]  /*65e0*/  ISETP.GE.AND P0, PT, R0, UR5, PT ;  /* 0x0000000500007c0c */ /* 0x000fda000bf06270 */
[----:B------:R-:W-:Y:S05]  /*65f0*/  @P0 BRA `(.L_x_267) ;  /* 0x0000000000d40947 */ /* 0x000fea0003800000 */
[----:B------:R-:W2:Y:S01]  /*6600*/  LDL.64 R6, [R1+0x8] ;  /* 0x0000080001067983 */ /* 0x000ea20000100a00 */
[----:B------:R-:W-:Y:S01]  /*6610*/  USHF.L.U32 UR5, UR19, 0x5, URZ ;  /* 0x0000000513057899 */ /* 0x000fe2000800063f */
[----:B------:R-:W-:Y:S01]  /*6620*/  SHF.R.S32.HI R8, RZ, 0x1f, R0 ;  /* 0x0000001fff087819 */ /* 0x000fe20000011400 */
[----:B------:R-:W-:Y:S01]  /*6630*/  USHF.R.S32.HI UR11, URZ, 0x1f, UR54 ;  /* 0x0000001f3f0b7899 */ /* 0x000fe20008011436 */
[----:B------:R-:W1:Y:S01]  /*6640*/  LDS.128 R40, [R237+0x12000] ;  /* 0x01200000ed287984 */ /* 0x000e620000000c00 */
        /* <DEDUP_REMOVED lines=14> */
[----:B------:R-:W4:Y:S04]  /*6730*/  LDS.128 R24, [R237+0x14000] ;  /* 0x01400000ed187984 */ /* 0x000f280000000c00 */
[----:B------:R-:W4:Y:S01]  /*6740*/  LDS.128 R36, [R237+0x17000] ;  /* 0x01700000ed247984 */ /* 0x000f220000000c00 */
[--C-:B--2---:R-:W-:Y:S01]  /*6750*/  SHF.R.S32.HI R5, RZ, 0x1f, R6.reuse ;  /* 0x0000001fff057819 */ /* 0x104fe20000011406 */
[----:B------:R-:W-:-:S04]  /*6760*/  IMAD.MOV.U32 R4, RZ, RZ, R6 ;  /* 0x000000ffff047224 */ /* 0x000fc800078e0006 */
        /* <DEDUP_REMOVED lines=10> */
[----:B------:R-:W-:Y:S01]  /*6810*/  IMAD.WIDE.U32 R4, R4, UR54, R6 ;  /* 0x0000003604047c25 */ /* 0x000fe2000f8e0006 */
[----:B------:R-:W-:Y:S01]  /*6820*/  MOV R0, UR6 ;  /* 0x0000000600007c02 */ /* 0x000fe20008000f00 */
[----:B------:R-:W-:-:S02]  /*6830*/  UIMAD UR5, UR54, UR7, UR5 ;  /* 0x00000007360572a4 */ /* 0x000fc4000f8e0205 */
[----:B------:R-:W-:Y:S01]  /*6840*/  VIADD R5, R5, UR10 ;  /* 0x0000000a05057c36 */ /* 0x000fe20008000000 */
[----:B------:R-:W-:Y:S01]  /*6850*/  ULDC.64 UR6, c[0x0][0x3f0] ;  /* 0x0000fc0000067ab9 */ /* 0x000fe20000000a00 */
[----:B------:R-:W-:Y:S01]  /*6860*/  IMAD.WIDE.U32 R8, R0, UR54, R8 ;  /* 0x0000003600087c25 */ /* 0x000fe2000f8e0008 */
[----:B------:R-:W-:-:S04]  /*6870*/  LEA R6, P0, R4, UR6, 0x1 ;  /* 0x0000000604067c11 */ /* 0x000fc8000f8008ff */
[----:B------:R-:W-:Y:S01]  /*6880*/  LEA.HI.X R7, R4, UR7, R5, 0x1, P0 ;  /* 0x0000000704077c11 */ /* 0x000fe200080f0c05 */
[----:B------:R-:W-:Y:S01]  /*6890*/  ULDC.64 UR6, c[0x0][0x3f8] ;  /* 0x0000fe0000067ab9 */ /* 0x000fe20000000a00 */
[----:B------:R-:W-:Y:S02]  /*68a0*/  IADD3 R0, R9, UR5, RZ ;  /* 0x0000000509007c10 */ /* 0x000fe4000fffe0ff */
[C---:B------:R-:W-:Y:S01]  /*68b0*/  LEA R4, P0, R8.reuse, UR6, 0x1 ;  /* 0x0000000608047c11 */ /* 0x040fe2000f8008ff */
[----:B-1----:R1:W-:Y:S03]  /*68c0*/  STG.E.128 desc[UR8][R6.64+0x100], R40 ;  /* 0x0001002806007986 */ /* 0x0023e6000c101d08 */
[----:B------:R-:W-:Y:S01]  /*68d0*/  LEA.HI.X R5, R8, UR7, R0, 0x1, P0 ;  /* 0x0000000708057c11 */ /* 0x000fe200080f0c00 */
[----:B---3--:R1:W-:Y:S04]  /*68e0*/  STG.E.128 desc[UR8][R6.64+0x80], R16 ;  /* 0x0000801006007986 */ /* 0x0083e8000c101d08 */
[----:B----4-:R1:W-:Y:S04]  /*68f0*/  STG.E.128 desc[UR8][R6.64], R12 ;  /* 0x0000000c06007986 */ /* 0x0103e8000c101d08 */
[----:B------:R1:W-:Y:S04]  /*6900*/  STG.E.128 desc[UR8][R6.64+0x180], R20 ;  /* 0x0001801406007986 */ /* 0x0003e8000c101d08 */
[----:B------:R1:W-:Y:S04]  /*6910*/  STG.E.128 desc[UR8][R4.64+0x100], R32 ;  /* 0x0001002004007986 */ /* 0x0003e8000c101d08 */
[----:B------:R1:W-:Y:S04]  /*6920*/  STG.E.128 desc[UR8][R4.64+0x80], R28 ;  /* 0x0000801c04007986 */ /* 0x0003e8000c101d08 */
[----:B------:R1:W-:Y:S04]  /*6930*/  STG.E.128 desc[UR8][R4.64], R24 ;  /* 0x0000001804007986 */ /* 0x0003e8000c101d08 */
[----:B------:R1:W-:Y:S02]  /*6940*/  STG.E.128 desc[UR8][R4.64+0x180], R36 ;  /* 0x0001802404007986 */ /* 0x0003e4000c101d08 */
.L_x_267:
[----:B------:R-:W-:Y:S05]  /*6950*/  BSYNC B1 ;  /* 0x0000000000017941 */ /* 0x000fea0003800000 */
.L_x_259:
[----:B-12---:R-:W2:Y:S01]  /*6960*/  LDL R4, [R1+0x10] ;  /* 0x0000100001047983 */ /* 0x006ea20000100800 */
[----:B------:R-:W-:Y:S02]  /*6970*/  ULDC UR5, c[0x0][0xc] ;  /* 0x0000030000057ab9 */ /* 0x000fe40000000800 */
[----:B------:R-:W-:Y:S01]  /*6980*/  UIADD3 UR19, UR5, UR19, URZ ;  /* 0x0000001305137290 */ /* 0x000fe2000fffe03f */
[----:B--2---:R-:W-:-:S13]  /*6990*/  R2UR UR6, R4 ;  /* 0x00000000040672ca */ /* 0x004fda00000e0000 */
[----:B------:R-:W-:-:S06]  /*69a0*/  UISETP.GE.AND UP0, UPT, UR19, UR6, UPT ;  /* 0x000000061300728c */ /* 0x000fcc000bf06270 */
[----:B------:R-:W-:-:S13]  /*69b0*/  PLOP3.LUT P0, PT, PT, PT, UP0, 0x80, 0x0 ;  /* 0x000000000000781c */ /* 0x000fda0003f0f008 */
[----:B------:R-:W-:Y:S05]  /*69c0*/  @P0 BRA `(.L_x_279) ;  /* 0x0000000000040947 */ /* 0x000fea0003800000 */
[----:B------:R-:W-:Y:S05]  /*69d0*/  BRA `(.L_x_280) ;  /* 0xffffffa0005c7947 */ /* 0x000fea000383ffff */
.L_x_279:
[----:B------:R-:W-:Y:S05]  /*69e0*/  EXIT ;  /* 0x000000000000794d */ /* 0x000fea0003800000 */
.L_x_281:
        /* <DEDUP_REMOVED lines=9> */
.L_x_2028:


//--------------------- .text._ZN5flash44flash_bwd_dq_dk_dv_loop_seqk_parallel_kernelI23Flash_bwd_kernel_traitsILi256ELi64ELi32ELi8ELi4ELi1ELi2ELb1ELb1EN7cutlass6half_tE19Flash_kernel_traitsILi256ELi64ELi32ELi8ES3_EELb0ELb0ELb1ELb0ELb0ELb1ELb1EEEvNS_16Flash_bwd_paramsE --------------------------
	.section	.text._ZN5flash44flash_bwd_dq_dk_dv_loop_seqk_parallel_kernelI23Flash_bwd_kernel_traitsILi256ELi64ELi32ELi8ELi4ELi1ELi2ELb1ELb1EN7cutlass6half_tE19Flash_kernel_traitsILi256ELi64ELi32ELi8ES3_EELb0ELb0ELb1ELb0ELb0ELb1ELb1EEEvNS_16Flash_bwd_paramsE,"ax",@progbits
	.align	128
        .global         _ZN5flash44flash_bwd_dq_dk_dv_loop_seqk_parallel_kernelI23Flash_bwd_kernel_traitsILi256ELi64ELi32ELi8ELi4ELi1ELi2ELb1ELb1EN7cutlass6half_tE19Flash_kernel_traitsILi256ELi64ELi32ELi8ES3_EELb0ELb0ELb1ELb0ELb0ELb1ELb1EEEvNS_16Flash_bwd_paramsE
        .type           _ZN5flash44flash_bwd_dq_dk_dv_loop_seqk_parallel_kernelI23Flash_bwd_kernel_traitsILi256ELi64ELi32ELi8ELi4ELi1ELi2ELb1ELb1EN7cutlass6half_tE19Flash_kernel_traitsILi256ELi64ELi32ELi8ES3_EELb0ELb0ELb1ELb0ELb0ELb1ELb1EEEvNS_16Flash_bwd_paramsE,@function
        .size           _ZN5flash44flash_bwd_dq_dk_dv_loop_seqk_parallel_kernelI23Flash_bwd_kernel_traitsILi256ELi64ELi32ELi8ELi4ELi1ELi2ELb1ELb1EN7cutlass6half_tE19Flash_kernel_traitsILi256ELi64ELi32ELi8ES3_EELb0ELb0ELb1ELb0ELb0ELb1ELb1EEEvNS_16Flash_bwd_paramsE,(.L_x_2029 - _ZN5flash44flash_bwd_dq_dk_dv_loop_seqk_parallel_kernelI23Flash_bwd_kernel_traitsILi256ELi64ELi32ELi8ELi4ELi1ELi2ELb1ELb1EN7cutlass6half_tE19Flash_kernel_traitsILi256ELi64ELi32ELi8ES3_EELb0ELb0ELb1ELb0ELb0ELb1ELb1EEEvNS_16Flash_bwd_paramsE)
        .other          _ZN5flash44flash_bwd_dq_dk_dv_loop_seqk_parallel_kernelI23Flash_bwd_kernel_traitsILi256ELi64ELi32ELi8ELi4ELi1ELi2ELb1ELb1EN7cutlass6half_tE19Flash_kernel_traitsILi256ELi64ELi32ELi8ES3_EELb0ELb0ELb1ELb0ELb0ELb1ELb1EEEvNS_16Flash_bwd_paramsE,@"STO_CUDA_ENTRY STV_DEFAULT"
_ZN5flash44flash_bwd_dq_dk_dv_loop_seqk_parallel_kernelI23Flash_bwd_kernel_traitsILi256ELi64ELi32ELi8ELi4ELi1ELi2ELb1ELb1EN7cutlass6half_tE19Flash_kernel_traitsILi256ELi64ELi32ELi8ES3_EELb0ELb0ELb1ELb0ELb0ELb1ELb1EEEvNS_16Flash_bwd_paramsE:
.text._ZN5flash44flash_bwd_dq_dk_dv_loop_seqk_parallel_kernelI23Flash_bwd_kernel_traitsILi256ELi64ELi32ELi8ELi4ELi1ELi2ELb1ELb1EN7cutlass6half_tE19Flash_kernel_traitsILi256ELi64ELi32ELi8ES3_EELb0ELb0ELb1ELb0ELb0ELb1ELb1EEEvNS_16Flash_bwd_paramsE:
        /* <DEDUP_REMOVED lines=12> */
[----:B------:R-:W2:Y:S01]  /*00c0*/  S2UR UR53, SR_CTAID.Z ;  /* 0x00000000003579c3 */ /* 0x000ea20000002700 */
[----:B------:R-:W-:Y:S01]  /*00d0*/  UMOV UR5, 0x400 ;  /* 0x0000040000057882 */ /* 0x000fe20000000000 */
[----:B------:R-:W-:Y:S01]  /*00e0*/  IMAD.MOV.U32 R224, RZ, RZ, 0x20 ;  /* 0x00000020ffe07424 */ /* 0x000fe200078e00ff */
[----:B------:R-:W-:Y:S01]  /*00f0*/  ULDC.64 UR8, c[0x0][0x208] ;  /* 0x0000820000087ab9 */ /* 0x000fe20000000a00 */
[----:B------:R-:W-:Y:S01]  /*0100*/  IMAD.MOV.U32 R227, RZ, RZ, 0x40 ;  /* 0x00000040ffe37424 */ /* 0x000fe200078e00ff */
[----:B------:R-:W-:Y:S01]  /*0110*/  ULDC UR57, c[0x0][0x394] ;  /* 0x0000e50000397ab9 */ /* 0x000fe20000000800 */
[----:B------:R-:W-:Y:S02]  /*0120*/  IMAD.MOV.U32 R250, RZ, RZ, 0x1c0 ;  /* 0x000001c0fffa7424 */ /* 0x000fe400078e00ff */
[----:B------:R-:W3:Y:S08]  /*0130*/  S2UR UR4, SR_CgaCtaId ;  /* 0x00000000000479c3 */ /* 0x000ef00000008800 */
[----:B------:R-:W4:Y:S01]  /*0140*/  S2UR UR45, SR_CTAID.Y ;  /* 0x00000000002d79c3 */ /* 0x000f220000002600 */
[----:B--2---:R-:W-:Y:S01]  /*0150*/  USHF.R.S32.HI UR6, URZ, 0x1f, UR53 ;  /* 0x0000001f3f067899 */ /* 0x004fe20008011435 */
[----:B-1----:R-:W-:Y:S01]  /*0160*/  SHF.R.S32.HI R16, RZ, 0x1f, R12 ;  /* 0x0000001fff107819 */ /* 0x002fe2000001140c */
[----:B---3--:R-:W-:-:S03]  /*0170*/  ULEA UR4, UR4, UR5, 0x18 ;  /* 0x0000000504047291 */ /* 0x008fc6000f8ec03f */
[CC--:B------:R-:W-:Y:S01]  /*0180*/  LEA.HI R15, R16.reuse, R12.reuse, RZ, 0x4 ;  /* 0x0000000c100f7211 */ /* 0x0c0fe200078f20ff */
[----:B------:R-:W-:Y:S01]  /*0190*/  UIADD3 UR61, UR4, 0x14000, URZ ;  /* 0x00014000043d7890 */ /* 0x000fe2000fffe03f */
[CC--:B------:R-:W-:Y:S02]  /*01a0*/  LEA.HI R18, R16.reuse, R12.reuse, RZ, 0x3 ;  /* 0x0000000c10127211 */ /* 0x0c0fe400078f18ff */
[----:B------:R-:W-:Y:S01]  /*01b0*/  LEA.HI R17, R16, R12, RZ, 0x2 ;  /* 0x0000000c10117211 */ /* 0x000fe200078f10ff */
[----:B----4-:R-:W-:Y:S01]  /*01c0*/  USHF.L.U32 UR5, UR45, 0x7, URZ ;  /* 0x000000072d057899 */ /* 0x010fe2000800063f */
[----:B------:R-:W-:Y:S02]  /*01d0*/  SHF.R.S32.HI R6, RZ, 0x4, R15 ;  /* 0x00000004ff067819 */ /* 0x000fe4000001140f */
[----:B------:R-:W-:Y:S02]  /*01e0*/  LOP3.LUT R0, R18, 0xfffffff8, RZ, 0xc0, !PT ;  /* 0xfffffff812007812 */ /* 0x000fe400078ec0ff */
[----:B------:R-:W-:-:S02]  /*01f0*/  SHF.R.S32.HI R9, RZ, 0x2, R17 ;  /* 0x00000002ff097819 */ /* 0x000fc40000011411 */
[----:B------:R-:W-:Y:S01]  /*0200*/  SHF.R.S32.HI R2, RZ, 0x1f, R17 ;  /* 0x0000001fff027819 */ /* 0x000fe20000011411 */
[----:B------:R-:W-:Y:S01]  /*0210*/  IMAD.IADD R0, R12, 0x1, -R0 ;  /* 0x000000010c007824 */ /* 0x000fe200078e0a00 */
[----:B------:R-:W-:Y:S02]  /*0220*/  LEA.HI R11, R16, R12, RZ, 0x5 ;  /* 0x0000000c100b7211 */ /* 0x000fe400078f28ff */
[----:B------:R-:W-:Y:S01]  /*0230*/  LEA.HI R3, R15, R6, RZ, 0x1 ;  /* 0x000000060f037211 */ /* 0x000fe200078f08ff */
[----:B------:R-:W-:Y:S01]  /*0240*/  IMAD.SHL.U32 R7, R0, 0x40, RZ ;  /* 0x0000004000077824 */ /* 0x000fe200078e00ff */
[----:B------:R-:W-:Y:S02]  /*0250*/  LEA.HI R2, R2, R9, RZ, 0x3 ;  /* 0x0000000902027211 */ /* 0x000fe400078f18ff */
[----:B------:R-:W-:Y:S02]  /*0260*/  LOP3.LUT R5, R11, 0xffffffe0, RZ, 0xc0, !PT ;  /* 0xffffffe00b057812 */ /* 0x000fe400078ec0ff */
[----:B------:R-:W-:-:S02]  /*0270*/  LOP3.LUT R3, R3, 0xfffffffe, RZ, 0xc0, !PT ;  /* 0xfffffffe03037812 */ /* 0x000fc400078ec0ff */
[----:B------:R-:W-:Y:S01]  /*0280*/  LOP3.LUT R4, R2, 0xfffffff8, RZ, 0xc0, !PT ;  /* 0xfffffff802047812 */ /* 0x000fe200078ec0ff */
[----:B------:R-:W-:Y:S01]  /*0290*/  IMAD.IADD R2, R12, 0x1, -R5 ;  /* 0x000000010c027824 */ /* 0x000fe200078e0a05 */
[----:B------:R-:W-:Y:S01]  /*02a0*/  LOP3.LUT P4, RZ, R0, 0x2, RZ, 0xc0, !PT ;  /* 0x0000000200ff7812 */ /* 0x000fe2000788c0ff */
[----:B------:R-:W-:Y:S01]  /*02b0*/  IMAD.IADD R13, R6, 0x1, -R3 ;  /* 0x00000001060d7824 */ /* 0x000fe200078e0a03 */
[----:B------:R-:W-:Y:S01]  /*02c0*/  LOP3.LUT R3, R7, 0x1c0, RZ, 0xc0, !PT ;  /* 0x000001c007037812 */ /* 0x000fe200078ec0ff */
[----:B------:R-:W-:Y:S01]  /*02d0*/  IMAD.IADD R9, R9, 0x1, -R4 ;  /* 0x0000000109097824 */ /* 0x000fe200078e0a04 */
[----:B------:R-:W-:Y:S01]  /*02e0*/  SHF.R.S32.HI R6, RZ, 0x3, R18 ;  /* 0x00000003ff067819 */ /* 0x000fe20000011412 */
[----:B------:R-:W-:Y:S01]  /*02f0*/  IMAD.SHL.U32 R7, R0, 0x20, RZ ;  /* 0x0000002000077824 */ /* 0x000fe200078e00ff */
[----:B------:R-:W-:Y:S02]  /*0300*/  SHF.R.S32.HI R4, RZ, 0x1f, R2 ;  /* 0x0000001fff047819 */ /* 0x000fe40000011402 */
[----:B------:R-:W-:-:S02]  /*0310*/  LOP3.LUT R5, R3, 0x8, R18, 0xf8, !PT ;  /* 0x0000000803057812 */ /* 0x000fc400078ef812 */
[----:B------:R-:W-:Y:S01]  /*0320*/  LEA.HI R19, R4, R2, RZ, 0x2 ;  /* 0x0000000204137211 */ /* 0x000fe200078f10ff */
[----:B------:R-:W-:Y:S01]  /*0330*/  IMAD.SHL.U32 R4, R6, 0x40, RZ ;  /* 0x0000004006047824 */ /* 0x000fe200078e00ff */
[----:B------:R-:W-:Y:S02]  /*0340*/  SHF.R.U32.HI R3, RZ, 0x3, R3 ;  /* 0x00000003ff037819 */ /* 0x000fe40000011603 */
[----:B------:R-:W-:Y:S02]  /*0350*/  LOP3.LUT P3, RZ, R0, 0x4, RZ, 0xc0, !PT ;  /* 0x0000000400ff7812 */ /* 0x000fe4000786c0ff */
[----:B------:R-:W-:Y:S02]  /*0360*/  LOP3.LUT R2, R5, R3, RZ, 0x3c, !PT ;  /* 0x0000000305027212 */ /* 0x000fe400078e3cff */
[----:B------:R-:W-:Y:S01]  /*0370*/  LOP3.LUT R3, R4, 0x1c0, RZ, 0xc0, !PT ;  /* 0x000001c004037812 */ /* 0x000fe200078ec0ff */
[----:B------:R-:W-:Y:S01]  /*0380*/  IMAD.SHL.U32 R4, R0, 0x8, RZ ;  /* 0x0000000800047824 */ /* 0x000fe200078e00ff */
[----:B------:R-:W-:Y:S01]  /*0390*/  LEA.HI R8, R16, R12, RZ, 0x7 ;  /* 0x0000000c10087211 */ /* 0x000fe200078f38ff */
[----:B------:R-:W-:Y:S01]  /*03a0*/  IMAD.SHL.U32 R0, R13, 0x100, RZ ;  /* 0x000001000d007824 */ /* 0x000fe200078e00ff */
[----:B------:R-:W-:-:S02]  /*03b0*/  SHF.R.U32.HI R5, RZ, 0x3, R3 ;  /* 0x00000003ff057819 */ /* 0x000fc40000011603 */
[----:B------:R-:W-:Y:S02]  /*03c0*/  SHF.R.S32.HI R8, RZ, 0x7, R8 ;  /* 0x00000007ff087819 */ /* 0x000fe40000011408 */
[----:B------:R-:W-:Y:S02]  /*03d0*/  LOP3.LUT R6, R3, 0x38, R4, 0xf8, !PT ;  /* 0x0000003803067812 */ /* 0x000fe400078ef804 */
[----:B------:R-:W-:Y:S01]  /*03e0*/  LOP3.LUT R3, R0, 0x100, RZ, 0xc0, !PT ;  /* 0x0000010000037812 */ /* 0x000fe200078ec0ff */
[----:B------:R-:W-:Y:S01]  /*03f0*/  IMAD R0, R8, 0x2, R13 ;  /* 0x0000000208007824 */ /* 0x000fe200078e020d */
[----:B------:R-:W-:Y:S02]  /*0400*/  LOP3.LUT R4, R9, 0x1, RZ, 0xc0, !PT ;  /* 0x0000000109047812 */ /* 0x000fe400078ec0ff */
[----:B------:R-:W-:Y:S01]  /*0410*/  LOP3.LUT R14, R3, 0xe0, R7, 0xf8, !PT ;  /* 0x000000e0030e7812 */ /* 0x000fe200078ef807 */
[----:B------:R-:W-:Y:S01]  /*0420*/  IMAD.U32 R234, R0, 0x200, R2 ;  /* 0x0000020000ea7824 */ /* 0x000fe200078e0002 */
[----:B------:R-:W-:-:S02]  /*0430*/  LOP3.LUT R3, R17, 0x7ffffffc, RZ, 0xc0, !PT ;  /* 0x7ffffffc11037812 */ /* 0x000fc400078ec0ff */
[----:B------:R-:W-:Y:S01]  /*0440*/  ISETP.NE.U32.AND P1, PT, R4, 0x1, PT ;  /* 0x000000010400780c */ /* 0x000fe20003f25070 */
[----:B------:R-:W-:Y:S01]  /*0450*/  IMAD.SHL.U32 R4, R9, 0x20, RZ ;  /* 0x0000002009047824 */ /* 0x000fe200078e00ff */
[----:B------:R-:W-:Y:S01]  /*0460*/  LOP3.LUT R10, R6, R5, RZ, 0x3c, !PT ;  /* 0x00000005060a7212 */ /* 0x000fe200078e3cff */
[----:B------:R-:W-:Y:S01]  /*0470*/  IMAD.IADD R17, R12, 0x1, -R3 ;  /* 0x000000010c117824 */ /* 0x000fe200078e0a03 */
[--C-:B------:R-:W-:Y:S01]  /*0480*/  SHF.R.S32.HI R2, RZ, 0x5, R11.reuse ;  /* 0x00000005ff027819 */ /* 0x100fe2000001140b */
[----:B------:R-:W-:Y:S01]  /*0490*/  IMAD.SHL.U32 R3, R8, 0x10, RZ ;  /* 0x0000001008037824 */ /* 0x000fe200078e00ff */
[----:B------:R-:W-:Y:S02]  /*04a0*/  SHF.R.S32.HI R5, RZ, 0x1f, R11 ;  /* 0x0000001fff057819 */ /* 0x000fe4000001140b */
[----:B------:R-:W-:Y:S02]  /*04b0*/  LOP3.LUT R0, R15, 0xfffffff0, RZ, 0xc0, !PT ;  /* 0xfffffff00f007812 */ /* 0x000fe400078ec0ff */
[----:B------:R-:W-:-:S02]  /*04c0*/  LOP3.LUT R4, R4, 0xe0, RZ, 0xc0, !PT ;  /* 0x000000e004047812 */ /* 0x000fc400078ec0ff */
[-C--:B------:R-:W-:Y:S01]  /*04d0*/  LEA.HI R5, R5, R2.reuse, RZ, 0x2 ;  /* 0x0000000205057211 */ /* 0x080fe200078f10ff */
[----:B------:R-:W-:Y:S01]  /*04e0*/  IMAD.IADD R0, R12, 0x1, -R0 ;  /* 0x000000010c007824 */ /* 0x000fe200078e0a00 */
[----:B------:R-:W-:Y:S02]  /*04f0*/  LEA.HI R6, R11, R2, RZ, 0x1 ;  /* 0x000000020b067211 */ /* 0x000fe400078f08ff */
[----:B------:R-:W-:Y:S01]  /*0500*/  LEA.HI R7, R16, R12, RZ, 0x6 ;  /* 0x0000000c10077211 */ /* 0x000fe200078f30ff */
[----:B------:R-:W-:Y:S01]  /*0510*/  IMAD.SHL.U32 R12, R12, 0x2, RZ ;  /* 0x000000020c0c7824 */ /* 0x000fe200078e00ff */
[----:B------:R-:W-:Y:S02]  /*0520*/  LOP3.LUT R15, R4, 0x10, R3, 0xf8, !PT ;  /* 0x00000010040f7812 */ /* 0x000fe400078ef803 */
[----:B------:R-:W-:Y:S02]  /*0530*/  LOP3.LUT R5, R5, 0xfffffffc, RZ, 0xc0, !PT ;  /* 0xfffffffc05057812 */ /* 0x000fe400078ec0ff */
[----:B------:R-:W-:-:S02]  /*0540*/  LOP3.LUT R4, R6, 0x3ffffe, RZ, 0xc0, !PT ;  /* 0x003ffffe06047812 */ /* 0x000fc400078ec0ff */
[----:B------:R-:W-:Y:S01]  /*0550*/  LOP3.LUT R8, R3, 0x6, R12, 0xf8, !PT ;  /* 0x0000000603087812 */ /* 0x000fe200078ef80c */
[C---:B------:R-:W-:Y:S01]  /*0560*/  IMAD.IADD R12, R2.reuse, 0x1, -R5 ;  /* 0x00000001020c7824 */ /* 0x040fe200078e0a05 */
[----:B------:R-:W-:Y:S01]  /*0570*/  SHF.R.S32.HI R6, RZ, 0x1f, R0 ;  /* 0x0000001fff067819 */ /* 0x000fe20000011400 */
[C---:B------:R-:W-:Y:S01]  /*0580*/  IMAD.IADD R16, R2.reuse, 0x1, -R4 ;  /* 0x0000000102107824 */ /* 0x040fe200078e0a04 */
[----:B------:R-:W-:Y:S01]  /*0590*/  SHF.R.S32.HI R3, RZ, 0x6, R7 ;  /* 0x00000006ff037819 */ /* 0x000fe20000011407 */
[----:B------:R-:W-:Y:S01]  /*05a0*/  IMAD.SHL.U32 R2, R2, 0x8, RZ ;  /* 0x0000000802027824 */ /* 0x000fe200078e00ff */
[----:B------:R-:W-:Y:S01]  /*05b0*/  LEA.HI R226, R6, R0, RZ, 0x3 ;  /* 0x0000000006e27211 */ /* 0x000fe200078f18ff */
[----:B------:R1:W-:Y:S01]  /*05c0*/  STL [R1+0x4], R8 ;  /* 0x0000040801007387 */ /* 0x0003e20000100800 */
[----:B------:R-:W-:Y:S01]  /*05d0*/  LOP3.LUT P0, RZ, R0, 0x4, RZ, 0xc0, !PT ;  /* 0x0000000400ff7812 */ /* 0x000fe2000780c0ff */
[----:B------:R-:W-:Y:S01]  /*05e0*/  IMAD R237, R3, 0x200, R10 ;  /* 0x0000020003ed7824 */ /* 0x000fe200078e020a */
[----:B------:R-:W-:Y:S01]  /*05f0*/  LOP3.LUT R11, R2, 0x38, RZ, 0xc0, !PT ;  /* 0x00000038020b7812 */ /* 0x000fe200078ec0ff */
[----:B------:R-:W-:Y:S01]  /*0600*/  IMAD.SHL.U32 R5, R0, 0x20, RZ ;  /* 0x0000002000057824 */ /* 0x000fe200078e00ff */
[----:B------:R-:W-:Y:S01]  /*0610*/  LOP3.LUT R2, R226, 0xfffffff8, RZ, 0xc0, !PT ;  /* 0xfffffff8e2027812 */ /* 0x000fe200078ec0ff */
[----:B------:R-:W-:Y:S01]  /*0620*/  IMAD.SHL.U32 R7, R0, 0x4, RZ ;  /* 0x0000000400077824 */ /* 0x000fe200078e00ff */
[----:B------:R-:W-:Y:S01]  /*0630*/  LOP3.LUT P2, RZ, R9, 0x2, RZ, 0xc0, !PT ;  /* 0x0000000209ff7812 */ /* 0x000fe2000784c0ff */
[----:B------:R-:W-:Y:S01]  /*0640*/  IMAD.SHL.U32 R4, R13, 0x20, RZ ;  /* 0x000000200d047824 */ /* 0x000fe200078e00ff */
[----:B------:R-:W-:Y:S01]  /*0650*/  SEL R225, R224, 0xffffffe0, !P3 ;  /* 0xffffffe0e0e17807 */ /* 0x000fe20005800000 */
[----:B------:R-:W-:Y:S01]  /*0660*/  IMAD.IADD R2, R0, 0x1, -R2 ;  /* 0x0000000100027824 */ /* 0x000fe200078e0a02 */
[----:B------:R-:W-:Y:S01]  /*0670*/  SEL R231, R227, 0xffffffc0, !P3 ;  /* 0xffffffc0e3e77807 */ /* 0x000fe20005800000 */
[C---:B------:R-:W-:Y:S01]  /*0680*/  IMAD.SHL.U32 R0, R9.reuse, 0x40, RZ ;  /* 0x0000004009007824 */ /* 0x040fe200078e00ff */
[----:B------:R-:W-:Y:S01]  /*0690*/  LOP3.LUT R4, R4, 0x20, RZ, 0xc0, !PT ;  /* 0x0000002004047812 */ /* 0x000fe200078ec0ff */
[----:B------:R-:W-:Y:S01]  /*06a0*/  IMAD.SHL.U32 R6, R9, 0x4, RZ ;  /* 0x0000000409067824 */ /* 0x000fe200078e00ff */
[----:B------:R-:W-:Y:S01]  /*06b0*/  LOP3.LUT P6, RZ, R2, 0x2, RZ, 0xc0, !PT ;  /* 0x0000000202ff7812 */ /* 0x000fe200078cc0ff */
[----:B------:R-:W-:Y:S01]  /*06c0*/  IMAD.SHL.U32 R226, R226, 0x40, RZ ;  /* 0x00000040e2e27824 */ /* 0x000fe200078e00ff */
[----:B------:R-:W-:-:S02]  /*06d0*/  LOP3.LUT R0, R0, 0x1c0, RZ, 0xc0, !PT ;  /* 0x000001c000007812 */ /* 0x000fc400078ec0ff */
[C---:B------:R-:W-:Y:S01]  /*06e0*/  LOP3.LUT P5, RZ, R2.reuse, 0x4, RZ, 0xc0, !PT ;  /* 0x0000000402ff7812 */ /* 0x040fe200078ac0ff */
[----:B------:R-:W-:Y:S01]  /*06f0*/  IMAD.SHL.U32 R2, R2, 0x40, RZ ;  /* 0x0000004002027824 */ /* 0x000fe200078e00ff */
[----:B------:R-:W-:Y:S02]  /*0700*/  LOP3.LUT R226, R226, 0xfffffe00, RZ, 0xc0, !PT ;  /* 0xfffffe00e2e27812 */ /* 0x000fe400078ec0ff */
[----:B------:R-:W-:Y:S01]  /*0710*/  SEL R250, R250, 0x240, !P1 ;  /* 0x00000240fafa7807 */ /* 0x000fe20004800000 */
[----:B-1----:R-:W-:Y:S01]  /*0720*/  IMAD.SHL.U32 R8, R3, 0x8, RZ ;  /* 0x0000000803087824 */ /* 0x002fe200078e00ff */
[----:B------:R-:W-:Y:S01]  /*0730*/  LOP3.LUT R2, R2, 0x1c0, RZ, 0xc0, !PT ;  /* 0x000001c002027812 */ /* 0x000fe200078ec0ff */
[----:B------:R-:W-:Y:S01]  /*0740*/  IMAD.SHL.U32 R3, R13, 0x8, RZ ;  /* 0x000000080d037824 */ /* 0x000fe200078e00ff */
[----:B------:R-:W-:Y:S02]  /*0750*/  SEL R227, R227, 0xffffffc0, !P5 ;  /* 0xffffffc0e3e37807 */ /* 0x000fe40006800000 */
[----:B------:R-:W-:-:S02]  /*0760*/  LOP3.LUT R9, R4, 0x18, R8, 0xf8, !PT ;  /* 0x0000001804097812 */ /* 0x000fc400078ef808 */
        /* <DEDUP_REMOVED lines=23> */
[C---:B------:R-:W-:Y:S01]  /*08e0*/  IMAD R9, R12.reuse, 0x10, R4 ;  /* 0x000000100c097824 */ /* 0x040fe200078e0204 */
[----:B------:R-:W-:Y:S01]  /*08f0*/  LEA R237, R237, UR4, 0x1 ;  /* 0x00000004eded7c11 */ /* 0x000fe2000f8e08ff */
        /* <DEDUP_REMOVED lines=28> */
[----:B------:R-:W-:Y:S02]  /*0ac0*/  IMAD.IADD R231, R229, 0x1, R231 ;  /* 0x00000001e5e77824 */ /* 0x000fe400078e02e7 */
[----:B------:R-:W-:Y:S02]  /*0ad0*/  IMAD.IADD R225, R225, 0x1, R3 ;  /* 0x00000001e1e17824 */ /* 0x000fe400078e0203 */
[----:B------:R-:W-:-:S02]  /*0ae0*/  IMAD.IADD R250, R250, 0x1, R249 ;  /* 0x00000001fafa7824 */ /* 0x000fc400078e02f9 */
[----:B------:R-:W-:Y:S02]  /*0af0*/  VIADD R236, R235, 0x800 ;  /* 0x00000800ebec7836 */ /* 0x000fe40000000000 */
[----:B-1----:R-:W-:-:S07]  /*0b00*/  IMAD.IADD R227, R224, 0x1, R227 ;  /* 0x00000001e0e37824 */ /* 0x002fce00078e02e3 */
.L_x_304:
        /* <DEDUP_REMOVED lines=16> */
[----:B-12---:R-:W-:Y:S01]  /*0c10*/  IMAD.U32 R4, RZ, RZ, UR6 ;  /* 0x00000006ff047e24 */ /* 0x006fe2000f8e00ff */
        /* <DEDUP_REMOVED lines=50> */
.L_x_282:
        /* <DEDUP_REMOVED lines=103> */
[----:B------:R-:W-:Y:S01]  /*15b0*/  @!UP2 UIADD3 UR48, UR41, UR33, URZ ;  /* 0x000000212930a290 */ /* 0x000fe2000fffe03f */
[----:B------:R-:W-:Y:S01]  /*15c0*/  @UP1 ULDC.64 UR30, c[0x0][0x248] ;  /* 0x00009200001e1ab9 */ /* 0x000fe20000000a00 */
[----:B------:R-:W-:Y:S01]  /*15d0*/  @UP1 ULDC.64 UR26, c[0x0][0x250] ;  /* 0x00009400001a1ab9 */ /* 0x000fe20000000a00 */
[----:B------:R-:W-:Y:S01]  /*15e0*/  UIMAD.WIDE.U32 UR32, UR10, UR14, URZ ;  /* 0x0000000e0a2072a5 */ /* 0x000fe2000f8e003f */
[----:B------:R-:W-:Y:S01]  /*15f0*/  IMAD.MOV.U32 R6, RZ, RZ, R0 ;  /* 0x000000ffff067224 */ /* 0x000fe200078e0000 */
[----:B------:R-:W-:-:S02]  /*1600*/  @UP2 UIADD3 UR46, UR13, UR12, URZ ;  /* 0x0000000c0d2e2290 */ /* 0x000fc4000fffe03f */
[----:B------:R-:W-:Y:S02]  /*1610*/  UIMAD UR14, UR10, UR16, UR11 ;  /* 0x000000100a0e72a4 */ /* 0x000fe4000f8e020b */
[----:B------:R-:W-:Y:S01]  /*1620*/  @UP1 UIMAD.WIDE.U32 UR12, UR29, UR30, URZ ;  /* 0x0000001e1d0c12a5 */ /* 0x000fe2000f8e003f */
[----:B------:R-:W-:Y:S01]  /*1630*/  @!P2 IADD3 R6, -R6, RZ, RZ ;  /* 0x000000ff0606a210 */ /* 0x000fe20007ffe1ff */
[----:B------:R-:W-:Y:S01]  /*1640*/  @UP1 UIMAD.WIDE.U32 UR10, UR35, UR26, URZ ;  /* 0x0000001a230a12a5 */ /* 0x000fe2000f8e003f */
[----:B------:R-:W-:Y:S01]  /*1650*/  @!P3 LOP3.LUT R6, RZ, R8, RZ, 0x33, !PT ;  /* 0x00000008ff06b212 */ /* 0x000fe200078e33ff */
[----:B------:R-:W-:Y:S02]  /*1660*/  @!UP3 UIMAD UR17, UR45, UR58, UR53 ;  /* 0x0000003a2d11b2a4 */ /* 0x000fe4000f8e0235 */
[----:B------:R-:W-:Y:S02]  /*1670*/  UIMAD UR47, UR53, UR59, URZ ;  /* 0x0000003b352f72a4 */ /* 0x000fe4000f8e023f */
[----:B------:R-:W-:-:S02]  /*1680*/  @UP1 UIMAD UR18, UR29, UR31, URZ ;  /* 0x0000001f1d1212a4 */ /* 0x000fc4000f8e023f */
[----:B------:R-:W-:Y:S02]  /*1690*/  @UP1 UIMAD UR16, UR35, UR27, URZ ;  /* 0x0000001b231012a4 */ /* 0x000fe4000f8e023f */
[----:B------:R-:W-:Y:S02]  /*16a0*/  @!UP3 UIMAD UR21, UR17, UR50, URZ ;  /* 0x000000321115b2a4 */ /* 0x000fe4000f8e023f */
[----:B------:R-:W-:Y:S02]  /*16b0*/  USEL UR50, UR34, URZ, UP4 ;  /* 0x0000003f22327287 */ /* 0x000fe4000a000000 */
[----:B------:R-:W-:Y:S02]  /*16c0*/  USHF.R.S32.HI UR51, URZ, 0x1f, UR47 ;  /* 0x0000001f3f337899 */ /* 0x000fe4000801142f */
[----:B------:R-:W-:Y:S02]  /*16d0*/  @UP1 UIADD3 UR29, UR11, UR16, URZ ;  /* 0x000000100b1d1290 */ /* 0x000fe4000fffe03f */
[----:B------:R-:W-:-:S02]  /*16e0*/  USEL UR49, UR49, URZ, UP4 ;  /* 0x0000003f31317287 */ /* 0x000fc4000a000000 */
        /* <DEDUP_REMOVED lines=17> */
.L_x_284:
        /* <DEDUP_REMOVED lines=13> */
.L_x_285:
        /* <DEDUP_REMOVED lines=11> */
.L_x_286:
[----:B------:R-:W-:-:S04]  /*1980*/  UIMAD UR6, UR45, UR58, UR53 ;  /* 0x0000003a2d0672a4 */ /* 0x000fc8000f8e0235 */
[----:B------:R-:W-:-:S12]  /*1990*/  UIMAD UR6, UR6, UR56, URZ ;  /* 0x00000038060672a4 */ /* 0x000fd8000f8e023f */
.L_x_287:
[----:B------:R-:W1:Y:S01]  /*19a0*/  S2R R19, SR_TID.X ;  /* 0x0000000000137919 */ /* 0x000e620000002100 */
[----:B------:R-:W2:Y:S01]  /*19b0*/  LDC.64 R12, c[0x0][0x420] ;  /* 0x00010800ff0c7b82 */ /* 0x000ea20000000a00 */
[----:B------:R-:W-:Y:S01]  /*19c0*/  UIADD3 UR42, UR15, UR6, URZ ;  /* 0x000000060f2a7290 */ /* 0x000fe2000fffe03f */
[----:B------:R-:W-:Y:S01]  /*19d0*/  BSSY B1, `(.L_x_283) ;  /* 0x0000521000017945 */ /* 0x000fe20003800000 */
[----:B------:R-:W-:Y:S01]  /*19e0*/  UIADD3 UR6, -UR5, UR7, UR24 ;  /* 0x0000000705067290 */ /* 0x000fe2000fffe118 */
[----:B------:R-:W-:Y:S01]  /*19f0*/  ULDC UR43, c[0x0][0x398] ;  /* 0x0000e600002b7ab9 */ /* 0x000fe20000000800 */
[----:B------:R-:W-:Y:S02]  /*1a00*/  UIMAD UR14, UR59, UR58, URZ ;  /* 0x0000003a3b0e72a4 */ /* 0x000fe4000f8e023f */
[----:B------:R-:W-:Y:S02]  /*1a10*/  UIADD3 UR6, UR6, -UR43, URZ ;  /* 0x8000002b06067290 */ /* 0x000fe4000fffe03f */
[----:B------:R-:W-:-:S02]  /*1a20*/  UIADD3 UR39, UR15, UR21, URZ ;  /* 0x000000150f277290 */ /* 0x000fc4000fffe03f */
[----:B------:R-:W-:Y:S01]  /*1a30*/  USHF.R.S32.HI UR18, URZ, 0x1f, UR53 ;  /* 0x0000001f3f127899 */ /* 0x000fe20008011435 */
[----:B------:R-:W-:Y:S01]  /*1a40*/  ULDC.64 UR12, c[0x0][0x428] ;  /* 0x00010a00000c7ab9 */ /* 0x000fe20000000a00 */
[----:B------:R-:W-:Y:S02]  /*1a50*/  ULDC.64 UR16, c[0x0][0x258] ;  /* 0x0000960000107ab9 */ /* 0x000fe40000000a00 */
[----:B------:R-:W-:Y:S01]  /*1a60*/  UIMAD UR11, UR18, UR12, URZ ;  /* 0x0000000c120b72a4 */ /* 0x000fe2000f8e023f */
[----:B------:R-:W-:Y:S01]  /*1a70*/  ULDC.64 UR58, c[0x0][0x2b0] ;  /* 0x0000ac00003a7ab9 */ /* 0x000fe20000000a00 */
[----:B------:R-:W-:Y:S02]  /*1a80*/  ULDC.64 UR40, c[0x0][0x210] ;  /* 0x0000840000287ab9 */ /* 0x000fe40000000a00 */
[----:B------:R-:W-:Y:S02]  /*1a90*/  UIMAD UR13, UR53, UR13, UR11 ;  /* 0x0000000d350d72a4 */ /* 0x000fe4000f8e020b */
[----:B------:R-:W-:Y:S01]  /*1aa0*/  UIMAD UR11, UR18, UR16, URZ ;  /* 0x00000010120b72a4 */ /* 0x000fe2000f8e023f */
[----:B--2---:R-:W-:-:S03]  /*1ab0*/  IMAD R14, R12, UR19, RZ ;  /* 0x000000130c0e7c24 */ /* 0x004fc6000f8e02ff */
[----:B------:R-:W-:Y:S01]  /*1ac0*/  UIMAD UR17, UR53, UR17, UR11 ;  /* 0x00000011351172a4 */ /* 0x000fe2000f8e020b */
[----:B------:R-:W-:Y:S01]  /*1ad0*/  IMAD R14, R13, UR15, R14 ;  /* 0x0000000f0d0e7c24 */ /* 0x000fe2000f8e020e */
[----:B-1----:R-:W-:-:S04]  /*1ae0*/  SHF.R.S32.HI R15, RZ, 0x1f, R19 ;  /* 0x0000001fff0f7819 */ /* 0x002fc80000011413 */
[----:B------:R-:W-:-:S04]  /*1af0*/  LEA.HI R0, R15, R19, RZ, 0x3 ;  /* 0x000000130f007211 */ /* 0x000fc800078f18ff */
[----:B------:R-:W-:Y:S02]  /*1b00*/  LOP3.LUT R4, R0, 0xfffffff8, RZ, 0xc0, !PT ;  /* 0xfffffff800047812 */ /* 0x000fe400078ec0ff */
[----:B------:R-:W-:-:S03]  /*1b10*/  SHF.R.S32.HI R0, RZ, 0x3, R0 ;  /* 0x00000003ff007819 */ /* 0x000fc60000011400 */
[----:B------:R-:W-:Y:S01]  /*1b20*/  IMAD.IADD R17, R19, 0x1, -R4 ;  /* 0x0000000113117824 */ /* 0x000fe200078e0a04 */
[----:B------:R-:W-:Y:S02]  /*1b30*/  SHF.R.S32.HI R20, RZ, 0x1f, R0 ;  /* 0x0000001fff147819 */ /* 0x000fe40000011400 */
[----:B------:R-:W-:Y:S01]  /*1b40*/  IADD3 R7, P1, R0, UR15, RZ ;  /* 0x0000000f00077c10 */ /* 0x000fe2000ff3e0ff */
[----:B------:R-:W-:-:S03]  /*1b50*/  IMAD.SHL.U32 R4, R17, 0x8, RZ ;  /* 0x0000000811047824 */ /* 0x000fc600078e00ff */
[----:B------:R-:W-:Y:S01]  /*1b60*/  IADD3.X R8, R20, UR19, RZ, P1, !PT ;  /* 0x0000001314087c10 */ /* 0x000fe20008ffe4ff */
[----:B------:R-:W-:Y:S01]  /*1b70*/  ULDC.64 UR18, c[0x0][0x400] ;  /* 0x0001000000127ab9 */ /* 0x000fe20000000a00 */
[----:B------:R-:W-:-:S03]  /*1b80*/  SHF.R.S32.HI R5, RZ, 0x1f, R4 ;  /* 0x0000001fff057819 */ /* 0x000fc60000011404 */
[----:B------:R-:W-:Y:S02]  /*1b90*/  IMAD R10, R8, UR36, RZ ;  /* 0x00000024080a7c24 */ /* 0x000fe4000f8e02ff */
[----:B------:R-:W-:-:S04]  /*1ba0*/  IMAD.WIDE.U32 R8, R7, UR36, R4 ;  /* 0x0000002407087c25 */ /* 0x000fc8000f8e0004 */
[----:B------:R-:W-:Y:S01]  /*1bb0*/  IMAD R7, R7, UR37, R10 ;  /* 0x0000002507077c24 */ /* 0x000fe2000f8e020a */
[----:B------:R-:W-:-:S04]  /*1bc0*/  IADD3 R10, P1, R8, UR52, RZ ;  /* 0x00000034080a7c10 */ /* 0x000fc8000ff3e0ff */
[----:B------:R-:W-:Y:S01]  /*1bd0*/  IADD3.X R11, R9, UR22, R7, P1, !PT ;  /* 0x00000016090b7c10 */ /* 0x000fe20008ffe407 */
[----:B------:R-:W-:Y:S01]  /*1be0*/  USHF.R.S32.HI UR22, URZ, 0x1f, UR6 ;  /* 0x0000001f3f167899 */ /* 0x000fe20008011406 */
[----:B------:R-:W-:Y:S01]  /*1bf0*/  IADD3 R8, P1, R4, UR10, RZ ;  /* 0x0000000a04087c10 */ /* 0x000fe2000ff3e0ff */
[----:B------:R-:W-:Y:S01]  /*1c00*/  USHF.L.U32 UR10, UR14, 0x6, URZ ;  /* 0x000000060e0a7899 */ /* 0x000fe2000800063f */
[----:B------:R-:W-:Y:S01]  /*1c10*/  LEA.HI R7, R15, R19, RZ, 0x5 ;  /* 0x000000130f077211 */ /* 0x000fe200078f28ff */
[----:B------:R-:W-:Y:S01]  /*1c20*/  ULEA.HI UR22, UR22, UR6, URZ, 0x6 ;  /* 0x0000000616167291 */ /* 0x000fe2000f8f303f */
[----:B------:R-:W-:Y:S01]  /*1c30*/  IADD3.X R9, R5, UR48, RZ, P1, !PT ;  /* 0x0000003005097c10 */ /* 0x000fe20008ffe4ff */
[----:B------:R-:W-:Y:S01]  /*1c40*/  UIADD3 UR21, UP2, UP0, UR32, UR10, UR47 ;  /* 0x0000000a20157290 */ /* 0x000fe2000f85e02f */
[----:B------:R-:W-:Y:S01]  /*1c50*/  LOP3.LUT R16, R7, 0xffffffe0, RZ, 0xc0, !PT ;  /* 0xffffffe007107812 */ /* 0x000fe200078ec0ff */
[----:B------:R-:W-:Y:S01]  /*1c60*/  USHF.R.S32.HI UR10, URZ, 0x1f, UR10 ;  /* 0x0000001f3f0a7899 */ /* 0x000fe2000801140a */
[----:B------:R-:W-:Y:S01]  /*1c70*/  SHF.R.S32.HI R7, RZ, 0x5, R7 ;  /* 0x00000005ff077819 */ /* 0x000fe20000011407 */
[----:B------:R-:W-:Y:S01]  /*1c80*/  IMAD.WIDE.U32 R8, R12, UR15, R8 ;  /* 0x0000000f0c087c25 */ /* 0x000fe2000f8e0008 */
[----:B------:R-:W-:-:S02]  /*1c90*/  USHF.R.S32.HI UR22, URZ, 0x6, UR22 ;  /* 0x000000063f167899 */ /* 0x000fc40008011416 */
[----:B------:R-:W-:Y:S01]  /*1ca0*/  UIADD3.X UR6, UR44, UR10, UR51, UP2, UP0 ;  /* 0x0000000a2c067290 */ /* 0x000fe200097e0433 */
[----:B------:R-:W-:Y:S01]  /*1cb0*/  IMAD.IADD R16, R19, 0x1, -R16 ;  /* 0x0000000113107824 */ /* 0x000fe200078e0a10 */
[----:B------:R-:W-:Y:S01]  /*1cc0*/  UISETP.LT.AND UP0, UPT, URZ, UR22, UPT ;  /* 0x000000163f00728c */ /* 0x000fe2000bf01270 */
[----:B------:R-:W-:Y:S01]  /*1cd0*/  IMAD.U32 R15, RZ, RZ, UR12 ;  /* 0x0000000cff0f7e24 */ /* 0x000fe2000f8e00ff */
[----:B------:R-:W-:Y:S01]  /*1ce0*/  UIADD3 UR12, UP3, UP2, UR50, UR21, UR54 ;  /* 0x00000015320c7290 */ /* 0x000fe2000fa7e036 */
[----:B------:R-:W-:Y:S01]  /*1cf0*/  IMAD.IADD R9, R9, 0x1, R14 ;  /* 0x0000000109097824 */ /* 0x000fe200078e020e */
[----:B------:R-:W-:Y:S01]  /*1d00*/  USEL UR22, URZ, UR22, !UP0 ;  /* 0x000000163f167287 */ /* 0x000fe2000c000000 */
[----:B------:R-:W-:Y:S01]  /*1d10*/  IMAD.U32 R14, RZ, RZ, UR16 ;  /* 0x00000010ff0e7e24 */ /* 0x000fe2000f8e00ff */
[----:B------:R-:W-:Y:S01]  /*1d20*/  UIADD3.X UR6, UR49, UR6, UR46, UP3, UP2 ;  /* 0x0000000631067290 */ /* 0x000fe20009fe442e */
[----:B------:R-:W-:Y:S01]  /*1d30*/  IMAD R7, R7, UR14, R16 ;  /* 0x0000000e07077c24 */ /* 0x000fe2000f8e0210 */
[----:B------:R-:W-:Y:S01]  /*1d40*/  UISETP.GT.AND UP0, UPT, UR38, UR22, UPT ;  /* 0x000000162600728c */ /* 0x000fe2000bf04270 */
[----:B------:R-:W-:Y:S01]  /*1d50*/  IMAD.WIDE.U32 R10, R14, UR53, R10 ;  /* 0x000000350e0a7c25 */ /* 0x000fe2000f8e000a */
[----:B------:R-:W-:-:S02]  /*1d60*/  UIMAD.WIDE UR10, UR39, 0x4, UR58 ;  /* 0x00000004270a78a5 */ /* 0x000fc4000f8e023a */
[----:B------:R-:W-:Y:S01]  /*1d70*/  IADD3 R14, P1, R7, UR12, RZ ;  /* 0x0000000c070e7c10 */ /* 0x000fe2000ff3e0ff */
[----:B------:R-:W-:Y:S01]  /*1d80*/  IMAD.WIDE.U32 R8, R15, UR53, R8 ;  /* 0x000000350f087c25 */ /* 0x000fe2000f8e0008 */
[----:B------:R-:W-:Y:S01]  /*1d90*/  ULDC.64 UR58, c[0x0][0x478] ;  /* 0x00011e00003a7ab9 */ /* 0x000fe20000000a00 */
[----:B------:R-:W-:Y:S01]  /*1da0*/  ULDC.64 UR32, c[0x0][0x3e0] ;  /* 0x0000f80000207ab9 */ /* 0x000fe20000000a00 */
[----:B------:R-:W-:Y:S01]  /*1db0*/  LEA.HI.X.SX32 R16, R7, UR6, 0x1, P1 ;  /* 0x0000000607107c11 */ /* 0x000fe200088f0eff */
[----:B------:R-:W-:Y:S01]  /*1dc0*/  VIADD R9, R9, UR13 ;  /* 0x0000000d09097c36 */ /* 0x000fe20008000000 */
[----:B------:R-:W-:Y:S01]  /*1dd0*/  LEA R238, P1, R14, UR18, 0x2 ;  /* 0x000000120eee7c11 */ /* 0x000fe2000f8210ff */
[-C--:B------:R-:W-:Y:S01]  /*1de0*/  IMAD R15, R20, R12.reuse, RZ ;  /* 0x0000000c140f7224 */ /* 0x080fe200078e02ff */
[----:B------:R-:W-:Y:S01]  /*1df0*/  UIMAD.WIDE UR12, UR42, 0x4, UR58 ;  /* 0x000000042a0c78a5 */ /* 0x000fe2000f8e023a */
[----:B------:R-:W-:Y:S01]  /*1e00*/  IMAD.WIDE.U32 R8, R0, R12, R8 ;  /* 0x0000000c00087225 */ /* 0x000fe200078e0008 */
[----:B------:R-:W-:Y:S01]  /*1e10*/  LEA.HI.X R239, R14, UR19, R16, 0x2, P1 ;  /* 0x000000130eef7c11 */ /* 0x000fe200088f1410 */
[----:B------:R-:W-:Y:S01]  /*1e20*/  UIADD3 UR6, UR38, -0x1, URZ ;  /* 0xffffffff26067890 */ /* 0x000fe2000fffe03f */
[----:B------:R-:W-:Y:S01]  /*1e30*/  PLOP3.LUT P1, PT, PT, PT, UP0, 0x80, 0x0 ;  /* 0x000000000000781c */ /* 0x000fe20003f2f008 */
[----:B------:R-:W-:Y:S01]  /*1e40*/  IMAD R15, R0, R13, R15 ;  /* 0x0000000d000f7224 */ /* 0x000fe200078e020f */
[----:B------:R-:W-:Y:S01]  /*1e50*/  LEA R242, P3, R10, UR40, 0x1 ;  /* 0x000000280af27c11 */ /* 0x000fe2000f8608ff */
[----:B------:R-:W-:Y:S01]  /*1e60*/  VIADD R11, R11, UR17 ;  /* 0x000000110b0b7c36 */ /* 0x000fe20008000000 */
[----:B------:R-:W-:Y:S01]  /*1e70*/  LEA R240, P2, R8, UR32, 0x1 ;  /* 0x0000002008f07c11 */ /* 0x000fe2000f8408ff */
[----:B------:R-:W-:Y:S01]  /*1e80*/  IMAD.IADD R7, R9, 0x1, R15 ;  /* 0x0000000109077824 */ /* 0x000fe200078e020f */
[----:B------:R-:W-:Y:S01]  /*1e90*/  UMOV UR17, UR10 ;  /* 0x0000000a00117c82 */ /* 0x000fe20008000000 */
[----:B------:R-:W-:Y:S01]  /*1ea0*/  UMOV UR16, UR11 ;  /* 0x0000000b00107c82 */ /* 0x000fe20008000000 */
[----:B------:R-:W-:Y:S01]  /*1eb0*/  LEA.HI.X R243, R10, UR41, R11, 0x1, P3 ;  /* 0x000000290af37c11 */ /* 0x000fe200098f0c0b */
[----:B------:R-:W-:Y:S01]  /*1ec0*/  UMOV UR19, UR12 ;  /* 0x0000000c00137c82 */ /* 0x000fe20008000000 */
[----:B------:R-:W-:Y:S01]  /*1ed0*/  LEA.HI.X R241, R8, UR33, R7, 0x1, P2 ;  /* 0x0000002108f17c11 */ /* 0x000fe200090f0c07 */
[----:B------:R-:W-:-:S02]  /*1ee0*/  UMOV UR18, UR13 ;  /* 0x0000000d00127c82 */ /* 0x000fc40008000000 */
[----:B------:R-:W-:Y:S05]  /*1ef0*/  @P1 BRA `(.L_x_288) ;  /* 0x0000000400481947 */ /* 0x000fea0003800000 */
        /* <DEDUP_REMOVED lines=27> */
.L_x_289:
        /* <DEDUP_REMOVED lines=13> */
.L_x_290:
        /* <DEDUP_REMOVED lines=42> */
.L_x_288:
        /* <DEDUP_REMOVED lines=33> */
.L_x_293:
[----:B------:R-:W-:Y:S05]  /*2630*/  BSYNC B0 ;  /* 0x0000000000007941 */ /* 0x000fea0003800000 */
.L_x_292:
        /* <DEDUP_REMOVED lines=60> */
[C---:B------:R-:W-:Y:S01]  /*2a00*/  SHF.L.U64.HI R7, R44.reuse, 0x2, R246 ;  /* 0x000000022c077819 */ /* 0x040fe200000102f6 */
        /* <DEDUP_REMOVED lines=14> */
[----:B------:R-:W-:Y:S01]  /*2af0*/  IADD3 R0, P1, R0, UR24, RZ ;  /* 0x0000001800007c10 */ /* 0x000fe2000ff3e0ff */
[----:B------:R-:W-:Y:S01]  /*2b00*/  ULDC.64 UR10, c[0x0][0x260] ;  /* 0x00009800000a7ab9 */ /* 0x000fe20000000a00 */
[----:B------:R-:W-:-:S03]  /*2b10*/  MOV R7, UR24 ;  /* 0x0000001800077c02 */ /* 0x000fc60008000f00 */
[----:B------:R-:W-:Y:S01]  /*2b20*/  IMAD.WIDE.U32 R4, R0, UR30, R4 ;  /* 0x0000001e00047c25 */ /* 0x000fe2000f8e0004 */
[----:B------:R-:W-:Y:S02]  /*2b30*/  LEA.HI.X.SX32 R7, R7, R20, 0x1, P1 ;  /* 0x0000001407077211 */ /* 0x000fe400008f0eff */
[----:B------:R-:W-:-:S03]  /*2b40*/  IADD3 R4, P1, R4, UR34, RZ ;  /* 0x0000002204047c10 */ /* 0x000fc6000ff3e0ff */
[----:B------:R-:W-:-:S04]  /*2b50*/  IMAD R7, R7, UR30, RZ ;  /* 0x0000001e07077c24 */ /* 0x000fc8000f8e02ff */
[----:B------:R-:W-:Y:S02]  /*2b60*/  IMAD R7, R0, UR31, R7 ;  /* 0x0000001f00077c24 */ /* 0x000fe4000f8e0207 */
        /* <DEDUP_REMOVED lines=15> */
.L_x_295:
[----:B------:R-:W-:Y:S05]  /*2c60*/  BSYNC B0 ;  /* 0x0000000000007941 */ /* 0x000fea0003800000 */
.L_x_294:
[----:B------:R-:W-:Y:S01]  /*2c70*/  IMAD.MOV.U32 R0, RZ, RZ, 0x20 ;  /* 0x00000020ff007424 */ /* 0x000fe200078e00ff */
[----:B------:R-:W-:Y:S01]  /*2c80*/  LOP3.LUT P1, RZ, R17, 0x2, RZ, 0xc0, !PT ;  /* 0x0000000211ff7812 */ /* 0x000fe2000782c0ff */
[----:B------:R-:W-:Y:S01]  /*2c90*/  IMAD.MOV.U32 R192, RZ, RZ, 0x40 ;  /* 0x00000040ffc07424 */ /* 0x000fe200078e00ff */
[----:B---3--:R-:W-:Y:S01]  /*2ca0*/  LEA R4, R234, UR61, 0x1 ;  /* 0x0000003dea047c11 */ /* 0x008fe2000f8e08ff */
[----:B------:R-:W-:Y:S01]  /*2cb0*/  ULDC UR26, c[0x0][0x398] ;  /* 0x0000e600001a7ab9 */ /* 0x000fe20000000800 */
[----:B------:R-:W-:Y:S01]  /*2cc0*/  SEL R0, R0, 0xffffffe0, !P1 ;  /* 0xffffffe000007807 */ /* 0x000fe20004800000 */
[----:B------:R-:W-:Y:S01]  /*2cd0*/  ULDC UR27, c[0x0][0x2dc] ;  /* 0x0000b700001b7ab9 */ /* 0x000fe20000000800 */
[----:B------:R-:W-:Y:S01]  /*2ce0*/  LEA R180, R234, UR4, 0x1 ;  /* 0x00000004eab47c11 */ /* 0x000fe2000f8e08ff */
[----:B------:R-:W-:Y:S01]  /*2cf0*/  UIADD3 UR10, UR24, UR7, URZ ;  /* 0x00000007180a7290 */ /* 0x000fe2000fffe03f */
[----:B------:R-:W-:Y:S01]  /*2d00*/  IMAD.SHL.U32 R247, R44, 0x4, RZ ;  /* 0x000000042cf77824 */ /* 0x000fe200078e00ff */
        /* <DEDUP_REMOVED lines=34> */
[----:B------:R-:W-:Y:S01]  /*2f30*/  UIADD3 UR24, UR10, -UR43, URZ ;  /* 0x8000002b0a187290 */ /* 0x000fe2000fffe03f */
[----:B------:R-:W0:Y:S01]  /*2f40*/  LDGDEPBAR ;  /* 0x00000000000079af */ /* 0x000e220000000000 */
[----:B------:R-:W-:Y:S01]  /*2f50*/  ULDC UR21, c[0x0][0x39c] ;  /* 0x0000e70000157ab9 */ /* 0x000fe20000000800 */
[----:B------:R-:W-:Y:S02]  /*2f60*/  ULDC UR23, c[0x0][0x2ec] ;  /* 0x0000bb0000177ab9 */ /* 0x000fe40000000800 */
[----:B------:R3:W5:Y:S04]  /*2f70*/  @!P0 LDG.E R244, desc[UR8][R10.64] ;  /* 0x000000080af48981 */ /* 0x000768000c1e1900 */
[----:B------:R3:W5:Y:S01]  /*2f80*/  @!P4 LDG.E R245, desc[UR8][R10.64+0x20] ;  /* 0x000020080af5c981 */ /* 0x000762000c1e1900 */
[----:B------:R-:W-:-:S02]  /*2f90*/  LOP3.LUT P0, RZ, R17, 0x4, RZ, 0xc0, !PT ;  /* 0x0000000411ff7812 */ /* 0x000fc4000780c0ff */
[----:B------:R-:W-:Y:S01]  /*2fa0*/  CS2R R16, SRZ ;  /* 0x0000000000107805 */ /* 0x000fe2000001ff00 */
[----:B------:R-:W-:Y:S01]  /*2fb0*/  UMOV UR13, UR11 ;  /* 0x0000000b000d7c82 */ /* 0x000fe20008000000 */
        /* <DEDUP_REMOVED lines=20> */
.L_x_300:
[----:B------:R-:W0:Y:S01]  /*3100*/  LDGDEPBAR ;  /* 0x00000000000079af */ /* 0x000e220000000000 */
[----:B------:R-:W-:Y:S01]  /*3110*/  LEA R0, R234, UR4, 0x1 ;  /* 0x00000004ea007c11 */ /* 0x000fe2000f8e08ff */
[----:B------:R-:W-:Y:S01]  /*3120*/  USHF.L.U32 UR11, UR6, 0x6, URZ ;  /* 0x00000006060b7899 */ /* 0x000fe2000800063f */
[----:B------:R-:W-:Y:S03]  /*3130*/  UMOV UR10, UR57 ;  /* 0x00000039000a7c82 */ /* 0x000fe60008000000 */
[----:B------:R-:W-:Y:S01]  /*3140*/  UISETP.GE.AND UP0, UPT, UR11, UR24, UPT ;  /* 0x000000180b00728c */ /* 0x000fe2000bf06270 */
[----:B------:R-:W-:Y:S04]  /*3150*/  DEPBAR.LE SB0, 0x0 ;  /* 0x000080000000791a */ /* 0x000fe80000000000 */
[----:B------:R-:W-:Y:S06]  /*3160*/  BAR.SYNC.DEFER_BLOCKING 0x0 ;  /* 0x0000000000007b1d */ /* 0x000fec0000010000 */
[----:B--23--:R-:W-:Y:S04]  /*3170*/  LDSM.16.M88.4 R8, [R2] ;  /* 0x000000000208783b */ /* 0x00cfe80000000200 */
[----:B------:R-:W2:Y:S04]  /*3180*/  LDSM.16.M88.4 R44, [R0+0x10000] ;  /* 0x01000000002c783b */ /* 0x000ea80000000200 */
[----:B------:R-:W-:Y:S04]  /*3190*/  LDSM.16.M88.4 R48, [R224] ;  /* 0x00000000e030783b */ /* 0x000fe80000000200 */
[----:B------:R-:W3:Y:S04]  /*31a0*/  LDSM.16.M88.4 R52, [R229+-0x4000] ;  /* 0xffc00000e534783b */ /* 0x000ee80000000200 */
[----:B------:R-:W-:Y:S04]  /*31b0*/  LDSM.16.M88.4 R56, [R228] ;  /* 0x00000000e438783b */ /* 0x000fe80000000200 */
[----:B------:R-:W4:Y:S04]  /*31c0*/  LDSM.16.M88.4 R60, [R230+-0x4000] ;  /* 0xffc00000e63c783b */ /* 0x000f280000000200 */
[----:B------:R-:W-:Y:S01]  /*31d0*/  LDSM.16.M88.4 R64, [R231+-0x4000] ;  /* 0xffc00000e740783b */ /* 0x000fe20000000200 */
[C---:B-12---:R-:W-:Y:S06]  /*31e0*/  HMMA.16816.F32 R4, R8.reuse, R44, RZ ;  /* 0x0000002c0804723c */ /* 0x046fec00000018ff */
        /* <DEDUP_REMOVED lines=26> */
[----:B------:R-:W-:Y:S06]  /*3390*/  IADD3 R60, P0, R247, UR19, RZ ;  /* 0x00000013f73c7c10 */ /* 0x000fec000ff1e0ff */
[----:B------:R-:W-:Y:S02]  /*33a0*/  IADD3.X R61, R246, UR18, RZ, P0, !PT ;  /* 0x00000012f63d7c10 */ /* 0x000fe400087fe4ff */
[----:B------:R-:W-:Y:S03]  /*33b0*/  PLOP3.LUT P0, PT, PT, PT, UP0, 0x80, 0x0 ;  /* 0x000000000000781c */ /* 0x000fe60003f0f008 */
[----:B-----5:R-:W5:Y:S02]  /*33c0*/  LDG.E R69, desc[UR8][R60.64] ;  /* 0x000000083c457981 */ /* 0x020f64000c1e1900 */
[C---:B--2---:R-:W-:Y:S02]  /*33d0*/  HMMA.16816.F32 R4, R44.reuse, R64, R4 ;  /* 0x000000402c04723c */ /* 0x044fe40000001804 */
[----:B------:R2:W5:Y:S04]  /*33e0*/  LDG.E R68, desc[UR8][R60.64+0x20] ;  /* 0x000020083c447981 */ /* 0x000568000c1e1900 */
[----:B------:R-:W-:Y:S01]  /*33f0*/  HMMA.16816.F32 R8, R44, R66, R8 ;  /* 0x000000422c08723c */ /* 0x000fe20000001808 */
[----:B------:R-:W-:Y:S04]  /*3400*/  LDSM.16.M88.4 R44, [R224+0x4000] ;  /* 0x00400000e02c783b */ /* 0x000fe80000000200 */
[----:B------:R-:W-:Y:S11]  /*3410*/  LDSM.16.M88.4 R64, [R229+-0x2000] ;  /* 0xffe00000e540783b */ /* 0x000ff60000000200 */
[----:B------:R-:W-:Y:S02]  /*3420*/  @!UPT UIADD3 URZ, URZ, URZ, URZ ;  /* 0x0000003f3f3ff290 */ /* 0x000fe4000fffe03f */
[C---:B---3--:R-:W-:Y:S01]  /*3430*/  HMMA.16816.F32 R4, R48.reuse, R52, R4 ;  /* 0x000000343004723c */ /* 0x048fe20000001804 */
        /* <DEDUP_REMOVED lines=56> */
[----:B------:R-:W-:Y:S01]  /*37c0*/  USHF.L.U32 UR10, UR20, 0x5, URZ ;  /* 0x00000005140a7899 */ /* 0x000fe2000800063f */
[----:B-12---:R-:W-:Y:S01]  /*37d0*/  MOV R11, R52 ;  /* 0x00000034000b7202 */ /* 0x006fe20000000f00 */
[----:B------:R-:W-:Y:S01]  /*37e0*/  UIADD3 UR14, UR11, 0x40, URZ ;  /* 0x000000400b0e7890 */ /* 0x000fe2000fffe03f */
[----:B------:R-:W-:Y:S01]  /*37f0*/  MOV R9, R54 ;  /* 0x0000003600097202 */ /* 0x000fe20000000f00 */
[----:B------:R-:W-:Y:S01]  /*3800*/  IMAD.MOV.U32 R10, RZ, RZ, R53 ;  /* 0x000000ffff0a7224 */ /* 0x000fe200078e0035 */
[----:B------:R-:W-:Y:S01]  /*3810*/  UIADD3 UR12, UR10, UR7, URZ ;  /* 0x000000070a0c7290 */ /* 0x000fe2000fffe03f */
[----:B------:R-:W-:Y:S01]  /*3820*/  MOV R7, R56 ;  /* 0x0000003800077202 */ /* 0x000fe20000000f00 */
[----:B------:R-:W-:Y:S01]  /*3830*/  IMAD.MOV.U32 R8, RZ, RZ, R55 ;  /* 0x000000ffff087224 */ /* 0x000fe200078e0037 */
[----:B------:R-:W-:Y:S01]  /*3840*/  UIADD3 UR15, UR10, 0x20, URZ ;  /* 0x000000200a0f7890 */ /* 0x000fe2000fffe03f */
[----:B------:R-:W-:Y:S01]  /*3850*/  MOV R5, R58 ;  /* 0x0000003a00057202 */ /* 0x000fe20000000f00 */
[----:B------:R-:W-:Y:S01]  /*3860*/  IMAD.MOV.U32 R6, RZ, RZ, R57 ;  /* 0x000000ffff067224 */ /* 0x000fe200078e0039 */
[----:B------:R-:W-:Y:S01]  /*3870*/  UIADD3 UR10, UR13, UR12, -UR5 ;  /* 0x0000000c0d0a7290 */ /* 0x000fe2000fffe805 */
[----:B------:R-:W-:Y:S02]  /*3880*/  IMAD.MOV.U32 R44, RZ, RZ, R59 ;  /* 0x000000ffff2c7224 */ /* 0x000fe400078e003b */
[----:B------:R-:W-:Y:S01]  /*3890*/  IMAD.U32 R0, RZ, RZ, UR15 ;  /* 0x0000000fff007e24 */ /* 0x000fe2000f8e00ff */
[----:B------:R-:W-:Y:S03]  /*38a0*/  UISETP.GE.AND UP0, UPT, UR14, UR10, UPT ;  /* 0x0000000a0e00728c */ /* 0x000fe6000bf06270 */
[----:B------:R-:W-:Y:S01]  /*38b0*/  UMOV UR10, UR13 ;  /* 0x0000000d000a7c82 */ /* 0x000fe20008000000 */
[----:B------:R-:W-:Y:S02]  /*38c0*/  ISETP.LT.AND P0, PT, R0, UR5, PT ;  /* 0x0000000500007c0c */ /* 0x000fe4000bf01270 */
[----:B------:R-:W-:Y:S11]  /*38d0*/  PLOP3.LUT P1, PT, PT, PT, UP0, 0x80, 0x0 ;  /* 0x000000000000781c */ /* 0x000ff60003f2f008 */
[----:B------:R-:W-:Y:S02]  /*38e0*/  @!UPT UIADD3 URZ, URZ, URZ, URZ ;  /* 0x0000003f3f3ff290 */ /* 0x000fe4000fffe03f */
[----:B------:R-:W-:Y:S05]  /*38f0*/  @!P1 BRA P0, `(.L_x_297) ;  /* 0x0000000000b09947 */ /* 0x000fea0000000000 */
.L_x_296:
[----:B------:R-:W3:Y:S01]  /*3900*/  LDL R45, [R1] ;  /* 0x00000000012d7983 */ /* 0x000ee20000100800 */
[----:B------:R-:W-:Y:S01]  /*3910*/  UIADD3 UR13, UR5, 0x1, -UR7 ;  /* 0x00000001050d7890 */ /* 0x000fe2000fffe807 */
[----:B------:R-:W-:Y:S01]  /*3920*/  IMAD.U32 R0, RZ, RZ, UR20 ;  /* 0x00000014ff007e24 */ /* 0x000fe2000f8e00ff */
[----:B------:R-:W-:Y:S01]  /*3930*/  UIADD3 UR12, -UR10, UR5, -UR7 ;  /* 0x000000050a0c7290 */ /* 0x000fe2000fffe907 */
[----:B--2---:R-:W2:Y:S01]  /*3940*/  LDL R4, [R1+0x4] ;  /* 0x0000040001047983 */ /* 0x004ea20000100800 */
[----:B------:R-:W-:Y:S02]  /*3950*/  IMAD.U32 R10, RZ, RZ, UR26 ;  /* 0x0000001aff0a7e24 */ /* 0x000fe4000f8e00ff */
[----:B--2---:R-:W-:Y:S02]  /*3960*/  IMAD R0, R0, 0x20, R4 ;  /* 0x0000002000007824 */ /* 0x004fe400078e0204 */
[----:B---3--:R-:W-:Y:S01]  /*3970*/  VIADD R9, R45, UR11 ;  /* 0x0000000b2d097c36 */ /* 0x008fe20008000000 */
        /* <DEDUP_REMOVED lines=30> */
[----:B-1----:R-:W-:Y:S02]  /*3b60*/  FSEL R8, R55, -INF , !P5 ;  /* 0xff80000037087808 */ /* 0x002fe40006800000 */
[----:B------:R-:W-:Y:S02]  /*3b70*/  FSEL R9, R54, -INF , !P4 ;  /* 0xff80000036097808 */ /* 0x000fe40006000000 */
[----:B------:R-:W-:Y:S02]  /*3b80*/  FSEL R6, R57, -INF , !P3 ;  /* 0xff80000039067808 */ /* 0x000fe40005800000 */
[----:B------:R-:W-:Y:S02]  /*3b90*/  FSEL R7, R56, -INF , !P2 ;  /* 0xff80000038077808 */ /* 0x000fe40005000000 */
[----:B------:R-:W-:Y:S02]  /*3ba0*/  FSEL R10, R53, -INF , !P1 ;  /* 0xff800000350a7808 */ /* 0x000fe40004800000 */
[----:B------:R-:W-:Y:S07]  /*3bb0*/  FSEL R11, R52, -INF , !P0 ;  /* 0xff800000340b7808 */ /* 0x000fee0004000000 */
.L_x_297:
        /* <DEDUP_REMOVED lines=8> */
[----:B------:R-:W-:Y:S03]  /*3c40*/  FFMA.FTZ R5, R5, UR23, -R4 ;  /* 0x0000001705057c23 */ /* 0x000fe60008010804 */
[----:B------:R1:W-:Y:S10]  /*3c50*/  MUFU.EX2 R67, R0 ;  /* 0x0000000000437308 */ /* 0x0003f40000000800 */
[----:B------:R2:W3:Y:S01]  /*3c60*/  MUFU.EX2 R66, R5 ;  /* 0x0000000500427308 */ /* 0x0004e20000000800 */
[----:B-1----:R-:W-:Y:S05]  /*3c70*/  FSEL R0, R45, RZ, P0 ;  /* 0x000000ff2d007208 */ /* 0x002fea0000000000 */
[--C-:B--2---:R-:W-:Y:S01]  /*3c80*/  FFMA.FTZ R5, R6, UR23, -R0.reuse ;  /* 0x0000001706057c23 */ /* 0x104fe20008010800 */
[----:B---3--:R-:W-:Y:S03]  /*3c90*/  F2FP.F16.F32.PACK_AB R6, R66, R67 ;  /* 0x000000434206723e */ /* 0x008fe600000000ff */
[----:B------:R1:W-:Y:S02]  /*3ca0*/  MUFU.EX2 R65, R5 ;  /* 0x0000000500417308 */ /* 0x0003e40000000800 */
[----:B------:R-:W-:Y:S01]  /*3cb0*/  STS [R248+0x15000], R6 ;  /* 0x01500006f8007388 */ /* 0x000fe20000000800 */
[----:B-1----:R-:W-:Y:S07]  /*3cc0*/  FFMA.FTZ R5, R7, UR23, -R0 ;  /* 0x0000001707057c23 */ /* 0x002fee0008010800 */
[----:B------:R1:W2:Y:S02]  /*3cd0*/  MUFU.EX2 R64, R5 ;  /* 0x0000000500407308 */ /* 0x0002a40000000800 */
[--C-:B-1----:R-:W-:Y:S01]  /*3ce0*/  FFMA.FTZ R5, R8, UR23, -R4.reuse ;  /* 0x0000001708057c23 */ /* 0x102fe20008010804 */
[----:B------:R-:W-:Y:S07]  /*3cf0*/  FFMA.FTZ R4, R9, UR23, -R4 ;  /* 0x0000001709047c23 */ /* 0x000fee0008010804 */
[----:B------:R2:W-:Y:S10]  /*3d00*/  MUFU.EX2 R63, R5 ;  /* 0x00000005003f7308 */ /* 0x0005f40000000800 */
[----:B------:R1:W3:Y:S01]  /*3d10*/  MUFU.EX2 R62, R4 ;  /* 0x00000004003e7308 */ /* 0x0002e20000000800 */
[----:B--2---:R-:W-:Y:S05]  /*3d20*/  F2FP.F16.F32.PACK_AB R5, R64, R65 ;  /* 0x000000414005723e */ /* 0x004fea00000000ff */
[----:B------:R-:W-:Y:S01]  /*3d30*/  STS [R251+0x15000], R5 ;  /* 0x01500005fb007388 */ /* 0x000fe20000000800 */
[--C-:B-1----:R-:W-:Y:S01]  /*3d40*/  FFMA.FTZ R4, R10, UR23, -R0.reuse ;  /* 0x000000170a047c23 */ /* 0x102fe20008010800 */
[----:B------:R-:W-:Y:S03]  /*3d50*/  FFMA.FTZ R0, R11, UR23, -R0 ;  /* 0x000000170b007c23 */ /* 0x000fe60008010800 */
[----:B------:R3:W-:Y:S10]  /*3d60*/  MUFU.EX2 R61, R4 ;  /* 0x00000004003d7308 */ /* 0x0007f40000000800 */
[----:B------:R-:W1:Y:S01]  /*3d70*/  MUFU.EX2 R60, R0 ;  /* 0x00000000003c7308 */ /* 0x000e620000000800 */
[----:B---3--:R-:W-:Y:S05]  /*3d80*/  F2FP.F16.F32.PACK_AB R4, R62, R63 ;  /* 0x0000003f3e04723e */ /* 0x008fea00000000ff */
        /* <DEDUP_REMOVED lines=190> */
.L_x_298:
        /* <DEDUP_REMOVED lines=344> */
.L_x_299:
        /* <DEDUP_REMOVED lines=133> */
.L_x_301:
        /* <DEDUP_REMOVED lines=14> */
.L_x_302:
[----:B------:R-:W-:Y:S01]  /*6820*/  LEA.HI R4, R4, R19, RZ, 0x3 ;  /* 0x0000001304047211 */ /* 0x000fe200078f18ff */
[----:B------:R-:W-:Y:S01]  /*6830*/  UIMAD UR5, UR20, -0x20, UR5 ;  /* 0xffffffe0140578a4 */ /* 0x000fe2000f8e0205 */
[----:B------:R-:W-:Y:S02]  /*6840*/  BAR.SYNC.DEFER_BLOCKING 0x0 ;  /* 0x0000000000007b1d */ /* 0x000fe40000010000 */
[----:B------:R-:W-:-:S04]  /*6850*/  SHF.R.S32.HI R0, RZ, 0x3, R4 ;  /* 0x00000003ff007819 */ /* 0x000fc80000011404 */
[----:B------:R-:W-:-:S13]  /*6860*/  ISETP.GE.AND P0, PT, R0, UR5, PT ;  /* 0x0000000500007c0c */ /* 0x000fda000bf06270 */
[----:B------:R-:W-:Y:S05]  /*6870*/  @P0 BRA `(.L_x_291) ;  /* 0x0000000000d80947 */ /* 0x000fea0003800000 */
[----:B------:R-:W-:Y:S01]  /*6880*/  USHF.L.U32 UR5, UR20, 0x5, URZ ;  /* 0x0000000514057899 */ /* 0x000fe2000800063f */
[----:B------:R-:W-:Y:S01]  /*6890*/  LOP3.LUT R5, R4, 0xfffffff8, RZ, 0xc0, !PT ;  /* 0xfffffff804057812 */ /* 0x000fe200078ec0ff */
[----:B------:R-:W1:Y:S01]  /*68a0*/  LDS.128 R40, [R237+0x12000] ;  /* 0x01200000ed287984 */ /* 0x000e620000000c00 */
[----:B------:R-:W-:Y:S01]  /*68b0*/  SHF.R.S32.HI R8, RZ, 0x1f, R0 ;  /* 0x0000001fff087819 */ /* 0x000fe20000011400 */
[----:B------:R-:W-:Y:S02]  /*68c0*/  USHF.R.S32.HI UR11, URZ, 0x1f, UR53 ;  /* 0x0000001f3f0b7899 */ /* 0x000fe40008011435 */
[----:B------:R-:W-:Y:S01]  /*68d0*/  IMAD.U32 R4, RZ, RZ, UR5 ;  /* 0x00000005ff047e24 */ /* 0x000fe2000f8e00ff */
[----:B------:R-:W-:Y:S01]  /*68e0*/  IADD3 R0, P0, R0, UR5, RZ ;  /* 0x0000000500007c10 */ /* 0x000fe2000ff1e0ff */
[----:B------:R-:W-:Y:S01]  /*68f0*/  IMAD.IADD R5, R19, 0x1, -R5 ;  /* 0x0000000113057824 */ /* 0x000fe200078e0a05 */
[----:B------:R-:W-:Y:S01]  /*6900*/  LDS.128 R12, [R237+0x10000] ;  /* 0x01000000ed0c7984 */ /* 0x000fe20000000c00 */
[----:B------:R-:W-:Y:S01]  /*6910*/  ULDC.64 UR6, c[0x0][0x468] ;  /* 0x00011a0000067ab9 */ /* 0x000fe20000000a00 */
[----:B------:R-:W-:Y:S01]  /*6920*/  LEA.HI.X.SX32 R8, R4, R8, 0x1, P0 ;  /* 0x0000000804087211 */ /* 0x000fe200000f0eff */
[----:B------:R-:W-:Y:S01]  /*6930*/  IMAD.SHL.U32 R4, R5, 0x8, RZ ;  /* 0x0000000805047824 */ /* 0x000fe200078e00ff */
[----:B------:R-:W2:Y:S01]  /*6940*/  LDS.128 R16, [R237+0x11000] ;  /* 0x01100000ed107984 */ /* 0x000ea20000000c00 */
[----:B------:R-:W-:-:S02]  /*6950*/  UIMAD UR5, UR11, UR6, URZ ;  /* 0x000000060b0572a4 */ /* 0x000fc4000f8e023f */
[C---:B------:R-:W-:Y:S01]  /*6960*/  IMAD R9, R8.reuse, UR14, RZ ;  /* 0x0000000e08097c24 */ /* 0x040fe2000f8e02ff */
[--C-:B------:R-:W-:Y:S01]  /*6970*/  SHF.R.S32.HI R5, RZ, 0x1f, R4.reuse ;  /* 0x0000001fff057819 */ /* 0x100fe20000011404 */
[----:B------:R-:W3:Y:S01]  /*6980*/  LDS.128 R20, [R237+0x13000] ;  /* 0x01300000ed147984 */ /* 0x000ee20000000c00 */
[----:B------:R-:W-:Y:S01]  /*6990*/  IMAD R8, R8, UR16, RZ ;  /* 0x0000001008087c24 */ /* 0x000fe2000f8e02ff */
[----:B------:R-:W-:Y:S01]  /*69a0*/  UIMAD UR10, UR53, UR7, UR5 ;  /* 0x00000007350a72a4 */ /* 0x000fe2000f8e0205 */
[C---:B------:R-:W-:Y:S01]  /*69b0*/  IMAD R9, R0.reuse, UR15, R9 ;  /* 0x0000000f00097c24 */ /* 0x040fe2000f8e0209 */
[----:B------:R-:W4:Y:S01]  /*69c0*/  LDS.128 R32, [R237+0x16000] ;  /* 0x01600000ed207984 */ /* 0x000f220000000c00 */
[----:B------:R-:W-:-:S03]  /*69d0*/  IMAD.WIDE.U32 R6, R0, UR14, R4 ;  /* 0x0000000e00067c25 */ /* 0x000fc6000f8e0004 */
[----:B------:R-:W4:Y:S01]  /*69e0*/  LDS.128 R28, [R237+0x15000] ;  /* 0x01500000ed1c7984 */ /* 0x000f220000000c00 */
[----:B------:R-:W-:Y:S01]  /*69f0*/  IMAD.WIDE.U32 R4, R0, UR16, R4 ;  /* 0x0000001000047c25 */ /* 0x000fe2000f8e0004 */
[----:B------:R-:W-:Y:S02]  /*6a00*/  IADD3 R6, P0, R6, UR18, RZ ;  /* 0x0000001206067c10 */ /* 0x000fe4000ff1e0ff */
[----:B------:R-:W4:Y:S01]  /*6a10*/  LDS.128 R24, [R237+0x14000] ;  /* 0x01400000ed187984 */ /* 0x000f220000000c00 */
[----:B------:R-:W-:Y:S01]  /*6a20*/  IMAD R0, R0, UR17, R8 ;  /* 0x0000001100007c24 */ /* 0x000fe2000f8e0208 */
[----:B------:R-:W-:Y:S02]  /*6a30*/  IADD3.X R7, R7, UR19, R9, P0, !PT ;  /* 0x0000001307077c10 */ /* 0x000fe400087fe409 */
[----:B------:R-:W4:Y:S01]  /*6a40*/  LDS.128 R36, [R237+0x17000] ;  /* 0x01700000ed247984 */ /* 0x000f220000000c00 */
[----:B------:R-:W-:Y:S02]  /*6a50*/  IADD3 R8, P0, R4, UR13, RZ ;  /* 0x0000000d04087c10 */ /* 0x000fe4000ff1e0ff */
[----:B------:R-:W-:Y:S01]  /*6a60*/  MOV R4, UR6 ;  /* 0x0000000600047c02 */ /* 0x000fe20008000f00 */
[----:B------:R-:W-:Y:S01]  /*6a70*/  ULDC.64 UR6, c[0x0][0x470] ;  /* 0x00011c0000067ab9 */ /* 0x000fe20000000a00 */
[----:B------:R-:W-:Y:S01]  /*6a80*/  IADD3.X R9, R5, UR21, R0, P0, !PT ;  /* 0x0000001505097c10 */ /* 0x000fe200087fe400 */
[----:B------:R-:W-:Y:S01]  /*6a90*/  UIMAD UR5, UR11, UR6, URZ ;  /* 0x000000060b0572a4 */ /* 0x000fe2000f8e023f */
[----:B------:R-:W-:-:S02]  /*6aa0*/  IMAD.U32 R0, RZ, RZ, UR6 ;  /* 0x00000006ff007e24 */ /* 0x000fc4000f8e00ff */
[----:B------:R-:W-:Y:S01]  /*6ab0*/  IMAD.WIDE.U32 R4, R4, UR53, R6 ;  /* 0x0000003504047c25 */ /* 0x000fe2000f8e0006 */
[----:B------:R-:W-:-:S03]  /*6ac0*/  UIMAD UR5, UR53, UR7, UR5 ;  /* 0x00000007350572a4 */ /* 0x000fc6000f8e0205 */
[----:B------:R-:W-:Y:S01]  /*6ad0*/  ULDC.64 UR6, c[0x0][0x3f0] ;  /* 0x0000fc0000067ab9 */ /* 0x000fe20000000a00 */
[----:B------:R-:W-:Y:S01]  /*6ae0*/  VIADD R5, R5, UR10 ;  /* 0x0000000a05057c36 */ /* 0x000fe20008000000 */
[----:B------:R-:W-:Y:S01]  /*6af0*/  LEA R6, P0, R4, UR6, 0x1 ;  /* 0x0000000604067c11 */ /* 0x000fe2000f8008ff */
[----:B------:R-:W-:-:S03]  /*6b00*/  IMAD.WIDE.U32 R8, R0, UR53, R8 ;  /* 0x0000003500087c25 */ /* 0x000fc6000f8e0008 */
[----:B------:R-:W-:Y:S01]  /*6b10*/  LEA.HI.X R7, R4, UR7, R5, 0x1, P0 ;  /* 0x0000000704077c11 */ /* 0x000fe200080f0c05 */
[----:B------:R-:W-:Y:S01]  /*6b20*/  ULDC.64 UR6, c[0x0][0x3f8] ;  /* 0x0000fe0000067ab9 */ /* 0x000fe20000000a00 */
[----:B------:R-:W-:Y:S02]  /*6b30*/  IADD3 R0, R9, UR5, RZ ;  /* 0x0000000509007c10 */ /* 0x000fe4000fffe0ff */
[C---:B------:R-:W-:Y:S01]  /*6b40*/  LEA R4, P0, R8.reuse, UR6, 0x1 ;  /* 0x0000000608047c11 */ /* 0x040fe2000f8008ff */
[----:B-1----:R1:W-:Y:S03]  /*6b50*/  STG.E.128 desc[UR8][R6.64+0x100], R40 ;  /* 0x0001002806007986 */ /* 0x0023e6000c101d08 */
[----:B------:R-:W-:Y:S01]  /*6b60*/  LEA.HI.X R5, R8, UR7, R0, 0x1, P0 ;  /* 0x0000000708057c11 */ /* 0x000fe200080f0c00 */
[----:B--2---:R1:W-:Y:S04]  /*6b70*/  STG.E.128 desc[UR8][R6.64+0x80], R16 ;  /* 0x0000801006007986 */ /* 0x0043e8000c101d08 */
[----:B------:R1:W-:Y:S04]  /*6b80*/  STG.E.128 desc[UR8][R6.64], R12 ;  /* 0x0000000c06007986 */ /* 0x0003e8000c101d08 */
[----:B---3--:R1:W-:Y:S04]  /*6b90*/  STG.E.128 desc[UR8][R6.64+0x180], R20 ;  /* 0x0001801406007986 */ /* 0x0083e8000c101d08 */
[----:B----4-:R1:W-:Y:S04]  /*6ba0*/  STG.E.128 desc[UR8][R4.64+0x100], R32 ;  /* 0x0001002004007986 */ /* 0x0103e8000c101d08 */
[----:B------:R1:W-:Y:S04]  /*6bb0*/  STG.E.128 desc[UR8][R4.64+0x80], R28 ;  /* 0x0000801c04007986 */ /* 0x0003e8000c101d08 */
[----:B------:R1:W-:Y:S04]  /*6bc0*/  STG.E.128 desc[UR8][R4.64], R24 ;  /* 0x0000001804007986 */ /* 0x0003e8000c101d08 */
[----:B------:R1:W-:Y:S02]  /*6bd0*/  STG.E.128 desc[UR8][R4.64+0x180], R36 ;  /* 0x0001802404007986 */ /* 0x0003e4000c101d08 */
.L_x_291:
[----:B------:R-:W-:Y:S05]  /*6be0*/  BSYNC B1 ;  /* 0x0000000000017941 */ /* 0x000fea0003800000 */
.L_x_283:
[----:B------:R-:W-:Y:S02]  /*6bf0*/  ULDC UR5, c[0x0][0xc] ;  /* 0x0000030000057ab9 */ /* 0x000fe40000000800 */
[----:B------:R-:W-:-:S04]  /*6c00*/  UIADD3 UR20, UR5, UR20, URZ ;  /* 0x0000001405147290 */ /* 0x000fc8000fffe03f */
[----:B------:R-:W-:-:S06]  /*6c10*/  UISETP.GE.AND UP0, UPT, UR20, UR60, UPT ;  /* 0x0000003c1400728c */ /* 0x000fcc000bf06270 */
[----:B------:R-:W-:-:S13]  /*6c20*/  PLOP3.LUT P0, PT, PT, PT, UP0, 0x80, 0x0 ;  /* 0x000000000000781c */ /* 0x000fda0003f0f008 */
[----:B------:R-:W-:Y:S05]  /*6c30*/  @P0 BRA `(.L_x_303) ;  /* 0x0000000000040947 */ /* 0x000fea0003800000 */
[----:B------:R-:W-:Y:S05]  /*6c40*/  BRA `(.L_x_304) ;  /* 0xffffff9c00b07947 */ /* 0x000fea000383ffff */
.L_x_303:
[----:B------:R-:W-:Y:S05]  /*6c50*/  EXIT ;  /* 0x000000000000794d */ /* 0x000fea0003800000 */
.L_x_305:
        /* <DEDUP_REMOVED lines=10> */
.L_x_2029:


//--------------------- .text._ZN5flash44flash_bwd_dq_dk_dv_loop_seqk_parallel_kernelI23Flash_bwd_kernel_traitsILi256ELi64ELi32ELi8ELi4ELi1ELi2ELb1ELb1EN7cutlass6half_tE19Flash_kernel_traitsILi256ELi64ELi32ELi8ES3_EELb0ELb0ELb1ELb1ELb0ELb0ELb0EEEvNS_16Flash_bwd_paramsE --------------------------
	.section	.text._ZN5flash44flash_bwd_dq_dk_dv_loop_seqk_parallel_kernelI23Flash_bwd_kernel_traitsILi256ELi64ELi32ELi8ELi4ELi1ELi2ELb1ELb1EN7cutlass6half_tE19Flash_kernel_traitsILi256ELi64ELi32ELi8ES3_EELb0ELb0ELb1ELb1ELb0ELb0ELb0EEEvNS_16Flash_bwd_paramsE,"ax",@progbits
	.align	128
        .global         _ZN5flash44flash_bwd_dq_dk_dv_loop_seqk_parallel_kernelI23Flash_bwd_kernel_traitsILi256ELi64ELi32ELi8ELi4ELi1ELi2ELb1ELb1EN7cutlass6half_tE19Flash_kernel_traitsILi256ELi64ELi32ELi8ES3_EELb0ELb0ELb1ELb1ELb0ELb0ELb0EEEvNS_16Flash_bwd_paramsE
        .type           _ZN5flash44flash_bwd_dq_dk_dv_loop_seqk_parallel_kernelI23Flash_bwd_kernel_traitsILi256ELi64ELi32ELi8ELi4ELi1ELi2ELb1ELb1EN7cutlass6half_tE19Flash_kernel_traitsILi256ELi64ELi32ELi8ES3_EELb0ELb0ELb1ELb1ELb0ELb0ELb0EEEvNS_16Flash_bwd_paramsE,@function
        .size           _ZN5flash44flash_bwd_dq_dk_dv_loop_seqk_parallel_kernelI23Flash_bwd_kernel_traitsILi256ELi64ELi32ELi8ELi4ELi1ELi2ELb1ELb1EN7cutlass6half_tE19Flash_kernel_traitsILi256ELi64ELi32ELi8ES3_EELb0ELb0ELb1ELb1ELb0ELb0ELb0EEEvNS_16Flash_bwd_paramsE,(.L_x_2030 - _ZN5flash44flash_bwd_dq_dk_dv_loop_seqk_parallel_kernelI23Flash_bwd_kernel_traitsILi256ELi64ELi32ELi8ELi4ELi1ELi2ELb1ELb1EN7cutlass6half_tE19Flash_kernel_traitsILi256ELi64ELi32ELi8ES3_EELb0ELb0ELb1ELb1ELb0ELb0ELb0EEEvNS_16Flash_bwd_paramsE)
        .other          _ZN5flash44flash_bwd_dq_dk_dv_loop_seqk_parallel_kernelI23Flash_bwd_kernel_traitsILi256ELi64ELi32ELi8ELi4ELi1ELi2ELb1ELb1EN7cutlass6half_tE19Flash_kernel_traitsILi256ELi64ELi32ELi8ES3_EELb0ELb0ELb1ELb1ELb0ELb0ELb0EEEvNS_16Flash_bwd_paramsE,@"STO_CUDA_ENTRY STV_DEFAULT"
_ZN5flash44flash_bwd_dq_dk_dv_loop_seqk_parallel_kernelI23Flash_bwd_kernel_traitsILi256ELi64ELi32ELi8ELi4ELi1ELi2ELb1ELb1EN7cutlass6half_tE19Flash_kernel_traitsILi256ELi64ELi32ELi8ES3_EELb0ELb0ELb1ELb1ELb0ELb0ELb0EEEvNS_16Flash_bwd_paramsE:
.text._ZN5flash44flash_bwd_dq_dk_dv_loop_seqk_parallel_kernelI23Flash_bwd_kernel_traitsILi256ELi64ELi32ELi8ELi4ELi1ELi2ELb1ELb1EN7cutlass6half_tE19Flash_kernel_traitsILi256ELi64ELi32ELi8ES3_EELb0ELb0ELb1ELb1ELb0ELb0ELb0EEEvNS_16Flash_bwd_paramsE:
[----:B------:R-:W-:Y:S08]  /*0000*/  LDC R1, c[0x0][0x28] ;  /* 0x00000a00ff017b82 */ /* 0x000ff00000000800 */
[----:B------:R-:W1:Y:S01]  /*0010*/  S2UR UR26, SR_CTAID.X ;  /* 0x00000000001a79c3 */ /* 0x000e620000002500 */
[----:B------:R-:W-:Y:S02]  /*0020*/  ULDC UR4, c[0x0][0x2c8] ;  /* 0x0000b20000047ab9 */ /* 0x000fe40000000800 */
[----:B------:R-:W-:-:S04]  /*0030*/  UIADD3 UR5, UR4, 0x1f, URZ ;  /* 0x0000001f04057890 */ /* 0x000fc8000fffe03f */
[----:B------:R-:W-:-:S04]  /*0040*/  USHF.R.S32.HI UR4, URZ, 0x1f, UR5 ;  /* 0x0000001f3f047899 */ /* 0x000fc80008011405 */
[----:B------:R-:W-:-:S04]  /*0050*/  ULEA.HI UR4, UR4, UR5, URZ, 0x5 ;  /* 0x0000000504047291 */ /* 0x000fc8000f8f283f */
[----:B------:R-:W-:-:S04]  /*0060*/  USHF.R.S32.HI UR61, URZ, 0x5, UR4 ;  /* 0x000000053f3d7899 */ /* 0x000fc80008011404 */
        /* <DEDUP_REMOVED lines=19> */
[CC--:B------:R-:W-:Y:S01]  /*01a0*/  LEA.HI R17, R12.reuse, R16.reuse, RZ, 0x3 ;  /* 0x000000100c117211 */ /* 0x0c0fe200078f18ff */
[----:B------:R-:W-:Y:S01]  /*01b0*/  IMAD.U32 R252, RZ, RZ, UR7 ;  /* 0x00000007fffc7e24 */ /* 0x000fe2000f8e00ff */
        /* <DEDUP_REMOVED lines=105> */
[C---:B------:R-:W-:Y:S01]  /*0850*/  SEL R227, R223.reuse, 0xffffffc0, !P0 ;  /* 0xffffffc0dfe37807 */ /* 0x040fe20004000000 */
        /* <DEDUP_REMOVED lines=10> */
[----:B------:R-:W-:Y:S01]  /*0900*/  SEL R0, R220, 0xffffffe0, !P5 ;  /* 0xffffffe0dc007807 */ /* 0x000fe20006800000 */
[----:B------:R-:W-:Y:S01]  /*0910*/  VIADD R247, R246, 0x10 ;  /* 0x00000010f6f77836 */ /* 0x000fe20000000000 */
[----:B------:R-:W-:Y:S01]  /*0920*/  SEL R220, R220, 0xffffffe0, !P3 ;  /* 0xffffffe0dcdc7807 */ /* 0x000fe20005800000 */
[----:B------:R-:W-:Y:S01]  /*0930*/  @P2 VIADD R247, R246, 0xfffffff0 ;  /* 0xfffffff0f6f72836 */ /* 0x000fe20000000000 */
[----:B------:R-:W-:Y:S01]  /*0940*/  LEA R2, R2, UR4, 0x1 ;  /* 0x0000000402027c11 */ /* 0x000fe2000f8e08ff */
[----:B------:R-:W-:Y:S01]  /*0950*/  IMAD.IADD R249, R246, 0x1, R248 ;  /* 0x00000001f6f97824 */ /* 0x000fe200078e02f8 */
[----:B------:R-:W-:Y:S01]  /*0960*/  LEA R228, R228, UR5, 0x1 ;  /* 0x00000005e4e47c11 */ /* 0x000fe2000f8e08ff */
[----:B------:R-:W-:Y:S01]  /*0970*/  IMAD.IADD R248, R248, 0x1, R247 ;  /* 0x00000001f8f87824 */ /* 0x000fe200078e02f7 */
[----:B------:R-:W-:Y:S01]  /*0980*/  LEA R226, R230, UR5, 0x1 ;  /* 0x00000005e6e27c11 */ /* 0x000fe2000f8e08ff */
[----:B------:R-:W-:Y:S01]  /*0990*/  IMAD.IADD R220, R2, 0x1, R220 ;  /* 0x0000000102dc7824 */ /* 0x000fe200078e02dc */
[----:B------:R-:W-:Y:S01]  /*09a0*/  SHF.R.S32.HI R245, RZ, 0x2, R245 ;  /* 0x00000002fff57819 */ /* 0x000fe200000114f5 */
        /* <DEDUP_REMOVED lines=9> */
[----:B------:R-:W-:Y:S02]  /*0a40*/  IMAD R245, R6, 0x10, R245 ;  /* 0x0000001006f57824 */ /* 0x000fe400078e02f5 */
[----:B------:R-:W-:Y:S02]  /*0a50*/  IMAD.U32 R4, RZ, RZ, UR10 ;  /* 0x0000000aff047e24 */ /* 0x000fe4000f8e00ff */
[----:B------:R-:W-:Y:S02]  /*0a60*/  IMAD.IADD R227, R225, 0x1, R227 ;  /* 0x00000001e1e37824 */ /* 0x000fe400078e02e3 */
[----:B------:R-:W-:Y:S02]  /*0a70*/  IMAD.IADD R221, R221, 0x1, R3 ;  /* 0x00000001dddd7824 */ /* 0x000fe400078e0203 */
[----:B------:R-:W-:Y:S02]  /*0a80*/  VIADD R232, R231, 0x800 ;  /* 0x00000800e7e87836 */ /* 0x000fe40000000000 */
[----:B------:R-:W-:-:S07]  /*0a90*/  IMAD.IADD R223, R220, 0x1, R223 ;  /* 0x00000001dcdf7824 */ /* 0x000fce00078e02df */
.L_x_340:
        /* <DEDUP_REMOVED lines=67> */
.L_x_306:
        /* <DEDUP_REMOVED lines=94> */
[----:B------:R-:W-:Y:S01]  /*14b0*/  @UP0 UIADD3 UR42, UR19, UR30, URZ ;  /* 0x0000001e132a0290 */ /* 0x000fe2000fffe03f */
[----:B------:R-:W-:Y:S01]  /*14c0*/  @UP0 UMOV UR40, UR18 ;  /* 0x0000001200280c82 */ /* 0x000fe20008000000 */
[----:B------:R-:W-:-:S02]  /*14d0*/  @UP1 UIADD3 UR22, UR13, UR12, URZ ;  /* 0x0000000c0d161290 */ /* 0x000fc4000fffe03f */
[----:B------:R-:W-:Y:S01]  /*14e0*/  ULEA UR20, UR43, 0xffffffc0, 0x6 ;  /* 0xffffffc02b147891 */ /* 0x000fe2000f8e303f */
[----:B------:R-:W-:Y:S01]  /*14f0*/  ULDC.64 UR18, c[0x0][0x488] ;  /* 0x0001220000127ab9 */ /* 0x000fe20000000a00 */
[----:B------:R-:W-:Y:S01]  /*1500*/  @UP0 UMOV UR37, UR16 ;  /* 0x0000001000250c82 */ /* 0x000fe20008000000 */
[----:B------:R-:W-:Y:S09]  /*1510*/  @!P1 BRA `(.L_x_308) ;  /* 0x0000000000309947 */ /* 0x000ff20003800000 */
        /* <DEDUP_REMOVED lines=12> */
.L_x_308:
        /* <DEDUP_REMOVED lines=13> */
.L_x_309:
        /* <DEDUP_REMOVED lines=39> */
.L_x_310:
[----:B------:R-:W-:-:S04]  /*1920*/  UIMAD UR6, UR45, UR59, UR55 ;  /* 0x0000003b2d0672a4 */ /* 0x000fc8000f8e0237 */
[----:B------:R-:W-:-:S12]  /*1930*/  UIMAD UR6, UR6, UR57, URZ ;  /* 0x00000039060672a4 */ /* 0x000fd8000f8e023f */
.L_x_311:
[----:B------:R-:W1:Y:S01]  /*1940*/  S2R R37, SR_TID.X ;  /* 0x0000000000257919 */ /* 0x000e620000002100 */
[----:B------:R-:W-:Y:S01]  /*1950*/  UIMAD UR11, UR60, UR59, URZ ;  /* 0x0000003b3c0b72a4 */ /* 0x000fe2000f8e023f */
[----:B------:R-:W2:Y:S01]  /*1960*/  LDC.64 R8, c[0x0][0x420] ;  /* 0x00010800ff087b82 */ /* 0x000ea20000000a00 */
[----:B------:R-:W-:Y:S01]  /*1970*/  UIADD3 UR36, UR20, UR6, URZ ;  /* 0x0000000614247290 */ /* 0x000fe2000fffe03f */
        /* <DEDUP_REMOVED lines=9> */
[----:B------:R-:W-:Y:S02]  /*1a10*/  USHF.R.S32.HI UR54, URZ, 0x1f, UR55 ;  /* 0x0000001f3f367899 */ /* 0x000fe40008011437 */
[----:B------:R-:W-:Y:S01]  /*1a20*/  UIADD3.X UR6, UR16, UR6, UR22, UP3, UP1 ;  /* 0x0000000610067290 */ /* 0x000fe20009fe2416 */
[----:B------:R-:W-:Y:S02]  /*1a30*/  ULDC.64 UR18, c[0x0][0x428] ;  /* 0x00010a0000127ab9 */ /* 0x000fe40000000a00 */
[----:B------:R-:W-:Y:S01]  /*1a40*/  ULDC.64 UR22, c[0x0][0x258] ;  /* 0x0000960000167ab9 */ /* 0x000fe20000000a00 */
[----:B------:R-:W-:Y:S01]  /*1a50*/  IMAD.U32 R29, RZ, RZ, UR18 ;  /* 0x00000012ff1d7e24 */ /* 0x000fe2000f8e00ff */
[----:B------:R-:W-:Y:S01]  /*1a60*/  ULDC.64 UR48, c[0x0][0x478] ;  /* 0x00011e0000307ab9 */ /* 0x000fe20000000a00 */
[----:B------:R-:W-:Y:S01]  /*1a70*/  IMAD.U32 R34, RZ, RZ, UR22 ;  /* 0x00000016ff227e24 */ /* 0x000fe2000f8e00ff */
[----:B------:R-:W-:Y:S01]  /*1a80*/  ULDC.64 UR52, c[0x0][0x2b0] ;  /* 0x0000ac0000347ab9 */ /* 0x000fe20000000a00 */
[----:B------:R-:W-:Y:S01]  /*1a90*/  UIMAD.WIDE UR16, UR36, 0x4, UR48 ;  /* 0x00000004241078a5 */ /* 0x000fe2000f8e0230 */
        /* <DEDUP_REMOVED lines=10> */
[----:B------:R-:W-:Y:S01]  /*1b40*/  UIADD3 UR11, -UR5, UR7, UR27 ;  /* 0x00000007050b7290 */ /* 0x000fe2000fffe11b */
[----:B------:R-:W-:-:S03]  /*1b50*/  IMAD.IADD R37, R37, 0x1, -R5 ;  /* 0x0000000125257824 */ /* 0x000fc600078e0a05 */
[----:B------:R-:W-:Y:S01]  /*1b60*/  IADD3 R4, P0, R0, UR12, RZ ;  /* 0x0000000c00047c10 */ /* 0x000fe2000ff1e0ff */
[----:B------:R-:W-:-:S03]  /*1b70*/  ULDC.64 UR12, c[0x0][0x400] ;  /* 0x00010000000c7ab9 */ /* 0x000fc60000000a00 */
[----:B------:R-:W-:Y:S01]  /*1b80*/  LEA.HI.X.SX32 R0, R0, UR6, 0x1, P0 ;  /* 0x0000000600007c11 */ /* 0x000fe200080f0eff */
[----:B------:R-:W-:Y:S01]  /*1b90*/  UIADD3 UR6, UR11, -UR47, URZ ;  /* 0x8000002f0b067290 */ /* 0x000fe2000fffe03f */
[----:B------:R-:W-:-:S03]  /*1ba0*/  LEA R234, P0, R4, UR12, 0x2 ;  /* 0x0000000c04ea7c11 */ /* 0x000fc6000f8010ff */
        /* <DEDUP_REMOVED lines=15> */
[----:B------:R-:W-:-:S02]  /*1ca0*/  SHF.R.S32.HI R0, RZ, 0x3, R10 ;  /* 0x00000003ff007819 */ /* 0x000fc4000001140a */
        /* <DEDUP_REMOVED lines=22> */
[----:B------:R-:W-:Y:S01]  /*1e10*/  UIMAD UR21, UR54, UR22, URZ ;  /* 0x00000016361572a4 */ /* 0x000fe2000f8e023f */
[----:B------:R-:W-:Y:S01]  /*1e20*/  PLOP3.LUT P2, PT, PT, PT, UP1, 0x80, 0x0 ;  /* 0x000000000000781c */ /* 0x000fe20003f4f018 */
[----:B------:R-:W-:Y:S01]  /*1e30*/  IMAD R35, R22, UR29, R10 ;  /* 0x0000001d16237c24 */ /* 0x000fe2000f8e020a */
[----:B------:R-:W-:Y:S01]  /*1e40*/  SEL R10, RZ, 0x8, P6 ;  /* 0x00000008ff0a7807 */ /* 0x000fe20003000000 */
[----:B------:R-:W-:Y:S01]  /*1e50*/  VIADD R11, R7, UR11 ;  /* 0x0000000b070b7c36 */ /* 0x000fe20008000000 */
[----:B------:R-:W-:-:S02]  /*1e60*/  UIMAD UR21, UR55, UR23, UR21 ;  /* 0x00000017371572a4 */ /* 0x000fc4000f8e0215 */
[----:B------:R-:W-:Y:S01]  /*1e70*/  LOP3.LUT R26, R10, R18, R14, 0xfe, !PT ;  /* 0x000000120a1a7212 */ /* 0x000fe200078efe0e */
[----:B------:R-:W-:Y:S01]  /*1e80*/  IMAD.MOV.U32 R10, RZ, RZ, R6 ;  /* 0x000000ffff0a7224 */ /* 0x000fe200078e0006 */
[----:B------:R-:W-:Y:S01]  /*1e90*/  IADD3.X R13, R13, UR38, R35, P0, !PT ;  /* 0x000000260d0d7c10 */ /* 0x000fe200087fe423 */
[-C--:B------:R-:W-:Y:S01]  /*1ea0*/  IMAD R6, R39, R8.reuse, RZ ;  /* 0x0000000827067224 */ /* 0x080fe200078e02ff */
[----:B------:R-:W-:Y:S01]  /*1eb0*/  UIMAD.WIDE UR22, UR30, 0x4, UR52 ;  /* 0x000000041e1678a5 */ /* 0x000fe2000f8e0234 */
[----:B------:R-:W-:Y:S01]  /*1ec0*/  IMAD.WIDE.U32 R10, R0, R8, R10 ;  /* 0x00000008000a7225 */ /* 0x000fe200078e000a */
[----:B------:R-:W-:Y:S01]  /*1ed0*/  UMOV UR19, UR16 ;  /* 0x0000001000137c82 */ /* 0x000fe20008000000 */
[----:B------:R-:W-:Y:S02]  /*1ee0*/  UMOV UR18, UR17 ;  /* 0x0000001100127c82 */ /* 0x000fe40008000000 */
[----:B------:R-:W-:Y:S01]  /*1ef0*/  IMAD.WIDE.U32 R20, R34, UR55, R12 ;  /* 0x0000003722147c25 */ /* 0x000fe2000f8e000c */
[----:B------:R-:W-:Y:S01]  /*1f00*/  LEA R238, P0, R10, UR12, 0x1 ;  /* 0x0000000c0aee7c11 */ /* 0x000fe2000f8008ff */
[----:B------:R-:W-:Y:S01]  /*1f10*/  UMOV UR17, UR22 ;  /* 0x0000001600117c82 */ /* 0x000fe20008000000 */
[----:B------:R-:W-:Y:S01]  /*1f20*/  UMOV UR16, UR23 ;  /* 0x0000001700107c82 */ /* 0x000fe20008000000 */
[----:B------:R-:W-:Y:S01]  /*1f30*/  IMAD R6, R0, R9, R6 ;  /* 0x0000000900067224 */ /* 0x000fe200078e0206 */
[----:B------:R-:W-:Y:S01]  /*1f40*/  LEA R237, P1, R20, UR14, 0x1 ;  /* 0x0000000e14ed7c11 */ /* 0x000fe2000f8208ff */
[----:B------:R-:W-:-:S02]  /*1f50*/  VIADD R36, R21, UR21 ;  /* 0x0000001515247c36 */ /* 0x000fc40008000000 */
        /* <DEDUP_REMOVED lines=24> */
.L_x_313:
        /* <DEDUP_REMOVED lines=18> */
.L_x_314:
        /* <DEDUP_REMOVED lines=30> */
.L_x_316:
[----:B------:R-:W-:Y:S05]  /*23e0*/  BSYNC B0 ;  /* 0x0000000000007941 */ /* 0x000fea0003800000 */
.L_x_315:
        /* <DEDUP_REMOVED lines=29> */
.L_x_312:
        /* <DEDUP_REMOVED lines=70> */
.L_x_319:
[----:B------:R-:W-:Y:S05]  /*2a20*/  BSYNC B0 ;  /* 0x0000000000007941 */ /* 0x000fea0003800000 */
.L_x_318:
        /* <DEDUP_REMOVED lines=54> */
.L_x_321:
[----:B------:R-:W-:Y:S05]  /*2d90*/  BSYNC B0 ;  /* 0x0000000000007941 */ /* 0x000fea0003800000 */
.L_x_320:
        /* <DEDUP_REMOVED lines=44> */
.L_x_323:
[----:B------:R-:W-:Y:S05]  /*3060*/  BSYNC B0 ;  /* 0x0000000000007941 */ /* 0x000fea0003800000 */
.L_x_322:
        /* <DEDUP_REMOVED lines=39> */
.L_x_325:
[----:B------:R-:W-:Y:S05]  /*32e0*/  BSYNC B0 ;  /* 0x0000000000007941 */ /* 0x000fea0003800000 */
.L_x_324:
        /* <DEDUP_REMOVED lines=42> */
.L_x_327:
[----:B------:R-:W-:Y:S05]  /*3590*/  BSYNC B0 ;  /* 0x0000000000007941 */ /* 0x000fea0003800000 */
.L_x_326:
        /* <DEDUP_REMOVED lines=61> */
.L_x_329:
[----:B------:R-:W-:Y:S05]  /*3970*/  BSYNC B0 ;  /* 0x0000000000007941 */ /* 0x000fea0003800000 */
.L_x_328:
[----:B------:R-:W0:Y:S01]  /*3980*/  LDGDEPBAR ;  /* 0x00000000000079af */ /* 0x000e220000000000 */
[----:B------:R-:W-:Y:S01]  /*3990*/  ULDC.64 UR14, c[0x0][0x3c8] ;  /* 0x0000f200000e7ab9 */ /* 0x000fe20000000a00 */
[----:B------:R-:W-:Y:S02]  /*39a0*/  USHF.R.S32.HI UR11, URZ, 0x1f, UR55 ;  /* 0x0000001f3f0b7899 */ /* 0x000fe40008011437 */
[----:B------:R-:W-:Y:S01]  /*39b0*/  UISETP.NE.U32.AND UP1, UPT, UR14, URZ, UPT ;  /* 0x0000003f0e00728c */ /* 0x000fe2000bf25070 */
[----:B--234-:R-:W-:Y:S01]  /*39c0*/  IMAD.MOV.U32 R6, RZ, RZ, 0x20 ;  /* 0x00000020ff067424 */ /* 0x01cfe200078e00ff */
[C---:B------:R-:W-:Y:S01]  /*39d0*/  LOP3.LUT P2, RZ, R37.reuse, 0x4, RZ, 0xc0, !PT ;  /* 0x0000000425ff7812 */ /* 0x040fe2000784c0ff */
[----:B------:R-:W-:Y:S01]  /*39e0*/  IMAD.MOV.U32 R192, RZ, RZ, 0x40 ;  /* 0x00000040ffc07424 */ /* 0x000fe200078e00ff */
[----:B------:R-:W-:Y:S01]  /*39f0*/  UISETP.NE.AND.EX UP1, UPT, UR15, URZ, UPT, UP1 ;  /* 0x0000003f0f00728c */ /* 0x000fe2000bf25310 */
[----:B------:R-:W-:Y:S02]  /*3a00*/  LOP3.LUT P1, RZ, R37, 0x2, RZ, 0xc0, !PT ;  /* 0x0000000225ff7812 */ /* 0x000fe4000782c0ff */
[----:B------:R-:W-:Y:S01]  /*3a10*/  LEA R180, R230, UR4, 0x1 ;  /* 0x00000004e6b47c11 */ /* 0x000fe2000f8e08ff */
[----:B------:R-:W-:Y:S01]  /*3a20*/  IMAD.SHL.U32 R244, R245, 0x4, RZ ;  /* 0x00000004f5f47824 */ /* 0x000fe200078e00ff */
[----:B------:R-:W-:-:S02]  /*3a30*/  CS2R R126, SRZ ;  /* 0x00000000007e7805 */ /* 0x000fc4000001ff00 */
[----:B------:R-:W-:Y:S02]  /*3a40*/  PLOP3.LUT P0, PT, PT, PT, UP1, 0x80, 0x0 ;  /* 0x000000000000781c */ /* 0x000fe40003f0f018 */
[----:B------:R-:W-:Y:S02]  /*3a50*/  CS2R R124, SRZ ;  /* 0x00000000007c7805 */ /* 0x000fe4000001ff00 */
[----:B------:R-:W-:Y:S02]  /*3a60*/  CS2R R130, SRZ ;  /* 0x0000000000827805 */ /* 0x000fe4000001ff00 */
[----:B------:R-:W-:Y:S02]  /*3a70*/  CS2R R128, SRZ ;  /* 0x0000000000807805 */ /* 0x000fe4000001ff00 */
[----:B------:R-:W-:Y:S01]  /*3a80*/  CS2R R122, SRZ ;  /* 0x00000000007a7805 */ /* 0x000fe2000001ff00 */
        /* <DEDUP_REMOVED lines=9> */
[----:B------:R-:W-:Y:S02]  /*3b20*/  @UP1 UIADD3 UR6, UR13, UR6, URZ ;  /* 0x000000060d061290 */ /* 0x000fe4000fffe03f */
[----:B------:R-:W-:Y:S02]  /*3b30*/  UIADD3 UR11, UR4, 0x14000, URZ ;  /* 0x00014000040b7890 */ /* 0x000fe4000fffe03f */
[----:B------:R-:W-:Y:S01]  /*3b40*/  @UP1 ULEA.HI.X UR15, UR12, UR15, UR6, 0x2, UP0 ;  /* 0x0000000f0c0f1291 */ /* 0x000fe200080f1406 */
[----:B------:R-:W-:Y:S01]  /*3b50*/  IMAD.U32 R4, RZ, RZ, UR14 ;  /* 0x0000000eff047e24 */ /* 0x000fe2000f8e00ff */
[----:B------:R-:W-:Y:S01]  /*3b60*/  SEL R192, R192, 0xffffffc0, !P2 ;  /* 0xffffffc0c0c07807 */ /* 0x000fe20005000000 */
[----:B------:R-:W-:Y:S01]  /*3b70*/  @UP1 ULDC UR6, c[0x0][0x2e8] ;  /* 0x0000ba0000061ab9 */ /* 0x000fe20000000800 */
[----:B------:R-:W-:-:S02]  /*3b80*/  CS2R R120, SRZ ;  /* 0x0000000000787805 */ /* 0x000fc4000001ff00 */
[----:B------:R-:W-:Y:S01]  /*3b90*/  CS2R R118, SRZ ;  /* 0x0000000000767805 */ /* 0x000fe2000001ff00 */
[----:B------:R-:W-:Y:S01]  /*3ba0*/  IMAD.U32 R5, RZ, RZ, UR15 ;  /* 0x0000000fff057e24 */ /* 0x000fe2000f8e00ff */
[----:B------:R-:W-:Y:S02]  /*3bb0*/  CS2R R116, SRZ ;  /* 0x0000000000747805 */ /* 0x000fe4000001ff00 */
[----:B------:R-:W-:Y:S02]  /*3bc0*/  CS2R R110, SRZ ;  /* 0x00000000006e7805 */ /* 0x000fe4000001ff00 */
[----:B------:R-:W-:Y:S02]  /*3bd0*/  CS2R R108, SRZ ;  /* 0x00000000006c7805 */ /* 0x000fe4000001ff00 */
[----:B------:R-:W-:Y:S02]  /*3be0*/  CS2R R114, SRZ ;  /* 0x0000000000727805 */ /* 0x000fe4000001ff00 */
[----:B------:R-:W-:-:S02]  /*3bf0*/  CS2R R112, SRZ ;  /* 0x0000000000707805 */ /* 0x000fc4000001ff00 */
[----:B------:R-:W-:Y:S01]  /*3c00*/  CS2R R106, SRZ ;  /* 0x00000000006a7805 */ /* 0x000fe2000001ff00 */
[----:B------:R-:W2:Y:S01]  /*3c10*/  @P0 LDG.E R4, desc[UR8][R4.64] ;  /* 0x0000000804040981 */ /* 0x000ea2000c1e1900 */
[----:B------:R-:W2:Y:S01]  /*3c20*/  @P0 MUFU.RCP R0, UR6 ;  /* 0x0000000600000d08 */ /* 0x000ea20008001000 */
[----:B------:R-:W-:Y:S02]  /*3c30*/  CS2R R104, SRZ ;  /* 0x0000000000687805 */ /* 0x000fe4000001ff00 */
[----:B------:R-:W-:Y:S01]  /*3c40*/  CS2R R102, SRZ ;  /* 0x0000000000667805 */ /* 0x000fe2000001ff00 */
[----:B------:R3:W4:Y:S01]  /*3c50*/  LDSM.16.M88.4 R132, [R180+0x14000] ;  /* 0x01400000b484783b */ /* 0x0007220000000200 */
        /* <DEDUP_REMOVED lines=14> */
[----:B------:R-:W-:Y:S01]  /*3d40*/  CS2R R26, SRZ ;  /* 0x00000000001a7805 */ /* 0x000fe2000001ff00 */
[----:B------:R3:W1:Y:S01]  /*3d50*/  LDSM.16.M88.4 R136, [R225] ;  /* 0x00000000e188783b */ /* 0x0006620000000200 */
[----:B------:R-:W-:Y:S02]  /*3d60*/  CS2R R24, SRZ ;  /* 0x0000000000187805 */ /* 0x000fe4000001ff00 */
[----:B------:R-:W-:Y:S02]  /*3d70*/  CS2R R18, SRZ ;  /* 0x0000000000127805 */ /* 0x000fe4000001ff00 */
[----:B------:R-:W-:Y:S01]  /*3d80*/  CS2R R16, SRZ ;  /* 0x0000000000107805 */ /* 0x000fe2000001ff00 */
[----:B------:R3:W1:Y:S01]  /*3d90*/  LDSM.16.M88.4 R140, [R226] ;  /* 0x00000000e28c783b */ /* 0x0006620000000200 */
[----:B------:R-:W-:-:S02]  /*3da0*/  CS2R R14, SRZ ;  /* 0x00000000000e7805 */ /* 0x000fc4000001ff00 */
[----:B------:R-:W-:Y:S02]  /*3db0*/  CS2R R12, SRZ ;  /* 0x00000000000c7805 */ /* 0x000fe4000001ff00 */
[----:B------:R-:W-:Y:S01]  /*3dc0*/  SHF.L.U64.HI R243, R245, 0x2, R243 ;  /* 0x00000002f5f37819 */ /* 0x000fe200000102f3 */
[----:B------:R3:W1:Y:S01]  /*3dd0*/  LDSM.16.M88.4 R144, [R227] ;  /* 0x00000000e390783b */ /* 0x0006620000000200 */
[----:B------:R-:W-:Y:S01]  /*3de0*/  ULDC UR12, c[0x0][0x394] ;  /* 0x0000e500000c7ab9 */ /* 0x000fe20000000800 */
[----:B------:R-:W-:Y:S01]  /*3df0*/  UMOV UR6, URZ ;  /* 0x0000003f00067c82 */ /* 0x000fe20008000000 */
[----:B------:R-:W-:Y:S01]  /*3e00*/  ULDC UR23, c[0x0][0x398] ;  /* 0x0000e60000177ab9 */ /* 0x000fe20000000800 */
[----:B------:R3:W1:Y:S01]  /*3e10*/  LDSM.16.M88.4 R152, [R225+0x1000] ;  /* 0x00100000e198783b */ /* 0x0006620000000200 */
        /* <DEDUP_REMOVED lines=8> */
[----:B------:R3:W1:Y:S01]  /*3ea0*/  LDSM.16.M88.4 R188, [R226+0x3000] ;  /* 0x00300000e2bc783b */ /* 0x0006620000000200 */
[----:B--2---:R-:W-:Y:S01]  /*3eb0*/  @P0 FMUL.FTZ R5, R4, R0 ;  /* 0x0000000004050220 */ /* 0x004fe20000410000 */
[----:B------:R-:W-:-:S02]  /*3ec0*/  LEA R4, R230, UR11, 0x1 ;  /* 0x0000000be6047c11 */ /* 0x000fc4000f8e08ff */
[----:B------:R-:W-:Y:S02]  /*3ed0*/  SEL R0, R6, 0xffffffe0, !P1 ;  /* 0xffffffe006007807 */ /* 0x000fe40004800000 */
[----:B------:R-:W-:Y:S02]  /*3ee0*/  @P0 R2UR UR11, R5 ;  /* 0x00000000050b02ca */ /* 0x000fe400000e0000 */
[----:B------:R-:W-:-:S05]  /*3ef0*/  IADD3 R192, R0, R4, R192 ;  /* 0x0000000400c07210 */ /* 0x000fca0007ffe0c0 */
[----:B------:R3:W2:Y:S04]  /*3f00*/  LDSM.16.M88.4 R160, [R192+0x1000] ;  /* 0x00100000c0a0783b */ /* 0x0006a80000000200 */
[----:B------:R3:W1:Y:S02]  /*3f10*/  LDSM.16.M88.4 R176, [R192+0x2000] ;  /* 0x00200000c0b0783b */ /* 0x0006640000000200 */
[----:B------:R-:W-:Y:S02]  /*3f20*/  @UP1 UMOV UR6, UR11 ;  /* 0x0000000b00061c82 */ /* 0x000fe40008000000 */
[----:B----4-:R-:W1:Y:S03]  /*3f30*/  LDSM.16.M88.4 R192, [R192+0x3000] ;  /* 0x00300000c0c0783b */ /* 0x010e660000000200 */
.L_x_334:
[----:B------:R-:W0:Y:S01]  /*3f40*/  LDGDEPBAR ;  /* 0x00000000000079af */ /* 0x000e220000000000 */
[----:B------:R-:W-:Y:S01]  /*3f50*/  LEA R0, R230, UR4, 0x1 ;  /* 0x00000004e6007c11 */ /* 0x000fe2000f8e08ff */
[----:B------:R-:W-:Y:S01]  /*3f60*/  USHF.L.U32 UR13, UR26, 0x5, URZ ;  /* 0x000000051a0d7899 */ /* 0x000fe2000800063f */
[----:B------:R-:W-:Y:S01]  /*3f70*/  IADD3 R60, P0, R244, UR19, RZ ;  /* 0x00000013f43c7c10 */ /* 0x000fe2000ff1e0ff */
[----:B------:R-:W-:Y:S01]  /*3f80*/  USHF.L.U32 UR11, UR10, 0x6, URZ ;  /* 0x000000060a0b7899 */ /* 0x000fe2000800063f */
[----:B------:R-:W-:Y:S02]  /*3f90*/  UMOV UR12, UR58 ;  /* 0x0000003a000c7c82 */ /* 0x000fe40008000000 */
[----:B------:R-:W-:Y:S01]  /*3fa0*/  IADD3.X R61, R243, UR18, RZ, P0, !PT ;  /* 0x00000012f33d7c10 */ /* 0x000fe200087fe4ff */
[----:B------:R-:W-:Y:S01]  /*3fb0*/  UISETP.GE.AND UP0, UPT, UR11, UR22, UPT ;  /* 0x000000160b00728c */ /* 0x000fe2000bf06270 */
[----:B------:R-:W-:Y:S04]  /*3fc0*/  DEPBAR.LE SB0, 0x0 ;  /* 0x000080000000791a */ /* 0x000fe80000000000 */
[----:B------:R-:W-:Y:S06]  /*3fd0*/  BAR.SYNC.DEFER_BLOCKING 0x0 ;  /* 0x0000000000007b1d */ /* 0x000fec0000010000 */
[----:B-1----:R-:W-:Y:S04]  /*3fe0*/  LDSM.16.M88.4 R8, [R2] ;  /* 0x000000000208783b */ /* 0x002fe80000000200 */
[----:B------:R-:W4:Y:S04]  /*3ff0*/  LDSM.16.M88.4 R44, [R0+0x10000] ;  /* 0x01000000002c783b */ /* 0x000f280000000200 */
[----:B------:R-:W-:Y:S04]  /*4000*/  LDSM.16.M88.4 R48, [R220] ;  /* 0x00000000dc30783b */ /* 0x000fe80000000200 */
[----:B------:R-:W3:Y:S04]  /*4010*/  LDSM.16.M88.4 R52, [R225+-0x4000] ;  /* 0xffc00000e134783b */ /* 0x000ee80000000200 */
[----:B------:R-:W-:Y:S04]  /*4020*/  LDSM.16.M88.4 R56, [R226+-0x4000] ;  /* 0xffc00000e238783b */ /* 0x000fe80000000200 */
[----:B-----5:R1:W5:Y:S01]  /*4030*/  LDG.E R62, desc[UR8][R60.64] ;  /* 0x000000083c3e7981 */ /* 0x020362000c1e1900 */
[C---:B----4-:R-:W-:Y:S03]  /*4040*/  HMMA.16816.F32 R4, R8.reuse, R44, RZ ;  /* 0x0000002c0804723c */ /* 0x050fe600000018ff */
        /* <DEDUP_REMOVED lines=70> */
[----:B------:R-:W-:Y:S05]  /*44b0*/  HMMA.16816.F32 R8, R44, R58, R8 ;  /* 0x0000003a2c08723c */ /* 0x000fea0000001808 */
[----:B------:R-:W-:Y:S06]  /*44c0*/  VIADD R56, R250, UR13 ;  /* 0x0000000dfa387c36 */ /* 0x000fec0008000000 */
[----:B------:R-:W-:Y:S05]  /*44d0*/  IADD3 R0, R245, -UR7, -R56 ;  /* 0x80000007f5007c10 */ /* 0x000fea000fffe838 */
[----:B------:R-:W-:Y:S04]  /*44e0*/  VIADD R0, R0, UR5 ;  /* 0x0000000500007c36 */ /* 0x000fe80008000000 */
[----:B------:R-:W-:Y:S01]  /*44f0*/  VIADD R0, R0, UR11 ;  /* 0x0000000b00007c36 */ /* 0x000fe20008000000 */
[C---:B---3--:R-:W-:Y:S05]  /*4500*/  HMMA.16816.F32 R4, R48.reuse, R52, R4 ;  /* 0x000000343004723c */ /* 0x048fea0000001804 */
[C---:B------:R-:W-:Y:S01]  /*4510*/  VIADD R47, R0.reuse, 0x7 ;  /* 0x00000007002f7836 */ /* 0x040fe20000000000 */
[----:B------:R-:W-:Y:S04]  /*4520*/  HMMA.16816.F32 R8, R48, R54, R8 ;  /* 0x000000363008723c */ /* 0x000fe80000001808 */
[----:B------:R-:W-:Y:S01]  /*4530*/  ISETP.GE.AND P0, PT, R47, RZ, PT ;  /* 0x000000ff2f00720c */ /* 0x000fe20003f06270 */
[C---:B------:R-:W-:Y:S02]  /*4540*/  VIADD R57, R0.reuse, 0x8 ;  /* 0x0000000800397836 */ /* 0x040fe40000000000 */
[----:B------:R-:W-:Y:S01]  /*4550*/  IABS R48, R0 ;  /* 0x0000000000307213 */ /* 0x000fe20000000000 */
[C---:B------:R-:W-:Y:S02]  /*4560*/  VIADD R44, R0.reuse, 0xfffffff7 ;  /* 0xfffffff7002c7836 */ /* 0x040fe40000000000 */
[----:B------:R-:W-:Y:S01]  /*4570*/  ISETP.GE.AND P1, PT, R57, RZ, PT ;  /* 0x000000ff3900720c */ /* 0x000fe20003f26270 */
[C---:B------:R-:W-:Y:S02]  /*4580*/  VIADD R46, R0.reuse, 0xffffffff ;  /* 0xffffffff002e7836 */ /* 0x040fe40000000000 */
[----:B------:R-:W-:Y:S03]  /*4590*/  VIADD R45, R0, 0xfffffff8 ;  /* 0xfffffff8002d7836 */ /* 0x000fe60000000000 */
[----:B------:R-:W-:Y:S02]  /*45a0*/  ISETP.GE.AND P2, PT, R46, RZ, PT ;  /* 0x000000ff2e00720c */ /* 0x000fe40003f46270 */
[----:B------:R-:W-:Y:S02]  /*45b0*/  @!P0 IADD3 R47, -R0, -0x7, RZ ;  /* 0xfffffff9002f8810 */ /* 0x000fe40007ffe1ff */
[----:B------:R-:W-:Y:S02]  /*45c0*/  ISETP.GE.AND P0, PT, R44, RZ, PT ;  /* 0x000000ff2c00720c */ /* 0x000fe40003f06270 */
[----:B------:R-:W-:Y:S02]  /*45d0*/  I2FP.F32.S32 R47, R47 ;  /* 0x0000002f002f7245 */ /* 0x000fe40000201400 */
[C---:B------:R-:W-:Y:S02]  /*45e0*/  @!P1 IADD3 R57, -R0.reuse, -0x8, RZ ;  /* 0xfffffff800399810 */ /* 0x040fe40007ffe1ff */
[----:B------:R-:W-:Y:S01]  /*45f0*/  ISETP.GE.AND P1, PT, R45, RZ, PT ;  /* 0x000000ff2d00720c */ /* 0x000fe20003f26270 */
[----:B------:R-:W-:Y:S01]  /*4600*/  FFMA.FTZ R7, R47, -UR6, R7 ;  /* 0x800000062f077c23 */ /* 0x000fe20008010007 */
[----:B------:R-:W-:Y:S02]  /*4610*/  I2FP.F32.S32 R57, R57 ;  /* 0x0000003900397245 */ /* 0x000fe40000201400 */
[C---:B------:R-:W-:Y:S03]  /*4620*/  @!P2 IADD3 R46, -R0.reuse, 0x1, RZ ;  /* 0x00000001002ea810 */ /* 0x040fe60007ffe1ff */
[C---:B------:R-:W-:Y:S01]  /*4630*/  @!P0 IADD3 R44, -R0.reuse, 0x9, RZ ;  /* 0x00000009002c8810 */ /* 0x040fe20007ffe1ff */
[----:B------:R-:W-:Y:S01]  /*4640*/  FFMA.FTZ R6, R57, -UR6, R6 ;  /* 0x8000000639067c23 */ /* 0x000fe20008010006 */
[----:B------:R-:W-:Y:S02]  /*4650*/  PLOP3.LUT P0, PT, PT, PT, UP0, 0x80, 0x0 ;  /* 0x000000000000781c */ /* 0x000fe40003f0f008 */
[----:B------:R-:W-:Y:S02]  /*4660*/  I2FP.F32.S32 R46, R46 ;  /* 0x0000002e002e7245 */ /* 0x000fe40000201400 */
[----:B------:R-:W-:Y:S02]  /*4670*/  @!P1 IADD3 R45, -R0, 0x8, RZ ;  /* 0x00000008002d9810 */ /* 0x000fe40007ffe1ff */
[----:B------:R-:W-:Y:S01]  /*4680*/  I2FP.F32.S32 R0, R48 ;  /* 0x0000003000007245 */ /* 0x000fe20000201400 */
[C---:B------:R-:W-:Y:S01]  /*4690*/  FFMA.FTZ R5, R46.reuse, -UR6, R5 ;  /* 0x800000062e057c23 */ /* 0x040fe20008010005 */
[----:B------:R-:W-:Y:S01]  /*46a0*/  I2FP.F32.S32 R45, R45 ;  /* 0x0000002d002d7245 */ /* 0x000fe20000201400 */
[----:B------:R-:W-:Y:S01]  /*46b0*/  FFMA.FTZ R11, R46, -UR6, R11 ;  /* 0x800000062e0b7c23 */ /* 0x000fe2000801000b */
[----:B------:R-:W-:Y:S01]  /*46c0*/  I2FP.F32.S32 R44, R44 ;  /* 0x0000002c002c7245 */ /* 0x000fe20000201400 */
[C---:B------:R-:W-:Y:S01]  /*46d0*/  FFMA.FTZ R4, R0.reuse, -UR6, R4 ;  /* 0x8000000600047c23 */ /* 0x040fe20008010004 */
[----:B------:R-:W-:Y:S01]  /*46e0*/  FFMA.FTZ R10, R0, -UR6, R10 ;  /* 0x80000006000a7c23 */ /* 0x000fe2000801000a */
[----:B------:R-:W-:Y:S02]  /*46f0*/  FFMA.FTZ R8, R45, -UR6, R8 ;  /* 0x800000062d087c23 */ /* 0x000fe40008010008 */
[----:B------:R-:W-:Y:S01]  /*4700*/  FFMA.FTZ R9, R44, -UR6, R9 ;  /* 0x800000062c097c23 */ /* 0x000fe20008010009 */
[----:B-1--4-:R-:W-:Y:S06]  /*4710*/  @!P0 BRA `(.L_x_330) ;  /* 0x00000000002c8947 */ /* 0x012fec0003800000 */
        /* <DEDUP_REMOVED lines=11> */
.L_x_330:
[----:B------:R-:W-:Y:S01]  /*47d0*/  UIADD3 UR14, UR5, 0x1, -UR7 ;  /* 0x00000001050e7890 */ /* 0x000fe2000fffe807 */
[----:B------:R-:W-:Y:S01]  /*47e0*/  VIADD R44, R245, UR11 ;  /* 0x0000000bf52c7c36 */ /* 0x000fe20008000000 */
[----:B------:R-:W-:Y:S01]  /*47f0*/  UIADD3 UR13, -UR12, UR5, -UR7 ;  /* 0x000000050c0d7290 */ /* 0x000fe2000fffe907 */
[C---:B------:R-:W-:Y:S01]  /*4800*/  VIADD R48, R56.reuse, 0x1 ;  /* 0x0000000138307836 */ /* 0x040fe20000000000 */
[----:B------:R-:W-:Y:S01]  /*4810*/  UIADD3 UR15, UR14, UR23, URZ ;  /* 0x000000170e0f7290 */ /* 0x000fe2000fffe03f */
[----:B------:R-:W-:Y:S02]  /*4820*/  IMAD.U32 R49, RZ, RZ, UR23 ;  /* 0x00000017ff317e24 */ /* 0x000fe4000f8e00ff */
[----:B------:R-:W-:Y:S01]  /*4830*/  VIADD R47, R56, 0x8 ;  /* 0x00000008382f7836 */ /* 0x000fe20000000000 */
[----:B------:R-:W-:Y:S01]  /*4840*/  VIADDMNMX R0, R44, UR13, RZ, !PT ;  /* 0x0000000d2c007c46 */ /* 0x000fe2000f8001ff */
[C---:B------:R-:W-:Y:S02]  /*4850*/  VIADD R46, R56.reuse, 0x9 ;  /* 0x00000009382e7836 */ /* 0x040fe40000000000 */
[----:B------:R-:W-:Y:S01]  /*4860*/  IMAD.U32 R45, RZ, RZ, UR15 ;  /* 0x0000000fff2d7e24 */ /* 0x000fe2000f8e00ff */
[-C--:B------:R-:W-:Y:S02]  /*4870*/  ISETP.GE.AND P1, PT, R56, R0.reuse, PT ;  /* 0x000000003800720c */ /* 0x080fe40003f26270 */
[-C--:B------:R-:W-:Y:S02]  /*4880*/  ISETP.GE.AND P0, PT, R48, R0.reuse, PT ;  /* 0x000000003000720c */ /* 0x080fe40003f06270 */
[C---:B------:R-:W-:Y:S01]  /*4890*/  VIADDMNMX R45, R44.reuse, R45, UR5, PT ;  /* 0x000000052c2d7e46 */ /* 0x040fe2000b80012d */
[----:B------:R-:W-:Y:S01]  /*48a0*/  VIADD R44, R44, 0x8 ;  /* 0x000000082c2c7836 */ /* 0x000fe20000000000 */
[-C--:B------:R-:W-:Y:S02]  /*48b0*/  ISETP.GE.AND P2, PT, R47, R0.reuse, PT ;  /* 0x000000002f00720c */ /* 0x080fe40003f46270 */
[-C--:B------:R-:W-:Y:S02]  /*48c0*/  ISETP.GE.OR P1, PT, R56, R45.reuse, !P1 ;  /* 0x0000002d3800720c */ /* 0x080fe40004f26670 */
[----:B------:R-:W-:Y:S01]  /*48d0*/  IADD3 R49, R44, UR14, R49 ;  /* 0x0000000e2c317c10 */ /* 0x000fe2000fffe031 */
[----:B------:R-:W-:Y:S01]  /*48e0*/  UMOV UR14, UR12 ;  /* 0x0000000c000e7c82 */ /* 0x000fe20008000000 */
[-C--:B------:R-:W-:Y:S02]  /*48f0*/  ISETP.GE.OR P0, PT, R48, R45.reuse, !P0 ;  /* 0x0000002d3000720c */ /* 0x080fe40004706670 */
[----:B------:R-:W-:Y:S02]  /*4900*/  VIADDMNMX R44, R44, UR13, RZ, !PT ;  /* 0x0000000d2c2c7c46 */ /* 0x000fe4000f8001ff */
[----:B------:R-:W-:Y:S02]  /*4910*/  FSEL R4, R4, -INF , !P1 ;  /* 0xff80000004047808 */ /* 0x000fe40004800000 */
[----:B------:R-:W-:Y:S02]  /*4920*/  ISETP.GE.AND P1, PT, R46, R0, PT ;  /* 0x000000002e00720c */ /* 0x000fe40003f26270 */
[----:B------:R-:W-:Y:S02]  /*4930*/  FSEL R5, R5, -INF , !P0 ;  /* 0xff80000005057808 */ /* 0x000fe40004000000 */
[----:B------:R-:W-:Y:S02]  /*4940*/  VIMNMX R0, R49, UR5, PT ;  /* 0x0000000531007c48 */ /* 0x000fe4000bfe0100 */
[----:B------:R-:W-:Y:S02]  /*4950*/  ISETP.GE.AND P0, PT, R56, R44, PT ;  /* 0x0000002c3800720c */ /* 0x000fe40003f06270 */
[-C--:B------:R-:W-:Y:S02]  /*4960*/  ISETP.GE.OR P2, PT, R47, R45.reuse, !P2 ;  /* 0x0000002d2f00720c */ /* 0x080fe40005746670 */
[----:B------:R-:W-:Y:S02]  /*4970*/  ISETP.GE.OR P1, PT, R46, R45, !P1 ;  /* 0x0000002d2e00720c */ /* 0x000fe40004f26670 */
[----:B------:R-:W-:Y:S02]  /*4980*/  ISETP.GE.OR P0, PT, R56, R0, !P0 ;  /* 0x000000003800720c */ /* 0x000fe40004706670 */
        /* <DEDUP_REMOVED lines=12> */
.L_x_331:
        /* <DEDUP_REMOVED lines=236> */
.L_x_332:
        /* <DEDUP_REMOVED lines=385> */
.L_x_333:
        /* <DEDUP_REMOVED lines=147> */
.L_x_335:
        /* <DEDUP_REMOVED lines=20> */
.L_x_336:
        /* <DEDUP_REMOVED lines=51> */
.L_x_338:
[----:B------:R-:W-:Y:S05]  /*7ec0*/  BSYNC B0 ;  /* 0x0000000000007941 */ /* 0x000fea0003800000 */
.L_x_337:
        /* <DEDUP_REMOVED lines=30> */
.L_x_317:
[----:B------:R-:W-:Y:S05]  /*80b0*/  BSYNC B1 ;  /* 0x0000000000017941 */ /* 0x000fea0003800000 */
.L_x_307:
[----:B------:R-:W-:Y:S02]  /*80c0*/  ULDC UR5, c[0x0][0xc] ;  /* 0x0000030000057ab9 */ /* 0x000fe40000000800 */
[----:B------:R-:W-:-:S04]  /*80d0*/  UIADD3 UR26, UR5, UR26, URZ ;  /* 0x0000001a051a7290 */ /* 0x000fc8000fffe03f */
[----:B------:R-:W-:-:S06]  /*80e0*/  UISETP.GE.AND UP0, UPT, UR26, UR61, UPT ;  /* 0x0000003d1a00728c */ /* 0x000fcc000bf06270 */
[----:B------:R-:W-:-:S13]  /*80f0*/  PLOP3.LUT P0, PT, PT, PT, UP0, 0x80, 0x0 ;  /* 0x000000000000781c */ /* 0x000fda0003f0f008 */
[----:B------:R-:W-:Y:S05]  /*8100*/  @P0 BRA `(.L_x_339) ;  /* 0x0000000000040947 */ /* 0x000fea0003800000 */
[----:B------:R-:W-:Y:S05]  /*8110*/  BRA `(.L_x_340) ;  /* 0xffffff8800607947 */ /* 0x000fea000383ffff */
.L_x_339:
[----:B------:R-:W-:Y:S05]  /*8120*/  EXIT ;  /* 0x000000000000794d */ /* 0x000fea0003800000 */
.L_x_341:
        /* <DEDUP_REMOVED lines=13> */
.L_x_2030:


//--------------------- .text._ZN5flash44flash_bwd_dq_dk_dv_loop_seqk_parallel_kernelI23Flash_bwd_kernel_traitsILi256ELi64ELi32ELi8ELi4ELi1ELi2ELb1ELb1EN7cutlass6half_tE19Flash_kernel_traitsILi256ELi64ELi32ELi8ES3_EELb0ELb0ELb1ELb1ELb0ELb0ELb1EEEvNS_16Flash_bwd_paramsE --------------------------
	.section	.text._ZN5flash44flash_bwd_dq_dk_dv_loop_seqk_parallel_kernelI23Flash_bwd_kernel_traitsILi256ELi64ELi32ELi8ELi4ELi1ELi2ELb1ELb1EN7cutlass6half_tE19Flash_kernel_traitsILi256ELi64ELi32ELi8ES3_EELb0ELb0ELb1ELb1ELb0ELb0ELb1EEEvNS_16Flash_bwd_paramsE,"ax",@progbits
	.align	128
        .global         _ZN5flash44flash_bwd_dq_dk_dv_loop_seqk_parallel_kernelI23Flash_bwd_kernel_traitsILi256ELi64ELi32ELi8ELi4ELi1ELi2ELb1ELb1EN7cutlass6half_tE19Flash_kernel_traitsILi256ELi64ELi32ELi8ES3_EELb0ELb0ELb1ELb1ELb0ELb0ELb1EEEvNS_16Flash_bwd_paramsE
        .type           _ZN5flash44flash_bwd_dq_dk_dv_loop_seqk_parallel_kernelI23Flash_bwd_kernel_traitsILi256ELi64ELi32ELi8ELi4ELi1ELi2ELb1ELb1EN7cutlass6half_tE19Flash_kernel_traitsILi256ELi64ELi32ELi8ES3_EELb0ELb0ELb1ELb1ELb0ELb0ELb1EEEvNS_16Flash_bwd_paramsE,@function
        .size           _ZN5flash44flash_bwd_dq_dk_dv_loop_seqk_parallel_kernelI23Flash_bwd_kernel_traitsILi256ELi64ELi32ELi8ELi4ELi1ELi2ELb1ELb1EN7cutlass6half_tE19Flash_kernel_traitsILi256ELi64ELi32ELi8ES3_EELb0ELb0ELb1ELb1ELb0ELb0ELb1EEEvNS_16Flash_bwd_paramsE,(.L_x_2031 - _ZN5flash44flash_bwd_dq_dk_dv_loop_seqk_parallel_kernelI23Flash_bwd_kernel_traitsILi256ELi64ELi32ELi8ELi4ELi1ELi2ELb1ELb1EN7cutlass6half_tE19Flash_kernel_traitsILi256ELi64ELi32ELi8ES3_EELb0ELb0ELb1ELb1ELb0ELb0ELb1EEEvNS_16Flash_bwd_paramsE)
        .other          _ZN5flash44flash_bwd_dq_dk_dv_loop_seqk_parallel_kernelI23Flash_bwd_kernel_traitsILi256ELi64ELi32ELi8ELi4ELi1ELi2ELb1ELb1EN7cutlass6half_tE19Flash_kernel_traitsILi256ELi64ELi32ELi8ES3_EELb0ELb0ELb1ELb1ELb0ELb0ELb1EEEvNS_16Flash_bwd_paramsE,@"STO_CUDA_ENTRY STV_DEFAULT"
_ZN5flash44flash_bwd_dq_dk_dv_loop_seqk_parallel_kernelI23Flash_bwd_kernel_traitsILi256ELi64ELi32ELi8ELi4ELi1ELi2ELb1ELb1EN7cutlass6half_tE19Flash_kernel_traitsILi256ELi64ELi32ELi8ES3_EELb0ELb0ELb1ELb1ELb0ELb0ELb1EEEvNS_16Flash_bwd_paramsE:
.text._ZN5flash44flash_bwd_dq_dk_dv_loop_seqk_parallel_kernelI23Flash_bwd_kernel_traitsILi256ELi64ELi32ELi8ELi4ELi1ELi2ELb1ELb1EN7cutlass6half_tE19Flash_kernel_traitsILi256ELi64ELi32ELi8ES3_EELb0ELb0ELb1ELb1ELb0ELb0ELb1EEEvNS_16Flash_bwd_paramsE:
        /* <DEDUP_REMOVED lines=170> */
.L_x_376:
        /* <DEDUP_REMOVED lines=67> */
.L_x_342:
        /* <DEDUP_REMOVED lines=113> */
.L_x_344:
        /* <DEDUP_REMOVED lines=13> */
.L_x_345:
        /* <DEDUP_REMOVED lines=39> */
.L_x_346:
[----:B------:R-:W-:-:S04]  /*1920*/  UIMAD UR6, UR45, UR59, UR55 ;  /* 0x0000003b2d0672a4 */ /* 0x000fc8000f8e0237 */
[----:B------:R-:W-:-:S12]  /*1930*/  UIMAD UR6, UR6, UR57, URZ ;  /* 0x00000039060672a4 */ /* 0x000fd8000f8e023f */
.L_x_347:
        /* <DEDUP_REMOVED lines=12> */
[----:B------:R-:W-:Y:S01]  /*1a00*/  UIADD3 UR12, UP3, UP1, UR14, UR12, UR23 ;  /* 0x0000000c0e0c7290 */ /* 0x000fe2000f97e017 */
[----:B------:R-:W-:Y:S01]  /*1a10*/  ULDC.64 UR18, c[0x0][0x428] ;  /* 0x00010a0000127ab9 */ /* 0x000fe20000000a00 */
[----:B------:R-:W-:Y:S01]  /*1a20*/  UIADD3 UR30, UR20, UR50, URZ ;  /* 0x00000032141e7290 */ /* 0x000fe2000fffe03f */
[----:B------:R-:W-:Y:S01]  /*1a30*/  IMAD.U32 R29, RZ, RZ, UR18 ;  /* 0x00000012ff1d7e24 */ /* 0x000fe2000f8e00ff */
[----:B------:R-:W-:Y:S01]  /*1a40*/  UIADD3.X UR6, UR16, UR6, UR22, UP3, UP1 ;  /* 0x0000000610067290 */ /* 0x000fe20009fe2416 */
[----:B------:R-:W-:Y:S02]  /*1a50*/  ULDC.64 UR48, c[0x0][0x478] ;  /* 0x00011e0000307ab9 */ /* 0x000fe40000000a00 */
[----:B------:R-:W-:Y:S01]  /*1a60*/  ULDC.64 UR22, c[0x0][0x258] ;  /* 0x0000960000167ab9 */ /* 0x000fe20000000a00 */
[----:B------:R-:W-:Y:S01]  /*1a70*/  ULDC.64 UR52, c[0x0][0x2b0] ;  /* 0x0000ac0000347ab9 */ /* 0x000fe20000000a00 */
[----:B------:R-:W-:Y:S01]  /*1a80*/  IMAD.U32 R34, RZ, RZ, UR22 ;  /* 0x00000016ff227e24 */ /* 0x000fe2000f8e00ff */
[----:B------:R-:W-:Y:S01]  /*1a90*/  UIMAD.WIDE UR16, UR36, 0x4, UR48 ;  /* 0x00000004241078a5 */ /* 0x000fe2000f8e0230 */
        /* <DEDUP_REMOVED lines=28> */
[----:B------:R-:W-:Y:S01]  /*1c60*/  SHF.R.S32.HI R0, RZ, 0x3, R10 ;  /* 0x00000003ff007819 */ /* 0x000fe2000001140a */
[----:B------:R-:W-:Y:S01]  /*1c70*/  VIADD R16, R4, 0xc0 ;  /* 0x000000c004107836 */ /* 0x000fe20000000000 */
[----:B------:R-:W-:Y:S01]  /*1c80*/  ISETP.GE.AND P5, PT, R17, UR46, PT ;  /* 0x0000002e11007c0c */ /* 0x000fe2000bfa6270 */
[----:B------:R-:W-:Y:S01]  /*1c90*/  UIMAD UR11, UR54, UR18, URZ ;  /* 0x00000012360b72a4 */ /* 0x000fe2000f8e023f */
[----:B------:R-:W-:-:S02]  /*1ca0*/  IADD3.X R7, R5, UR39, RZ, P0, !PT ;  /* 0x0000002705077c10 */ /* 0x000fc400087fe4ff */
[----:B------:R-:W-:Y:S01]  /*1cb0*/  SHF.R.S32.HI R39, RZ, 0x1f, R0 ;  /* 0x0000001fff277819 */ /* 0x000fe20000011400 */
[----:B------:R-:W-:Y:S01]  /*1cc0*/  UIMAD UR11, UR55, UR19, UR11 ;  /* 0x00000013370b72a4 */ /* 0x000fe2000f8e020b */
[----:B------:R-:W-:Y:S01]  /*1cd0*/  IADD3 R22, P0, R0, UR20, RZ ;  /* 0x0000001400167c10 */ /* 0x000fe2000ff1e0ff */
[----:B------:R-:W-:Y:S01]  /*1ce0*/  IMAD.WIDE.U32 R6, R8, UR20, R6 ;  /* 0x0000001408067c25 */ /* 0x000fe2000f8e0006 */
[----:B------:R-:W-:Y:S01]  /*1cf0*/  SEL R10, RZ, 0xffffffff, P5 ;  /* 0xffffffffff0a7807 */ /* 0x000fe20002800000 */
[----:B------:R-:W-:Y:S01]  /*1d00*/  UIMAD UR20, UR54, UR22, URZ ;  /* 0x00000016361472a4 */ /* 0x000fe2000f8e023f */
[----:B------:R-:W-:Y:S01]  /*1d10*/  IADD3.X R27, R39, UR21, RZ, P0, !PT ;  /* 0x00000015271b7c10 */ /* 0x000fe200087fe4ff */
[----:B------:R-:W-:Y:S01]  /*1d20*/  USHF.R.S32.HI UR21, URZ, 0x6, UR6 ;  /* 0x000000063f157899 */ /* 0x000fe20008011406 */
[----:B------:R-:W-:Y:S01]  /*1d30*/  ISETP.GE.AND P3, PT, R4, UR46, PT ;  /* 0x0000002e04007c0c */ /* 0x000fe2000bf66270 */
[----:B------:R-:W-:Y:S01]  /*1d40*/  IMAD.SHL.U32 R10, R10, 0x2, RZ ;  /* 0x000000020a0a7824 */ /* 0x000fe200078e00ff */
[----:B------:R-:W-:Y:S01]  /*1d50*/  ISETP.GE.AND P4, PT, R15, UR46, PT ;  /* 0x0000002e0f007c0c */ /* 0x000fe2000bf86270 */
[----:B------:R-:W-:Y:S01]  /*1d60*/  UISETP.LT.AND UP1, UPT, URZ, UR21, UPT ;  /* 0x000000153f00728c */ /* 0x000fe2000bf21270 */
[----:B------:R-:W-:Y:S01]  /*1d70*/  SEL R11, RZ, 0x1, P3 ;  /* 0x00000001ff0b7807 */ /* 0x000fe20001800000 */
[----:B------:R-:W-:Y:S01]  /*1d80*/  IMAD.IADD R7, R7, 0x1, R12 ;  /* 0x0000000107077824 */ /* 0x000fe200078e020c */
[----:B------:R-:W-:Y:S01]  /*1d90*/  ISETP.GE.AND P6, PT, R16, UR46, PT ;  /* 0x0000002e10007c0c */ /* 0x000fe2000bfc6270 */
[----:B------:R-:W-:Y:S01]  /*1da0*/  USEL UR21, URZ, UR21, !UP1 ;  /* 0x000000153f157287 */ /* 0x000fe2000c800000 */
[----:B------:R-:W-:Y:S01]  /*1db0*/  LOP3.LUT R18, R10, 0x2, R11, 0xe2, !PT ;  /* 0x000000020a127812 */ /* 0x000fe200078ee20b */
[----:B------:R-:W-:Y:S01]  /*1dc0*/  IMAD R10, R27, UR28, RZ ;  /* 0x0000001c1b0a7c24 */ /* 0x000fe2000f8e02ff */
[----:B------:R-:W-:Y:S01]  /*1dd0*/  SEL R14, RZ, 0x4, P4 ;  /* 0x00000004ff0e7807 */ /* 0x000fe20002000000 */
[----:B------:R-:W-:Y:S01]  /*1de0*/  IMAD.WIDE.U32 R12, R22, UR28, R4 ;  /* 0x0000001c160c7c25 */ /* 0x000fe2000f8e0004 */
[----:B------:R-:W-:-:S02]  /*1df0*/  UISETP.GT.AND UP1, UPT, UR43, UR21, UPT ;  /* 0x000000152b00728c */ /* 0x000fc4000bf24270 */
[----:B------:R-:W-:Y:S01]  /*1e00*/  UIMAD UR20, UR55, UR23, UR20 ;  /* 0x00000017371472a4 */ /* 0x000fe2000f8e0214 */
[----:B------:R-:W-:Y:S01]  /*1e10*/  IMAD R35, R22, UR29, R10 ;  /* 0x0000001d16237c24 */ /* 0x000fe2000f8e020a */
[----:B------:R-:W-:Y:S01]  /*1e20*/  SEL R10, RZ, 0x8, P6 ;  /* 0x00000008ff0a7807 */ /* 0x000fe20003000000 */
[----:B------:R-:W-:Y:S01]  /*1e30*/  IMAD.WIDE.U32 R6, R29, UR55, R6 ;  /* 0x000000371d067c25 */ /* 0x000fe2000f8e0006 */
[----:B------:R-:W-:Y:S01]  /*1e40*/  IADD3 R12, P0, R12, UR44, RZ ;  /* 0x0000002c0c0c7c10 */ /* 0x000fe2000ff1e0ff */
[----:B------:R-:W-:Y:S01]  /*1e50*/  UIMAD.WIDE UR22, UR30, 0x4, UR52 ;  /* 0x000000041e1678a5 */ /* 0x000fe2000f8e0234 */
[----:B------:R-:W-:Y:S01]  /*1e60*/  LOP3.LUT R26, R10, R18, R14, 0xfe, !PT ;  /* 0x000000120a1a7212 */ /* 0x000fe200078efe0e */
[----:B------:R-:W-:Y:S01]  /*1e70*/  IMAD.MOV.U32 R10, RZ, RZ, R6 ;  /* 0x000000ffff0a7224 */ /* 0x000fe200078e0006 */
[----:B------:R-:W-:Y:S01]  /*1e80*/  PLOP3.LUT P2, PT, PT, PT, UP1, 0x80, 0x0 ;  /* 0x000000000000781c */ /* 0x000fe20003f4f018 */
[----:B------:R-:W-:Y:S01]  /*1e90*/  VIADD R11, R7, UR11 ;  /* 0x0000000b070b7c36 */ /* 0x000fe20008000000 */
[----:B------:R-:W-:Y:S01]  /*1ea0*/  IADD3.X R13, R13, UR38, R35, P0, !PT ;  /* 0x000000260d0d7c10 */ /* 0x000fe200087fe423 */
[-C--:B------:R-:W-:Y:S01]  /*1eb0*/  IMAD R6, R39, R8.reuse, RZ ;  /* 0x0000000827067224 */ /* 0x080fe200078e02ff */
[----:B------:R-:W-:Y:S01]  /*1ec0*/  UMOV UR19, UR16 ;  /* 0x0000001000137c82 */ /* 0x000fe20008000000 */
[----:B------:R-:W-:Y:S01]  /*1ed0*/  IMAD.WIDE.U32 R10, R0, R8, R10 ;  /* 0x00000008000a7225 */ /* 0x000fe200078e000a */
[----:B------:R-:W-:Y:S01]  /*1ee0*/  UMOV UR18, UR17 ;  /* 0x0000001100127c82 */ /* 0x000fe20008000000 */
[----:B------:R-:W-:Y:S01]  /*1ef0*/  UMOV UR17, UR22 ;  /* 0x0000001600117c82 */ /* 0x000fe20008000000 */
[----:B------:R-:W-:Y:S01]  /*1f00*/  UMOV UR16, UR23 ;  /* 0x0000001700107c82 */ /* 0x000fe20008000000 */
        /* <DEDUP_REMOVED lines=29> */
.L_x_349:
        /* <DEDUP_REMOVED lines=18> */
.L_x_350:
        /* <DEDUP_REMOVED lines=30> */
.L_x_352:
[----:B------:R-:W-:Y:S05]  /*23e0*/  BSYNC B0 ;  /* 0x0000000000007941 */ /* 0x000fea0003800000 */
.L_x_351:
        /* <DEDUP_REMOVED lines=29> */
.L_x_348:
        /* <DEDUP_REMOVED lines=70> */
.L_x_355:
[----:B------:R-:W-:Y:S05]  /*2a20*/  BSYNC B0 ;  /* 0x0000000000007941 */ /* 0x000fea0003800000 */
.L_x_354:
        /* <DEDUP_REMOVED lines=54> */
.L_x_357:
[----:B------:R-:W-:Y:S05]  /*2d90*/  BSYNC B0 ;  /* 0x0000000000007941 */ /* 0x000fea0003800000 */
.L_x_356:
        /* <DEDUP_REMOVED lines=44> */
.L_x_359:
[----:B------:R-:W-:Y:S05]  /*3060*/  BSYNC B0 ;  /* 0x0000000000007941 */ /* 0x000fea0003800000 */
.L_x_358:
        /* <DEDUP_REMOVED lines=39> */
.L_x_361:
[----:B------:R-:W-:Y:S05]  /*32e0*/  BSYNC B0 ;  /* 0x0000000000007941 */ /* 0x000fea0003800000 */
.L_x_360:
        /* <DEDUP_REMOVED lines=42> */
.L_x_363:
[----:B------:R-:W-:Y:S05]  /*3590*/  BSYNC B0 ;  /* 0x0000000000007941 */ /* 0x000fea0003800000 */
.L_x_362:
        /* <DEDUP_REMOVED lines=61> */
.L_x_365:
[----:B------:R-:W-:Y:S05]  /*3970*/  BSYNC B0 ;  /* 0x0000000000007941 */ /* 0x000fea0003800000 */
.L_x_364:
        /* <DEDUP_REMOVED lines=8> */
[----:B------:R-:W-:Y:S01]  /*3a00*/  LOP3.LUT P1, RZ, R37, 0x2, RZ, 0xc0, !PT ;  /* 0x0000000225ff7812 */ /* 0x000fe2000782c0ff */
[----:B------:R-:W-:Y:S01]  /*3a10*/  ULDC UR24, c[0x0][0x398] ;  /* 0x0000e60000187ab9 */ /* 0x000fe20000000800 */
        /* <DEDUP_REMOVED lines=83> */
.L_x_370:
[----:B------:R-:W0:Y:S01]  /*3f50*/  LDGDEPBAR ;  /* 0x00000000000079af */ /* 0x000e220000000000 */
[----:B------:R-:W-:Y:S01]  /*3f60*/  LEA R0, R230, UR4, 0x1 ;  /* 0x00000004e6007c11 */ /* 0x000fe2000f8e08ff */
[----:B------:R-:W-:Y:S02]  /*3f70*/  USHF.L.U32 UR13, UR26, 0x5, URZ ;  /* 0x000000051a0d7899 */ /* 0x000fe4000800063f */
[----:B------:R-:W-:Y:S01]  /*3f80*/  USHF.L.U32 UR11, UR10, 0x6, URZ ;  /* 0x000000060a0b7899 */ /* 0x000fe2000800063f */
[----:B------:R-:W-:Y:S03]  /*3f90*/  UMOV UR12, UR58 ;  /* 0x0000003a000c7c82 */ /* 0x000fe60008000000 */
[----:B------:R-:W-:Y:S01]  /*3fa0*/  UISETP.GE.AND UP0, UPT, UR11, UR23, UPT ;  /* 0x000000170b00728c */ /* 0x000fe2000bf06270 */
[----:B------:R-:W-:Y:S04]  /*3fb0*/  DEPBAR.LE SB0, 0x0 ;  /* 0x000080000000791a */ /* 0x000fe80000000000 */
[----:B------:R-:W-:Y:S06]  /*3fc0*/  BAR.SYNC.DEFER_BLOCKING 0x0 ;  /* 0x0000000000007b1d */ /* 0x000fec0000010000 */
[----:B-1----:R-:W-:Y:S04]  /*3fd0*/  LDSM.16.M88.4 R8, [R2] ;  /* 0x000000000208783b */ /* 0x002fe80000000200 */
[----:B------:R-:W4:Y:S04]  /*3fe0*/  LDSM.16.M88.4 R44, [R0+0x10000] ;  /* 0x01000000002c783b */ /* 0x000f280000000200 */
[----:B------:R-:W-:Y:S04]  /*3ff0*/  LDSM.16.M88.4 R48, [R220] ;  /* 0x00000000dc30783b */ /* 0x000fe80000000200 */
[----:B------:R-:W3:Y:S04]  /*4000*/  LDSM.16.M88.4 R52, [R225+-0x4000] ;  /* 0xffc00000e134783b */ /* 0x000ee80000000200 */
[----:B------:R-:W-:Y:S04]  /*4010*/  LDSM.16.M88.4 R56, [R224] ;  /* 0x00000000e038783b */ /* 0x000fe80000000200 */
[----:B------:R-:W2:Y:S04]  /*4020*/  LDSM.16.M88.4 R60, [R226+-0x4000] ;  /* 0xffc00000e23c783b */ /* 0x000ea80000000200 */
[----:B------:R-:W-:Y:S01]  /*4030*/  LDSM.16.M88.4 R64, [R227+-0x4000] ;  /* 0xffc00000e340783b */ /* 0x000fe20000000200 */
[C---:B----4-:R-:W-:Y:S06]  /*4040*/  HMMA.16816.F32 R4, R8.reuse, R44, RZ ;  /* 0x0000002c0804723c */ /* 0x050fec00000018ff */
[----:B------:R-:W-:Y:S01]  /*4050*/  HMMA.16816.F32 R8, R8, R46, RZ ;  /* 0x0000002e0808723c */ /* 0x000fe200000018ff */
[----:B------:R-:W4:Y:S11]  /*4060*/  LDSM.16.M88.4 R44, [R223] ;  /* 0x00000000df2c783b */ /* 0x000f360000000200 */
[----:B------:R-:W-:Y:S06]  /*4070*/  @!UPT UIADD3 URZ, URZ, URZ, URZ ;  /* 0x0000003f3f3ff290 */ /* 0x000fec000fffe03f */
[C---:B---3--:R-:W-:Y:S06]  /*4080*/  HMMA.16816.F32 R4, R48.reuse, R52, R4 ;  /* 0x000000343004723c */ /* 0x048fec0000001804 */
[----:B------:R-:W-:Y:S01]  /*4090*/  HMMA.16816.F32 R8, R48, R54, R8 ;  /* 0x000000363008723c */ /* 0x000fe20000001808 */
[----:B------:R-:W-:Y:S04]  /*40a0*/  LDSM.16.M88.4 R48, [R2+0x2000] ;  /* 0x002000000230783b */ /* 0x000fe80000000200 */
[----:B------:R-:W3:Y:S11]  /*40b0*/  LDSM.16.M88.4 R52, [R0+0x11000] ;  /* 0x011000000034783b */ /* 0x000ef60000000200 */
        /* <DEDUP_REMOVED lines=23> */
[----:B------:R-:W-:Y:S06]  /*4230*/  LDSM.16.M88.4 R64, [R225+-0x2000] ;  /* 0xffe00000e140783b */ /* 0x000fec0000000200 */
[----:B------:R-:W-:Y:S04]  /*4240*/  IADD3 R44, P0, R244, UR19, RZ ;  /* 0x00000013f42c7c10 */ /* 0x000fe8000ff1e0ff */
[----:B------:R-:W-:Y:S05]  /*4250*/  IADD3.X R45, R243, UR18, RZ, P0, !PT ;  /* 0x00000012f32d7c10 */ /* 0x000fea00087fe4ff */
[----:B-----5:R-:W5:Y:S02]  /*4260*/  LDG.E R69, desc[UR8][R44.64] ;  /* 0x000000082c457981 */ /* 0x020f64000c1e1900 */
[C---:B---3--:R-:W-:Y:S02]  /*4270*/  HMMA.16816.F32 R4, R48.reuse, R52, R4 ;  /* 0x000000343004723c */ /* 0x048fe40000001804 */
[----:B------:R3:W5:Y:S04]  /*4280*/  LDG.E R68, desc[UR8][R44.64+0x20] ;  /* 0x000020082c447981 */ /* 0x000768000c1e1900 */
[----:B------:R-:W-:Y:S01]  /*4290*/  HMMA.16816.F32 R8, R48, R54, R8 ;  /* 0x000000363008723c */ /* 0x000fe20000001808 */
[----:B------:R-:W-:Y:S04]  /*42a0*/  LDSM.16.M88.4 R48, [R224+0x4000] ;  /* 0x00400000e030783b */ /* 0x000fe80000000200 */
[----:B------:R-:W-:Y:S11]  /*42b0*/  LDSM.16.M88.4 R52, [R226+-0x2000] ;  /* 0xffe00000e234783b */ /* 0x000ff60000000200 */
[----:B------:R-:W-:Y:S02]  /*42c0*/  @!UPT UIADD3 URZ, URZ, URZ, URZ ;  /* 0x0000003f3f3ff290 */ /* 0x000fe4000fffe03f */
[C---:B--2---:R-:W-:Y:S01]  /*42d0*/  HMMA.16816.F32 R4, R56.reuse, R60, R4 ;  /* 0x0000003c3804723c */ /* 0x044fe20000001804 */
[----:B---3--:R-:W2:Y:S05]  /*42e0*/  LDSM.16.M88.4 R44, [R220+0x4000] ;  /* 0x00400000dc2c783b */ /* 0x008eaa0000000200 */
        /* <DEDUP_REMOVED lines=9> */
[C---:B------:R-:W-:Y:S06]  /*4380*/  HMMA.16816.F32 R4, R48.reuse, R52, R4 ;  /* 0x000000343004723c */ /* 0x040fec0000001804 */
        /* <DEDUP_REMOVED lines=17> */
[C---:B---3--:R-:W-:Y:S06]  /*44a0*/  HMMA.16816.F32 R4, R56.reuse, R60, R4 ;  /* 0x0000003c3804723c */ /* 0x048fec0000001804 */
[----:B------:R-:W-:Y:S11]  /*44b0*/  HMMA.16816.F32 R8, R56, R62, R8 ;  /* 0x0000003e3808723c */ /* 0x000ff60000001808 */
[----:B------:R-:W-:Y:S07]  /*44c0*/  @!UPT UIADD3 URZ, URZ, URZ, URZ ;  /* 0x0000003f3f3ff290 */ /* 0x000fee000fffe03f */
[C---:B--2---:R-:W-:Y:S06]  /*44d0*/  HMMA.16816.F32 R4, R44.reuse, R64, R4 ;  /* 0x000000402c04723c */ /* 0x044fec0000001804 */
[----:B------:R-:W-:Y:S11]  /*44e0*/  HMMA.16816.F32 R8, R44, R66, R8 ;  /* 0x000000422c08723c */ /* 0x000ff60000001808 */
[----:B------:R-:W-:Y:S07]  /*44f0*/  @!UPT UIADD3 URZ, URZ, URZ, URZ ;  /* 0x0000003f3f3ff290 */ /* 0x000fee000fffe03f */
[----:B------:R-:W-:Y:S01]  /*4500*/  FMUL.FTZ R51, R6, UR20 ;  /* 0x0000001406337c20 */ /* 0x000fe20008410000 */
[----:B------:R-:W-:Y:S01]  /*4510*/  IADD3 R6, R250, UR13, RZ ;  /* 0x0000000dfa067c10 */ /* 0x000fe2000fffe0ff */
[----:B------:R-:W-:Y:S01]  /*4520*/  FMUL.FTZ R7, R7, UR20 ;  /* 0x0000001407077c20 */ /* 0x000fe20008410000 */
[----:B------:R-:W-:Y:S01]  /*4530*/  FMUL.FTZ R4, R4, UR20 ;  /* 0x0000001404047c20 */ /* 0x000fe20008410000 */
[----:B------:R-:W-:Y:S01]  /*4540*/  FMUL.FTZ R5, R5, UR20 ;  /* 0x0000001405057c20 */ /* 0x000fe20008410000 */
[----:B------:R-:W-:Y:S01]  /*4550*/  IADD3 R0, R245, -UR7, -R6 ;  /* 0x80000007f5007c10 */ /* 0x000fe2000fffe806 */
[----:B------:R-:W-:Y:S01]  /*4560*/  MUFU.TANH R48, R7 ;  /* 0x0000000700307308 */ /* 0x000fe20000002400 */
[----:B------:R-:W-:Y:S01]  /*4570*/  FMUL.FTZ R8, R8, UR20 ;  /* 0x0000001408087c20 */ /* 0x000fe20008410000 */
[----:B------:R-:W-:Y:S01]  /*4580*/  FMUL.FTZ R10, R10, UR20 ;  /* 0x000000140a0a7c20 */ /* 0x000fe20008410000 */
[----:B------:R-:W-:Y:S01]  /*4590*/  IADD3 R0, R0, UR5, RZ ;  /* 0x0000000500007c10 */ /* 0x000fe2000fffe0ff */
[----:B------:R-:W-:Y:S03]  /*45a0*/  FMUL.FTZ R54, R9, UR20 ;  /* 0x0000001409367c20 */ /* 0x000fe60008410000 */
[----:B------:R-:W-:Y:S03]  /*45b0*/  IADD3 R0, R0, UR11, RZ ;  /* 0x0000000b00007c10 */ /* 0x000fe6000fffe0ff */
[----:B------:R2:W3:Y:S01]  /*45c0*/  MUFU.TANH R7, R4 ;  /* 0x0000000400077308 */ /* 0x0004e20000002400 */
[C---:B------:R-:W-:Y:S02]  /*45d0*/  IADD3 R46, R0.reuse, 0x8, RZ ;  /* 0x00000008002e7810 */ /* 0x040fe40007ffe0ff */
[----:B------:R-:W-:Y:S02]  /*45e0*/  IADD3 R45, R0, 0x7, RZ ;  /* 0x00000007002d7810 */ /* 0x000fe40007ffe0ff */
[----:B------:R-:W-:Y:S05]  /*45f0*/  ISETP.GE.AND P1, PT, R46, RZ, PT ;  /* 0x000000ff2e00720c */ /* 0x000fea0003f26270 */
[----:B------:R4:W1:Y:S01]  /*4600*/  MUFU.TANH R47, R5 ;  /* 0x00000005002f7308 */ /* 0x0008620000002400 */
[----:B------:R-:W-:Y:S02]  /*4610*/  ISETP.GE.AND P0, PT, R45, RZ, PT ;  /* 0x000000ff2d00720c */ /* 0x000fe40003f06270 */
[----:B------:R-:W-:Y:S04]  /*4620*/  IADD3 R44, R0, -0x1, RZ ;  /* 0xffffffff002c7810 */ /* 0x000fe80007ffe0ff */
[----:B------:R-:W-:Y:S03]  /*4630*/  ISETP.GE.AND P2, PT, R44, RZ, PT ;  /* 0x000000ff2c00720c */ /* 0x000fe60003f46270 */
[----:B------:R1:W-:Y:S01]  /*4640*/  MUFU.TANH R52, R8 ;  /* 0x0000000800347308 */ /* 0x0003e20000002400 */
[C---:B--2---:R-:W-:Y:S01]  /*4650*/  IADD3 R4, R0.reuse, -0x9, RZ ;  /* 0xfffffff700047810 */ /* 0x044fe20007ffe0ff */
[----:B---3--:R-:W-:Y:S01]  /*4660*/  FFMA.FTZ R50, -R7, R7, 1 ;  /* 0x3f80000007327423 */ /* 0x008fe20000010107 */
[C---:B------:R-:W-:Y:S02]  /*4670*/  @!P1 IADD3 R46, -R0.reuse, -0x8, RZ ;  /* 0xfffffff8002e9810 */ /* 0x040fe40007ffe1ff */
[C---:B------:R-:W-:Y:S05]  /*4680*/  @!P0 IADD3 R45, -R0.reuse, -0x7, RZ ;  /* 0xfffffff9002d8810 */ /* 0x040fea0007ffe1ff */
[----:B------:R2:W-:Y:S01]  /*4690*/  MUFU.TANH R53, R10 ;  /* 0x0000000a00357308 */ /* 0x0005e20000002400 */
[----:B----4-:R-:W-:Y:S01]  /*46a0*/  IADD3 R5, R0, -0x8, RZ ;  /* 0xfffffff800057810 */ /* 0x010fe20007ffe0ff */
[----:B-1----:R-:W-:Y:S01]  /*46b0*/  FFMA.FTZ R49, -R47, R47, 1 ;  /* 0x3f8000002f317423 */ /* 0x002fe2000001012f */
[----:B------:R-:W-:Y:S02]  /*46c0*/  ISETP.GE.AND P0, PT, R4, RZ, PT ;  /* 0x000000ff0400720c */ /* 0x000fe40003f06270 */
[----:B------:R-:W-:Y:S02]  /*46d0*/  ISETP.GE.AND P1, PT, R5, RZ, PT ;  /* 0x000000ff0500720c */ /* 0x000fe40003f26270 */
[C---:B------:R-:W-:Y:S03]  /*46e0*/  @!P2 IADD3 R44, -R0.reuse, 0x1, RZ ;  /* 0x00000001002ca810 */ /* 0x040fe60007ffe1ff */
[----:B------:R-:W1:Y:S01]  /*46f0*/  MUFU.TANH R51, R51 ;  /* 0x0000003300337308 */ /* 0x000e620000002400 */
[----:B------:R-:W-:Y:S04]  /*4700*/  IABS R8, R0 ;  /* 0x0000000000087213 */ /* 0x000fe80000000000 */
[----:B------:R-:W-:Y:S02]  /*4710*/  MOV R9, R8 ;  /* 0x0000000800097202 */ /* 0x000fe40000000f00 */
[----:B------:R-:W-:Y:S03]  /*4720*/  I2FP.F32.S32 R8, R44 ;  /* 0x0000002c00087245 */ /* 0x000fe60000201400 */
[----:B------:R-:W3:Y:S01]  /*4730*/  MUFU.TANH R54, R54 ;  /* 0x0000003600367308 */ /* 0x000ee20000002400 */
[C---:B------:R-:W-:Y:S02]  /*4740*/  @!P0 IADD3 R4, -R0.reuse, 0x9, RZ ;  /* 0x0000000900048810 */ /* 0x040fe40007ffe1ff */
[----:B------:R-:W-:Y:S01]  /*4750*/  @!P1 IADD3 R5, -R0, 0x8, RZ ;  /* 0x0000000800059810 */ /* 0x000fe20007ffe1ff */
[----:B------:R-:W-:Y:S01]  /*4760*/  FMUL.FTZ R0, R11, UR20 ;  /* 0x000000140b007c20 */ /* 0x000fe20008410000 */
[----:B------:R-:W-:Y:S02]  /*4770*/  PLOP3.LUT P0, PT, PT, PT, UP0, 0x80, 0x0 ;  /* 0x000000000000781c */ /* 0x000fe40003f0f008 */
[----:B------:R-:W-:Y:S01]  /*4780*/  I2FP.F32.S32 R11, R46 ;  /* 0x0000002e000b7245 */ /* 0x000fe20000201400 */
[----:B------:R-:W-:Y:S01]  /*4790*/  FFMA.FTZ R46, R8, -UR6, R47 ;  /* 0x80000006082e7c23 */ /* 0x000fe2000801002f */
[----:B--2---:R-:W-:Y:S01]  /*47a0*/  I2FP.F32.S32 R10, R45 ;  /* 0x0000002d000a7245 */ /* 0x004fe20000201400 */
[----:B------:R-:W2:Y:S01]  /*47b0*/  MUFU.TANH R0, R0 ;  /* 0x0000000000007308 */ /* 0x000ea20000002400 */
[----:B------:R-:W-:Y:S01]  /*47c0*/  I2FP.F32.S32 R5, R5 ;  /* 0x0000000500057245 */ /* 0x000fe20000201400 */
[----:B-1----:R-:W-:Y:S01]  /*47d0*/  FFMA.FTZ R11, R11, -UR6, R51 ;  /* 0x800000060b0b7c23 */ /* 0x002fe20008010033 */
[----:B------:R-:W-:Y:S01]  /*47e0*/  I2FP.F32.S32 R4, R4 ;  /* 0x0000000400047245 */ /* 0x000fe20000201400 */
[----:B------:R-:W-:Y:S01]  /*47f0*/  FFMA.FTZ R10, R10, -UR6, R48 ;  /* 0x800000060a0a7c23 */ /* 0x000fe20008010030 */
[----:B------:R-:W-:Y:S01]  /*4800*/  I2FP.F32.S32 R9, R9 ;  /* 0x0000000900097245 */ /* 0x000fe20000201400 */
[----:B------:R-:W-:Y:S01]  /*4810*/  FFMA.FTZ R45, R5, -UR6, R52 ;  /* 0x80000006052d7c23 */ /* 0x000fe20008010034 */
[----:B------:R-:W-:Y:S01]  /*4820*/  FFMA.FTZ R51, -R51, R51, 1 ;  /* 0x3f80000033337423 */ /* 0x000fe20000010133 */
[----:B---3--:R-:W-:Y:S01]  /*4830*/  FFMA.FTZ R44, R4, -UR6, R54 ;  /* 0x80000006042c7c23 */ /* 0x008fe20008010036 */
[----:B------:R-:W-:Y:S01]  /*4840*/  FFMA.FTZ R48, -R48, R48, 1 ;  /* 0x3f80000030307423 */ /* 0x000fe20000010130 */
[----:B------:R-:W-:Y:S01]  /*4850*/  FFMA.FTZ R47, -R52, R52, 1 ;  /* 0x3f800000342f7423 */ /* 0x000fe20000010134 */
[----:B------:R-:W-:Y:S01]  /*4860*/  FFMA.FTZ R5, -R53, R53, 1 ;  /* 0x3f80000035057423 */ /* 0x000fe20000010135 */
[----:B------:R-:W-:Y:S01]  /*4870*/  FFMA.FTZ R4, -R54, R54, 1 ;  /* 0x3f80000036047423 */ /* 0x000fe20000010136 */
[C---:B------:R-:W-:Y:S01]  /*4880*/  FFMA.FTZ R7, R9.reuse, -UR6, R7 ;  /* 0x8000000609077c23 */ /* 0x040fe20008010007 */
[----:B------:R-:W-:Y:S01]  /*4890*/  FFMA.FTZ R9, R9, -UR6, R53 ;  /* 0x8000000609097c23 */ /* 0x000fe20008010035 */
[----:B------:R-:W-:Y:S01]  /*48a0*/  FMUL.FTZ R59, R51, UR20 ;  /* 0x00000014333b7c20 */ /* 0x000fe20008410000 */
[----:B------:R-:W-:Y:S01]  /*48b0*/  FMUL.FTZ R58, R48, UR20 ;  /* 0x00000014303a7c20 */ /* 0x000fe20008410000 */
[----:B--2---:R-:W-:Y:S01]  /*48c0*/  FFMA.FTZ R8, R8, -UR6, R0 ;  /* 0x8000000608087c23 */ /* 0x004fe20008010000 */
[----:B------:R-:W-:Y:S01]  /*48d0*/  FFMA.FTZ R0, -R0, R0, 1 ;  /* 0x3f80000000007423 */ /* 0x000fe20000010100 */
[----:B------:R-:W-:Y:S01]  /*48e0*/  FMUL.FTZ R53, R50, UR20 ;  /* 0x0000001432357c20 */ /* 0x000fe20008410000 */
[----:B------:R-:W-:Y:S01]  /*48f0*/  FMUL.FTZ R52, R49, UR20 ;  /* 0x0000001431347c20 */ /* 0x000fe20008410000 */
[----:B------:R-:W-:Y:S01]  /*4900*/  FMUL.FTZ R56, R47, UR20 ;  /* 0x000000142f387c20 */ /* 0x000fe20008410000 */
[----:B------:R-:W-:Y:S01]  /*4910*/  FMUL.FTZ R57, R5, UR20 ;  /* 0x0000001405397c20 */ /* 0x000fe20008410000 */
[----:B------:R-:W-:Y:S01]  /*4920*/  FMUL.FTZ R54, R4, UR20 ;  /* 0x0000001404367c20 */ /* 0x000fe20008410000 */
[----:B------:R-:W-:Y:S01]  /*4930*/  FMUL.FTZ R55, R0, UR20 ;  /* 0x0000001400377c20 */ /* 0x000fe20008410000 */
[----:B------:R-:W-:Y:S06]  /*4940*/  @!P0 BRA `(.L_x_366) ;  /* 0x00000000002c8947 */ /* 0x000fec0003800000 */
        /* <DEDUP_REMOVED lines=11> */
.L_x_366:
        /* <DEDUP_REMOVED lines=11> */
[CC--:B------:R-:W-:Y:S02]  /*4ab0*/  ISETP.GE.AND P0, PT, R49.reuse, R0.reuse, PT ;  /* 0x000000003100720c */ /* 0x0c0fe40003f06270 */
[C---:B------:R-:W-:Y:S01]  /*4ac0*/  VIADDMNMX R5, R4.reuse, R5, UR5, PT ;  /* 0x0000000504057e46 */ /* 0x040fe2000b800105 */
[----:B------:R-:W-:Y:S01]  /*4ad0*/  VIADD R4, R4, 0x8 ;  /* 0x0000000804047836 */ /* 0x000fe20000000000 */
[-C--:B------:R-:W-:Y:S02]  /*4ae0*/  ISETP.GE.AND P2, PT, R48, R0.reuse, PT ;  /* 0x000000003000720c */ /* 0x080fe40003f46270 */
[-C--:B------:R-:W-:Y:S02]  /*4af0*/  ISETP.GE.OR P1, PT, R6, R5.reuse, !P1 ;  /* 0x000000050600720c */ /* 0x080fe40004f26670 */
[C---:B------:R-:W-:Y:S01]  /*4b00*/  IADD3 R50, R4.reuse, UR14, R50 ;  /* 0x0000000e04327c10 */ /* 0x040fe2000fffe032 */
[----:B------:R-:W-:Y:S01]  /*4b10*/  UMOV UR14, UR12 ;  /* 0x0000000c000e7c82 */ /* 0x000fe20008000000 */
[-C--:B------:R-:W-:Y:S02]  /*4b20*/  ISETP.GE.OR P0, PT, R49, R5.reuse, !P0 ;  /* 0x000000053100720c */ /* 0x080fe40004706670 */
[----:B------:R-:W-:Y:S02]  /*4b30*/  VIADDMNMX R4, R4, UR13, RZ, !PT ;  /* 0x0000000d04047c46 */ /* 0x000fe4000f8001ff */
[----:B------:R-:W-:Y:S02]  /*4b40*/  FSEL R7, R7, -INF , !P1 ;  /* 0xff80000007077808 */ /* 0x000fe40004800000 */
[C---:B------:R-:W-:Y:S02]  /*4b50*/  ISETP.GE.AND P1, PT, R47.reuse, R0, PT ;  /* 0x000000002f00720c */ /* 0x040fe40003f26270 */
        /* <DEDUP_REMOVED lines=18> */
.L_x_367:
        /* <DEDUP_REMOVED lines=115> */
[----:B------:R-:W-:Y:S01]  /*53b0*/  F2FP.F16.F32.PACK_AB R4, R4, R0 ;  /* 0x000000000404723e */ /* 0x000fe200000000ff */
[----:B------:R-:W-:Y:S01]  /*53c0*/  FMUL.FTZ R10, R61, R10 ;  /* 0x0000000a3d0a7220 */ /* 0x000fe20000410000 */
[----:B------:R-:W-:Y:S01]  /*53d0*/  FMUL.FTZ R9, R60, R11 ;  /* 0x0000000b3c097220 */ /* 0x000fe20000410000 */
        /* <DEDUP_REMOVED lines=126> */
.L_x_368:
        /* <DEDUP_REMOVED lines=385> */
.L_x_369:
        /* <DEDUP_REMOVED lines=147> */
.L_x_371:
        /* <DEDUP_REMOVED lines=20> */
.L_x_372:
        /* <DEDUP_REMOVED lines=51> */
.L_x_374:
[----:B------:R-:W-:Y:S05]  /*8170*/  BSYNC B0 ;  /* 0x0000000000007941 */ /* 0x000fea0003800000 */
.L_x_373:
        /* <DEDUP_REMOVED lines=30> */
.L_x_353:
[----:B------:R-:W-:Y:S05]  /*8360*/  BSYNC B1 ;  /* 0x0000000000017941 */ /* 0x000fea0003800000 */
.L_x_343:
[----:B------:R-:W-:Y:S02]  /*8370*/  ULDC UR5, c[0x0][0xc] ;  /* 0x0000030000057ab9 */ /* 0x000fe40000000800 */
[----:B------:R-:W-:-:S04]  /*8380*/  UIADD3 UR26, UR5, UR26, URZ ;  /* 0x0000001a051a7290 */ /* 0x000fc8000fffe03f */
[----:B------:R-:W-:-:S06]  /*8390*/  UISETP.GE.AND UP0, UPT, UR26, UR61, UPT ;  /* 0x0000003d1a00728c */ /* 0x000fcc000bf06270 */
[----:B------:R-:W-:-:S13]  /*83a0*/  PLOP3.LUT P0, PT, PT, PT, UP0, 0x80, 0x0 ;  /* 0x000000000000781c */ /* 0x000fda0003f0f008 */
[----:B------:R-:W-:Y:S05]  /*83b0*/  @P0 BRA `(.L_x_375) ;  /* 0x0000000000040947 */ /* 0x000fea0003800000 */
[----:B------:R-:W-:Y:S05]  /*83c0*/  BRA `(.L_x_376) ;  /* 0xffffff8400b47947 */ /* 0x000fea000383ffff */
.L_x_375:
[----:B------:R-:W-:Y:S05]  /*83d0*/  EXIT ;  /* 0x000000000000794d */ /* 0x000fea0003800000 */
.L_x_377:
        /* <DEDUP_REMOVED lines=10> */
.L_x_2031:


//--------------------- .text._ZN5flash25flash_bwd_dot_do_o_kernelILb0E23Flash_bwd_kernel_traitsILi256ELi64ELi32ELi8ELi4ELi1ELi2ELb1ELb1EN7cutlass6half_tE19Flash_kernel_traitsILi256ELi64ELi32ELi8ES3_EEEEvNS_16Flash_bwd_paramsE --------------------------
	.section	.text._ZN5flash25flash_bwd_dot_do_o_kernelILb0E23Flash_bwd_kernel_traitsILi256ELi64ELi32ELi8ELi4ELi1ELi2ELb1ELb1EN7cutlass6half_tE19Flash_kernel_traitsILi256ELi64ELi32ELi8ES3_EEEEvNS_16Flash_bwd_paramsE,"ax",@progbits
	.align	128
        .global         _ZN5flash25flash_bwd_dot_do_o_kernelILb0E23Flash_bwd_kernel_traitsILi256ELi64ELi32ELi8ELi4ELi1ELi2ELb1ELb1EN7cutlass6half_tE19Flash_kernel_traitsILi256ELi64ELi32ELi8ES3_EEEEvNS_16Flash_bwd_paramsE
        .type           _ZN5flash25flash_bwd_dot_do_o_kernelILb0E23Flash_bwd_kernel_traitsILi256ELi64ELi32ELi8ELi4ELi1ELi2ELb1ELb1EN7cutlass6half_tE19Flash_kernel_traitsILi256ELi64ELi32ELi8ES3_EEEEvNS_16Flash_bwd_paramsE,@function
        .size           _ZN5flash25flash_bwd_dot_do_o_kernelILb0E23Flash_bwd_kernel_traitsILi256ELi64ELi32ELi8ELi4ELi1ELi2ELb1ELb1EN7cutlass6half_tE19Flash_kernel_traitsILi256ELi64ELi32ELi8ES3_EEEEvNS_16Flash_bwd_paramsE,(.L_x_2032 - _ZN5flash25flash_bwd_dot_do_o_kernelILb0E23Flash_bwd_kernel_traitsILi256ELi64ELi32ELi8ELi4ELi1ELi2ELb1ELb1EN7cutlass6half_tE19Flash_kernel_traitsILi256ELi64ELi32ELi8ES3_EEEEvNS_16Flash_bwd_paramsE)
        .other          _ZN5flash25flash_bwd_dot_do_o_kernelILb0E23Flash_bwd_kernel_traitsILi256ELi64ELi32ELi8ELi4ELi1ELi2ELb1ELb1EN7cutlass6half_tE19Flash_kernel_traitsILi256ELi64ELi32ELi8ES3_EEEEvNS_16Flash_bwd_paramsE,@"STO_CUDA_ENTRY STV_DEFAULT"
_ZN5flash25flash_bwd_dot_do_o_kernelILb0E23Flash_bwd_kernel_traitsILi256ELi64ELi32ELi8ELi4ELi1ELi2ELb1ELb1EN7cutlass6half_tE19Flash_kernel_traitsILi256ELi64ELi32ELi8ES3_EEEEvNS_16Flash_bwd_paramsE:
.text._ZN5flash25flash_bwd_dot_do_o_kernelILb0E23Flash_bwd_kernel_traitsILi256ELi64ELi32ELi8ELi4ELi1ELi2ELb1ELb1EN7cutlass6half_tE19Flash_kernel_traitsILi256ELi64ELi32ELi8ES3_EEEEvNS_16Flash_bwd_paramsE:
        /* <DEDUP_REMOVED lines=13> */
[----:B--2---:R-:W-:-:S06]  /*00d0*/  @P0 IADD3 R0, R0, -R9, RZ ;  /* 0x8000000900000210 */ /* 0x004fcc0007ffe0ff */
[----:B------:R-:W0:Y:S02]  /*00e0*/  @!P0 LDC R0, c[0x0][0x2c4] ;  /* 0x0000b100ff008b82 */ /* 0x000e240000000800 */
[----:B0-----:R-:W-:-:S13]  /*00f0*/  ISETP.GT.AND P0, PT, R0, UR4, PT ;  /* 0x0000000400007c0c */ /* 0x001fda000bf04270 */
[----:B------:R-:W-:Y:S05]  /*0100*/  @!P0 EXIT ;  /* 0x000000000000894d */ /* 0x000fea0003800000 */
[----:B------:R-:W-:Y:S01]  /*0110*/  ISETP.NE.AND P1, PT, R9, -0x1, PT ;  /* 0xffffffff0900780c */ /* 0x000fe20003f25270 */
[----:B------:R-:W0:Y:S01]  /*0120*/  S2R R49, SR_TID.X ;  /* 0x0000000000317919 */ /* 0x000e220000002100 */
[----:B------:R-:W-:Y:S01]  /*0130*/  ULDC.U8 UR8, c[0x0][0x3d8] ;  /* 0x0000f60000087ab9 */ /* 0x000fe20000000000 */
[----:B------:R-:W1:Y:S01]  /*0140*/  S2UR UR5, SR_CTAID.Z ;  /* 0x00000000000579c3 */ /* 0x000e620000002700 */
[----:B------:R-:W-:-:S09]  /*0150*/  ISETP.NE.AND P0, PT, RZ, UR8, PT ;  /* 0x00000008ff007c0c */ /* 0x000fd2000bf05270 */
[----:B------:R-:W2:Y:S01]  /*0160*/  @!P1 LDC.64 R12, c[0x0][0x418] ;  /* 0x00010600ff0c9b82 */ /* 0x000ea20000000a00 */
[--C-:B------:R-:W-:Y:S02]  /*0170*/  @!P1 SHF.R.S32.HI R3, RZ, 0x1f, R7.reuse ;  /* 0x0000001fff039819 */ /* 0x100fe40000011407 */
[----:B------:R-:W-:-:S05]  /*0180*/  @!P1 SHF.R.S32.HI R5, RZ, 0x1f, R7 ;  /* 0x0000001fff059819 */ /* 0x000fca0000011407 */
[----:B------:R-:W3:Y:S08]  /*0190*/  @P1 LDC.64 R10, c[0x0][0x420] ;  /* 0x00010800ff0a1b82 */ /* 0x000ef00000000a00 */
[----:B------:R-:W4:Y:S08]  /*01a0*/  @!P1 LDC.64 R14, c[0x0][0x290] ;  /* 0x0000a400ff0e9b82 */ /* 0x000f300000000a00 */
[----:B------:R-:W5:Y:S01]  /*01b0*/  @P1 LDC.64 R40, c[0x0][0x298] ;  /* 0x0000a600ff281b82 */ /* 0x000f620000000a00 */
[----:B--2---:R-:W-:-:S04]  /*01c0*/  @!P1 IMAD R4, R3, R12, RZ ;  /* 0x0000000c03049224 */ /* 0x004fc800078e02ff */
[----:B------:R-:W-:Y:S02]  /*01d0*/  @!P1 IMAD R13, R7, R13, R4 ;  /* 0x0000000d070d9224 */ /* 0x000fe400078e0204 */
[----:B---3--:R-:W-:-:S04]  /*01e0*/  @P1 IMAD.WIDE.U32 R2, R9, R10, RZ ;  /* 0x0000000a09021225 */ /* 0x008fc800078e00ff */
[----:B------:R-:W-:Y:S01]  /*01f0*/  @P1 IMAD R11, R9, R11, R3 ;  /* 0x0000000b090b1224 */ /* 0x000fe200078e0203 */
[----:B------:R-:W-:Y:S01]  /*0200*/  @P1 MOV R35, R2 ;  /* 0x0000000200231202 */ /* 0x000fe20000000f00 */
[----:B------:R-:W-:-:S04]  /*0210*/  @!P1 IMAD.WIDE.U32 R2, R7, R12, RZ ;  /* 0x0000000c07029225 */ /* 0x000fc800078e00ff */
[-C--:B----4-:R-:W-:Y:S01]  /*0220*/  @!P1 IMAD R6, R5, R14.reuse, RZ ;  /* 0x0000000e05069224 */ /* 0x090fe200078e02ff */
[----:B------:R-:W-:Y:S01]  /*0230*/  @!P1 IADD3 R11, R3, R13, RZ ;  /* 0x0000000d030b9210 */ /* 0x000fe20007ffe0ff */
[----:B------:R-:W-:Y:S01]  /*0240*/  @!P1 IMAD.WIDE.U32 R4, R7, R14, RZ ;  /* 0x0000000e07049225 */ /* 0x000fe200078e00ff */
[----:B------:R-:W-:-:S03]  /*0250*/  @!P1 MOV R35, R2 ;  /* 0x0000000200239202 */ /* 0x000fc60000000f00 */
[----:B------:R-:W-:Y:S02]  /*0260*/  @!P1 IMAD R15, R7, R15, R6 ;  /* 0x0000000f070f9224 */ /* 0x000fe400078e0206 */
[----:B-----5:R-:W-:Y:S01]  /*0270*/  @P1 IMAD.WIDE.U32 R66, R9, R40, RZ ;  /* 0x0000002809421225 */ /* 0x020fe200078e00ff */
[----:B------:R-:W-:-:S03]  /*0280*/  @!P1 MOV R66, R4 ;  /* 0x0000000400429202 */ /* 0x000fc60000000f00 */
[----:B------:R-:W-:Y:S01]  /*0290*/  @P1 IMAD R41, R9, R41, R67 ;  /* 0x0000002909291224 */ /* 0x000fe200078e0243 */
[----:B------:R-:W-:Y:S01]  /*02a0*/  @!P1 IADD3 R41, R5, R15, RZ ;  /* 0x0000000f05299210 */ /* 0x000fe20007ffe0ff */
[----:B01----:R-:W-:Y:S06]  /*02b0*/  @!P0 BRA `(.L_x_378) ;  /* 0x0000000000208947 */ /* 0x003fec0003800000 */
[----:B------:R-:W0:Y:S08]  /*02c0*/  LDC R2, c[0x0][0x2d4] ;  /* 0x0000b500ff027b82 */ /* 0x000e300000000800 */
[----:B------:R-:W1:Y:S08]  /*02d0*/  LDC R54, c[0x0][0x2c0] ;  /* 0x0000b000ff367b82 */ /* 0x000e700000000800 */
[----:B------:R-:W1:Y:S01]  /*02e0*/  LDC R3, c[0x0][0x2e4] ;  /* 0x0000b900ff037b82 */ /* 0x000e620000000800 */
[----:B0-----:R-:W-:Y:S01]  /*02f0*/  @!P1 IMAD R9, R7, R2, RZ ;  /* 0x0000000207099224 */ /* 0x001fe200078e02ff */
[----:B-1----:R-:W-:-:S04]  /*0300*/  LEA R54, R54, R3, 0x7 ;  /* 0x0000000336367211 */ /* 0x002fc800078e38ff */
[----:B------:R-:W-:-:S05]  /*0310*/  LEA R3, R7, R9, 0x7 ;  /* 0x0000000907037211 */ /* 0x000fca00078e38ff */
[----:B------:R-:W-:Y:S01]  /*0320*/  IMAD R54, R54, UR5, R3 ;  /* 0x0000000536367c24 */ /* 0x000fe2000f8e0203 */
[----:B------:R-:W-:Y:S06]  /*0330*/  BRA `(.L_x_379) ;  /* 0x0000000000107947 */ /* 0x000fec0003800000 */
.L_x_378:
[----:B------:R-:W0:Y:S08]  /*0340*/  LDC R54, c[0x0][0x270] ;  /* 0x00009c00ff367b82 */ /* 0x000e300000000800 */
[----:B------:R-:W1:Y:S01]  /*0350*/  LDC R3, c[0x0][0x2d4] ;  /* 0x0000b500ff037b82 */ /* 0x000e620000000800 */
[----:B0-----:R-:W-:-:S04]  /*0360*/  IMAD R54, R7, R54, UR5 ;  /* 0x0000000507367e24 */ /* 0x001fc8000f8e0236 */
[----:B-1----:R-:W-:-:S07]  /*0370*/  IMAD R54, R54, R3, RZ ;  /* 0x0000000336367224 */ /* 0x002fce00078e02ff */
.L_x_379:
[----:B------:R-:W-:Y:S01]  /*0380*/  SHF.R.S32.HI R2, RZ, 0x1f, R49 ;  /* 0x0000001fff027819 */ /* 0x000fe20000011431 */
[----:B------:R-:W0:Y:S01]  /*0390*/  LDC.64 R36, c[0x0][0x420] ;  /* 0x00010800ff247b82 */ /* 0x000e220000000a00 */
[----:B------:R-:W-:Y:S01]  /*03a0*/  USHF.R.S32.HI UR8, URZ, 0x1f, UR4 ;  /* 0x0000001f3f087899 */ /* 0x000fe20008011404 */
[----:B------:R-:W-:Y:S01]  /*03b0*/  BSSY B0, `(.L_x_380) ;  /* 0x0000036000007945 */ /* 0x000fe20003800000 */
[----:B------:R-:W-:Y:S01]  /*03c0*/  LEA.HI R48, R2, R49, RZ, 0x3 ;  /* 0x0000003102307211 */ /* 0x000fe200078f18ff */
[----:B------:R-:W-:Y:S01]  /*03d0*/  USHF.R.S32.HI UR9, URZ, 0x1f, UR5 ;  /* 0x0000001f3f097899 */ /* 0x000fe20008011405 */
[----:B------:R-:W-:Y:S01]  /*03e0*/  HFMA2.MMA R18, -RZ, RZ, 0, 0 ;  /* 0x00000000ff127435 */ /* 0x000fe200000001ff */
[----:B------:R-:W-:Y:S02]  /*03f0*/  CS2R R22, SRZ ;  /* 0x0000000000167805 */ /* 0x000fe4000001ff00 */
[----:B------:R-:W-:Y:S01]  /*0400*/  LOP3.LUT R2, R48, 0x1ffffff8, RZ, 0xc0, !PT ;  /* 0x1ffffff830027812 */ /* 0x000fe200078ec0ff */
[----:B------:R-:W1:Y:S01]  /*0410*/  LDC.64 R38, c[0x0][0x428] ;  /* 0x00010a00ff267b82 */ /* 0x000e620000000a00 */
[----:B------:R-:W-:-:S02]  /*0420*/  SHF.R.S32.HI R48, RZ, 0x3, R48 ;  /* 0x00000003ff307819 */ /* 0x000fc40000011430 */
[----:B------:R-:W-:Y:S02]  /*0430*/  CS2R R6, SRZ ;  /* 0x0000000000067805 */ /* 0x000fe4000001ff00 */
[----:B------:R-:W-:Y:S02]  /*0440*/  IADD3 R2, -R2, R49, RZ ;  /* 0x0000003102027210 */ /* 0x000fe40007ffe1ff */
[----:B------:R-:W-:Y:S02]  /*0450*/  CS2R R30, SRZ ;  /* 0x00000000001e7805 */ /* 0x000fe4000001ff00 */
[----:B------:R-:W-:Y:S02]  /*0460*/  CS2R R28, SRZ ;  /* 0x00000000001c7805 */ /* 0x000fe4000001ff00 */
[----:B------:R-:W-:Y:S02]  /*0470*/  CS2R R26, SRZ ;  /* 0x00000000001a7805 */ /* 0x000fe4000001ff00 */
[----:B------:R-:W-:-:S02]  /*0480*/  SHF.L.U32 R46, R2, 0x3, RZ ;  /* 0x00000003022e7819 */ /* 0x000fc400000006ff */
[----:B------:R-:W-:Y:S02]  /*0490*/  CS2R R24, SRZ ;  /* 0x0000000000187805 */ /* 0x000fe4000001ff00 */
[----:B------:R-:W-:Y:S02]  /*04a0*/  CS2R R14, SRZ ;  /* 0x00000000000e7805 */ /* 0x000fe4000001ff00 */
[----:B------:R-:W-:Y:S02]  /*04b0*/  CS2R R12, SRZ ;  /* 0x00000000000c7805 */ /* 0x000fe4000001ff00 */
[--C-:B------:R-:W-:Y:S02]  /*04c0*/  SHF.R.S32.HI R47, RZ, 0x1f, R46.reuse ;  /* 0x0000001fff2f7819 */ /* 0x100fe4000001142e */
[----:B------:R-:W-:Y:S01]  /*04d0*/  IADD3 R10, R46, 0x40, RZ ;  /* 0x000000402e0a7810 */ /* 0x000fe20007ffe0ff */
[C---:B0-----:R-:W-:Y:S02]  /*04e0*/  IMAD R4, R36.reuse, UR8, RZ ;  /* 0x0000000824047c24 */ /* 0x041fe4000f8e02ff */
[----:B------:R-:W-:-:S04]  /*04f0*/  IMAD.WIDE.U32 R2, R36, UR4, R46 ;  /* 0x0000000424027c25 */ /* 0x000fc8000f8e002e */
[----:B------:R-:W-:Y:S01]  /*0500*/  IMAD R4, R37, UR4, R4 ;  /* 0x0000000425047c24 */ /* 0x000fe2000f8e0204 */
[----:B------:R-:W-:Y:S01]  /*0510*/  IADD3 R34, P0, R35, R2, RZ ;  /* 0x0000000223227210 */ /* 0x000fe20007f1e0ff */
[----:B-1----:R-:W-:-:S03]  /*0520*/  IMAD R2, R38, UR9, RZ ;  /* 0x0000000926027c24 */ /* 0x002fc6000f8e02ff */
[----:B------:R-:W-:Y:S01]  /*0530*/  IADD3.X R35, R11, R3, R4, P0, !PT ;  /* 0x000000030b237210 */ /* 0x000fe200007fe404 */
[----:B------:R-:W-:Y:S01]  /*0540*/  IMAD R39, R39, UR5, R2 ;  /* 0x0000000527277c24 */ /* 0x000fe2000f8e0202 */
[----:B------:R-:W-:Y:S02]  /*0550*/  IADD3 R3, R0, -UR4, RZ ;  /* 0x8000000400037c10 */ /* 0x000fe4000fffe0ff */
[----:B------:R-:W-:Y:S02]  /*0560*/  CS2R R4, SRZ ;  /* 0x0000000000047805 */ /* 0x000fe4000001ff00 */
[----:B------:R-:W-:Y:S01]  /*0570*/  IADD3 R0, R48, 0x20, RZ ;  /* 0x0000002030007810 */ /* 0x000fe20007ffe0ff */
[----:B------:R-:W-:Y:S01]  /*0580*/  IMAD.WIDE.U32 R34, R38, UR5, R34 ;  /* 0x0000000526227c25 */ /* 0x000fe2000f8e0022 */
[-C--:B------:R-:W-:Y:S02]  /*0590*/  ISETP.GE.AND P0, PT, R48, R3.reuse, PT ;  /* 0x000000033000720c */ /* 0x080fe40003f06270 */
[----:B------:R-:W-:-:S02]  /*05a0*/  ISETP.GE.AND P1, PT, R0, R3, PT ;  /* 0x000000030000720c */ /* 0x000fc40003f26270 */
[----:B------:R-:W-:Y:S02]  /*05b0*/  SHF.R.S32.HI R11, RZ, 0x1f, R48 ;  /* 0x0000001fff0b7819 */ /* 0x000fe40000011430 */
[----:B------:R-:W-:-:S07]  /*05c0*/  IADD3 R39, R35, R39, RZ ;  /* 0x0000002723277210 */ /* 0x000fce0007ffe0ff */
[----:B------:R-:W-:Y:S05]  /*05d0*/  @P0 BRA `(.L_x_381) ;  /* 0x00000000004c0947 */ /* 0x000fea0003800000 */
[C---:B------:R-:W-:Y:S01]  /*05e0*/  IADD3 R2, R46.reuse, 0x80, RZ ;  /* 0x000000802e027810 */ /* 0x040fe20007ffe0ff */
[----:B------:R-:W-:Y:S01]  /*05f0*/  IMAD R0, R11, R36, RZ ;  /* 0x000000240b007224 */ /* 0x000fe200078e02ff */
[----:B------:R-:W-:Y:S01]  /*0600*/  MOV R38, R34 ;  /* 0x0000002200267202 */ /* 0x000fe20000000f00 */
[----:B------:R-:W-:Y:S01]  /*0610*/  ULDC UR10, c[0x0][0x2d0] ;  /* 0x0000b400000a7ab9 */ /* 0x000fe20000000800 */
[----:B------:R-:W-:Y:S01]  /*0620*/  IADD3 R8, R46, 0xc0, RZ ;  /* 0x000000c02e087810 */ /* 0x000fe20007ffe0ff */
[----:B------:R-:W-:Y:S01]  /*0630*/  IMAD R9, R48, R37, R0 ;  /* 0x0000002530097224 */ /* 0x000fe200078e0200 */
[----:B------:R-:W-:Y:S01]  /*0640*/  ISETP.GE.AND P4, PT, R2, UR10, PT ;  /* 0x0000000a02007c0c */ /* 0x000fe2000bf86270 */
[----:B------:R-:W-:Y:S01]  /*0650*/  IMAD.WIDE.U32 R2, R48, R36, R38 ;  /* 0x0000002430027225 */ /* 0x000fe200078e0026 */
[----:B------:R-:W-:Y:S01]  /*0660*/  ISETP.GE.AND P5, PT, R8, UR10, PT ;  /* 0x0000000a08007c0c */ /* 0x000fe2000bfa6270 */
[----:B------:R-:W-:Y:S01]  /*0670*/  ULDC.64 UR12, c[0x0][0x3e0] ;  /* 0x0000f800000c7ab9 */ /* 0x000fe20000000a00 */
[----:B------:R-:W-:-:S02]  /*0680*/  ISETP.GE.AND P2, PT, R46, UR10, PT ;  /* 0x0000000a2e007c0c */ /* 0x000fc4000bf46270 */
[----:B------:R-:W-:Y:S02]  /*0690*/  ISETP.GE.AND P3, PT, R10, UR10, PT ;  /* 0x0000000a0a007c0c */ /* 0x000fe4000bf66270 */
[----:B------:R-:W-:Y:S02]  /*06a0*/  IADD3 R3, R3, R9, RZ ;  /* 0x0000000903037210 */ /* 0x000fe40007ffe0ff */
[----:B------:R-:W-:-:S04]  /*06b0*/  LEA R8, P6, R2, UR12, 0x1 ;  /* 0x0000000c02087c11 */ /* 0x000fc8000f8c08ff */
[----:B------:R-:W-:-:S05]  /*06c0*/  LEA.HI.X R9, R2, UR13, R3, 0x1, P6 ;  /* 0x0000000d02097c11 */ /* 0x000fca000b0f0c03 */
[----:B------:R0:W5:Y:S04]  /*06d0*/  @!P2 LDG.E.128 R24, desc[UR6][R8.64] ;  /* 0x000000060818a981 */ /* 0x000168000c1e1d00 */
[----:B------:R0:W5:Y:S04]  /*06e0*/  @!P3 LDG.E.128 R28, desc[UR6][R8.64+0x80] ;  /* 0x00008006081cb981 */ /* 0x000168000c1e1d00 */
[----:B------:R0:W5:Y:S04]  /*06f0*/  @!P4 LDG.E.128 R4, desc[UR6][R8.64+0x100] ;  /* 0x000100060804c981 */ /* 0x000168000c1e1d00 */
[----:B------:R0:W5:Y:S02]  /*0700*/  @!P5 LDG.E.128 R12, desc[UR6][R8.64+0x180] ;  /* 0x00018006080cd981 */ /* 0x000164000c1e1d00 */
.L_x_381:
[----:B------:R-:W-:Y:S05]  /*0710*/  BSYNC B0 ;  /* 0x0000000000007941 */ /* 0x000fea0003800000 */
.L_x_380:
[----:B------:R-:W1:Y:S01]  /*0720*/  LDC.64 R44, c[0x0][0x298] ;  /* 0x0000a600ff2c7b82 */ /* 0x000e620000000a00 */
[----:B0----5:R-:W-:Y:S01]  /*0730*/  MOV R8, R6 ;  /* 0x0000000600087202 */ /* 0x021fe20000000f00 */
[----:B------:R-:W-:Y:S01]  /*0740*/  BSSY B0, `(.L_x_382) ;  /* 0x000002b000007945 */ /* 0x000fe20003800000 */
[----:B------:R-:W-:Y:S01]  /*0750*/  MOV R9, R7 ;  /* 0x0000000700097202 */ /* 0x000fe20000000f00 */
[----:B------:R-:W-:Y:S01]  /*0760*/  HFMA2.MMA R19, -RZ, RZ, 0, 0 ;  /* 0x00000000ff137435 */ /* 0x000fe200000001ff */
[----:B------:R-:W-:Y:S02]  /*0770*/  MOV R6, R4 ;  /* 0x0000000400067202 */ /* 0x000fe40000000f00 */
[----:B------:R-:W-:Y:S02]  /*0780*/  CS2R R20, SRZ ;  /* 0x0000000000147805 */ /* 0x000fe4000001ff00 */
[----:B------:R-:W-:Y:S01]  /*0790*/  MOV R7, R5 ;  /* 0x0000000500077202 */ /* 0x000fe20000000f00 */
[----:B------:R-:W0:Y:S01]  /*07a0*/  LDC.64 R32, c[0x0][0x2a0] ;  /* 0x0000a800ff207b82 */ /* 0x000e220000000a00 */
[----:B------:R-:W-:-:S02]  /*07b0*/  MOV R4, R30 ;  /* 0x0000001e00047202 */ /* 0x000fc40000000f00 */
[----:B------:R-:W-:Y:S02]  /*07c0*/  CS2R R16, SRZ ;  /* 0x0000000000107805 */ /* 0x000fe4000001ff00 */
[----:B------:R-:W-:Y:S02]  /*07d0*/  MOV R5, R31 ;  /* 0x0000001f00057202 */ /* 0x000fe40000000f00 */
[----:B------:R-:W-:Y:S02]  /*07e0*/  CS2R R30, SRZ ;  /* 0x00000000001e7805 */ /* 0x000fe4000001ff00 */
[----:B------:R-:W-:Y:S02]  /*07f0*/  MOV R2, R28 ;  /* 0x0000001c00027202 */ /* 0x000fe40000000f00 */
[----:B------:R-:W-:Y:S02]  /*0800*/  MOV R3, R29 ;  /* 0x0000001d00037202 */ /* 0x000fe40000000f00 */
[----:B------:R-:W-:-:S02]  /*0810*/  CS2R R28, SRZ ;  /* 0x00000000001c7805 */ /* 0x000fc4000001ff00 */
[----:B------:R-:W-:Y:S02]  /*0820*/  MOV R0, R26 ;  /* 0x0000001a00007202 */ /* 0x000fe40000000f00 */
[----:B------:R-:W-:Y:S02]  /*0830*/  MOV R51, R27 ;  /* 0x0000001b00337202 */ /* 0x000fe40000000f00 */
[----:B------:R-:W-:Y:S02]  /*0840*/  CS2R R26, SRZ ;  /* 0x00000000001a7805 */ /* 0x000fe4000001ff00 */
[----:B------:R-:W-:Y:S02]  /*0850*/  MOV R50, R24 ;  /* 0x0000001800327202 */ /* 0x000fe40000000f00 */
[----:B------:R-:W-:Y:S02]  /*0860*/  MOV R52, R25 ;  /* 0x0000001900347202 */ /* 0x000fe40000000f00 */
[----:B------:R-:W-:-:S02]  /*0870*/  CS2R R24, SRZ ;  /* 0x0000000000187805 */ /* 0x000fc4000001ff00 */
[----:B------:R-:W-:Y:S01]  /*0880*/  IADD3 R54, R54, UR4, RZ ;  /* 0x0000000436367c10 */ /* 0x000fe2000fffe0ff */
[----:B------:R-:W-:Y:S06]  /*0890*/  @P1 BRA `(.L_x_383) ;  /* 0x0000000000541947 */ /* 0x000fec0003800000 */
[----:B------:R-:W-:Y:S01]  /*08a0*/  IADD3 R43, P2, R48, 0x20, RZ ;  /* 0x00000020302b7810 */ /* 0x000fe20007f5e0ff */
[----:B------:R-:W-:Y:S01]  /*08b0*/  ULDC UR10, c[0x0][0x2d0] ;  /* 0x0000b400000a7ab9 */ /* 0x000fe20000000800 */
[----:B------:R-:W-:Y:S01]  /*08c0*/  MOV R35, R39 ;  /* 0x0000002700237202 */ /* 0x000fe20000000f00 */
[----:B------:R-:W-:Y:S01]  /*08d0*/  ULDC.64 UR12, c[0x0][0x3e0] ;  /* 0x0000f800000c7ab9 */ /* 0x000fe20000000a00 */
[----:B------:R-:W-:Y:S02]  /*08e0*/  IADD3.X R53, RZ, R11, RZ, P2, !PT ;  /* 0x0000000bff357210 */ /* 0x000fe400017fe4ff */
[C---:B------:R-:W-:Y:S01]  /*08f0*/  IADD3 R39, R46.reuse, 0x80, RZ ;  /* 0x000000802e277810 */ /* 0x040fe20007ffe0ff */
[-C--:B------:R-:W-:Y:S01]  /*0900*/  IMAD.WIDE.U32 R34, R43, R36.reuse, R34 ;  /* 0x000000242b227225 */ /* 0x080fe200078e0022 */
[----:B------:R-:W-:Y:S02]  /*0910*/  IADD3 R40, R46, 0xc0, RZ ;  /* 0x000000c02e287810 */ /* 0x000fe40007ffe0ff */
[----:B------:R-:W-:Y:S01]  /*0920*/  ISETP.GE.AND P5, PT, R39, UR10, PT ;  /* 0x0000000a27007c0c */ /* 0x000fe2000bfa6270 */
[----:B------:R-:W-:Y:S01]  /*0930*/  IMAD R38, R53, R36, RZ ;  /* 0x0000002435267224 */ /* 0x000fe200078e02ff */
[----:B------:R-:W-:-:S02]  /*0940*/  ISETP.GE.AND P6, PT, R40, UR10, PT ;  /* 0x0000000a28007c0c */ /* 0x000fc4000bfc6270 */
[----:B------:R-:W-:Y:S01]  /*0950*/  ISETP.GE.AND P3, PT, R46, UR10, PT ;  /* 0x0000000a2e007c0c */ /* 0x000fe2000bf66270 */
[----:B------:R-:W-:Y:S01]  /*0960*/  IMAD R37, R43, R37, R38 ;  /* 0x000000252b257224 */ /* 0x000fe200078e0226 */
[----:B------:R-:W-:Y:S02]  /*0970*/  ISETP.GE.AND P4, PT, R10, UR10, PT ;  /* 0x0000000a0a007c0c */ /* 0x000fe4000bf86270 */
[----:B------:R-:W-:Y:S02]  /*0980*/  LEA R36, P2, R34, UR12, 0x1 ;  /* 0x0000000c22247c11 */ /* 0x000fe4000f8408ff */
[----:B------:R-:W-:-:S04]  /*0990*/  IADD3 R35, R35, R37, RZ ;  /* 0x0000002523237210 */ /* 0x000fc80007ffe0ff */
[----:B------:R-:W-:-:S05]  /*09a0*/  LEA.HI.X R37, R34, UR13, R35, 0x1, P2 ;  /* 0x0000000d22257c11 */ /* 0x000fca00090f0c23 */
[----:B------:R2:W5:Y:S04]  /*09b0*/  @!P3 LDG.E.128 R28, desc[UR6][R36.64] ;  /* 0x00000006241cb981 */ /* 0x000568000c1e1d00 */
[----:B------:R2:W5:Y:S04]  /*09c0*/  @!P4 LDG.E.128 R24, desc[UR6][R36.64+0x80] ;  /* 0x000080062418c981 */ /* 0x000568000c1e1d00 */
[----:B------:R2:W5:Y:S04]  /*09d0*/  @!P5 LDG.E.128 R20, desc[UR6][R36.64+0x100] ;  /* 0x000100062414d981 */ /* 0x000568000c1e1d00 */
[----:B------:R2:W5:Y:S02]  /*09e0*/  @!P6 LDG.E.128 R16, desc[UR6][R36.64+0x180] ;  /* 0x000180062410e981 */ /* 0x000564000c1e1d00 */
.L_x_383:
[----:B------:R-:W-:Y:S05]  /*09f0*/  BSYNC B0 ;  /* 0x0000000000007941 */ /* 0x000fea0003800000 */
.L_x_382:
[C---:B-12---:R-:W-:Y:S01]  /*0a00*/  IMAD R36, R44.reuse, UR8, RZ ;  /* 0x000000082c247c24 */ /* 0x046fe2000f8e02ff */
[----:B-----5:R-:W-:Y:S01]  /*0a10*/  MOV R55, R20 ;  /* 0x0000001400377202 */ /* 0x020fe20000000f00 */
[----:B------:R-:W-:Y:S01]  /*0a20*/  IMAD.WIDE.U32 R34, R44, UR4, R46 ;  /* 0x000000042c227c25 */ /* 0x000fe2000f8e002e */
[----:B------:R-:W-:Y:S01]  /*0a30*/  BSSY B0, `(.L_x_384) ;  /* 0x0000031000007945 */ /* 0x000fe20003800000 */
[----:B------:R-:W-:Y:S01]  /*0a40*/  HFMA2.MMA R42, -RZ, RZ, 0, 0 ;  /* 0x00000000ff2a7435 */ /* 0x000fe200000001ff */
[----:B------:R-:W-:Y:S01]  /*0a50*/  MOV R53, R22 ;  /* 0x0000001600357202 */ /* 0x000fe20000000f00 */
[----:B------:R-:W-:Y:S01]  /*0a60*/  IMAD R36, R45, UR4, R36 ;  /* 0x000000042d247c24 */ /* 0x000fe2000f8e0224 */
[----:B------:R-:W-:Y:S01]  /*0a70*/  IADD3 R66, P2, R66, R34, RZ ;  /* 0x0000002242427210 */ /* 0x000fe20007f5e0ff */
[----:B0-----:R-:W-:Y:S01]  /*0a80*/  IMAD R20, R32, UR9, RZ ;  /* 0x0000000920147c24 */ /* 0x001fe2000f8e02ff */
[----:B------:R-:W-:Y:S02]  /*0a90*/  MOV R56, R23 ;  /* 0x0000001700387202 */ /* 0x000fe40000000f00 */
[----:B------:R-:W-:-:S02]  /*0aa0*/  CS2R R38, SRZ ;  /* 0x0000000000267805 */ /* 0x000fc4000001ff00 */
[----:B------:R-:W-:Y:S01]  /*0ab0*/  IADD3.X R67, R41, R35, R36, P2, !PT ;  /* 0x0000002329437210 */ /* 0x000fe200017fe424 */
[----:B------:R-:W-:Y:S01]  /*0ac0*/  IMAD R77, R33, UR5, R20 ;  /* 0x00000005214d7c24 */ /* 0x000fe2000f8e0214 */
[----:B------:R-:W-:Y:S02]  /*0ad0*/  MOV R58, R21 ;  /* 0x00000015003a7202 */ /* 0x000fe40000000f00 */
[----:B------:R-:W-:Y:S02]  /*0ae0*/  CS2R R22, SRZ ;  /* 0x0000000000167805 */ /* 0x000fe4000001ff00 */
[----:B------:R-:W-:Y:S01]  /*0af0*/  MOV R57, R26 ;  /* 0x0000001a00397202 */ /* 0x000fe20000000f00 */
[----:B------:R-:W-:Y:S01]  /*0b00*/  IMAD.WIDE.U32 R66, R32, UR5, R66 ;  /* 0x0000000520427c25 */ /* 0x000fe2000f8e0042 */
[----:B------:R-:W-:Y:S02]  /*0b10*/  MOV R60, R27 ;  /* 0x0000001b003c7202 */ /* 0x000fe40000000f00 */
[----:B------:R-:W-:-:S02]  /*0b20*/  CS2R R20, SRZ ;  /* 0x0000000000147805 */ /* 0x000fc4000001ff00 */
[----:B------:R-:W-:Y:S02]  /*0b30*/  MOV R59, R24 ;  /* 0x00000018003b7202 */ /* 0x000fe40000000f00 */
[----:B------:R-:W-:Y:S02]  /*0b40*/  CS2R R26, SRZ ;  /* 0x00000000001a7805 */ /* 0x000fe4000001ff00 */
[----:B------:R-:W-:Y:S02]  /*0b50*/  MOV R62, R25 ;  /* 0x00000019003e7202 */ /* 0x000fe40000000f00 */
[----:B------:R-:W-:Y:S02]  /*0b60*/  CS2R R24, SRZ ;  /* 0x0000000000187805 */ /* 0x000fe4000001ff00 */
        /* <DEDUP_REMOVED lines=8> */
[----:B------:R-:W-:Y:S01]  /*0bf0*/  IADD3 R77, R67, R77, RZ ;  /* 0x0000004d434d7210 */ /* 0x000fe20007ffe0ff */
[----:B------:R-:W-:Y:S06]  /*0c00*/  @P0 BRA `(.L_x_385) ;  /* 0x00000000004c0947 */ /* 0x000fec0003800000 */
[C---:B------:R-:W-:Y:S01]  /*0c10*/  IADD3 R37, R46.reuse, 0x80, RZ ;  /* 0x000000802e257810 */ /* 0x040fe20007ffe0ff */
[----:B------:R-:W-:Y:S01]  /*0c20*/  IMAD R36, R11, R44, RZ ;  /* 0x0000002c0b247224 */ /* 0x000fe200078e02ff */
[----:B------:R-:W-:Y:S01]  /*0c30*/  MOV R76, R66 ;  /* 0x00000042004c7202 */ /* 0x000fe20000000f00 */
[----:B------:R-:W-:Y:S01]  /*0c40*/  ULDC UR8, c[0x0][0x2d0] ;  /* 0x0000b40000087ab9 */ /* 0x000fe20000000800 */
[----:B------:R-:W-:Y:S01]  /*0c50*/  IADD3 R43, R46, 0xc0, RZ ;  /* 0x000000c02e2b7810 */ /* 0x000fe20007ffe0ff */
[----:B------:R-:W-:Y:S01]  /*0c60*/  ULDC.64 UR4, c[0x0][0x280] ;  /* 0x0000a00000047ab9 */ /* 0x000fe20000000a00 */
[----:B------:R-:W-:Y:S01]  /*0c70*/  ISETP.GE.AND P4, PT, R37, UR8, PT ;  /* 0x0000000825007c0c */ /* 0x000fe2000bf86270 */
[----:B------:R-:W-:Y:S01]  /*0c80*/  IMAD.WIDE.U32 R40, R48, R44, R76 ;  /* 0x0000002c30287225 */ /* 0x000fe200078e004c */
[----:B------:R-:W-:Y:S02]  /*0c90*/  ISETP.GE.AND P5, PT, R43, UR8, PT ;  /* 0x000000082b007c0c */ /* 0x000fe4000bfa6270 */
[----:B------:R-:W-:Y:S01]  /*0ca0*/  ISETP.GE.AND P2, PT, R46, UR8, PT ;  /* 0x000000082e007c0c */ /* 0x000fe2000bf46270 */
[----:B------:R-:W-:Y:S01]  /*0cb0*/  IMAD R37, R48, R45, R36 ;  /* 0x0000002d30257224 */ /* 0x000fe200078e0224 */
[----:B------:R-:W-:-:S02]  /*0cc0*/  ISETP.GE.AND P3, PT, R10, UR8, PT ;  /* 0x000000080a007c0c */ /* 0x000fc4000bf66270 */
[----:B------:R-:W-:Y:S02]  /*0cd0*/  LEA R36, P0, R40, UR4, 0x1 ;  /* 0x0000000428247c11 */ /* 0x000fe4000f8008ff */
[----:B------:R-:W-:-:S04]  /*0ce0*/  IADD3 R37, R41, R37, RZ ;  /* 0x0000002529257210 */ /* 0x000fc80007ffe0ff */
[----:B------:R-:W-:-:S05]  /*0cf0*/  LEA.HI.X R37, R40, UR5, R37, 0x1, P0 ;  /* 0x0000000528257c11 */ /* 0x000fca00080f0c25 */
[----:B------:R0:W5:Y:S04]  /*0d00*/  @!P2 LDG.E.128 R28, desc[UR6][R36.64] ;  /* 0x00000006241ca981 */ /* 0x000168000c1e1d00 */
[----:B------:R0:W5:Y:S04]  /*0d10*/  @!P3 LDG.E.128 R24, desc[UR6][R36.64+0x80] ;  /* 0x000080062418b981 */ /* 0x000168000c1e1d00 */
[----:B------:R0:W5:Y:S04]  /*0d20*/  @!P4 LDG.E.128 R20, desc[UR6][R36.64+0x100] ;  /* 0x000100062414c981 */ /* 0x000168000c1e1d00 */
[----:B------:R0:W5:Y:S02]  /*0d30*/  @!P5 LDG.E.128 R32, desc[UR6][R36.64+0x180] ;  /* 0x000180062420d981 */ /* 0x000164000c1e1d00 */
.L_x_385:
[----:B------:R-:W-:Y:S05]  /*0d40*/  BSYNC B0 ;  /* 0x0000000000007941 */ /* 0x000fea0003800000 */
.L_x_384:
[----:B------:R-:W-:Y:S01]  /*0d50*/  BSSY B0, `(.L_x_386) ;  /* 0x0000026000007945 */ /* 0x000fe20003800000 */
[----:B------:R-:W-:Y:S01]  /*0d60*/  HFMA2.MMA R43, -RZ, RZ, 0, 0 ;  /* 0x00000000ff2b7435 */ /* 0x000fe200000001ff */
[----:B-----5:R-:W-:Y:S02]  /*0d70*/  MOV R68, R22 ;  /* 0x0000001600447202 */ /* 0x020fe40000000f00 */
[----:B0-----:R-:W-:Y:S02]  /*0d80*/  CS2R R36, SRZ ;  /* 0x0000000000247805 */ /* 0x001fe4000001ff00 */
[----:B------:R-:W-:Y:S02]  /*0d90*/  MOV R70, R23 ;  /* 0x0000001700467202 */ /* 0x000fe40000000f00 */
[----:B------:R-:W-:Y:S02]  /*0da0*/  CS2R R22, SRZ ;  /* 0x0000000000167805 */ /* 0x000fe4000001ff00 */
        /* <DEDUP_REMOVED lines=9> */
[----:B------:R-:W-:Y:S01]  /*0e40*/  CS2R R24, SRZ ;  /* 0x0000000000187805 */ /* 0x000fe2000001ff00 */
[----:B------:R-:W-:Y:S06]  /*0e50*/  @P1 BRA `(.L_x_387) ;  /* 0x0000000000541947 */ /* 0x000fec0003800000 */
[----:B------:R-:W-:Y:S01]  /*0e60*/  IADD3 R48, P0, R48, 0x20, RZ ;  /* 0x0000002030307810 */ /* 0x000fe20007f1e0ff */
[----:B------:R-:W-:Y:S01]  /*0e70*/  ULDC UR4, c[0x0][0x2d0] ;  /* 0x0000b40000047ab9 */ /* 0x000fe20000000800 */
[----:B------:R-:W-:Y:S02]  /*0e80*/  MOV R67, R77 ;  /* 0x0000004d00437202 */ /* 0x000fe40000000f00 */
[----:B------:R-:W-:Y:S02]  /*0e90*/  IADD3.X R11, RZ, R11, RZ, P0, !PT ;  /* 0x0000000bff0b7210 */ /* 0x000fe400007fe4ff */
[----:B------:R-:W-:Y:S01]  /*0ea0*/  ISETP.GE.AND P2, PT, R10, UR4, PT ;  /* 0x000000040a007c0c */ /* 0x000fe2000bf46270 */
[-C--:B------:R-:W-:Y:S01]  /*0eb0*/  IMAD.WIDE.U32 R66, R48, R44.reuse, R66 ;  /* 0x0000002c30427225 */ /* 0x080fe200078e0042 */
[C---:B------:R-:W-:Y:S02]  /*0ec0*/  ISETP.GE.AND P1, PT, R46.reuse, UR4, PT ;  /* 0x000000042e007c0c */ /* 0x040fe4000bf26270 */
[C---:B------:R-:W-:Y:S01]  /*0ed0*/  IADD3 R10, R46.reuse, 0x80, RZ ;  /* 0x000000802e0a7810 */ /* 0x040fe20007ffe0ff */
[----:B------:R-:W-:Y:S01]  /*0ee0*/  IMAD R11, R11, R44, RZ ;  /* 0x0000002c0b0b7224 */ /* 0x000fe200078e02ff */
[----:B------:R-:W-:-:S02]  /*0ef0*/  IADD3 R46, R46, 0xc0, RZ ;  /* 0x000000c02e2e7810 */ /* 0x000fc40007ffe0ff */
[----:B------:R-:W-:Y:S01]  /*0f00*/  ISETP.GE.AND P3, PT, R10, UR4, PT ;  /* 0x000000040a007c0c */ /* 0x000fe2000bf66270 */
[----:B------:R-:W-:Y:S01]  /*0f10*/  IMAD R11, R48, R45, R11 ;  /* 0x0000002d300b7224 */ /* 0x000fe200078e020b */
[----:B------:R-:W-:Y:S01]  /*0f20*/  ISETP.GE.AND P4, PT, R46, UR4, PT ;  /* 0x000000042e007c0c */ /* 0x000fe2000bf86270 */
[----:B------:R-:W-:Y:S02]  /*0f30*/  ULDC.64 UR4, c[0x0][0x280] ;  /* 0x0000a00000047ab9 */ /* 0x000fe40000000a00 */
[----:B------:R-:W-:Y:S02]  /*0f40*/  LEA R10, P0, R66, UR4, 0x1 ;  /* 0x00000004420a7c11 */ /* 0x000fe4000f8008ff */
[----:B------:R-:W-:-:S04]  /*0f50*/  IADD3 R11, R67, R11, RZ ;  /* 0x0000000b430b7210 */ /* 0x000fc80007ffe0ff */
[----:B------:R-:W-:-:S05]  /*0f60*/  LEA.HI.X R11, R66, UR5, R11, 0x1, P0 ;  /* 0x00000005420b7c11 */ /* 0x000fca00080f0c0b */
[----:B------:R0:W5:Y:S04]  /*0f70*/  @!P1 LDG.E.128 R24, desc[UR6][R10.64] ;  /* 0x000000060a189981 */ /* 0x000168000c1e1d00 */
[----:B------:R0:W5:Y:S04]  /*0f80*/  @!P2 LDG.E.128 R20, desc[UR6][R10.64+0x80] ;  /* 0x000080060a14a981 */ /* 0x000168000c1e1d00 */
[----:B------:R0:W5:Y:S04]  /*0f90*/  @!P3 LDG.E.128 R36, desc[UR6][R10.64+0x100] ;  /* 0x000100060a24b981 */ /* 0x000168000c1e1d00 */
[----:B------:R0:W5:Y:S02]  /*0fa0*/  @!P4 LDG.E.128 R40, desc[UR6][R10.64+0x180] ;  /* 0x000180060a28c981 */ /* 0x000164000c1e1d00 */
.L_x_387:
[----:B------:R-:W-:Y:S05]  /*0fb0*/  BSYNC B0 ;  /* 0x0000000000007941 */ /* 0x000fea0003800000 */
.L_x_386:
[----:B0-----:R-:W-:Y:S01]  /*0fc0*/  HADD2.F32 R10, -RZ, R50.H1_H1 ;  /* 0x30000032ff0a7230 */ /* 0x001fe20000004100 */
[----:B------:R-:W-:Y:S01]  /*0fd0*/  LOP3.LUT P0, RZ, R49, 0x7, RZ, 0xc0, !PT ;  /* 0x0000000731ff7812 */ /* 0x000fe2000780c0ff */
[----:B------:R-:W-:Y:S01]  /*0fe0*/  HADD2.F32 R45, -RZ, R28.H1_H1 ;  /* 0x3000001cff2d7230 */ /* 0x000fe20000004100 */
[----:B------:R-:W-:Y:S01]  /*0ff0*/  ULDC.64 UR4, c[0x0][0x478] ;  /* 0x00011e0000047ab9 */ /* 0x000fe20000000a00 */
[----:B------:R-:W-:Y:S02]  /*1000*/  HADD2.F32 R50, -RZ, R50.H0_H0 ;  /* 0x20000032ff327230 */ /* 0x000fe40000004100 */
[----:B------:R-:W-:Y:S02]  /*1010*/  HADD2.F32 R11, -RZ, R28.H0_H0 ;  /* 0x2000001cff0b7230 */ /* 0x000fe40000004100 */
[----:B------:R-:W-:Y:S01]  /*1020*/  FMUL.FTZ R45, R10, R45 ;  /* 0x0000002d0a2d7220 */ /* 0x000fe20000410000 */
[--C-:B------:R-:W-:Y:S02]  /*1030*/  HADD2.F32 R10, -RZ, R52.reuse.H0_H0 ;  /* 0x20000034ff0a7230 */ /* 0x100fe40000004100 */
[----:B------:R-:W-:-:S02]  /*1040*/  HADD2.F32 R52, -RZ, R52.H1_H1 ;  /* 0x30000034ff347230 */ /* 0x000fc40000004100 */
[----:B------:R-:W-:Y:S01]  /*1050*/  FFMA.FTZ R45, R50, R11, R45 ;  /* 0x0000000b322d7223 */ /* 0x000fe2000001002d */
[--C-:B------:R-:W-:Y:S02]  /*1060*/  HADD2.F32 R11, -RZ, R29.reuse.H0_H0 ;  /* 0x2000001dff0b7230 */ /* 0x100fe40000004100 */
[----:B------:R-:W-:Y:S02]  /*1070*/  HADD2.F32 R29, -RZ, R29.H1_H1 ;  /* 0x3000001dff1d7230 */ /* 0x000fe40000004100 */
[----:B------:R-:W-:Y:S02]  /*1080*/  HADD2.F32 R47, -RZ, R65.H0_H0 ;  /* 0x20000041ff2f7230 */ /* 0x000fe40000004100 */
[----:B------:R-:W-:Y:S01]  /*1090*/  FFMA.FTZ R11, R10, R11, R45 ;  /* 0x0000000b0a0b7223 */ /* 0x000fe2000001002d */
[----:B------:R-:W-:Y:S02]  /*10a0*/  HADD2.F32 R10, -RZ, R63.H1_H1 ;  /* 0x3000003fff0a7230 */ /* 0x000fe40000004100 */
[----:B-----5:R-:W-:-:S02]  /*10b0*/  HADD2.F32 R45, -RZ, R24.H1_H1 ;  /* 0x30000018ff2d7230 */ /* 0x020fc40000004100 */
[----:B------:R-:W-:Y:S02]  /*10c0*/  HADD2.F32 R63, -RZ, R63.H0_H0 ;  /* 0x2000003fff3f7230 */ /* 0x000fe40000004100 */
[----:B------:R-:W-:Y:S02]  /*10d0*/  HADD2.F32 R24, -RZ, R24.H0_H0 ;  /* 0x20000018ff187230 */ /* 0x000fe40000004100 */
[----:B------:R-:W-:Y:S01]  /*10e0*/  FMUL.FTZ R10, R10, R45 ;  /* 0x0000002d0a0a7220 */ /* 0x000fe20000410000 */
[----:B------:R-:W-:Y:S01]  /*10f0*/  FFMA.FTZ R45, R52, R29, R11 ;  /* 0x0000001d342d7223 */ /* 0x000fe2000001000b */
[----:B------:R-:W-:Y:S02]  /*1100*/  HADD2.F32 R11, -RZ, R30.H0_H0 ;  /* 0x2000001eff0b7230 */ /* 0x000fe40000004100 */
[----:B------:R-:W-:Y:S01]  /*1110*/  FFMA.FTZ R24, R63, R24, R10 ;  /* 0x000000183f187223 */ /* 0x000fe2000001000a */
[----:B------:R-:W-:Y:S02]  /*1120*/  HADD2.F32 R10, -RZ, R0.H0_H0 ;  /* 0x20000000ff0a7230 */ /* 0x000fe40000004100 */
[----:B------:R-:W-:-:S02]  /*1130*/  HADD2.F32 R28, -RZ, R25.H0_H0 ;  /* 0x20000019ff1c7230 */ /* 0x000fc40000004100 */
[----:B------:R-:W-:Y:S02]  /*1140*/  HADD2.F32 R0, -RZ, R0.H1_H1 ;  /* 0x30000000ff007230 */ /* 0x000fe40000004100 */
[----:B------:R-:W-:Y:S01]  /*1150*/  FFMA.FTZ R11, R10, R11, R45 ;  /* 0x0000000b0a0b7223 */ /* 0x000fe2000001002d */
[----:B------:R-:W-:Y:S02]  /*1160*/  HADD2.F32 R29, -RZ, R30.H1_H1 ;  /* 0x3000001eff1d7230 */ /* 0x000fe40000004100 */
[----:B------:R-:W-:Y:S01]  /*1170*/  FFMA.FTZ R24, R47, R28, R24 ;  /* 0x0000001c2f187223 */ /* 0x000fe20000010018 */
[----:B------:R-:W-:Y:S02]  /*1180*/  HADD2.F32 R65, -RZ, R65.H1_H1 ;  /* 0x30000041ff417230 */ /* 0x000fe40000004100 */
[----:B------:R-:W-:Y:S02]  /*1190*/  HADD2.F32 R10, -RZ, R25.H1_H1 ;  /* 0x30000019ff0a7230 */ /* 0x000fe40000004100 */
[----:B------:R-:W-:Y:S01]  /*11a0*/  FFMA.FTZ R29, R0, R29, R11 ;  /* 0x0000001d001d7223 */ /* 0x000fe2000001000b */
[----:B------:R-:W-:-:S02]  /*11b0*/  HADD2.F32 R25, -RZ, R61.H0_H0 ;  /* 0x2000003dff197230 */ /* 0x000fc40000004100 */
[----:B------:R-:W-:Y:S02]  /*11c0*/  HADD2.F32 R28, -RZ, R26.H0_H0 ;  /* 0x2000001aff1c7230 */ /* 0x000fe40000004100 */
[----:B------:R-:W-:Y:S01]  /*11d0*/  FFMA.FTZ R10, R65, R10, R24 ;  /* 0x0000000a410a7223 */ /* 0x000fe20000010018 */
[----:B------:R-:W-:Y:S02]  /*11e0*/  HADD2.F32 R0, -RZ, R51.H0_H0 ;  /* 0x20000033ff007230 */ /* 0x000fe40000004100 */
[----:B------:R-:W-:Y:S02]  /*11f0*/  HADD2.F32 R11, -RZ, R31.H0_H0 ;  /* 0x2000001fff0b7230 */ /* 0x000fe40000004100 */
[----:B------:R-:W-:Y:S01]  /*1200*/  FFMA.FTZ R25, R25, R28, R10 ;  /* 0x0000001c19197223 */ /* 0x000fe2000001000a */
[----:B------:R-:W-:Y:S02]  /*1210*/  HADD2.F32 R51, -RZ, R51.H1_H1 ;  /* 0x30000033ff337230 */ /* 0x000fe40000004100 */
[----:B------:R-:W-:-:S02]  /*1220*/  HADD2.F32 R10, -RZ, R31.H1_H1 ;  /* 0x3000001fff0a7230 */ /* 0x000fc40000004100 */
[----:B------:R-:W-:Y:S01]  /*1230*/  FFMA.FTZ R24, R0, R11, R29 ;  /* 0x0000000b00187223 */ /* 0x000fe2000001001d */
[----:B------:R-:W-:Y:S02]  /*1240*/  HADD2.F32 R0, -RZ, R2.H0_H0 ;  /* 0x20000002ff007230 */ /* 0x000fe40000004100 */
[----:B------:R-:W-:Y:S02]  /*1250*/  HADD2.F32 R11, -RZ, R73.H0_H0 ;  /* 0x20000049ff0b7230 */ /* 0x000fe40000004100 */
[----:B------:R-:W-:Y:S01]  /*1260*/  FFMA.FTZ R51, R51, R10, R24 ;  /* 0x0000000a33337223 */ /* 0x000fe20000010018 */
[----:B------:R-:W-:Y:S02]  /*1270*/  HADD2.F32 R28, -RZ, R61.H1_H1 ;  /* 0x3000003dff1c7230 */ /* 0x000fe40000004100 */
[----:B------:R-:W-:Y:S02]  /*1280*/  HADD2.F32 R26, -RZ, R26.H1_H1 ;  /* 0x3000001aff1a7230 */ /* 0x000fe40000004100 */
[----:B------:R-:W-:Y:S01]  /*1290*/  FFMA.FTZ R11, R0, R11, R51 ;  /* 0x0000000b000b7223 */ /* 0x000fe20000010033 */
[----:B------:R-:W-:-:S02]  /*12a0*/  HADD2.F32 R0, -RZ, R64.H0_H0 ;  /* 0x20000040ff007230 */ /* 0x000fc40000004100 */
[----:B------:R-:W-:Y:S02]  /*12b0*/  HADD2.F32 R10, -RZ, R27.H0_H0 ;  /* 0x2000001bff0a7230 */ /* 0x000fe40000004100 */
[----:B------:R-:W-:Y:S01]  /*12c0*/  FFMA.FTZ R25, R28, R26, R25 ;  /* 0x0000001a1c197223 */ /* 0x000fe20000010019 */
[----:B------:R-:W-:Y:S02]  /*12d0*/  HADD2.F32 R2, -RZ, R2.H1_H1 ;  /* 0x30000002ff027230 */ /* 0x000fe40000004100 */
[----:B------:R-:W-:Y:S02]  /*12e0*/  HADD2.F32 R73, -RZ, R73.H1_H1 ;  /* 0x30000049ff497230 */ /* 0x000fe40000004100 */
[----:B------:R-:W-:Y:S01]  /*12f0*/  FFMA.FTZ R25, R0, R10, R25 ;  /* 0x0000000a00197223 */ /* 0x000fe20000010019 */
[----:B------:R-:W-:Y:S02]  /*1300*/  HADD2.F32 R0, -RZ, R3.H0_H0 ;  /* 0x20000003ff007230 */ /* 0x000fe40000004100 */
[----:B------:R-:W-:-:S02]  /*1310*/  HADD2.F32 R64, -RZ, R64.H1_H1 ;  /* 0x30000040ff407230 */ /* 0x000fc40000004100 */
[----:B------:R-:W-:Y:S01]  /*1320*/  FFMA.FTZ R73, R2, R73, R11 ;  /* 0x0000004902497223 */ /* 0x000fe2000001000b */
[----:B------:R-:W-:Y:S02]  /*1330*/  HADD2.F32 R11, -RZ, R75.H0_H0 ;  /* 0x2000004bff0b7230 */ /* 0x000fe40000004100 */
[----:B------:R-:W-:Y:S02]  /*1340*/  HADD2.F32 R27, -RZ, R27.H1_H1 ;  /* 0x3000001bff1b7230 */ /* 0x000fe40000004100 */
[----:B------:R-:W-:Y:S02]  /*1350*/  HADD2.F32 R3, -RZ, R3.H1_H1 ;  /* 0x30000003ff037230 */ /* 0x000fe40000004100 */
[----:B------:R-:W-:Y:S01]  /*1360*/  FFMA.FTZ R0, R0, R11, R73 ;  /* 0x0000000b00007223 */ /* 0x000fe20000010049 */
        /* <DEDUP_REMOVED lines=11> */
[----:B------:R-:W-:Y:S02]  /*1420*/  HADD2.F32 R4, -RZ, R4.H1_H1 ;  /* 0x30000004ff047230 */ /* 0x000fe40000004100 */
[----:B------:R-:W-:Y:S02]  /*1430*/  HADD2.F32 R71, -RZ, R71.H1_H1 ;  /* 0x30000047ff477230 */ /* 0x000fe40000004100 */
[----:B------:R-:W-:Y:S01]  /*1440*/  FFMA.FTZ R25, R2, R20, R25 ;  /* 0x0000001402197223 */ /* 0x000fe20000010019 */
[----:B------:R-:W-:Y:S02]  /*1450*/  HADD2.F32 R10, -RZ, R62.H0_H0 ;  /* 0x2000003eff0a7230 */ /* 0x000fe40000004100 */
[----:B------:R-:W-:Y:S02]  /*1460*/  HADD2.F32 R24, -RZ, R21.H0_H0 ;  /* 0x20000015ff187230 */ /* 0x000fe40000004100 */
        /* <DEDUP_REMOVED lines=8> */
[----:B------:R-:W-:-:S02]  /*14f0*/  HADD2.F32 R3, -RZ, R22.H0_H0 ;  /* 0x20000016ff037230 */ /* 0x000fc40000004100 */
[----:B------:R-:W-:Y:S01]  /*1500*/  FFMA.FTZ R25, R62, R21, R25 ;  /* 0x000000153e197223 */ /* 0x000fe20000010019 */
[----:B------:R-:W-:Y:S02]  /*1510*/  HADD2.F32 R4, -RZ, R57.H1_H1 ;  /* 0x30000039ff047230 */ /* 0x000fe40000004100 */
        /* <DEDUP_REMOVED lines=32> */
[----:B------:R-:W-:Y:S02]  /*1720*/  HADD2.F32 R4, -RZ, R8.H0_H0 ;  /* 0x20000008ff047230 */ /* 0x000fe40000004100 */
[----:B------:R-:W-:Y:S02]  /*1730*/  HADD2.F32 R5, -RZ, R68.H0_H0 ;  /* 0x20000044ff057230 */ /* 0x000fe40000004100 */
[----:B------:R-:W-:Y:S01]  /*1740*/  FFMA.FTZ R11, R7, R72, R0 ;  /* 0x00000048070b7223 */ /* 0x000fe20000010000 */
[----:B------:R-:W-:-:S02]  /*1750*/  HADD2.F32 R6, -RZ, R58.H1_H1 ;  /* 0x3000003aff067230 */ /* 0x000fc40000004100 */
[----:B------:R-:W-:Y:S02]  /*1760*/  HADD2.F32 R37, -RZ, R37.H1_H1 ;  /* 0x30000025ff257230 */ /* 0x000fe40000004100 */
[----:B------:R-:W-:Y:S01]  /*1770*/  FFMA.FTZ R27, R4, R5, R11 ;  /* 0x00000005041b7223 */ /* 0x000fe2000001000b */
[----:B------:R-:W-:Y:S02]  /*1780*/  HADD2.F32 R8, -RZ, R8.H1_H1 ;  /* 0x30000008ff087230 */ /* 0x000fe40000004100 */
[----:B------:R-:W-:Y:S02]  /*1790*/  HADD2.F32 R11, -RZ, R68.H1_H1 ;  /* 0x30000044ff0b7230 */ /* 0x000fe40000004100 */
[----:B------:R-:W-:Y:S01]  /*17a0*/  FFMA.FTZ R6, R6, R37, R25 ;  /* 0x0000002506067223 */ /* 0x000fe20000010019 */
[----:B------:R-:W-:Y:S02]  /*17b0*/  HADD2.F32 R29, -RZ, R53.H0_H0 ;  /* 0x20000035ff1d7230 */ /* 0x000fe40000004100 */
[----:B------:R-:W-:-:S02]  /*17c0*/  HADD2.F32 R24, -RZ, R38.H0_H0 ;  /* 0x20000026ff187230 */ /* 0x000fc40000004100 */
[----:B------:R-:W-:Y:S01]  /*17d0*/  FFMA.FTZ R27, R8, R11, R27 ;  /* 0x0000000b081b7223 */ /* 0x000fe2000001001b */
[----:B------:R-:W-:Y:S02]  /*17e0*/  HADD2.F32 R11, -RZ, R70.H0_H0 ;  /* 0x20000046ff0b7230 */ /* 0x000fe40000004100 */
[----:B------:R-:W-:Y:S02]  /*17f0*/  HADD2.F32 R53, -RZ, R53.H1_H1 ;  /* 0x30000035ff357230 */ /* 0x000fe40000004100 */
[----:B------:R-:W-:Y:S01]  /*1800*/  FFMA.FTZ R8, R29, R24, R6 ;  /* 0x000000181d087223 */ /* 0x000fe20000010006 */
[--C-:B------:R-:W-:Y:S02]  /*1810*/  HADD2.F32 R6, -RZ, R9.reuse.H0_H0 ;  /* 0x20000009ff067230 */ /* 0x100fe40000004100 */
[----:B------:R-:W-:Y:S02]  /*1820*/  HADD2.F32 R38, -RZ, R38.H1_H1 ;  /* 0x30000026ff267230 */ /* 0x000fe40000004100 */
[----:B------:R-:W-:-:S02]  /*1830*/  HADD2.F32 R9, -RZ, R9.H1_H1 ;  /* 0x30000009ff097230 */ /* 0x000fc40000004100 */
[----:B------:R-:W-:Y:S01]  /*1840*/  FFMA.FTZ R6, R6, R11, R27 ;  /* 0x0000000b06067223 */ /* 0x000fe2000001001b */
[----:B------:R-:W-:Y:S02]  /*1850*/  HADD2.F32 R70, -RZ, R70.H1_H1 ;  /* 0x30000046ff467230 */ /* 0x000fe40000004100 */
[----:B------:R-:W-:Y:S01]  /*1860*/  FFMA.FTZ R8, R53, R38, R8 ;  /* 0x0000002635087223 */ /* 0x000fe20000010008 */
[----:B------:R-:W-:Y:S02]  /*1870*/  HADD2.F32 R11, -RZ, R56.H0_H0 ;  /* 0x20000038ff0b7230 */ /* 0x000fe40000004100 */
[----:B------:R-:W-:Y:S02]  /*1880*/  HADD2.F32 R24, -RZ, R39.H0_H0 ;  /* 0x20000027ff187230 */ /* 0x000fe40000004100 */
        /* <DEDUP_REMOVED lines=31> */
[----:B------:R-:W-:Y:S02]  /*1a80*/  HADD2.F32 R14, -RZ, R14.H1_H1 ;  /* 0x3000000eff0e7230 */ /* 0x000fe40000004100 */
[----:B------:R-:W-:-:S02]  /*1a90*/  HADD2.F32 R25, -RZ, R34.H1_H1 ;  /* 0x30000022ff197230 */ /* 0x000fc40000004100 */
[----:B------:R-:W-:Y:S01]  /*1aa0*/  FFMA.FTZ R8, R17, R41, R8 ;  /* 0x0000002911087223 */ /* 0x000fe20000010008 */
[----:B------:R-:W-:Y:S02]  /*1ab0*/  HADD2.F32 R3, -RZ, R18.H0_H0 ;  /* 0x20000012ff037230 */ /* 0x000fe40000004100 */
[----:B------:R-:W-:Y:S02]  /*1ac0*/  HADD2.F32 R2, -RZ, R42.H0_H0 ;  /* 0x2000002aff027230 */ /* 0x000fe40000004100 */
        /* <DEDUP_REMOVED lines=15> */
[----:B------:R-:W-:Y:S02]  /*1bc0*/  FFMA.FTZ R8, R3, R2, R8 ;  /* 0x0000000203087223 */ /* 0x000fe40000010008 */
[----:B------:R-:W0:Y:S02]  /*1bd0*/  SHFL.BFLY PT, R3, R0, 0x4, 0x1f ;  /* 0x0c801f0000037f89 */ /* 0x000e2400000e0000 */
[----:B------:R-:W-:-:S05]  /*1be0*/  FFMA.FTZ R8, R19, R43, R8 ;  /* 0x0000002b13087223 */ /* 0x000fca0000010008 */
[----:B------:R-:W1:Y:S01]  /*1bf0*/  SHFL.BFLY PT, R5, R8, 0x4, 0x1f ;  /* 0x0c801f0008057f89 */ /* 0x000e6200000e0000 */
[----:B0-----:R-:W-:Y:S01]  /*1c00*/  FADD.FTZ R3, R0, R3 ;  /* 0x0000000300037221 */ /* 0x001fe20000010000 */
[----:B------:R-:W-:Y:S02]  /*1c10*/  SHF.R.S32.HI R0, RZ, 0x1f, R54 ;  /* 0x0000001fff007819 */ /* 0x000fe40000011436 */
[----:B------:R-:W-:Y:S02]  /*1c20*/  LEA.HI R54, P1, R49, R54, RZ, 0x1d ;  /* 0x0000003631367211 */ /* 0x000fe4000783e8ff */
[----:B------:R-:W0:Y:S01]  /*1c30*/  SHFL.BFLY PT, R2, R3, 0x2, 0x1f ;  /* 0x0c401f0003027f89 */ /* 0x000e2200000e0000 */
[----:B-1----:R-:W-:-:S05]  /*1c40*/  FADD.FTZ R6, R8, R5 ;  /* 0x0000000508067221 */ /* 0x002fca0000010000 */
[----:B------:R-:W1:Y:S01]  /*1c50*/  SHFL.BFLY PT, R7, R6, 0x2, 0x1f ;  /* 0x0c401f0006077f89 */ /* 0x000e6200000e0000 */
[----:B0-----:R-:W-:Y:S01]  /*1c60*/  FADD.FTZ R4, R3, R2 ;  /* 0x0000000203047221 */ /* 0x001fe20000010000 */
[----:B------:R-:W-:Y:S02]  /*1c70*/  IADD3.X R3, RZ, R0, RZ, P1, !PT ;  /* 0x00000000ff037210 */ /* 0x000fe40000ffe4ff */
[----:B------:R-:W-:Y:S01]  /*1c80*/  LEA R2, P1, R54, UR4, 0x2 ;  /* 0x0000000436027c11 */ /* 0x000fe2000f8210ff */
[----:B------:R-:W-:Y:S01]  /*1c90*/  ULDC UR4, c[0x0][0x384] ;  /* 0x0000e10000047ab9 */ /* 0x000fe20000000800 */
[----:B------:R-:W0:Y:S01]  /*1ca0*/  SHFL.BFLY PT, R5, R4, 0x1, 0x1f ;  /* 0x0c201f0004057f89 */ /* 0x000e2200000e0000 */
[----:B-1----:R-:W-:Y:S01]  /*1cb0*/  FADD.FTZ R7, R6, R7 ;  /* 0x0000000706077221 */ /* 0x002fe20000010000 */
[----:B------:R-:W-:-:S04]  /*1cc0*/  LEA.HI.X R3, R54, UR5, R3, 0x2, P1 ;  /* 0x0000000536037c11 */ /* 0x000fc800088f1403 */
[----:B------:R-:W1:Y:S01]  /*1cd0*/  SHFL.BFLY PT, R10, R7, 0x1, 0x1f ;  /* 0x0c201f00070a7f89 */ /* 0x000e6200000e0000 */
[----:B0-----:R-:W-:-:S04]  /*1ce0*/  FADD.FTZ R5, R4, R5 ;  /* 0x0000000504057221 */ /* 0x001fc80000010000 */
[----:B------:R-:W-:Y:S01]  /*1cf0*/  FMUL.FTZ R5, R5, UR4 ;  /* 0x0000000405057c20 */ /* 0x000fe20008410000 */
[----:B-1----:R-:W-:-:S04]  /*1d00*/  FADD.FTZ R10, R7, R10 ;  /* 0x0000000a070a7221 */ /* 0x002fc80000010000 */
[----:B------:R0:W-:Y:S01]  /*1d10*/  @!P0 STG.E desc[UR6][R2.64], R5 ;  /* 0x0000000502008986 */ /* 0x0001e2000c101906 */
[----:B------:R-:W-:Y:S01]  /*1d20*/  FMUL.FTZ R7, R10, UR4 ;  /* 0x000000040a077c20 */ /* 0x000fe20008410000 */
[----:B------:R-:W-:Y:S06]  /*1d30*/  @P0 EXIT ;  /* 0x000000000000094d */ /* 0x000fec0003800000 */
[----:B------:R-:W-:Y:S01]  /*1d40*/  STG.E desc[UR6][R2.64+0x80], R7 ;  /* 0x0000800702007986 */ /* 0x000fe2000c101906 */
[----:B------:R-:W-:Y:S05]  /*1d50*/  EXIT ;  /* 0x000000000000794d */ /* 0x000fea0003800000 */
.L_x_388:
        /* <DEDUP_REMOVED lines=10> */
.L_x_2032:


//--------------------- .text._ZN5flash25flash_bwd_dot_do_o_kernelILb1E23Flash_bwd_kernel_traitsILi256ELi64ELi32ELi8ELi4ELi1ELi2ELb1ELb1EN7cutlass6half_tE19Flash_kernel_traitsILi256ELi64ELi32ELi8ES3_EEEEvNS_16Flash_bwd_paramsE --------------------------
	.section	.text._ZN5flash25flash_bwd_dot_do_o_kernelILb1E23Flash_bwd_kernel_traitsILi256ELi64ELi32ELi8ELi4ELi1ELi2ELb1ELb1EN7cutlass6half_tE19Flash_kernel_traitsILi256ELi64ELi32ELi8ES3_EEEEvNS_16Flash_bwd_paramsE,"ax",@progbits
	.align	128
        .global         _ZN5flash25flash_bwd_dot_do_o_kernelILb1E23Flash_bwd_kernel_traitsILi256ELi64ELi32ELi8ELi4ELi1ELi2ELb1ELb1EN7cutlass6half_tE19Flash_kernel_traitsILi256ELi64ELi32ELi8ES3_EEEEvNS_16Flash_bwd_paramsE
        .type           _ZN5flash25flash_bwd_dot_do_o_kernelILb1E23Flash_bwd_kernel_traitsILi256ELi64ELi32ELi8ELi4ELi1ELi2ELb1ELb1EN7cutlass6half_tE19Flash_kernel_traitsILi256ELi64ELi32ELi8ES3_EEEEvNS_16Flash_bwd_paramsE,@function
        .size           _ZN5flash25flash_bwd_dot_do_o_kernelILb1E23Flash_bwd_kernel_traitsILi256ELi64ELi32ELi8ELi4ELi1ELi2ELb1ELb1EN7cutlass6half_tE19Flash_kernel_traitsILi256ELi64ELi32ELi8ES3_EEEEvNS_16Flash_bwd_paramsE,(.L_x_2033 - _ZN5flash25flash_bwd_dot_do_o_kernelILb1E23Flash_bwd_kernel_traitsILi256ELi64ELi32ELi8ELi4ELi1ELi2ELb1ELb1EN7cutlass6half_tE19Flash_kernel_traitsILi256ELi64ELi32ELi8ES3_EEEEvNS_16Flash_bwd_paramsE)
        .other          _ZN5flash25flash_bwd_dot_do_o_kernelILb1E23Flash_bwd_kernel_traitsILi256ELi64ELi32ELi8ELi4ELi1ELi2ELb1ELb1EN7cutlass6half_tE19Flash_kernel_traitsILi256ELi64ELi32ELi8ES3_EEEEvNS_16Flash_bwd_paramsE,@"STO_CUDA_ENTRY STV_DEFAULT"
_ZN5flash25flash_bwd_dot_do_o_kernelILb1E23Flash_bwd_kernel_traitsILi256ELi64ELi32ELi8ELi4ELi1ELi2ELb1ELb1EN7cutlass6half_tE19Flash_kernel_traitsILi256ELi64ELi32ELi8ES3_EEEEvNS_16Flash_bwd_paramsE:
.text._ZN5flash25flash_bwd_dot_do_o_kernelILb1E23Flash_bwd_kernel_traitsILi256ELi64ELi32ELi8ELi4ELi1ELi2ELb1ELb1EN7cutlass6half_tE19Flash_kernel_traitsILi256ELi64ELi32ELi8ES3_EEEEvNS_16Flash_bwd_paramsE:
[----:B------:R-:W-:Y:S01]  /*0000*/  LDC R1, c[0x0][0x28] ;  /* 0x00000a00ff017b82 */ /* 0x000fe20000000800 */
[----:B------:R-:W0:Y:S07]  /*0010*/  S2R R52, SR_CTAID.Y ;  /* 0x0000000000347919 */ /* 0x000e2e0000002600 */
[----:B------:R-:W0:Y:S01]  /*0020*/  LDC.64 R2, c[0x0][0x2f0] ;  /* 0x0000bc00ff027b82 */ /* 0x000e220000000a00 */
[----:B------:R-:W-:Y:S01]  /*0030*/  ULDC.64 UR4, c[0x0][0x2f0] ;  /* 0x0000bc0000047ab9 */ /* 0x000fe20000000a00 */
[----:B------:R-:W-:-:S02]  /*0040*/  MOV R15, 0xffffffff ;  /* 0xffffffff000f7802 */ /* 0x000fc40000000f00 */
[----:B------:R-:W-:-:S04]  /*0050*/  ISETP.NE.U32.AND P0, PT, RZ, UR4, PT ;  /* 0x00000004ff007c0c */ /* 0x000fc8000bf05070 */
[----:B------:R-:W-:Y:S01]  /*0060*/  ISETP.NE.AND.EX P0, PT, RZ, UR5, PT, P0 ;  /* 0x00000005ff007c0c */ /* 0x000fe2000bf05300 */
[----:B------:R-:W-:Y:S01]  /*0070*/  ULDC.64 UR4, c[0x0][0x208] ;  /* 0x0000820000047ab9 */ /* 0x000fe20000000a00 */
[----:B0-----:R-:W-:-:S11]  /*0080*/  IMAD.WIDE R2, R52, 0x4, R2 ;  /* 0x0000000434027825 */ /* 0x001fd600078e0202 */
[----:B------:R-:W2:Y:S04]  /*0090*/  @P0 LDG.E R15, desc[UR4][R2.64] ;  /* 0x00000004020f0981 */ /* 0x000ea8000c1e1900 */
[----:B------:R-:W2:Y:S01]  /*00a0*/  @P0 LDG.E R0, desc[UR4][R2.64+0x4] ;  /* 0x0000040402000981 */ /* 0x000ea2000c1e1900 */
[----:B------:R-:W0:Y:S02]  /*00b0*/  S2R R5, SR_CTAID.X ;  /* 0x0000000000057919 */ /* 0x000e240000002500 */
[----:B0-----:R-:W-:Y:S02]  /*00c0*/  SHF.L.U32 R5, R5, 0x6, RZ ;  /* 0x0000000605057819 */ /* 0x001fe400000006ff */
[----:B--2---:R-:W-:-:S06]  /*00d0*/  @P0 IADD3 R0, R0, -R15, RZ ;  /* 0x8000000f00000210 */ /* 0x004fcc0007ffe0ff */
[----:B------:R-:W0:Y:S02]  /*00e0*/  @!P0 LDC R0, c[0x0][0x2c4] ;  /* 0x0000b100ff008b82 */ /* 0x000e240000000800 */
[----:B0-----:R-:W-:-:S13]  /*00f0*/  ISETP.GT.AND P1, PT, R0, R5, PT ;  /* 0x000000050000720c */ /* 0x001fda0003f24270 */
[----:B------:R-:W-:Y:S05]  /*0100*/  @!P1 EXIT ;  /* 0x000000000000994d */ /* 0x000fea0003800000 */
[----:B------:R-:W-:Y:S01]  /*0110*/  ISETP.NE.AND P1, PT, R15, -0x1, PT ;  /* 0xffffffff0f00780c */ /* 0x000fe20003f25270 */
[----:B------:R-:W0:Y:S01]  /*0120*/  LDC R31, c[0x0][0x2d4] ;  /* 0x0000b500ff1f7b82 */ /* 0x000e220000000800 */
[----:B------:R-:W-:Y:S01]  /*0130*/  IMAD.WIDE R2, R52, 0x80, RZ ;  /* 0x0000008034027825 */ /* 0x000fe200078e02ff */
[----:B------:R-:W1:Y:S01]  /*0140*/  S2R R55, SR_TID.X ;  /* 0x0000000000377919 */ /* 0x000e620000002100 */
[----:B------:R-:W-:Y:S01]  /*0150*/  HFMA2.MMA R27, -RZ, RZ, 0, 0 ;  /* 0x00000000ff1b7435 */ /* 0x000fe200000001ff */
[----:B------:R-:W-:Y:S01]  /*0160*/  SEL R12, R2, RZ, P0 ;  /* 0x000000ff020c7207 */ /* 0x000fe20000000000 */
[----:B------:R-:W2:Y:S03]  /*0170*/  S2R R25, SR_CTAID.Z ;  /* 0x0000000000197919 */ /* 0x000ea60000002700 */
[----:B------:R-:W3:Y:S01]  /*0180*/  LDC R53, c[0x0][0x270] ;  /* 0x00009c00ff357b82 */ /* 0x000ee20000000800 */
[----:B------:R-:W-:-:S02]  /*0190*/  SEL R19, R3, RZ, P0 ;  /* 0x000000ff03137207 */ /* 0x000fc40000000000 */
[----:B------:R-:W-:Y:S02]  /*01a0*/  IADD3 R17, P0, R5, R12, RZ ;  /* 0x0000000c05117210 */ /* 0x000fe40007f1e0ff */
[----:B------:R-:W-:Y:S02]  /*01b0*/  @!P1 SHF.R.S32.HI R7, RZ, 0x1f, R52 ;  /* 0x0000001fff079819 */ /* 0x000fe40000011434 */
[----:B------:R-:W-:Y:S01]  /*01c0*/  SHF.R.S32.HI R12, RZ, 0x1f, R5 ;  /* 0x0000001fff0c7819 */ /* 0x000fe20000011405 */
[----:B------:R-:W4:Y:S01]  /*01d0*/  @!P1 LDC.64 R8, c[0x0][0x418] ;  /* 0x00010600ff089b82 */ /* 0x000f220000000a00 */
[----:B------:R-:W-:-:S07]  /*01e0*/  @P1 MOV R23, R15 ;  /* 0x0000000f00171202 */ /* 0x000fce0000000f00 */
[----:B------:R-:W5:Y:S01]  /*01f0*/  @P1 LDC.64 R10, c[0x0][0x420] ;  /* 0x00010800ff0a1b82 */ /* 0x000f620000000a00 */
[----:B0-----:R-:W-:-:S07]  /*0200*/  IMAD.WIDE R2, R52, R31, RZ ;  /* 0x0000001f34027225 */ /* 0x001fce00078e02ff */
[----:B------:R-:W0:Y:S01]  /*0210*/  @P1 LDC.64 R20, c[0x0][0x298] ;  /* 0x0000a600ff141b82 */ /* 0x000e220000000a00 */
[----:B---3--:R-:W-:-:S07]  /*0220*/  IMAD R3, R3, R53, RZ ;  /* 0x0000003503037224 */ /* 0x008fce00078e02ff */
[----:B------:R-:W3:Y:S01]  /*0230*/  LDC R18, c[0x0][0x2dc] ;  /* 0x0000b700ff127b82 */ /* 0x000ee20000000800 */
[----:B----4-:R-:W-:-:S04]  /*0240*/  @!P1 IMAD R4, R7, R8, RZ ;  /* 0x0000000807049224 */ /* 0x010fc800078e02ff */
[C---:B------:R-:W-:Y:S02]  /*0250*/  @!P1 IMAD R13, R52.reuse, R9, R4 ;  /* 0x00000009340d9224 */ /* 0x040fe400078e0204 */
[----:B------:R-:W-:-:S04]  /*0260*/  @!P1 IMAD.WIDE.U32 R8, R52, R8, RZ ;  /* 0x0000000834089225 */ /* 0x000fc800078e00ff */
[----:B-----5:R-:W-:-:S04]  /*0270*/  @P1 IMAD.WIDE.U32 R6, R15, R10, RZ ;  /* 0x0000000a0f061225 */ /* 0x020fc800078e00ff */
[C---:B------:R-:W-:Y:S01]  /*0280*/  @P1 IMAD R4, R15.reuse, R11, R7 ;  /* 0x0000000b0f041224 */ /* 0x040fe200078e0207 */
[----:B------:R-:W-:Y:S02]  /*0290*/  SHF.R.S32.HI R11, RZ, 0x1f, R53 ;  /* 0x0000001fff0b7819 */ /* 0x000fe40000011435 */
[----:B------:R-:W-:Y:S01]  /*02a0*/  @P1 MOV R29, R6 ;  /* 0x00000006001d1202 */ /* 0x000fe20000000f00 */
[----:B0-----:R-:W-:Y:S01]  /*02b0*/  @P1 IMAD.WIDE.U32 R6, R15, R20, RZ ;  /* 0x000000140f061225 */ /* 0x001fe200078e00ff */
[----:B------:R-:W-:-:S03]  /*02c0*/  @!P1 IADD3 R4, R9, R13, RZ ;  /* 0x0000000d09049210 */ /* 0x000fc60007ffe0ff */
[C---:B------:R-:W-:Y:S01]  /*02d0*/  IMAD R3, R2.reuse, R11, R3 ;  /* 0x0000000b02037224 */ /* 0x040fe200078e0203 */
[----:B------:R-:W-:Y:S01]  /*02e0*/  @P1 MOV R39, R6 ;  /* 0x0000000600271202 */ /* 0x000fe20000000f00 */
[----:B------:R-:W-:Y:S01]  /*02f0*/  IMAD.WIDE.U32 R10, R2, R53, RZ ;  /* 0x00000035020a7225 */ /* 0x000fe200078e00ff */
[----:B---3--:R-:W-:-:S03]  /*0300*/  SHF.R.S32.HI R13, RZ, 0x1f, R18 ;  /* 0x0000001fff0d7819 */ /* 0x008fc60000011412 */
[----:B------:R-:W-:Y:S01]  /*0310*/  @P1 IMAD R21, R15, R21, R7 ;  /* 0x000000150f151224 */ /* 0x000fe200078e0207 */
[----:B------:R-:W-:Y:S01]  /*0320*/  IADD3 R6, R11, R3, RZ ;  /* 0x000000030b067210 */ /* 0x000fe20007ffe0ff */
[----:B------:R-:W-:-:S04]  /*0330*/  IMAD.WIDE R2, R53, R18, RZ ;  /* 0x0000001235027225 */ /* 0x000fc800078e02ff */
[----:B------:R-:W-:Y:S01]  /*0340*/  IMAD R16, R6, R18, RZ ;  /* 0x0000001206107224 */ /* 0x000fe200078e02ff */
[----:B-12---:R-:W-:Y:S06]  /*0350*/  @P1 BRA `(.L_x_389) ;  /* 0x0000000000201947 */ /* 0x006fec0003800000 */
[----:B------:R-:W0:Y:S01]  /*0360*/  LDC.64 R20, c[0x0][0x290] ;  /* 0x0000a400ff147b82 */ /* 0x000e220000000a00 */
[----:B------:R-:W-:Y:S02]  /*0370*/  SHF.R.S32.HI R7, RZ, 0x1f, R52 ;  /* 0x0000001fff077819 */ /* 0x000fe40000011434 */
[----:B------:R-:W-:-:S03]  /*0380*/  MOV R23, 0xffffffff ;  /* 0xffffffff00177802 */ /* 0x000fc60000000f00 */
[-C--:B0-----:R-:W-:Y:S02]  /*0390*/  IMAD R14, R7, R20.reuse, RZ ;  /* 0x00000014070e7224 */ /* 0x081fe400078e02ff */
[----:B------:R-:W-:-:S04]  /*03a0*/  IMAD.WIDE.U32 R6, R52, R20, RZ ;  /* 0x0000001434067225 */ /* 0x000fc800078e00ff */
[----:B------:R-:W-:Y:S01]  /*03b0*/  IMAD R21, R52, R21, R14 ;  /* 0x0000001534157224 */ /* 0x000fe200078e020e */
[----:B------:R-:W-:-:S04]  /*03c0*/  MOV R39, R6 ;  /* 0x0000000600277202 */ /* 0x000fc80000000f00 */
[----:B------:R-:W-:-:S07]  /*03d0*/  IADD3 R21, R7, R21, RZ ;  /* 0x0000001507157210 */ /* 0x000fce0007ffe0ff */
.L_x_389:
[----:B------:R-:W-:Y:S01]  /*03e0*/  ULDC.U8 UR6, c[0x0][0x3d8] ;  /* 0x0000f60000067ab9 */ /* 0x000fe20000000000 */
[----:B------:R-:W-:Y:S01]  /*03f0*/  IADD3.X R7, R12, R19, RZ, P0, !PT ;  /* 0x000000130c077210 */ /* 0x000fe200007fe4ff */
[----:B------:R-:W-:Y:S01]  /*0400*/  IMAD R9, R13, R10, R16 ;  /* 0x0000000a0d097224 */ /* 0x000fe200078e0210 */
[----:B------:R-:W-:Y:S01]  /*0410*/  ISETP.NE.AND P0, PT, RZ, UR6, PT ;  /* 0x00000006ff007c0c */ /* 0x000fe2000bf05270 */
[----:B------:R-:W-:Y:S01]  /*0420*/  IMAD R6, R3, R23, RZ ;  /* 0x0000001703067224 */ /* 0x000fe200078e02ff */
[----:B------:R-:W-:Y:S01]  /*0430*/  @!P1 MOV R29, R8 ;  /* 0x00000008001d9202 */ /* 0x000fe20000000f00 */
[----:B------:R-:W-:Y:S01]  /*0440*/  IMAD.WIDE.U32 R10, R10, R18, RZ ;  /* 0x000000120a0a7225 */ /* 0x000fe200078e00ff */
[----:B------:R-:W-:-:S03]  /*0450*/  SHF.R.S32.HI R24, RZ, 0x1f, R25 ;  /* 0x0000001fff187819 */ /* 0x000fc60000011419 */
[----:B------:R-:W-:Y:S01]  /*0460*/  IMAD R14, R7, R2, RZ ;  /* 0x00000002070e7224 */ /* 0x000fe200078e02ff */
[----:B------:R-:W-:Y:S01]  /*0470*/  IADD3 R16, R11, R9, RZ ;  /* 0x000000090b107210 */ /* 0x000fe20007ffe0ff */
[C---:B------:R-:W-:Y:S02]  /*0480*/  IMAD R27, R2.reuse, R27, R6 ;  /* 0x0000001b021b7224 */ /* 0x040fe400078e0206 */
[----:B------:R-:W-:-:S04]  /*0490*/  IMAD.WIDE.U32 R6, R2, R23, RZ ;  /* 0x0000001702067225 */ /* 0x000fc800078e00ff */
[----:B------:R-:W-:Y:S01]  /*04a0*/  IMAD R13, R25, R18, RZ ;  /* 0x00000012190d7224 */ /* 0x000fe200078e02ff */
[----:B------:R-:W-:Y:S01]  /*04b0*/  @P1 IADD3 R16, R7, R27, RZ ;  /* 0x0000001b07101210 */ /* 0x000fe20007ffe0ff */
[----:B------:R-:W-:-:S03]  /*04c0*/  IMAD.WIDE.U32 R8, R17, R2, RZ ;  /* 0x0000000211087225 */ /* 0x000fc600078e00ff */
[----:B------:R-:W-:Y:S01]  /*04d0*/  SHF.R.S32.HI R7, RZ, 0x1f, R13 ;  /* 0x0000001fff077819 */ /* 0x000fe2000001140d */
[----:B------:R-:W-:Y:S01]  /*04e0*/  IMAD R3, R3, R17, R14 ;  /* 0x0000001103037224 */ /* 0x000fe200078e020e */
[----:B------:R-:W-:-:S04]  /*04f0*/  SEL R14, R10, R6, !P1 ;  /* 0x000000060a0e7207 */ /* 0x000fc80004800000 */
[----:B------:R-:W-:Y:S01]  /*0500*/  IADD3 R10, R9, R3, RZ ;  /* 0x00000003090a7210 */ /* 0x000fe20007ffe0ff */
[----:B------:R-:W-:Y:S06]  /*0510*/  @!P0 BRA `(.L_x_390) ;  /* 0x00000000001c8947 */ /* 0x000fec0003800000 */
[----:B------:R-:W0:Y:S01]  /*0520*/  LDC R2, c[0x0][0x2c0] ;  /* 0x0000b000ff027b82 */ /* 0x000e220000000800 */
[----:B------:R-:W-:-:S05]  /*0530*/  @!P1 IMAD R15, R52, R31, RZ ;  /* 0x0000001f340f9224 */ /* 0x000fca00078e02ff */
[----:B------:R-:W-:Y:S02]  /*0540*/  LEA R3, R52, R15, 0x7 ;  /* 0x0000000f34037211 */ /* 0x000fe400078e38ff */
[----:B------:R-:W0:Y:S02]  /*0550*/  LDC R11, c[0x0][0x2e4] ;  /* 0x0000b900ff0b7b82 */ /* 0x000e240000000800 */
[----:B0-----:R-:W-:-:S05]  /*0560*/  LEA R2, R2, R11, 0x7 ;  /* 0x0000000b02027211 */ /* 0x001fca00078e38ff */
[----:B------:R-:W-:Y:S01]  /*0570*/  IMAD R52, R2, R25, R3 ;  /* 0x0000001902347224 */ /* 0x000fe200078e0203 */
[----:B------:R-:W-:Y:S06]  /*0580*/  BRA `(.L_x_391) ;  /* 0x0000000000087947 */ /* 0x000fec0003800000 */
.L_x_390:
[----:B------:R-:W-:-:S04]  /*0590*/  IMAD R52, R52, R53, R25 ;  /* 0x0000003534347224 */ /* 0x000fc800078e0219 */
[----:B------:R-:W-:-:S07]  /*05a0*/  IMAD R52, R52, R31, RZ ;  /* 0x0000001f34347224 */ /* 0x000fce00078e02ff */
.L_x_391:
[----:B------:R-:W-:Y:S01]  /*05b0*/  SHF.R.S32.HI R2, RZ, 0x1f, R55 ;  /* 0x0000001fff027819 */ /* 0x000fe20000011437 */
[----:B------:R-:W-:Y:S01]  /*05c0*/  IMAD R53, R53, R18, RZ ;  /* 0x0000001235357224 */ /* 0x000fe200078e02ff */
[----:B------:R-:W-:Y:S01]  /*05d0*/  IADD3 R9, P0, P1, R8, R14, R13 ;  /* 0x0000000e08097210 */ /* 0x000fe2000791e00d */
[----:B------:R-:W-:Y:S01]  /*05e0*/  ULDC.64 UR10, c[0x0][0x420] ;  /* 0x00010800000a7ab9 */ /* 0x000fe20000000a00 */
[-C--:B------:R-:W-:Y:S01]  /*05f0*/  LEA.HI R3, R2, R55.reuse, RZ, 0x4 ;  /* 0x0000003702037211 */ /* 0x080fe200078f20ff */
[----:B------:R-:W-:Y:S01]  /*0600*/  IMAD R8, R12, UR10, RZ ;  /* 0x0000000a0c087c24 */ /* 0x000fe2000f8e02ff */
[-C--:B------:R-:W-:Y:S01]  /*0610*/  LEA.HI R51, R2, R55.reuse, RZ, 0x3 ;  /* 0x0000003702337211 */ /* 0x080fe200078f18ff */
[----:B------:R-:W-:Y:S01]  /*0620*/  ULDC.64 UR12, c[0x0][0x298] ;  /* 0x0000a600000c7ab9 */ /* 0x000fe20000000a00 */
[----:B------:R-:W-:Y:S01]  /*0630*/  LOP3.LUT R6, R3, 0x3ffffff0, RZ, 0xc0, !PT ;  /* 0x3ffffff003067812 */ /* 0x000fe200078ec0ff */
[----:B------:R-:W-:Y:S01]  /*0640*/  IMAD R13, R5, UR11, R8 ;  /* 0x0000000b050d7c24 */ /* 0x000fe2000f8e0208 */
[----:B------:R-:W-:Y:S01]  /*0650*/  LOP3.LUT R2, R51, 0x1ffffff8, RZ, 0xc0, !PT ;  /* 0x1ffffff833027812 */ /* 0x000fe200078ec0ff */
[----:B------:R-:W-:Y:S01]  /*0660*/  ULDC.64 UR8, c[0x0][0x428] ;  /* 0x00010a0000087ab9 */ /* 0x000fe20000000a00 */
[-C--:B------:R-:W-:Y:S01]  /*0670*/  IADD3 R6, -R6, R55.reuse, RZ ;  /* 0x0000003706067210 */ /* 0x080fe20007ffe1ff */
[----:B------:R-:W-:Y:S01]  /*0680*/  IMAD R12, R12, UR12, RZ ;  /* 0x0000000c0c0c7c24 */ /* 0x000fe2000f8e02ff */
[----:B------:R-:W-:Y:S01]  /*0690*/  SHF.R.S32.HI R3, RZ, 0x4, R3 ;  /* 0x00000004ff037819 */ /* 0x000fe20000011403 */
[----:B------:R-:W-:Y:S01]  /*06a0*/  ULDC.64 UR6, c[0x0][0x400] ;  /* 0x0001000000067ab9 */ /* 0x000fe20000000a00 */
[----:B------:R-:W-:Y:S01]  /*06b0*/  SHF.L.U32 R6, R6, 0x2, RZ ;  /* 0x0000000206067819 */ /* 0x000fe200000006ff */
[----:B------:R-:W-:Y:S01]  /*06c0*/  IMAD R12, R5, UR13, R12 ;  /* 0x0000000d050c7c24 */ /* 0x000fe2000f8e020c */
[----:B------:R-:W-:Y:S01]  /*06d0*/  IADD3 R2, -R2, R55, RZ ;  /* 0x0000003702027210 */ /* 0x000fe20007ffe1ff */
[----:B------:R-:W-:Y:S01]  /*06e0*/  BSSY B0, `(.L_x_392) ;  /* 0x0000039000007945 */ /* 0x000fe20003800000 */
[----:B------:R-:W-:Y:S01]  /*06f0*/  IADD3.X R7, R10, R16, R7, P0, P1 ;  /* 0x000000100a077210 */ /* 0x000fe200007e2407 */
[----:B------:R-:W-:Y:S01]  /*0700*/  IMAD R6, R3, R53, R6 ;  /* 0x0000003503067224 */ /* 0x000fe200078e0206 */
[----:B------:R-:W-:-:S02]  /*0710*/  SHF.L.U32 R2, R2, 0x3, RZ ;  /* 0x0000000302027819 */ /* 0x000fc400000006ff */
[----:B------:R-:W-:Y:S02]  /*0720*/  CS2R R44, SRZ ;  /* 0x00000000002c7805 */ /* 0x000fe4000001ff00 */
[----:B------:R-:W-:Y:S02]  /*0730*/  SHF.R.S32.HI R51, RZ, 0x3, R51 ;  /* 0x00000003ff337819 */ /* 0x000fe40000011433 */
[----:B------:R-:W-:Y:S02]  /*0740*/  CS2R R46, SRZ ;  /* 0x00000000002e7805 */ /* 0x000fe4000001ff00 */
[----:B------:R-:W-:Y:S02]  /*0750*/  SHF.R.S32.HI R3, RZ, 0x1f, R2 ;  /* 0x0000001fff037819 */ /* 0x000fe40000011402 */
[----:B------:R-:W-:Y:S02]  /*0760*/  CS2R R40, SRZ ;  /* 0x0000000000287805 */ /* 0x000fe4000001ff00 */
[----:B------:R-:W-:-:S02]  /*0770*/  IADD3 R10, P0, R6, R9, RZ ;  /* 0x00000009060a7210 */ /* 0x000fc40007f1e0ff */
[----:B------:R-:W-:Y:S02]  /*0780*/  CS2R R42, SRZ ;  /* 0x00000000002a7805 */ /* 0x000fe4000001ff00 */
[C---:B------:R-:W-:Y:S01]  /*0790*/  IADD3 R52, R5.reuse, R52, RZ ;  /* 0x0000003405347210 */ /* 0x040fe20007ffe0ff */
[C-C-:B------:R-:W-:Y:S01]  /*07a0*/  IMAD.WIDE.U32 R8, R5.reuse, UR12, R2.reuse ;  /* 0x0000000c05087c25 */ /* 0x140fe2000f8e0002 */
[----:B------:R-:W-:Y:S02]  /*07b0*/  LEA.HI.X.SX32 R11, R6, R7, 0x1, P0 ;  /* 0x00000007060b7211 */ /* 0x000fe400000f0eff */
[----:B------:R-:W-:Y:S02]  /*07c0*/  CS2R R16, SRZ ;  /* 0x0000000000107805 */ /* 0x000fe4000001ff00 */
[C---:B------:R-:W-:Y:S01]  /*07d0*/  LEA R36, P2, R10.reuse, UR6, 0x2 ;  /* 0x000000060a247c11 */ /* 0x040fe2000f8410ff */
[----:B------:R-:W-:Y:S01]  /*07e0*/  IMAD.WIDE.U32 R6, R5, UR10, R2 ;  /* 0x0000000a05067c25 */ /* 0x000fe2000f8e0002 */
[----:B------:R-:W-:Y:S01]  /*07f0*/  IADD3 R38, P3, R39, R8, RZ ;  /* 0x0000000827267210 */ /* 0x000fe20007f7e0ff */
[----:B------:R-:W-:Y:S01]  /*0800*/  HFMA2.MMA R8, -RZ, RZ, 0, 0 ;  /* 0x00000000ff087435 */ /* 0x000fe200000001ff */
[----:B------:R-:W-:-:S02]  /*0810*/  LEA.HI.X R37, R10, UR7, R11, 0x2, P2 ;  /* 0x000000070a257c11 */ /* 0x000fc400090f140b */
[----:B------:R-:W-:Y:S02]  /*0820*/  CS2R R18, SRZ ;  /* 0x0000000000127805 */ /* 0x000fe4000001ff00 */
[----:B------:R-:W-:Y:S02]  /*0830*/  IADD3 R26, P0, R29, R6, RZ ;  /* 0x000000061d1a7210 */ /* 0x000fe40007f1e0ff */
[----:B------:R-:W-:Y:S02]  /*0840*/  IADD3 R6, -R5, R0, RZ ;  /* 0x0000000005067210 */ /* 0x000fe40007ffe1ff */
[----:B------:R-:W-:Y:S01]  /*0850*/  IADD3.X R27, R4, R7, R13, P0, !PT ;  /* 0x00000007041b7210 */ /* 0x000fe200007fe40d */
[----:B------:R-:W-:Y:S01]  /*0860*/  IMAD R4, R24, UR8, RZ ;  /* 0x0000000818047c24 */ /* 0x000fe2000f8e02ff */
[CC--:B------:R-:W-:Y:S02]  /*0870*/  ISETP.GE.AND P0, PT, R51.reuse, R6.reuse, PT ;  /* 0x000000063300720c */ /* 0x0c0fe40003f06270 */
[----:B------:R-:W-:Y:S01]  /*0880*/  IADD3 R0, R51, 0x20, RZ ;  /* 0x0000002033007810 */ /* 0x000fe20007ffe0ff */
[----:B------:R-:W-:Y:S01]  /*0890*/  IMAD R29, R25, UR9, R4 ;  /* 0x00000009191d7c24 */ /* 0x000fe2000f8e0204 */
[----:B------:R-:W-:Y:S01]  /*08a0*/  IADD3.X R39, R21, R9, R12, P3, !PT ;  /* 0x0000000915277210 */ /* 0x000fe20001ffe40c */
[----:B------:R-:W-:Y:S01]  /*08b0*/  IMAD.WIDE.U32 R26, R25, UR8, R26 ;  /* 0x00000008191a7c25 */ /* 0x000fe2000f8e001a */
[----:B------:R-:W-:-:S02]  /*08c0*/  ISETP.GE.AND P1, PT, R0, R6, PT ;  /* 0x000000060000720c */ /* 0x000fc40003f26270 */
[----:B------:R-:W-:Y:S02]  /*08d0*/  CS2R R12, SRZ ;  /* 0x00000000000c7805 */ /* 0x000fe4000001ff00 */
[----:B------:R-:W-:Y:S02]  /*08e0*/  CS2R R4, SRZ ;  /* 0x0000000000047805 */ /* 0x000fe4000001ff00 */
[----:B------:R-:W-:Y:S02]  /*08f0*/  CS2R R6, SRZ ;  /* 0x0000000000067805 */ /* 0x000fe4000001ff00 */
[----:B------:R-:W-:Y:S02]  /*0900*/  SHF.R.S32.HI R50, RZ, 0x1f, R51 ;  /* 0x0000001fff327819 */ /* 0x000fe40000011433 */
[----:B------:R-:W-:Y:S02]  /*0910*/  IADD3 R65, R2, 0x40, RZ ;  /* 0x0000004002417810 */ /* 0x000fe40007ffe0ff */
[----:B------:R-:W-:Y:S01]  /*0920*/  IADD3 R29, R27, R29, RZ ;  /* 0x0000001d1b1d7210 */ /* 0x000fe20007ffe0ff */
[----:B------:R-:W-:Y:S06]  /*0930*/  @P0 BRA `(.L_x_393) ;  /* 0x00000000004c0947 */ /* 0x000fec0003800000 */
[----:B------:R-:W-:Y:S01]  /*0940*/  IADD3 R9, R2, 0x80, RZ ;  /* 0x0000008002097810 */ /* 0x000fe20007ffe0ff */
[----:B------:R-:W-:Y:S01]  /*0950*/  IMAD R0, R50, UR10, RZ ;  /* 0x0000000a32007c24 */ /* 0x000fe2000f8e02ff */
[----:B------:R-:W-:Y:S01]  /*0960*/  MOV R28, R26 ;  /* 0x0000001a001c7202 */ /* 0x000fe20000000f00 */
[----:B------:R-:W-:Y:S01]  /*0970*/  ULDC UR6, c[0x0][0x2d0] ;  /* 0x0000b40000067ab9 */ /* 0x000fe20000000800 */
[----:B------:R-:W-:Y:S01]  /*0980*/  IADD3 R14, R2, 0xc0, RZ ;  /* 0x000000c0020e7810 */ /* 0x000fe20007ffe0ff */
[----:B------:R-:W-:Y:S01]  /*0990*/  ULDC.64 UR8, c[0x0][0x3e0] ;  /* 0x0000f80000087ab9 */ /* 0x000fe20000000a00 */
[----:B------:R-:W-:Y:S01]  /*09a0*/  ISETP.GE.AND P4, PT, R9, UR6, PT ;  /* 0x0000000609007c0c */ /* 0x000fe2000bf86270 */
[C---:B------:R-:W-:Y:S01]  /*09b0*/  IMAD.WIDE.U32 R10, R51.reuse, UR10, R28 ;  /* 0x0000000a330a7c25 */ /* 0x040fe2000f8e001c */
[----:B------:R-:W-:Y:S02]  /*09c0*/  ISETP.GE.AND P5, PT, R14, UR6, PT ;  /* 0x000000060e007c0c */ /* 0x000fe4000bfa6270 */
[----:B------:R-:W-:Y:S01]  /*09d0*/  ISETP.GE.AND P2, PT, R2, UR6, PT ;  /* 0x0000000602007c0c */ /* 0x000fe2000bf46270 */
[----:B------:R-:W-:Y:S01]  /*09e0*/  IMAD R9, R51, UR11, R0 ;  /* 0x0000000b33097c24 */ /* 0x000fe2000f8e0200 */
        /* <DEDUP_REMOVED lines=8> */
.L_x_393:
[----:B------:R-:W-:Y:S05]  /*0a70*/  BSYNC B0 ;  /* 0x0000000000007941 */ /* 0x000fea0003800000 */
.L_x_392:
        /* <DEDUP_REMOVED lines=11> */
[----:B------:R-:W-:Y:S02]  /*0b30*/  CS2R R10, SRZ ;  /* 0x00000000000a7805 */ /* 0x000fe4000001ff00 */
[----:B------:R-:W-:-:S02]  /*0b40*/  MOV R57, R19 ;  /* 0x0000001300397202 */ /* 0x000fc40000000f00 */
[----:B------:R-:W-:Y:S02]  /*0b50*/  CS2R R18, SRZ ;  /* 0x0000000000127805 */ /* 0x000fe4000001ff00 */
[----:B------:R-:W-:Y:S02]  /*0b60*/  MOV R44, R40 ;  /* 0x00000028002c7202 */ /* 0x000fe40000000f00 */
[----:B------:R-:W-:Y:S01]  /*0b70*/  MOV R45, R41 ;  /* 0x00000029002d7202 */ /* 0x000fe20000000f00 */
[----:B------:R-:W-:Y:S06]  /*0b80*/  @P1 BRA `(.L_x_395) ;  /* 0x0000000000541947 */ /* 0x000fec0003800000 */
[----:B------:R-:W-:Y:S01]  /*0b90*/  IADD3 R31, P2, R51, 0x20, RZ ;  /* 0x00000020331f7810 */ /* 0x000fe20007f5e0ff */
[----:B------:R-:W-:Y:S01]  /*0ba0*/  ULDC UR6, c[0x0][0x2d0] ;  /* 0x0000b40000067ab9 */ /* 0x000fe20000000800 */
[----:B------:R-:W-:Y:S01]  /*0bb0*/  MOV R27, R29 ;  /* 0x0000001d001b7202 */ /* 0x000fe20000000f00 */
[----:B------:R-:W-:Y:S01]  /*0bc0*/  ULDC.64 UR8, c[0x0][0x3e0] ;  /* 0x0000f80000087ab9 */ /* 0x000fe20000000a00 */
[----:B------:R-:W-:Y:S02]  /*0bd0*/  IADD3.X R28, RZ, R50, RZ, P2, !PT ;  /* 0x00000032ff1c7210 */ /* 0x000fe400017fe4ff */
[C---:B------:R-:W-:Y:S01]  /*0be0*/  IADD3 R29, R2.reuse, 0x80, RZ ;  /* 0x00000080021d7810 */ /* 0x040fe20007ffe0ff */
[----:B------:R-:W-:Y:S01]  /*0bf0*/  IMAD.WIDE.U32 R26, R31, UR10, R26 ;  /* 0x0000000a1f1a7c25 */ /* 0x000fe2000f8e001a */
[----:B------:R-:W-:Y:S02]  /*0c00*/  IADD3 R30, R2, 0xc0, RZ ;  /* 0x000000c0021e7810 */ /* 0x000fe40007ffe0ff */
[----:B------:R-:W-:Y:S01]  /*0c10*/  ISETP.GE.AND P5, PT, R29, UR6, PT ;  /* 0x000000061d007c0c */ /* 0x000fe2000bfa6270 */
[----:B------:R-:W-:Y:S01]  /*0c20*/  IMAD R28, R28, UR10, RZ ;  /* 0x0000000a1c1c7c24 */ /* 0x000fe2000f8e02ff */
[----:B------:R-:W-:-:S02]  /*0c30*/  ISETP.GE.AND P6, PT, R30, UR6, PT ;  /* 0x000000061e007c0c */ /* 0x000fc4000bfc6270 */
[----:B------:R-:W-:Y:S01]  /*0c40*/  ISETP.GE.AND P3, PT, R2, UR6, PT ;  /* 0x0000000602007c0c */ /* 0x000fe2000bf66270 */
[----:B------:R-:W-:Y:S01]  /*0c50*/  IMAD R31, R31, UR11, R28 ;  /* 0x0000000b1f1f7c24 */ /* 0x000fe2000f8e021c */
        /* <DEDUP_REMOVED lines=8> */
.L_x_395:
[----:B------:R-:W-:Y:S05]  /*0ce0*/  BSYNC B0 ;  /* 0x0000000000007941 */ /* 0x000fea0003800000 */
.L_x_394:
[----:B------:R-:W-:Y:S01]  /*0cf0*/  ULDC.64 UR6, c[0x0][0x2a0] ;  /* 0x0000a80000067ab9 */ /* 0x000fe20000000a00 */
[----:B-----5:R-:W-:Y:S01]  /*0d00*/  MOV R66, R20 ;  /* 0x0000001400427202 */ /* 0x020fe20000000f00 */
[----:B------:R-:W-:Y:S01]  /*0d10*/  IMAD R24, R24, UR6, RZ ;  /* 0x0000000618187c24 */ /* 0x000fe2000f8e02ff */
[----:B------:R-:W-:Y:S01]  /*0d20*/  BSSY B0, `(.L_x_396) ;  /* 0x000002d000007945 */ /* 0x000fe20003800000 */
[C---:B------:R-:W-:Y:S01]  /*0d30*/  IMAD.WIDE.U32 R38, R25.reuse, UR6, R38 ;  /* 0x0000000619267c25 */ /* 0x040fe2000f8e0026 */
[----:B------:R-:W-:Y:S01]  /*0d40*/  HFMA2.MMA R20, -RZ, RZ, 0, 0 ;  /* 0x00000000ff147435 */ /* 0x000fe200000001ff */
[----:B------:R-:W-:Y:S02]  /*0d50*/  MOV R58, R12 ;  /* 0x0000000c003a7202 */ /* 0x000fe40000000f00 */
[----:B------:R-:W-:Y:S01]  /*0d60*/  CS2R R26, SRZ ;  /* 0x00000000001a7805 */ /* 0x000fe2000001ff00 */
[----:B------:R-:W-:Y:S01]  /*0d70*/  IMAD R41, R25, UR7, R24 ;  /* 0x0000000719297c24 */ /* 0x000fe2000f8e0218 */
[----:B------:R-:W-:-:S02]  /*0d80*/  MOV R59, R13 ;  /* 0x0000000d003b7202 */ /* 0x000fc40000000f00 */
[----:B------:R-:W-:Y:S02]  /*0d90*/  CS2R R24, SRZ ;  /* 0x0000000000187805 */ /* 0x000fe4000001ff00 */
[----:B------:R-:W-:Y:S02]  /*0da0*/  MOV R60, R14 ;  /* 0x0000000e003c7202 */ /* 0x000fe40000000f00 */
        /* <DEDUP_REMOVED lines=15> */
[----:B------:R-:W-:Y:S01]  /*0ea0*/  IADD3 R41, R39, R41, RZ ;  /* 0x0000002927297210 */ /* 0x000fe20007ffe0ff */
[----:B------:R-:W-:Y:S06]  /*0eb0*/  @P0 BRA `(.L_x_397) ;  /* 0x00000000004c0947 */ /* 0x000fec0003800000 */
[----:B------:R-:W-:Y:S01]  /*0ec0*/  IADD3 R18, R2, 0x80, RZ ;  /* 0x0000008002127810 */ /* 0x000fe20007ffe0ff */
[----:B------:R-:W-:Y:S01]  /*0ed0*/  IMAD R22, R50, UR12, RZ ;  /* 0x0000000c32167c24 */ /* 0x000fe2000f8e02ff */
[----:B------:R-:W-:Y:S01]  /*0ee0*/  MOV R40, R38 ;  /* 0x0000002600287202 */ /* 0x000fe20000000f00 */
[----:B------:R-:W-:Y:S01]  /*0ef0*/  ULDC UR8, c[0x0][0x2d0] ;  /* 0x0000b40000087ab9 */ /* 0x000fe20000000800 */
[----:B------:R-:W-:Y:S01]  /*0f00*/  IADD3 R23, R2, 0xc0, RZ ;  /* 0x000000c002177810 */ /* 0x000fe20007ffe0ff */
[C---:B------:R-:W-:Y:S01]  /*0f10*/  IMAD R21, R51.reuse, UR13, R22 ;  /* 0x0000000d33157c24 */ /* 0x040fe2000f8e0216 */
[----:B------:R-:W-:Y:S01]  /*0f20*/  ISETP.GE.AND P4, PT, R18, UR8, PT ;  /* 0x0000000812007c0c */ /* 0x000fe2000bf86270 */
[----:B------:R-:W-:Y:S01]  /*0f30*/  IMAD.WIDE.U32 R18, R51, UR12, R40 ;  /* 0x0000000c33127c25 */ /* 0x000fe2000f8e0028 */
        /* <DEDUP_REMOVED lines=11> */
.L_x_397:
[----:B------:R-:W-:Y:S05]  /*0ff0*/  BSYNC B0 ;  /* 0x0000000000007941 */ /* 0x000fea0003800000 */
.L_x_396:
[----:B------:R-:W-:Y:S01]  /*1000*/  BSSY B0, `(.L_x_398) ;  /* 0x000002b000007945 */ /* 0x000fe20003800000 */
[----:B------:R-:W-:Y:S01]  /*1010*/  HFMA2.MMA R21, -RZ, RZ, 0, 0 ;  /* 0x00000000ff157435 */ /* 0x000fe200000001ff */
[----:B-----5:R-:W-:Y:S02]  /*1020*/  MOV R71, R24 ;  /* 0x0000001800477202 */ /* 0x020fe40000000f00 */
[----:B------:R-:W-:Y:S02]  /*1030*/  CS2R R18, SRZ ;  /* 0x0000000000127805 */ /* 0x000fe4000001ff00 */
[----:B------:R-:W-:Y:S02]  /*1040*/  MOV R73, R25 ;  /* 0x0000001900497202 */ /* 0x000fe40000000f00 */
[----:B0-----:R-:W-:Y:S02]  /*1050*/  CS2R R22, SRZ ;  /* 0x0000000000167805 */ /* 0x001fe4000001ff00 */
        /* <DEDUP_REMOVED lines=12> */
[----:B------:R-:W-:-:S02]  /*1120*/  MOV R78, R34 ;  /* 0x00000022004e7202 */ /* 0x000fc40000000f00 */
[----:B------:R-:W-:Y:S01]  /*1130*/  MOV R81, R35 ;  /* 0x0000002300517202 */ /* 0x000fe20000000f00 */
[----:B------:R-:W-:Y:S06]  /*1140*/  @P1 BRA `(.L_x_399) ;  /* 0x0000000000581947 */ /* 0x000fec0003800000 */
[----:B------:R-:W-:Y:S01]  /*1150*/  IADD3 R51, P0, R51, 0x20, RZ ;  /* 0x0000002033337810 */ /* 0x000fe20007f1e0ff */
[----:B------:R-:W-:Y:S01]  /*1160*/  ULDC.64 UR6, c[0x0][0x280] ;  /* 0x0000a00000067ab9 */ /* 0x000fe20000000a00 */
[----:B------:R-:W-:Y:S02]  /*1170*/  MOV R32, R38 ;  /* 0x0000002600207202 */ /* 0x000fe40000000f00 */
[----:B------:R-:W-:Y:S02]  /*1180*/  IADD3.X R3, RZ, R50, RZ, P0, !PT ;  /* 0x00000032ff037210 */ /* 0x000fe400007fe4ff */
[----:B------:R-:W-:-:S03]  /*1190*/  MOV R33, R41 ;  /* 0x0000002900217202 */ /* 0x000fc60000000f00 */
[----:B------:R-:W-:Y:S02]  /*11a0*/  IMAD R3, R3, UR12, RZ ;  /* 0x0000000c03037c24 */ /* 0x000fe4000f8e02ff */
[----:B------:R-:W-:-:S04]  /*11b0*/  IMAD.WIDE.U32 R32, R51, UR12, R32 ;  /* 0x0000000c33207c25 */ /* 0x000fc8000f8e0020 */
[----:B------:R-:W-:Y:S01]  /*11c0*/  IMAD R3, R51, UR13, R3 ;  /* 0x0000000d33037c24 */ /* 0x000fe2000f8e0203 */
[----:B------:R-:W-:Y:S01]  /*11d0*/  LEA R34, P0, R32, UR6, 0x1 ;  /* 0x0000000620227c11 */ /* 0x000fe2000f8008ff */
[----:B------:R-:W-:Y:S02]  /*11e0*/  ULDC UR6, c[0x0][0x2d0] ;  /* 0x0000b40000067ab9 */ /* 0x000fe40000000800 */
[----:B------:R-:W-:Y:S02]  /*11f0*/  ISETP.GE.AND P1, PT, R65, UR6, PT ;  /* 0x0000000641007c0c */ /* 0x000fe4000bf26270 */
[----:B------:R-:W-:-:S04]  /*1200*/  IADD3 R3, R33, R3, RZ ;  /* 0x0000000321037210 */ /* 0x000fc80007ffe0ff */
[----:B------:R-:W-:Y:S02]  /*1210*/  LEA.HI.X R35, R32, UR7, R3, 0x1, P0 ;  /* 0x0000000720237c11 */ /* 0x000fe400080f0c03 */
[C---:B------:R-:W-:Y:S02]  /*1220*/  ISETP.GE.AND P0, PT, R2.reuse, UR6, PT ;  /* 0x0000000602007c0c */ /* 0x040fe4000bf06270 */
[C---:B------:R-:W-:Y:S02]  /*1230*/  IADD3 R3, R2.reuse, 0x80, RZ ;  /* 0x0000008002037810 */ /* 0x040fe40007ffe0ff */
[----:B------:R-:W-:Y:S01]  /*1240*/  IADD3 R2, R2, 0xc0, RZ ;  /* 0x000000c002027810 */ /* 0x000fe20007ffe0ff */
[----:B------:R0:W5:Y:S01]  /*1250*/  @!P1 LDG.E.128 R24, desc[UR4][R34.64+0x80] ;  /* 0x0000800422189981 */ /* 0x000162000c1e1d00 */
[----:B------:R-:W-:Y:S02]  /*1260*/  ISETP.GE.AND P2, PT, R3, UR6, PT ;  /* 0x0000000603007c0c */ /* 0x000fe4000bf46270 */
[----:B------:R-:W-:-:S05]  /*1270*/  ISETP.GE.AND P3, PT, R2, UR6, PT ;  /* 0x0000000602007c0c */ /* 0x000fca000bf66270 */
[----:B------:R0:W5:Y:S06]  /*1280*/  @!P0 LDG.E.128 R16, desc[UR4][R34.64] ;  /* 0x0000000422108981 */ /* 0x00016c000c1e1d00 */
[----:B------:R0:W5:Y:S04]  /*1290*/  @!P2 LDG.E.128 R28, desc[UR4][R34.64+0x100] ;  /* 0x00010004221ca981 */ /* 0x000168000c1e1d00 */
[----:B------:R0:W5:Y:S02]  /*12a0*/  @!P3 LDG.E.128 R20, desc[UR4][R34.64+0x180] ;  /* 0x000180042214b981 */ /* 0x000164000c1e1d00 */
.L_x_399:
[----:B------:R-:W-:Y:S05]  /*12b0*/  BSYNC B0 ;  /* 0x0000000000007941 */ /* 0x000fea0003800000 */
.L_x_398:
[--C-:B------:R-:W-:Y:S01]  /*12c0*/  HADD2.F32 R2, -RZ, R48.reuse.H1_H1 ;  /* 0x30000030ff027230 */ /* 0x100fe20000004100 */
[----:B------:R-:W-:Y:S01]  /*12d0*/  LOP3.LUT P0, RZ, R55, 0x7, RZ, 0xc0, !PT ;  /* 0x0000000737ff7812 */ /* 0x000fe2000780c0ff */
[--C-:B------:R-:W-:Y:S01]  /*12e0*/  HADD2.F32 R3, -RZ, R71.reuse.H1_H1 ;  /* 0x30000047ff037230 */ /* 0x100fe20000004100 */
[----:B------:R-:W-:Y:S01]  /*12f0*/  ULDC.64 UR6, c[0x0][0x478] ;  /* 0x00011e0000067ab9 */ /* 0x000fe20000000a00 */
[----:B------:R-:W-:Y:S02]  /*1300*/  HADD2.F32 R48, -RZ, R48.H0_H0 ;  /* 0x20000030ff307230 */ /* 0x000fe40000004100 */
[----:B------:R-:W-:Y:S02]  /*1310*/  HADD2.F32 R71, -RZ, R71.H0_H0 ;  /* 0x20000047ff477230 */ /* 0x000fe40000004100 */
[----:B------:R-:W-:Y:S01]  /*1320*/  FMUL.FTZ R3, R2, R3 ;  /* 0x0000000302037220 */ /* 0x000fe20000410000 */
[--C-:B------:R-:W-:Y:S02]  /*1330*/  HADD2.F32 R2, -RZ, R49.reuse.H0_H0 ;  /* 0x20000031ff027230 */ /* 0x100fe40000004100 */
[----:B------:R-:W-:-:S02]  /*1340*/  HADD2.F32 R49, -RZ, R49.H1_H1 ;  /* 0x30000031ff317230 */ /* 0x000fc40000004100 */
[----:B------:R-:W-:Y:S01]  /*1350*/  FFMA.FTZ R71, R48, R71, R3 ;  /* 0x0000004730477223 */ /* 0x000fe20000010003 */
[----:B------:R-:W-:Y:S02]  /*1360*/  HADD2.F32 R3, -RZ, R73.H0_H0 ;  /* 0x20000049ff037230 */ /* 0x000fe40000004100 */
[--C-:B------:R-:W-:Y:S02]  /*1370*/  HADD2.F32 R33, -RZ, R59.reuse.H0_H0 ;  /* 0x2000003bff217230 */ /* 0x100fe40000004100 */
[----:B------:R-:W-:Y:S02]  /*1380*/  HADD2.F32 R59, -RZ, R59.H1_H1 ;  /* 0x3000003bff3b7230 */ /* 0x000fe40000004100 */
[----:B------:R-:W-:Y:S01]  /*1390*/  FFMA.FTZ R32, R2, R3, R71 ;  /* 0x0000000302207223 */ /* 0x000fe20000010047 */
[----:B------:R-:W-:Y:S02]  /*13a0*/  HADD2.F32 R3, -RZ, R58.H1_H1 ;  /* 0x3000003aff037230 */ /* 0x000fe40000004100 */
[----:B-----5:R-:W-:-:S02]  /*13b0*/  HADD2.F32 R2, -RZ, R16.H1_H1 ;  /* 0x30000010ff027230 */ /* 0x020fc40000004100 */
[----:B------:R-:W-:Y:S02]  /*13c0*/  HADD2.F32 R58, -RZ, R58.H0_H0 ;  /* 0x2000003aff3a7230 */ /* 0x000fe40000004100 */
[----:B------:R-:W-:Y:S02]  /*13d0*/  HADD2.F32 R16, -RZ, R16.H0_H0 ;  /* 0x20000010ff107230 */ /* 0x000fe40000004100 */
[----:B------:R-:W-:Y:S01]  /*13e0*/  FMUL.FTZ R3, R3, R2 ;  /* 0x0000000203037220 */ /* 0x000fe20000410000 */
[----:B------:R-:W-:-:S03]  /*13f0*/  HADD2.F32 R2, -RZ, R73.H1_H1 ;  /* 0x30000049ff027230 */ /* 0x000fc60000004100 */
[----:B------:R-:W-:Y:S01]  /*1400*/  FFMA.FTZ R16, R58, R16, R3 ;  /* 0x000000103a107223 */ /* 0x000fe20000010003 */
[----:B------:R-:W-:Y:S02]  /*1410*/  HADD2.F32 R3, -RZ, R72.H0_H0 ;  /* 0x20000048ff037230 */ /* 0x000fe40000004100 */
[----:B------:R-:W-:Y:S01]  /*1420*/  FFMA.FTZ R49, R49, R2, R32 ;  /* 0x0000000231317223 */ /* 0x000fe20000010020 */
[--C-:B------:R-:W-:Y:S01]  /*1430*/  HADD2.F32 R2, -RZ, R46.reuse.H0_H0 ;  /* 0x2000002eff027230 */ /* 0x100fe20000004100 */
[----:B------:R-:W-:Y:S01]  /*1440*/  MOV R32, R18 ;  /* 0x0000001200207202 */ /* 0x000fe20000000f00 */
[----:B------:R-:W-:Y:S02]  /*1450*/  HADD2.F32 R46, -RZ, R46.H1_H1 ;  /* 0x3000002eff2e7230 */ /* 0x000fe40000004100 */
[--C-:B------:R-:W-:Y:S02]  /*1460*/  HADD2.F32 R18, -RZ, R17.reuse.H1_H1 ;  /* 0x30000011ff127230 */ /* 0x100fe40000004100 */
[----:B------:R-:W-:Y:S01]  /*1470*/  FFMA.FTZ R49, R2, R3, R49 ;  /* 0x0000000302317223 */ /* 0x000fe20000010031 */
[----:B------:R-:W-:-:S02]  /*1480*/  HADD2.F32 R2, -RZ, R17.H0_H0 ;  /* 0x20000011ff027230 */ /* 0x000fc40000004100 */
[----:B------:R-:W-:Y:S02]  /*1490*/  HADD2.F32 R3, -RZ, R72.H1_H1 ;  /* 0x30000048ff037230 */ /* 0x000fe40000004100 */
[----:B------:R-:W-:Y:S02]  /*14a0*/  HADD2.F32 R17, -RZ, R60.H0_H0 ;  /* 0x2000003cff117230 */ /* 0x000fe40000004100 */
[----:B------:R-:W-:Y:S01]  /*14b0*/  FFMA.FTZ R16, R33, R2, R16 ;  /* 0x0000000221107223 */ /* 0x000fe20000010010 */
[----:B------:R-:W-:Y:S02]  /*14c0*/  HADD2.F32 R33, -RZ, R32.H0_H0 ;  /* 0x20000020ff217230 */ /* 0x000fe40000004100 */
[----:B------:R-:W-:Y:S01]  /*14d0*/  FFMA.FTZ R49, R46, R3, R49 ;  /* 0x000000032e317223 */ /* 0x000fe20000010031 */
[----:B------:R-:W-:Y:S02]  /*14e0*/  HADD2.F32 R2, -RZ, R47.H0_H0 ;  /* 0x2000002fff027230 */ /* 0x000fe40000004100 */
[----:B------:R-:W-:Y:S01]  /*14f0*/  FFMA.FTZ R16, R59, R18, R16 ;  /* 0x000000123b107223 */ /* 0x000fe20000010010 */
[----:B------:R-:W-:-:S02]  /*1500*/  HADD2.F32 R3, -RZ, R75.H0_H0 ;  /* 0x2000004bff037230 */ /* 0x000fc40000004100 */
[----:B------:R-:W-:Y:S02]  /*1510*/  HADD2.F32 R47, -RZ, R47.H1_H1 ;  /* 0x3000002fff2f7230 */ /* 0x000fe40000004100 */
[----:B------:R-:W-:Y:S01]  /*1520*/  FFMA.FTZ R17, R17, R33, R16 ;  /* 0x0000002111117223 */ /* 0x000fe20000010010 */
        /* <DEDUP_REMOVED lines=23> */
[--C-:B------:R-:W-:Y:S02]  /*16a0*/  HADD2.F32 R18, -RZ, R61.reuse.H0_H0 ;  /* 0x2000003dff127230 */ /* 0x100fe40000004100 */
[--C-:B------:R-:W-:Y:S02]  /*16b0*/  HADD2.F32 R19, -RZ, R24.reuse.H0_H0 ;  /* 0x20000018ff137230 */ /* 0x100fe40000004100 */
        /* <DEDUP_REMOVED lines=25> */
[----:B------:R-:W-:-:S02]  /*1850*/  HADD2.F32 R43, -RZ, R43.H1_H1 ;  /* 0x3000002bff2b7230 */ /* 0x000fc40000004100 */
        /* <DEDUP_REMOVED lines=26> */
[----:B------:R-:W-:Y:S01]  /*1a00*/  HADD2.F32 R54, -RZ, R54.H1_H1 ;  /* 0x30000036ff367230 */ /* 0x000fe20000004100 */
[----:B------:R-:W-:Y:S01]  /*1a10*/  MOV R28, R31 ;  /* 0x0000001f001c7202 */ /* 0x000fe20000000f00 */
        /* <DEDUP_REMOVED lines=9> */
[----:B------:R-:W-:-:S02]  /*1ab0*/  HADD2.F32 R33, -RZ, R68.H0_H0 ;  /* 0x20000044ff217230 */ /* 0x000fc40000004100 */
[----:B------:R-:W-:Y:S01]  /*1ac0*/  FFMA.FTZ R2, R69, R29, R18 ;  /* 0x0000001d45027223 */ /* 0x000fe20000010012 */
[----:B------:R-:W-:Y:S02]  /*1ad0*/  HADD2.F32 R18, -RZ, R12.H0_H0 ;  /* 0x2000000cff127230 */ /* 0x000fe40000004100 */
[----:B------:R-:W-:Y:S02]  /*1ae0*/  HADD2.F32 R12, -RZ, R30.H0_H0 ;  /* 0x2000001eff0c7230 */ /* 0x000fe40000004100 */
[----:B------:R-:W-:Y:S02]  /*1af0*/  HADD2.F32 R56, -RZ, R56.H1_H1 ;  /* 0x30000038ff387230 */ /* 0x000fe40000004100 */
[----:B------:R-:W-:Y:S02]  /*1b00*/  HADD2.F32 R19, -RZ, R78.H1_H1 ;  /* 0x3000004eff137230 */ /* 0x000fe40000004100 */
[--C-:B------:R-:W-:Y:S02]  /*1b10*/  HADD2.F32 R26, -RZ, R14.reuse.H0_H0 ;  /* 0x2000000eff1a7230 */ /* 0x100fe40000004100 */
[----:B------:R-:W-:-:S02]  /*1b20*/  HADD2.F32 R29, -RZ, R14.H1_H1 ;  /* 0x3000000eff1d7230 */ /* 0x000fc40000004100 */
[----:B------:R-:W-:Y:S01]  /*1b30*/  FFMA.FTZ R19, R56, R19, R79 ;  /* 0x0000001338137223 */ /* 0x000fe2000001004f */
[--C-:B------:R-:W-:Y:S02]  /*1b40*/  HADD2.F32 R31, -RZ, R15.reuse.H0_H0 ;  /* 0x2000000fff1f7230 */ /* 0x100fe40000004100 */
[----:B------:R-:W-:Y:S02]  /*1b50*/  HADD2.F32 R14, -RZ, R15.H1_H1 ;  /* 0x3000000fff0e7230 */ /* 0x000fe40000004100 */
[----:B------:R-:W-:Y:S01]  /*1b60*/  FFMA.FTZ R15, R33, R12, R2 ;  /* 0x0000000c210f7223 */ /* 0x000fe20000010002 */
[--C-:B------:R-:W-:Y:S02]  /*1b70*/  HADD2.F32 R27, -RZ, R13.reuse.H0_H0 ;  /* 0x2000000dff1b7230 */ /* 0x100fe40000004100 */
[----:B------:R-:W-:Y:S02]  /*1b80*/  HADD2.F32 R24, -RZ, R13.H1_H1 ;  /* 0x3000000dff187230 */ /* 0x000fe40000004100 */
[----:B------:R-:W-:-:S02]  /*1b90*/  HADD2.F32 R2, -RZ, R57.H0_H0 ;  /* 0x20000039ff027230 */ /* 0x000fc40000004100 */
[----:B------:R-:W-:Y:S02]  /*1ba0*/  HADD2.F32 R13, -RZ, R81.H0_H0 ;  /* 0x20000051ff0d7230 */ /* 0x000fe40000004100 */
        /* <DEDUP_REMOVED lines=10> */
[----:B------:R-:W-:Y:S02]  /*1c50*/  HADD2.F32 R70, -RZ, R70.H1_H1 ;  /* 0x30000046ff467230 */ /* 0x000fe40000004100 */
[----:B------:R-:W-:Y:S01]  /*1c60*/  FFMA.FTZ R15, R30, R13, R15 ;  /* 0x0000000d1e0f7223 */ /* 0x000fe2000001000f */
[----:B------:R-:W-:Y:S02]  /*1c70*/  HADD2.F32 R28, -RZ, R28.H1_H1 ;  /* 0x3000001cff1c7230 */ /* 0x000fe40000004100 */
[----:B------:R-:W-:Y:S01]  /*1c80*/  FFMA.FTZ R3, R3, R18, R2 ;  /* 0x0000001203037223 */ /* 0x000fe20000010002 */
[----:B------:R-:W-:-:S02]  /*1c90*/  HADD2.F32 R4, -RZ, R4.H1_H1 ;  /* 0x30000004ff047230 */ /* 0x000fc40000004100 */
[----:B------:R-:W-:Y:S02]  /*1ca0*/  HADD2.F32 R2, -RZ, R8.H0_H0 ;  /* 0x20000008ff027230 */ /* 0x000fe40000004100 */
[----:B------:R-:W-:Y:S01]  /*1cb0*/  FFMA.FTZ R15, R70, R28, R15 ;  /* 0x0000001c460f7223 */ /* 0x000fe2000001000f */
[----:B------:R-:W-:Y:S02]  /*1cc0*/  HADD2.F32 R12, -RZ, R20.H0_H0 ;  /* 0x20000014ff0c7230 */ /* 0x000fe40000004100 */
[----:B------:R-:W-:Y:S01]  /*1cd0*/  FFMA.FTZ R3, R4, R25, R3 ;  /* 0x0000001904037223 */ /* 0x000fe20000010003 */
[----:B------:R-:W-:Y:S02]  /*1ce0*/  HADD2.F32 R16, -RZ, R5.H0_H0 ;  /* 0x20000005ff107230 */ /* 0x000fe40000004100 */
[----:B------:R-:W-:Y:S02]  /*1cf0*/  HADD2.F32 R8, -RZ, R8.H1_H1 ;  /* 0x30000008ff087230 */ /* 0x000fe40000004100 */
[----:B------:R-:W-:Y:S01]  /*1d00*/  FFMA.FTZ R15, R2, R12, R15 ;  /* 0x0000000c020f7223 */ /* 0x000fe2000001000f */
        /* <DEDUP_REMOVED lines=9> */
[----:B------:R-:W-:Y:S01]  /*1da0*/  FFMA.FTZ R16, R5, R24, R16 ;  /* 0x0000001805107223 */ /* 0x000fe20000010010 */
[----:B------:R-:W-:Y:S01]  /*1db0*/  HADD2.F32 R17, -RZ, R6.H0_H0 ;  /* 0x20000006ff117230 */ /* 0x000fe20000004100 */
[----:B------:R-:W-:Y:S01]  /*1dc0*/  SHF.L.U32 R9, R53, 0x2, RZ ;  /* 0x0000000235097819 */ /* 0x000fe200000006ff */
[----:B------:R-:W-:Y:S02]  /*1dd0*/  HADD2.F32 R2, -RZ, R10.H0_H0 ;  /* 0x2000000aff027230 */ /* 0x000fe40000004100 */
[----:B------:R-:W-:Y:S01]  /*1de0*/  FFMA.FTZ R15, R4, R21, R15 ;  /* 0x00000015040f7223 */ /* 0x000fe2000001000f */
[----:B------:R-:W-:Y:S02]  /*1df0*/  HADD2.F32 R3, -RZ, R22.H0_H0 ;  /* 0x20000016ff037230 */ /* 0x000fe40000004100 */
[----:B------:R-:W-:Y:S01]  /*1e00*/  FFMA.FTZ R17, R17, R26, R16 ;  /* 0x0000001a11117223 */ /* 0x000fe20000010010 */
        /* <DEDUP_REMOVED lines=9> */
[----:B------:R-:W-:Y:S01]  /*1ea0*/  FFMA.FTZ R0, R0, R31, R17 ;  /* 0x0000001f00007223 */ /* 0x000fe20000010011 */
[----:B------:R-:W-:-:S02]  /*1eb0*/  HADD2.F32 R7, -RZ, R7.H1_H1 ;  /* 0x30000007ff077230 */ /* 0x000fc40000004100 */
[----:B------:R-:W-:Y:S02]  /*1ec0*/  HADD2.F32 R4, -RZ, R11.H1_H1 ;  /* 0x3000000bff047230 */ /* 0x000fe40000004100 */
[----:B------:R-:W-:Y:S01]  /*1ed0*/  FFMA.FTZ R15, R2, R3, R15 ;  /* 0x00000003020f7223 */ /* 0x000fe2000001000f */
[----:B------:R-:W-:Y:S02]  /*1ee0*/  HADD2.F32 R23, -RZ, R23.H1_H1 ;  /* 0x30000017ff177230 */ /* 0x000fe40000004100 */
[----:B------:R-:W-:-:S03]  /*1ef0*/  FFMA.FTZ R0, R7, R14, R0 ;  /* 0x0000000e07007223 */ /* 0x000fc60000010000 */
[----:B------:R-:W-:Y:S02]  /*1f00*/  FFMA.FTZ R15, R4, R23, R15 ;  /* 0x00000017040f7223 */ /* 0x000fe4000001000f */
[----:B------:R-:W1:Y:S04]  /*1f10*/  SHFL.BFLY PT, R3, R0, 0x4, 0x1f ;  /* 0x0c801f0000037f89 */ /* 0x000e6800000e0000 */
[----:B------:R-:W2:Y:S01]  /*1f20*/  SHFL.BFLY PT, R4, R15, 0x4, 0x1f ;  /* 0x0c801f000f047f89 */ /* 0x000ea200000e0000 */
[----:B-1----:R-:W-:Y:S01]  /*1f30*/  FADD.FTZ R3, R0, R3 ;  /* 0x0000000300037221 */ /* 0x002fe20000010000 */
[----:B------:R-:W-:Y:S01]  /*1f40*/  LEA.HI R0, P1, R55, R52, RZ, 0x1d ;  /* 0x0000003437007211 */ /* 0x000fe2000783e8ff */
[----:B--2---:R-:W-:-:S03]  /*1f50*/  FADD.FTZ R6, R15, R4 ;  /* 0x000000040f067221 */ /* 0x004fc60000010000 */
[----:B------:R-:W1:Y:S01]  /*1f60*/  SHFL.BFLY PT, R2, R3, 0x2, 0x1f ;  /* 0x0c401f0003027f89 */ /* 0x000e6200000e0000 */
[----:B------:R-:W-:Y:S02]  /*1f70*/  LEA.HI.X.SX32 R11, R52, RZ, 0x1, P1 ;  /* 0x000000ff340b7211 */ /* 0x000fe400008f0eff */
[C---:B------:R-:W-:Y:S01]  /*1f80*/  LEA R12, P1, R0.reuse, UR6, 0x2 ;  /* 0x00000006000c7c11 */ /* 0x040fe2000f8210ff */
[----:B------:R-:W2:Y:S01]  /*1f90*/  SHFL.BFLY PT, R7, R6, 0x2, 0x1f ;  /* 0x0c401f0006077f89 */ /* 0x000ea200000e0000 */
[----:B------:R-:W-:Y:S02]  /*1fa0*/  ULDC UR6, c[0x0][0x384] ;  /* 0x0000e10000067ab9 */ /* 0x000fe40000000800 */
[----:B------:R-:W-:Y:S01]  /*1fb0*/  LEA.HI.X R13, R0, UR7, R11, 0x2, P1 ;  /* 0x00000007000d7c11 */ /* 0x000fe200088f140b */
[----:B-1----:R-:W-:Y:S01]  /*1fc0*/  FADD.FTZ R4, R3, R2 ;  /* 0x0000000203047221 */ /* 0x002fe20000010000 */
[----:B------:R-:W-:-:S04]  /*1fd0*/  IMAD.WIDE R2, R9, 0x10, R36 ;  /* 0x0000001009027825 */ /* 0x000fc800078e0224 */
[----:B--2---:R-:W-:Y:S01]  /*1fe0*/  FADD.FTZ R7, R6, R7 ;  /* 0x0000000706077221 */ /* 0x004fe20000010000 */
[----:B------:R-:W1:Y:S04]  /*1ff0*/  SHFL.BFLY PT, R5, R4, 0x1, 0x1f ;  /* 0x0c201f0004057f89 */ /* 0x000e6800000e0000 */
[----:B------:R-:W2:Y:S01]  /*2000*/  SHFL.BFLY PT, R8, R7, 0x1, 0x1f ;  /* 0x0c201f0007087f89 */ /* 0x000ea200000e0000 */
[----:B-1----:R-:W-:Y:S01]  /*2010*/  FADD.FTZ R5, R4, R5 ;  /* 0x0000000504057221 */ /* 0x002fe20000010000 */
[----:B--2---:R-:W-:-:S03]  /*2020*/  FADD.FTZ R8, R7, R8 ;  /* 0x0000000807087221 */ /* 0x004fc60000010000 */
[----:B------:R-:W-:Y:S01]  /*2030*/  FMUL.FTZ R15, R5, UR6 ;  /* 0x00000006050f7c20 */ /* 0x000fe20008410000 */
[----:B------:R-:W-:-:S04]  /*2040*/  IMAD.WIDE R4, R53, 0x40, R2 ;  /* 0x0000004035047825 */ /* 0x000fc800078e0202 */
[----:B------:R-:W-:Y:S01]  /*2050*/  FMUL.FTZ R17, R8, UR6 ;  /* 0x0000000608117c20 */ /* 0x000fe20008410000 */
[----:B------:R-:W-:Y:S01]  /*2060*/  IADD3 R8, R9, 0x10, R9 ;  /* 0x0000001009087810 */ /* 0x000fe20007ffe009 */
[----:B------:R-:W-:Y:S01]  /*2070*/  @!P0 STG.E desc[UR4][R12.64], R15 ;  /* 0x0000000f0c008986 */ /* 0x000fe2000c101904 */
[----:B------:R-:W-:Y:S02]  /*2080*/  IMAD.WIDE R6, R53, 0x40, R4 ;  /* 0x0000004035067825 */ /* 0x000fe400078e0204 */
[----:B------:R-:W-:Y:S01]  /*2090*/  IADD3 R11, R9, R8, RZ ;  /* 0x00000008090b7210 */ /* 0x000fe20007ffe0ff */
[----:B------:R-:W-:Y:S01]  /*20a0*/  @!P0 STG.E desc[UR4][R12.64+0x80], R17 ;  /* 0x000080110c008986 */ /* 0x000fe2000c101904 */
[----:B------:R-:W-:-:S03]  /*20b0*/  IMAD.WIDE R8, R8, 0x10, R36 ;  /* 0x0000001008087825 */ /* 0x000fc600078e0224 */
[----:B------:R-:W-:Y:S01]  /*20c0*/  STG.E.128 desc[UR4][R36.64], RZ ;  /* 0x000000ff24007986 */ /* 0x000fe2000c101d04 */
[----:B------:R-:W-:-:S03]  /*20d0*/  IMAD.WIDE R10, R11, 0x10, R36 ;  /* 0x000000100b0a7825 */ /* 0x000fc600078e0224 */
[----:B------:R-:W-:Y:S04]  /*20e0*/  STG.E.128 desc[UR4][R2.64], RZ ;  /* 0x000000ff02007986 */ /* 0x000fe8000c101d04 */
        /* <DEDUP_REMOVED lines=13> */
[----:B------:R-:W-:Y:S01]  /*21c0*/  STG.E.128 desc[UR4][R10.64+0x200], RZ ;  /* 0x000200ff0a007986 */ /* 0x000fe2000c101d04 */
[----:B------:R-:W-:Y:S05]  /*21d0*/  EXIT ;  /* 0x000000000000794d */ /* 0x000fea0003800000 */
.L_x_400:
        /* <DEDUP_REMOVED lines=10> */
.L_x_2033:


//--------------------- .text._ZN5flash44flash_bwd_dq_dk_dv_loop_seqk_parallel_kernelI23Flash_bwd_kernel_traitsILi256ELi64ELi64ELi8ELi4ELi2ELi2ELb0ELb1EN7cutlass6half_tE19Flash_kernel_traitsILi256ELi64ELi64ELi8ES3_EELb0ELb0ELb0ELb0ELb0ELb0ELb0EEEvNS_16Flash_bwd_paramsE --------------------------
	.section	.text._ZN5flash44flash_bwd_dq_dk_dv_loop_seqk_parallel_kernelI23Flash_bwd_kernel_traitsILi256ELi64ELi64ELi8ELi4ELi2ELi2ELb0ELb1EN7cutlass6half_tE19Flash_kernel_traitsILi256ELi64ELi64ELi8ES3_EELb0ELb0ELb0ELb0ELb0ELb0ELb0EEEvNS_16Flash_bwd_paramsE,"ax",@progbits
	.align	128
        .global         _ZN5flash44flash_bwd_dq_dk_dv_loop_seqk_parallel_kernelI23Flash_bwd_kernel_traitsILi256ELi64ELi64ELi8ELi4ELi2ELi2ELb0ELb1EN7cutlass6half_tE19Flash_kernel_traitsILi256ELi64ELi64ELi8ES3_EELb0ELb0ELb0ELb0ELb0ELb0ELb0EEEvNS_16Flash_bwd_paramsE
        .type           _ZN5flash44flash_bwd_dq_dk_dv_loop_seqk_parallel_kernelI23Flash_bwd_kernel_traitsILi256ELi64ELi64ELi8ELi4ELi2ELi2ELb0ELb1EN7cutlass6half_tE19Flash_kernel_traitsILi256ELi64ELi64ELi8ES3_EELb0ELb0ELb0ELb0ELb0ELb0ELb0EEEvNS_16Flash_bwd_paramsE,@function
        .size           _ZN5flash44flash_bwd_dq_dk_dv_loop_seqk_parallel_kernelI23Flash_bwd_kernel_traitsILi256ELi64ELi64ELi8ELi4ELi2ELi2ELb0ELb1EN7cutlass6half_tE19Flash_kernel_traitsILi256ELi64ELi64ELi8ES3_EELb0ELb0ELb0ELb0ELb0ELb0ELb0EEEvNS_16Flash_bwd_paramsE,(.L_x_2034 - _ZN5flash44flash_bwd_dq_dk_dv_loop_seqk_parallel_kernelI23Flash_bwd_kernel_traitsILi256ELi64ELi64ELi8ELi4ELi2ELi2ELb0ELb1EN7cutlass6half_tE19Flash_kernel_traitsILi256ELi64ELi64ELi8ES3_EELb0ELb0ELb0ELb0ELb0ELb0ELb0EEEvNS_16Flash_bwd_paramsE)
        .other          _ZN5flash44flash_bwd_dq_dk_dv_loop_seqk_parallel_kernelI23Flash_bwd_kernel_traitsILi256ELi64ELi64ELi8ELi4ELi2ELi2ELb0ELb1EN7cutlass6half_tE19Flash_kernel_traitsILi256ELi64ELi64ELi8ES3_EELb0ELb0ELb0ELb0ELb0ELb0ELb0EEEvNS_16Flash_bwd_paramsE,@"STO_CUDA_ENTRY STV_DEFAULT"
_ZN5flash44flash_bwd_dq_dk_dv_loop_seqk_parallel_kernelI23Flash_bwd_kernel_traitsILi256ELi64ELi64ELi8ELi4ELi2ELi2ELb0ELb1EN7cutlass6half_tE19Flash_kernel_traitsILi256ELi64ELi64ELi8ES3_EELb0ELb0ELb0ELb0ELb0ELb0ELb0EEEvNS_16Flash_bwd_paramsE:
.text._ZN5flash44flash_bwd_dq_dk_dv_loop_seqk_parallel_kernelI23Flash_bwd_kernel_traitsILi256ELi64ELi64ELi8ELi4ELi2ELi2ELb0ELb1EN7cutlass6half_tE19Flash_kernel_traitsILi256ELi64ELi64ELi8ES3_EELb0ELb0ELb0ELb0ELb0ELb0ELb0EEEvNS_16Flash_bwd_paramsE:
        /* <DEDUP_REMOVED lines=14> */
[----:B------:R-:W3:Y:S01]  /*00e0*/  S2UR UR7, SR_CgaCtaId ;  /* 0x00000000000779c3 */ /* 0x000ee20000008800 */
[----:B------:R-:W-:Y:S01]  /*00f0*/  UMOV UR5, 0x400 ;  /* 0x0000040000057882 */ /* 0x000fe20000000000 */
[----:B------:R-:W-:Y:S01]  /*0100*/  UMOV UR6, 0x400 ;  /* 0x0000040000067882 */ /* 0x000fe20000000000 */
[----:B------:R-:W-:Y:S01]  /*0110*/  IMAD.MOV.U32 R226, RZ, RZ, 0x20 ;  /* 0x00000020ffe27424 */ /* 0x000fe200078e00ff */
[----:B------:R-:W-:Y:S01]  /*0120*/  UMOV UR59, URZ ;  /* 0x0000003f003b7c82 */ /* 0x000fe20008000000 */
[----:B------:R-:W-:Y:S02]  /*0130*/  IMAD.MOV.U32 R222, RZ, RZ, 0x40 ;  /* 0x00000040ffde7424 */ /* 0x000fe400078e00ff */
[----:B------:R-:W-:Y:S01]  /*0140*/  IMAD.MOV.U32 R240, RZ, RZ, -0x10 ;  /* 0xfffffff0fff07424 */ /* 0x000fe200078e00ff */
[----:B------:R-:W4:Y:S08]  /*0150*/  S2UR UR48, SR_CTAID.Y ;  /* 0x00000000003079c3 */ /* 0x000f300000002600 */
[----:B------:R-:W-:Y:S08]  /*0160*/  S2UR UR56, SR_CTAID.Z ;  /* 0x00000000003879c3 */ /* 0x000ff00000002700 */
[----:B------:R-:W5:Y:S01]  /*0170*/  S2UR UR4, SR_CgaCtaId ;  /* 0x00000000000479c3 */ /* 0x000f620000008800 */
[----:B---3--:R-:W-:Y:S01]  /*0180*/  ULEA UR5, UR7, UR5, 0x18 ;  /* 0x0000000507057291 */ /* 0x008fe2000f8ec03f */
[----:B--2---:R-:W-:Y:S01]  /*0190*/  SHF.R.S32.HI R11, RZ, 0x1f, R15 ;  /* 0x0000001fff0b7819 */ /* 0x004fe2000001140f */
[----:B------:R-:W-:Y:S01]  /*01a0*/  IMAD.SHL.U32 R252, R15, 0x2, RZ ;  /* 0x000000020ffc7824 */ /* 0x000fe200078e00ff */
[----:B----4-:R-:W-:-:S02]  /*01b0*/  USHF.L.U32 UR7, UR48, 0x7, URZ ;  /* 0x0000000730077899 */ /* 0x010fc4000800063f */
[CC--:B------:R-:W-:Y:S02]  /*01c0*/  LEA.HI R4, R11.reuse, R15.reuse, RZ, 0x5 ;  /* 0x0000000f0b047211 */ /* 0x0c0fe400078f28ff */
[----:B------:R-:W-:Y:S02]  /*01d0*/  LEA.HI R9, R11, R15, RZ, 0x4 ;  /* 0x0000000f0b097211 */ /* 0x000fe400078f20ff */
[--C-:B------:R-:W-:Y:S02]  /*01e0*/  SHF.R.S32.HI R6, RZ, 0x5, R4.reuse ;  /* 0x00000005ff067819 */ /* 0x100fe40000011404 */
[----:B-1----:R-:W-:Y:S02]  /*01f0*/  SHF.R.S32.HI R0, RZ, 0x1f, R4 ;  /* 0x0000001fff007819 */ /* 0x002fe40000011404 */
[-C--:B------:R-:W-:Y:S02]  /*0200*/  LEA.HI R3, R4, R6.reuse, RZ, 0x1 ;  /* 0x0000000604037211 */ /* 0x080fe400078f08ff */
[----:B------:R-:W-:-:S02]  /*0210*/  LEA.HI R0, R0, R6, RZ, 0x2 ;  /* 0x0000000600007211 */ /* 0x000fc400078f10ff */
[----:B------:R-:W-:Y:S01]  /*0220*/  LEA.HI R18, R11, R15, RZ, 0x2 ;  /* 0x0000000f0b127211 */ /* 0x000fe200078f10ff */
[----:B-----5:R-:W-:Y:S01]  /*0230*/  ULEA UR4, UR4, UR6, 0x18 ;  /* 0x0000000604047291 */ /* 0x020fe2000f8ec03f */
[----:B------:R-:W-:Y:S01]  /*0240*/  SHF.R.S32.HI R7, RZ, 0x4, R9 ;  /* 0x00000004ff077819 */ /* 0x000fe20000011409 */
[----:B------:R-:W-:Y:S01]  /*0250*/  USHF.R.S32.HI UR6, URZ, 0x1f, UR48 ;  /* 0x0000001f3f067899 */ /* 0x000fe20008011430 */
[----:B------:R-:W-:Y:S02]  /*0260*/  LOP3.LUT R2, R0, 0xfffffffc, RZ, 0xc0, !PT ;  /* 0xfffffffc00027812 */ /* 0x000fe400078ec0ff */
[----:B------:R-:W-:Y:S02]  /*0270*/  LOP3.LUT R0, R3, 0xfffffffe, RZ, 0xc0, !PT ;  /* 0xfffffffe03007812 */ /* 0x000fe400078ec0ff */
[----:B------:R-:W-:Y:S01]  /*0280*/  SHF.R.S32.HI R10, RZ, 0x2, R18 ;  /* 0x00000002ff0a7819 */ /* 0x000fe20000011412 */
[C---:B------:R-:W-:Y:S01]  /*0290*/  IMAD.IADD R218, R6.reuse, 0x1, -R2 ;  /* 0x0000000106da7824 */ /* 0x040fe200078e0a02 */
[----:B------:R-:W-:Y:S01]  /*02a0*/  SHF.R.S32.HI R5, RZ, 0x1f, R18 ;  /* 0x0000001fff057819 */ /* 0x000fe20000011412 */
[----:B------:R-:W-:Y:S01]  /*02b0*/  IMAD.IADD R224, R6, 0x1, -R0 ;  /* 0x0000000106e07824 */ /* 0x000fe200078e0a00 */
[----:B------:R-:W-:-:S02]  /*02c0*/  LEA.HI R8, R9, R7, RZ, 0x1 ;  /* 0x0000000709087211 */ /* 0x000fc400078f08ff */
[----:B------:R-:W-:Y:S02]  /*02d0*/  LEA.HI R0, R5, R10, RZ, 0x3 ;  /* 0x0000000a05007211 */ /* 0x000fe400078f18ff */
[----:B------:R-:W-:Y:S02]  /*02e0*/  LEA.HI R16, R11, R15, RZ, 0x3 ;  /* 0x0000000f0b107211 */ /* 0x000fe400078f18ff */
[----:B------:R-:W-:Y:S02]  /*02f0*/  LOP3.LUT R3, R8, 0xfffffffe, RZ, 0xc0, !PT ;  /* 0xfffffffe08037812 */ /* 0x000fe400078ec0ff */
[----:B------:R-:W-:Y:S02]  /*0300*/  LOP3.LUT R2, R4, 0xffffffe0, RZ, 0xc0, !PT ;  /* 0xffffffe004027812 */ /* 0x000fe400078ec0ff */
[----:B------:R-:W-:Y:S01]  /*0310*/  LOP3.LUT R0, R0, 0xfffffff8, RZ, 0xc0, !PT ;  /* 0xfffffff800007812 */ /* 0x000fe200078ec0ff */
[----:B------:R-:W-:Y:S01]  /*0320*/  IMAD.IADD R14, R7, 0x1, -R3 ;  /* 0x00000001070e7824 */ /* 0x000fe200078e0a03 */
[----:B------:R-:W-:Y:S01]  /*0330*/  SHF.R.S32.HI R4, RZ, 0x3, R16 ;  /* 0x00000003ff047819 */ /* 0x000fe20000011410 */
[----:B------:R-:W-:Y:S01]  /*0340*/  IMAD.IADD R3, R15, 0x1, -R2 ;  /* 0x000000010f037824 */ /* 0x000fe200078e0a02 */
[----:B------:R-:W-:Y:S01]  /*0350*/  LOP3.LUT R5, R16, 0xfffffff8, RZ, 0xc0, !PT ;  /* 0xfffffff810057812 */ /* 0x000fe200078ec0ff */
[----:B------:R-:W-:-:S02]  /*0360*/  IMAD.IADD R10, R10, 0x1, -R0 ;  /* 0x000000010a0a7824 */ /* 0x000fc400078e0a00 */
[----:B------:R-:W-:Y:S01]  /*0370*/  IMAD.SHL.U32 R2, R4, 0x40, RZ ;  /* 0x0000004004027824 */ /* 0x000fe200078e00ff */
[----:B------:R-:W-:Y:S01]  /*0380*/  LOP3.LUT R4, R9, 0xfffffff0, RZ, 0xc0, !PT ;  /* 0xfffffff009047812 */ /* 0x000fe200078ec0ff */
[----:B------:R-:W-:Y:S01]  /*0390*/  IMAD.IADD R0, R15, 0x1, -R5 ;  /* 0x000000010f007824 */ /* 0x000fe200078e0a05 */
[----:B------:R-:W-:Y:S01]  /*03a0*/  SHF.R.S32.HI R5, RZ, 0x1f, R3 ;  /* 0x0000001fff057819 */ /* 0x000fe20000011403 */
[----:B------:R-:W-:Y:S01]  /*03b0*/  IMAD.SHL.U32 R219, R14, 0x200, RZ ;  /* 0x000002000edb7824 */ /* 0x000fe200078e00ff */
[----:B------:R-:W-:Y:S01]  /*03c0*/  LOP3.LUT R2, R2, 0x1c0, RZ, 0xc0, !PT ;  /* 0x000001c002027812 */ /* 0x000fe200078ec0ff */
[----:B------:R-:W-:Y:S01]  /*03d0*/  IMAD.SHL.U32 R232, R0, 0x8, RZ ;  /* 0x0000000800e87824 */ /* 0x000fe200078e00ff */
[----:B------:R-:W-:Y:S01]  /*03e0*/  LEA.HI R17, R5, R3, RZ, 0x2 ;  /* 0x0000000305117211 */ /* 0x000fe200078f10ff */
[----:B------:R-:W-:Y:S01]  /*03f0*/  IMAD.IADD R3, R15, 0x1, -R4 ;  /* 0x000000010f037824 */ /* 0x000fe200078e0a04 */
[----:B------:R-:W-:Y:S02]  /*0400*/  SHF.R.U32.HI R4, RZ, 0x3, R2 ;  /* 0x00000003ff047819 */ /* 0x000fe40000011602 */
[----:B------:R-:W-:-:S02]  /*0410*/  LOP3.LUT R2, R2, 0x38, R232, 0xf8, !PT ;  /* 0x0000003802027812 */ /* 0x000fc400078ef8e8 */
[C---:B------:R-:W-:Y:S02]  /*0420*/  LOP3.LUT P4, RZ, R0.reuse, 0x4, RZ, 0xc0, !PT ;  /* 0x0000000400ff7812 */ /* 0x040fe4000788c0ff */
[C---:B------:R-:W-:Y:S01]  /*0430*/  LOP3.LUT P3, RZ, R0.reuse, 0x2, RZ, 0xc0, !PT ;  /* 0x0000000200ff7812 */ /* 0x040fe2000786c0ff */
[----:B------:R-:W-:Y:S01]  /*0440*/  IMAD.SHL.U32 R0, R0, 0x40, RZ ;  /* 0x0000004000007824 */ /* 0x000fe200078e00ff */
[----:B------:R-:W-:Y:S01]  /*0450*/  LOP3.LUT R12, R2, R4, RZ, 0x3c, !PT ;  /* 0x00000004020c7212 */ /* 0x000fe200078e3cff */
[----:B------:R-:W-:Y:S01]  /*0460*/  IMAD.SHL.U32 R2, R224, 0x10, RZ ;  /* 0x00000010e0027824 */ /* 0x000fe200078e00ff */
[----:B------:R-:W-:Y:S02]  /*0470*/  SHF.R.S32.HI R5, RZ, 0x1f, R3 ;  /* 0x0000001fff057819 */ /* 0x000fe40000011403 */
[----:B------:R-:W-:Y:S02]  /*0480*/  LEA.HI R4, R11, R15, RZ, 0x7 ;  /* 0x0000000f0b047211 */ /* 0x000fe400078f38ff */
[----:B------:R-:W-:-:S02]  /*0490*/  LOP3.LUT R0, R0, 0x1c0, RZ, 0xc0, !PT ;  /* 0x000001c000007812 */ /* 0x000fc400078ec0ff */
[----:B------:R-:W-:Y:S02]  /*04a0*/  LEA.HI R13, R5, R3, RZ, 0x3 ;  /* 0x00000003050d7211 */ /* 0x000fe400078f18ff */
[----:B------:R-:W-:Y:S02]  /*04b0*/  SHF.R.S32.HI R9, RZ, 0x7, R4 ;  /* 0x00000007ff097819 */ /* 0x000fe40000011404 */
[C---:B------:R-:W-:Y:S02]  /*04c0*/  LOP3.LUT R5, R0.reuse, 0x10, R2, 0xf8, !PT ;  /* 0x0000001000057812 */ /* 0x040fe400078ef802 */
[----:B------:R-:W-:Y:S02]  /*04d0*/  LOP3.LUT R4, R0, 0x8, R16, 0xf8, !PT ;  /* 0x0000000800047812 */ /* 0x000fe400078ef810 */
[----:B------:R-:W-:Y:S02]  /*04e0*/  SHF.R.U32.HI R0, RZ, 0x3, R0 ;  /* 0x00000003ff007819 */ /* 0x000fe40000011600 */
[----:B------:R-:W-:-:S02]  /*04f0*/  LOP3.LUT R5, R5, 0x8, R16, 0xf8, !PT ;  /* 0x0000000805057812 */ /* 0x000fc400078ef810 */
[----:B------:R-:W-:Y:S02]  /*0500*/  LOP3.LUT R6, R13, 0xfffffff8, RZ, 0xc0, !PT ;  /* 0xfffffff80d067812 */ /* 0x000fe400078ec0ff */
[----:B------:R-:W-:Y:S01]  /*0510*/  LOP3.LUT R2, R4, R0, RZ, 0x3c, !PT ;  /* 0x0000000004027212 */ /* 0x000fe200078e3cff */
[----:B------:R-:W-:Y:S01]  /*0520*/  IMAD R4, R9, 0x800, R219 ;  /* 0x0000080009047824 */ /* 0x000fe200078e02db */
[----:B------:R-:W-:Y:S01]  /*0530*/  LOP3.LUT R219, R219, R5, R0, 0xf6, !PT ;  /* 0x00000005dbdb7212 */ /* 0x000fe200078ef600 */
[----:B------:R-:W-:Y:S01]  /*0540*/  IMAD.IADD R7, R3, 0x1, -R6 ;  /* 0x0000000103077824 */ /* 0x000fe200078e0a06 */
[----:B------:R-:W-:Y:S01]  /*0550*/  LEA.HI R0, R11, R15, RZ, 0x6 ;  /* 0x0000000f0b007211 */ /* 0x000fe200078f30ff */
[----:B------:R-:W-:Y:S01]  /*0560*/  IMAD.IADD R3, R4, 0x1, R2 ;  /* 0x0000000104037824 */ /* 0x000fe200078e0202 */
[----:B------:R-:W-:Y:S01]  /*0570*/  LOP3.LUT R2, R18, 0x7ffffffc, RZ, 0xc0, !PT ;  /* 0x7ffffffc12027812 */ /* 0x000fe200078ec0ff */
[C---:B------:R-:W-:Y:S01]  /*0580*/  IMAD.SHL.U32 R4, R10.reuse, 0x40, RZ ;  /* 0x000000400a047824 */ /* 0x040fe200078e00ff */
[----:B------:R-:W-:Y:S01]  /*0590*/  SHF.R.S32.HI R0, RZ, 0x6, R0 ;  /* 0x00000006ff007819 */ /* 0x000fe20000011400 */
[----:B------:R-:W-:Y:S01]  /*05a0*/  IMAD.SHL.U32 R5, R9, 0x20, RZ ;  /* 0x0000002009057824 */ /* 0x000fe200078e00ff */
[----:B------:R-:W-:Y:S01]  /*05b0*/  LOP3.LUT R8, R10, 0x1, RZ, 0xc0, !PT ;  /* 0x000000010a087812 */ /* 0x000fe200078ec0ff */
[----:B------:R-:W-:Y:S01]  /*05c0*/  IMAD.IADD R11, R15, 0x1, -R2 ;  /* 0x000000010f0b7824 */ /* 0x000fe200078e0a02 */
[----:B------:R-:W-:Y:S01]  /*05d0*/  SEL R216, R222, 0xffffffc0, !P4 ;  /* 0xffffffc0ded87807 */ /* 0x000fe20006000000 */
[----:B------:R-:W-:Y:S01]  /*05e0*/  IMAD R12, R0, 0x200, R12 ;  /* 0x00000200000c7824 */ /* 0x000fe200078e020c */
[----:B------:R-:W-:Y:S01]  /*05f0*/  ISETP.NE.U32.AND P0, PT, R8, 0x1, PT ;  /* 0x000000010800780c */ /* 0x000fe20003f05070 */
[----:B------:R-:W-:Y:S01]  /*0600*/  IMAD.SHL.U32 R2, R0, 0x8, RZ ;  /* 0x0000000800027824 */ /* 0x000fe200078e00ff */
[----:B------:R-:W-:Y:S01]  /*0610*/  LOP3.LUT R0, R4, 0x1c0, RZ, 0xc0, !PT ;  /* 0x000001c004007812 */ /* 0x000fe200078ec0ff */
[----:B------:R-:W-:Y:S01]  /*0620*/  IMAD.SHL.U32 R6, R14, 0x20, RZ ;  /* 0x000000200e067824 */ /* 0x000fe200078e00ff */
[----:B------:R-:W-:Y:S01]  /*0630*/  LOP3.LUT R252, R5, 0x6, R252, 0xf8, !PT ;  /* 0x0000000605fc7812 */ /* 0x000fe200078ef8fc */
[----:B------:R-:W-:Y:S01]  /*0640*/  IMAD.SHL.U32 R3, R3, 0x2, RZ ;  /* 0x0000000203037824 */ /* 0x000fe200078e00ff */
[----:B------:R-:W-:-:S02]  /*0650*/  LOP3.LUT R2, R2, 0x18, RZ, 0xc0, !PT ;  /* 0x0000001802027812 */ /* 0x000fc400078ec0ff */
[----:B------:R-:W-:Y:S02]  /*0660*/  SHF.R.U32.HI R4, RZ, 0x3, R0 ;  /* 0x00000003ff047819 */ /* 0x000fe40000011600 */
[----:B------:R-:W-:Y:S02]  /*0670*/  LOP3.LUT R5, R0, 0x20, R5, 0xf8, !PT ;  /* 0x0000002000057812 */ /* 0x000fe400078ef805 */
[----:B------:R-:W-:Y:S01]  /*0680*/  LOP3.LUT R8, R4, R0, R2, 0x1e, !PT ;  /* 0x0000000004087212 */ /* 0x000fe200078e1e02 */
[----:B------:R-:W-:Y:S01]  /*0690*/  IMAD.SHL.U32 R0, R11, 0x2, RZ ;  /* 0x000000020b007824 */ /* 0x000fe200078e00ff */
[----:B------:R-:W-:Y:S01]  /*06a0*/  LOP3.LUT R9, R2, 0x20, R6, 0xf8, !PT ;  /* 0x0000002002097812 */ /* 0x000fe200078ef806 */
[----:B------:R-:W-:Y:S01]  /*06b0*/  IMAD.SHL.U32 R6, R7, 0x40, RZ ;  /* 0x0000004007067824 */ /* 0x000fe200078e00ff */
[----:B------:R-:W-:Y:S01]  /*06c0*/  LOP3.LUT R4, R5, R4, RZ, 0x3c, !PT ;  /* 0x0000000405047212 */ /* 0x000fe200078e3cff */
[--C-:B------:R-:W-:Y:S01]  /*06d0*/  IMAD R5, R218, 0x400, R0.reuse ;  /* 0x00000400da057824 */ /* 0x100fe200078e0200 */
[----:B------:R-:W-:Y:S01]  /*06e0*/  R2P PR, R10, 0x6 ;  /* 0x000000060a007804 */ /* 0x000fe20000000000 */
[----:B------:R-:W-:Y:S01]  /*06f0*/  IMAD R2, R224, 0x400, R0 ;  /* 0x00000400e0027824 */ /* 0x000fe200078e0200 */
[----:B------:R-:W-:Y:S01]  /*0700*/  LOP3.LUT R0, R6, 0x1c0, RZ, 0xc0, !PT ;  /* 0x000001c006007812 */ /* 0x000fe200078ec0ff */
[----:B------:R-:W-:Y:S01]  /*0710*/  IMAD.IADD R239, R5, 0x1, R4 ;  /* 0x0000000105ef7824 */ /* 0x000fe200078e0204 */
[C---:B------:R-:W-:Y:S01]  /*0720*/  LOP3.LUT P6, RZ, R7.reuse, 0x4, RZ, 0xc0, !PT ;  /* 0x0000000407ff7812 */ /* 0x040fe200078cc0ff */
[----:B------:R-:W-:Y:S01]  /*0730*/  IMAD.U32 R6, RZ, RZ, UR7 ;  /* 0x00000007ff067e24 */ /* 0x000fe2000f8e00ff */
[----:B------:R-:W-:Y:S01]  /*0740*/  USHF.R.S32.HI UR7, URZ, 0x1f, UR56 ;  /* 0x0000001f3f077899 */ /* 0x000fe20008011438 */
[----:B------:R-:W-:Y:S01]  /*0750*/  IMAD.SHL.U32 R4, R14, 0x8, RZ ;  /* 0x000000080e047824 */ /* 0x000fe200078e00ff */
[----:B------:R-:W-:Y:S01]  /*0760*/  LOP3.LUT P5, RZ, R7, 0x2, RZ, 0xc0, !PT ;  /* 0x0000000207ff7812 */ /* 0x000fe200078ac0ff */
[----:B------:R-:W-:Y:S01]  /*0770*/  IMAD.IADD R8, R2, 0x1, R8 ;  /* 0x0000000102087824 */ /* 0x000fe200078e0208 */
[----:B------:R-:W-:Y:S01]  /*0780*/  SHF.R.U32.HI R2, RZ, 0x3, R0 ;  /* 0x00000003ff027819 */ /* 0x000fe20000011600 */
[----:B------:R-:W-:Y:S01]  /*0790*/  IMAD.SHL.U32 R5, R13, 0x40, RZ ;  /* 0x000000400d057824 */ /* 0x000fe200078e00ff */
[----:B------:R-:W-:Y:S01]  /*07a0*/  LOP3.LUT R6, R0, 0x8, R4, 0xf8, !PT ;  /* 0x0000000800067812 */ /* 0x000fe200078ef804 */
[----:B------:R-:W-:Y:S01]  /*07b0*/  IMAD.U32 R4, RZ, RZ, UR7 ;  /* 0x00000007ff047e24 */ /* 0x000fe2000f8e00ff */
[----:B------:R-:W-:Y:S01]  /*07c0*/  SHF.R.S32.HI R4, RZ, 0x2, R17 ;  /* 0x00000002ff047819 */ /* 0x000fe20000011411 */
[----:B------:R-:W-:Y:S01]  /*07d0*/  USHF.R.S32.HI UR7, URZ, 0x1f, UR48 ;  /* 0x0000001f3f077899 */ /* 0x000fe20008011430 */
[----:B------:R-:W-:-:S02]  /*07e0*/  LOP3.LUT R7, R2, R9, R0, 0x1e, !PT ;  /* 0x0000000902077212 */ /* 0x000fc400078e1e00 */
[----:B------:R-:W-:Y:S01]  /*07f0*/  LOP3.LUT R0, R5, 0xfffffe00, RZ, 0xc0, !PT ;  /* 0xfffffe0005007812 */ /* 0x000fe200078ec0ff */
[----:B------:R-:W-:Y:S01]  /*0800*/  IMAD R4, R218, 0x10, R4 ;  /* 0x00000010da047824 */ /* 0x000fe200078e0204 */
[----:B------:R-:W-:Y:S02]  /*0810*/  LOP3.LUT R2, R6, R2, RZ, 0x3c, !PT ;  /* 0x0000000206027212 */ /* 0x000fe400078e3cff */
[----:B------:R-:W-:Y:S01]  /*0820*/  LEA R239, R239, UR5, 0x1 ;  /* 0x00000005efef7c11 */ /* 0x000fe2000f8e08ff */
[--C-:B------:R-:W-:Y:S01]  /*0830*/  IMAD R218, R218, 0x400, R0.reuse ;  /* 0x00000400dada7824 */ /* 0x100fe200078e0200 */
[----:B------:R1:W-:Y:S01]  /*0840*/  STL [R1], R4 ;  /* 0x0000000401007387 */ /* 0x0003e20000100800 */
[----:B------:R-:W-:Y:S01]  /*0850*/  IMAD R224, R224, 0x400, R0 ;  /* 0x00000400e0e07824 */ /* 0x000fe200078e0200 */
[----:B------:R-:W-:Y:S01]  /*0860*/  SEL R222, R222, 0xffffffc0, !P6 ;  /* 0xffffffc0dede7807 */ /* 0x000fe20007000000 */
[----:B------:R-:W-:Y:S01]  /*0870*/  IMAD.IADD R218, R218, 0x1, R2 ;  /* 0x00000001dada7824 */ /* 0x000fe200078e0202 */
[----:B------:R-:W-:Y:S01]  /*0880*/  SEL R240, R240, 0x10, !P0 ;  /* 0x00000010f0f07807 */ /* 0x000fe20004000000 */
[----:B------:R-:W-:Y:S01]  /*0890*/  IMAD.IADD R224, R2, 0x1, R224 ;  /* 0x0000000102e07824 */ /* 0x000fe200078e02e0 */
[----:B------:R-:W-:Y:S01]  /*08a0*/  LEA R219, R219, UR5, 0x1 ;  /* 0x00000005dbdb7c11 */ /* 0x000fe2000f8e08ff */
[C---:B------:R-:W-:Y:S01]  /*08b0*/  VIADD R238, R239.reuse, 0x20 ;  /* 0x00000020efee7836 */ /* 0x040fe20000000000 */
[----:B------:R-:W-:Y:S01]  /*08c0*/  LEA R218, R218, UR5, 0x1 ;  /* 0x00000005dada7c11 */ /* 0x000fe2000f8e08ff */
[----:B------:R-:W-:Y:S01]  /*08d0*/  @P1 VIADD R238, R239, 0xffffffe0 ;  /* 0xffffffe0efee1836 */ /* 0x000fe20000000000 */
[----:B------:R-:W-:Y:S01]  /*08e0*/  LOP3.LUT R0, R7, R0, RZ, 0xfc, !PT ;  /* 0x0000000007007212 */ /* 0x000fe200078efcff */
[----:B------:R-:W-:Y:S01]  /*08f0*/  IMAD.IADD R221, R216, 0x1, R219 ;  /* 0x00000001d8dd7824 */ /* 0x000fe200078e02db */
[----:B------:R-:W-:Y:S01]  /*0900*/  LEA R230, R12, UR5, 0x1 ;  /* 0x000000050ce67c11 */ /* 0x000fe2000f8e08ff */
[----:B------:R-:W-:Y:S01]  /*0910*/  IMAD.IADD R241, R239, 0x1, R240 ;  /* 0x00000001eff17824 */ /* 0x000fe200078e02f0 */
[----:B------:R-:W-:Y:S01]  /*0920*/  LEA R0, R0, UR5, 0x1 ;  /* 0x0000000500007c11 */ /* 0x000fe2000f8e08ff */
[----:B------:R-:W-:-:S02]  /*0930*/  IMAD.IADD R223, R218, 0x1, R222 ;  /* 0x00000001dadf7824 */ /* 0x000fc400078e02de */
[----:B------:R-:W-:Y:S02]  /*0940*/  IMAD.IADD R240, R240, 0x1, R238 ;  /* 0x00000001f0f07824 */ /* 0x000fe400078e02ee */
[----:B-1----:R-:W-:Y:S01]  /*0950*/  IMAD.U32 R4, RZ, RZ, UR6 ;  /* 0x00000006ff047e24 */ /* 0x002fe2000f8e00ff */
[----:B------:R-:W-:-:S06]  /*0960*/  USHF.R.S32.HI UR6, URZ, 0x1f, UR56 ;  /* 0x0000001f3f067899 */ /* 0x000fcc0008011438 */
[----:B------:R-:W-:Y:S02]  /*0970*/  IMAD.U32 R2, RZ, RZ, UR6 ;  /* 0x00000006ff027e24 */ /* 0x000fe4000f8e00ff */
[----:B------:R-:W-:Y:S01]  /*0980*/  IMAD.U32 R2, RZ, RZ, UR7 ;  /* 0x00000007ff027e24 */ /* 0x000fe2000f8e00ff */
[----:B------:R-:W-:Y:S01]  /*0990*/  UIADD3 UR7, UR5, 0x10000, URZ ;  /* 0x0001000005077890 */ /* 0x000fe2000fffe03f */
[----:B------:R-:W-:Y:S01]  /*09a0*/  IMAD.U32 R2, RZ, RZ, UR6 ;  /* 0x00000006ff027e24 */ /* 0x000fe2000f8e00ff */
[----:B------:R-:W-:Y:S01]  /*09b0*/  UIADD3 UR6, UR5, 0x20000, URZ ;  /* 0x0002000005067890 */ /* 0x000fe2000fffe03f */
[C---:B------:R-:W-:Y:S02]  /*09c0*/  SEL R2, R226.reuse, 0xffffffe0, !P3 ;  /* 0xffffffe0e2027807 */ /* 0x040fe40005800000 */
[----:B------:R-:W-:Y:S01]  /*09d0*/  SEL R226, R226, 0xffffffe0, !P5 ;  /* 0xffffffe0e2e27807 */ /* 0x000fe20006800000 */
[----:B------:R-:W-:Y:S01]  /*09e0*/  VIADD R217, R3, UR7 ;  /* 0x0000000703d97c36 */ /* 0x000fe20008000000 */
[----:B------:R-:W-:-:S02]  /*09f0*/  LEA R249, R8, UR7, 0x1 ;  /* 0x0000000708f97c11 */ /* 0x000fc4000f8e08ff */
[----:B------:R-:W-:Y:S01]  /*0a00*/  LEA R224, R224, UR6, 0x1 ;  /* 0x00000006e0e07c11 */ /* 0x000fe2000f8e08ff */
[C---:B------:R-:W-:Y:S01]  /*0a10*/  IMAD.IADD R2, R217.reuse, 0x1, R2 ;  /* 0x00000001d9027824 */ /* 0x040fe200078e0202 */
[----:B------:R-:W-:Y:S01]  /*0a20*/  ULDC.64 UR6, c[0x0][0x208] ;  /* 0x0000820000067ab9 */ /* 0x000fe20000000a00 */
[----:B------:R-:W-:Y:S02]  /*0a30*/  IMAD.IADD R220, R218, 0x1, R226 ;  /* 0x00000001dadc7824 */ /* 0x000fe400078e02e2 */
[----:B------:R-:W-:Y:S02]  /*0a40*/  IMAD.IADD R225, R222, 0x1, R224 ;  /* 0x00000001dee17824 */ /* 0x000fe400078e02e0 */
[----:B------:R-:W-:Y:S02]  /*0a50*/  IMAD.IADD R217, R217, 0x1, R216 ;  /* 0x00000001d9d97824 */ /* 0x000fe400078e02d8 */
[----:B------:R-:W-:Y:S02]  /*0a60*/  VIADD R250, R249, 0x40 ;  /* 0x00000040f9fa7836 */ /* 0x000fe40000000000 */
[----:B------:R-:W-:-:S02]  /*0a70*/  IMAD.IADD R227, R226, 0x1, R224 ;  /* 0x00000001e2e37824 */ /* 0x000fc400078e02e0 */
[----:B------:R-:W-:Y:S02]  /*0a80*/  IMAD.IADD R216, R2, 0x1, R216 ;  /* 0x0000000102d87824 */ /* 0x000fe400078e02d8 */
[----:B------:R-:W-:Y:S02]  /*0a90*/  @P2 VIADD R250, R249, 0xffffffc0 ;  /* 0xffffffc0f9fa2836 */ /* 0x000fe40000000000 */
[----:B------:R-:W-:Y:S02]  /*0aa0*/  IMAD.IADD R222, R220, 0x1, R222 ;  /* 0x00000001dcde7824 */ /* 0x000fe400078e02de */
[----:B------:R-:W-:-:S07]  /*0ab0*/  IMAD.IADD R226, R226, 0x1, R225 ;  /* 0x00000001e2e27824 */ /* 0x000fce00078e02e1 */
.L_x_445:
[----:B------:R-:W-:Y:S01]  /*0ac0*/  ULDC.64 UR12, c[0x0][0x308] ;  /* 0x0000c200000c7ab9 */ /* 0x000fe20000000a00 */
[----:B------:R-:W-:Y:S01]  /*0ad0*/  ULDC.64 UR10, c[0x0][0x300] ;  /* 0x0000c000000a7ab9 */ /* 0x000fe20000000a00 */
[----:B------:R-:W-:Y:S02]  /*0ae0*/  UISETP.NE.U32.AND UP3, UPT, UR12, URZ, UPT ;  /* 0x0000003f0c00728c */ /* 0x000fe4000bf65070 */
[----:B------:R-:W-:Y:S02]  /*0af0*/  UISETP.NE.U32.AND UP4, UPT, UR10, URZ, UPT ;  /* 0x0000003f0a00728c */ /* 0x000fe4000bf85070 */
[----:B------:R-:W-:Y:S02]  /*0b00*/  UISETP.NE.AND.EX UP3, UPT, UR13, URZ, UPT, UP3 ;  /* 0x0000003f0d00728c */ /* 0x000fe4000bf65330 */
[----:B------:R-:W-:Y:S02]  /*0b10*/  USHF.R.S32.HI UR57, URZ, 0x1f, UR48 ;  /* 0x0000001f3f397899 */ /* 0x000fe40008011430 */
[----:B------:R-:W-:-:S02]  /*0b20*/  USHF.L.U32 UR16, UR48, 0x2, URZ ;  /* 0x0000000230107899 */ /* 0x000fc4000800063f */
[----:B------:R-:W-:Y:S01]  /*0b30*/  UISETP.NE.AND.EX UP4, UPT, UR11, URZ, UPT, UP4 ;  /* 0x0000003f0b00728c */ /* 0x000fe2000bf85340 */
[----:B------:R-:W-:Y:S01]  /*0b40*/  PLOP3.LUT P0, PT, PT, PT, UP3, 0x80, 0x0 ;  /* 0x000000000000781c */ /* 0x000fe20003f0f038 */
[----:B------:R-:W-:Y:S01]  /*0b50*/  ULDC.64 UR8, c[0x0][0x2f0] ;  /* 0x0000bc0000087ab9 */ /* 0x000fe20000000a00 */
[----:B------:R-:W-:Y:S02]  /*0b60*/  USHF.L.U64.HI UR5, UR48, 0x2, UR57 ;  /* 0x0000000230057899 */ /* 0x000fe40008010239 */
[----:B------:R-:W-:Y:S01]  /*0b70*/  UIADD3 UR15, UP0, UR16, UR8, URZ ;  /* 0x00000008100f7290 */ /* 0x000fe2000ff1e03f */
[----:B------:R-:W-:Y:S01]  /*0b80*/  PLOP3.LUT P1, PT, PT, PT, UP4, 0x80, 0x0 ;  /* 0x000000000000781c */ /* 0x000fe20003f2f048 */
[----:B------:R-:W-:Y:S02]  /*0b90*/  UISETP.NE.U32.AND UP2, UPT, UR8, URZ, UPT ;  /* 0x0000003f0800728c */ /* 0x000fe4000bf45070 */
[----:B------:R-:W-:Y:S02]  /*0ba0*/  UIADD3.X UR14, UR5, UR9, URZ, UP0, !UPT ;  /* 0x00000009050e7290 */ /* 0x000fe400087fe43f */
[----:B------:R-:W-:-:S02]  /*0bb0*/  @UP3 UIADD3 UR8, UP0, UR16, UR12, URZ ;  /* 0x0000000c10083290 */ /* 0x000fc4000ff1e03f */
[----:B------:R-:W-:Y:S02]  /*0bc0*/  UISETP.NE.AND.EX UP2, UPT, UR9, URZ, UPT, UP2 ;  /* 0x0000003f0900728c */ /* 0x000fe4000bf45320 */
[----:B------:R-:W-:Y:S02]  /*0bd0*/  @UP4 UIADD3 UR10, UP1, UR16, UR10, URZ ;  /* 0x0000000a100a4290 */ /* 0x000fe4000ff3e03f */
[----:B------:R-:W-:Y:S01]  /*0be0*/  @UP3 UIADD3.X UR9, UR5, UR13, URZ, UP0, !UPT ;  /* 0x0000000d05093290 */ /* 0x000fe200087fe43f */
[----:B------:R-:W-:Y:S01]  /*0bf0*/  IMAD.U32 R6, RZ, RZ, UR8 ;  /* 0x00000008ff067e24 */ /* 0x000fe2000f8e00ff */
[----:B------:R-:W-:Y:S01]  /*0c00*/  ULDC.U8 UR17, c[0x0][0x3c2] ;  /* 0x0000f08000117ab9 */ /* 0x000fe20000000000 */
[----:B------:R-:W-:Y:S01]  /*0c10*/  ULDC.64 UR12, c[0x0][0x2f8] ;  /* 0x0000be00000c7ab9 */ /* 0x000fe20000000a00 */
[----:B------:R-:W-:Y:S01]  /*0c20*/  @UP4 UIADD3.X UR11, UR5, UR11, URZ, UP1, !UPT ;  /* 0x0000000b050b4290 */ /* 0x000fe20008ffe43f */
[----:B------:R-:W-:Y:S01]  /*0c30*/  PLOP3.LUT P3, PT, PT, PT, UP2, 0x80, 0x0 ;  /* 0x000000000000781c */ /* 0x000fe20003f6f028 */
[----:B------:R-:W-:Y:S01]  /*0c40*/  UISETP.NE.AND UP4, UPT, UR17, URZ, UPT ;  /* 0x0000003f1100728c */ /* 0x000fe2000bf85270 */
[----:B------:R-:W-:Y:S01]  /*0c50*/  IMAD.U32 R7, RZ, RZ, UR9 ;  /* 0x00000009ff077e24 */ /* 0x000fe2000f8e00ff */
[----:B------:R-:W-:Y:S01]  /*0c60*/  UISETP.EQ.U32.AND UP1, UPT, UR12, URZ, UPT ;  /* 0x0000003f0c00728c */ /* 0x000fe2000bf22070 */
[----:B------:R-:W-:Y:S01]  /*0c70*/  IMAD.U32 R4, RZ, RZ, UR10 ;  /* 0x0000000aff047e24 */ /* 0x000fe2000f8e00ff */
[----:B------:R-:W-:Y:S01]  /*0c80*/  UIADD3 UR10, UP0, UR16, UR12, URZ ;  /* 0x0000000c100a7290 */ /* 0x000fe2000ff1e03f */
[----:B------:R-:W-:Y:S01]  /*0c90*/  IMAD.U32 R5, RZ, RZ, UR11 ;  /* 0x0000000bff057e24 */ /* 0x000fe2000f8e00ff */
[----:B------:R-:W-:Y:S01]  /*0ca0*/  UISETP.EQ.OR.EX UP1, UPT, UR13, URZ, !UP4, UP1 ;  /* 0x0000003f0d00728c */ /* 0x000fe2000e722710 */
[----:B------:R-:W2:Y:S01]  /*0cb0*/  @P0 LDG.E R8, desc[UR6][R6.64] ;  /* 0x0000000606080981 */ /* 0x000ea2000c1e1900 */
[----:B------:R-:W-:Y:S01]  /*0cc0*/  UIADD3.X UR5, UR5, UR13, URZ, UP0, !UPT ;  /* 0x0000000d05057290 */ /* 0x000fe200087fe43f */
[----:B------:R-:W1:Y:S03]  /*0cd0*/  S2R R11, SR_TID.X ;  /* 0x00000000000b7919 */ /* 0x000e660000002100 */
[----:B------:R-:W-:Y:S01]  /*0ce0*/  PLOP3.LUT P2, PT, PT, PT, UP1, 0x80, 0x0 ;  /* 0x000000000000781c */ /* 0x000fe20003f4f018 */
[----:B---3--:R-:W3:Y:S01]  /*0cf0*/  S2UR UR17, SR_CTAID.X ;  /* 0x00000000001179c3 */ /* 0x008ee20000002500 */
[----:B------:R-:W-:Y:S01]  /*0d00*/  @!UP3 ULDC.64 UR8, c[0x0][0x318] ;  /* 0x0000c6000008bab9 */ /* 0x000fe20000000a00 */
[----:B----45:R4:W5:Y:S02]  /*0d10*/  @P1 LDG.E R10, desc[UR6][R4.64] ;  /* 0x00000006040a1981 */ /* 0x030964000c1e1900 */
[----:B----4-:R-:W-:-:S02]  /*0d20*/  IMAD.U32 R4, RZ, RZ, UR15 ;  /* 0x0000000fff047e24 */ /* 0x010fc4000f8e00ff */
[----:B------:R-:W-:-:S05]  /*0d30*/  IMAD.U32 R5, RZ, RZ, UR14 ;  /* 0x0000000eff057e24 */ /* 0x000fca000f8e00ff */
[----:B------:R-:W4:Y:S04]  /*0d40*/  @P3 LDG.E R9, desc[UR6][R4.64] ;  /* 0x0000000604093981 */ /* 0x000f28000c1e1900 */
[----:B------:R3:W4:Y:S02]  /*0d50*/  @P3 LDG.E R6, desc[UR6][R4.64+0x4] ;  /* 0x0000040604063981 */ /* 0x000724000c1e1900 */
[----:B---3--:R-:W-:Y:S02]  /*0d60*/  IMAD.U32 R4, RZ, RZ, UR10 ;  /* 0x0000000aff047e24 */ /* 0x008fe4000f8e00ff */
[----:B------:R-:W-:-:S05]  /*0d70*/  IMAD.U32 R5, RZ, RZ, UR5 ;  /* 0x00000005ff057e24 */ /* 0x000fca000f8e00ff */
[----:B------:R-:W3:Y:S01]  /*0d80*/  @!P2 LDG.E R7, desc[UR6][R4.64] ;  /* 0x000000060407a981 */ /* 0x000ee2000c1e1900 */
[----:B------:R-:W-:Y:S01]  /*0d90*/  UMOV UR16, URZ ;  /* 0x0000003f00107c82 */ /* 0x000fe20008000000 */
[----:B------:R-:W-:Y:S01]  /*0da0*/  @!UP3 UISETP.NE.U32.AND UP0, UPT, UR8, URZ, UPT ;  /* 0x0000003f0800b28c */ /* 0x000fe2000bf05070 */
[----:B------:R-:W-:-:S03]  /*0db0*/  ULDC UR5, c[0x0][0xc] ;  /* 0x0000030000057ab9 */ /* 0x000fc60000000800 */
[----:B------:R-:W-:Y:S02]  /*0dc0*/  @!UP3 UISETP.NE.AND.EX UP0, UPT, UR9, URZ, UPT, UP0 ;  /* 0x0000003f0900b28c */ /* 0x000fe4000bf05300 */
[----:B------:R-:W-:-:S03]  /*0dd0*/  USHF.L.U32 UR14, UR5, 0x6, URZ ;  /* 0x00000006050e7899 */ /* 0x000fc6000800063f */
[----:B------:R-:W-:Y:S01]  /*0de0*/  @!UP3 ULDC UR5, c[0x0][0x2cc] ;  /* 0x0000b3000005bab9 */ /* 0x000fe20000000800 */
[----:B------:R-:W-:Y:S01]  /*0df0*/  UMOV UR8, 0xffffffff ;  /* 0xffffffff00087882 */ /* 0x000fe20000000000 */
[----:B------:R-:W-:Y:S01]  /*0e00*/  @!UP3 USEL UR10, UR5, URZ, UP0 ;  /* 0x0000003f050ab287 */ /* 0x000fe20008000000 */
[----:B------:R-:W-:Y:S01]  /*0e10*/  UMOV UR32, 0xffffffff ;  /* 0xffffffff00207882 */ /* 0x000fe20000000000 */
[----:B------:R-:W-:Y:S02]  /*0e20*/  USHF.L.U32 UR34, UR33, 0x6, URZ ;  /* 0x0000000621227899 */ /* 0x000fe4000800063f */
[----:B------:R-:W-:Y:S01]  /*0e30*/  USHF.L.U32 UR15, UR17, 0x6, URZ ;  /* 0x00000006110f7899 */ /* 0x000fe2000800063f */
[----:B------:R-:W-:Y:S01]  /*0e40*/  ULDC UR9, c[0x0][0x2c8] ;  /* 0x0000b20000097ab9 */ /* 0x000fe20000000800 */
[----:B--2---:R-:W-:Y:S02]  /*0e50*/  @P0 R2UR UR11, R8 ;  /* 0x00000000080b02ca */ /* 0x004fe400000e0000 */
[----:B------:R-:W-:-:S04]  /*0e60*/  ISETP.NE.U32.AND P0, PT, RZ, UR12, PT ;  /* 0x0000000cff007c0c */ /* 0x000fc8000bf05070 */
[----:B------:R-:W-:Y:S02]  /*0e70*/  ISETP.NE.AND.EX P0, PT, RZ, UR13, PT, P0 ;  /* 0x0000000dff007c0c */ /* 0x000fe4000bf05300 */
[----:B-----5:R-:W-:-:S13]  /*0e80*/  @P1 R2UR UR16, R10 ;  /* 0x000000000a1012ca */ /* 0x020fda00000e0000 */
[----:B------:R-:W-:Y:S01]  /*0e90*/  @UP3 UIADD3 UR5, UR11, -UR16, URZ ;  /* 0x800000100b053290 */ /* 0x000fe2000fffe03f */
[----:B----4-:R-:W-:Y:S02]  /*0ea0*/  @P3 R2UR UR8, R9 ;  /* 0x00000000090832ca */ /* 0x010fe400000e0000 */
[----:B------:R-:W-:Y:S02]  /*0eb0*/  @P3 R2UR UR12, R6 ;  /* 0x00000000060c32ca */ /* 0x000fe400000e0000 */
[----:B-1----:R-:W-:Y:S02]  /*0ec0*/  SHF.R.S32.HI R9, RZ, 0x1f, R11 ;  /* 0x0000001fff097819 */ /* 0x002fe4000001140b */
[----:B---3--:R-:W-:Y:S01]  /*0ed0*/  @!P2 R2UR UR32, R7 ;  /* 0x000000000720a2ca */ /* 0x008fe200000e0000 */
[----:B------:R-:W-:-:S14]  /*0ee0*/  @!P0 BRA `(.L_x_401) ;  /* 0x0000000000188947 */ /* 0x000fdc0003800000 */
[----:B------:R-:W-:-:S13]  /*0ef0*/  PLOP3.LUT P0, PT, PT, PT, UP4, 0x80, 0x0 ;  /* 0x000000000000781c */ /* 0x000fda0003f0f048 */
[----:B------:R-:W2:Y:S04]  /*0f00*/  @P0 LDG.E R6, desc[UR6][R4.64+0x4] ;  /* 0x0000040604060981 */ /* 0x000ea8000c1e1900 */
[----:B------:R-:W3:Y:S01]  /*0f10*/  @!P0 LDG.E R4, desc[UR6][R4.64] ;  /* 0x0000000604048981 */ /* 0x000ee2000c1e1900 */
[----:B--2---:R-:W-:-:S13]  /*0f20*/  @P0 R2UR UR9, R6 ;  /* 0x00000000060902ca */ /* 0x004fda00000e0000 */
[----:B------:R-:W-:-:S07]  /*0f30*/  @UP4 UIADD3 UR9, UR9, -UR32, URZ ;  /* 0x8000002009094290 */ /* 0x000fce000fffe03f */
[----:B---3--:R-:W-:-:S15]  /*0f40*/  @!P0 R2UR UR9, R4 ;  /* 0x00000000040982ca */ /* 0x008fde00000e0000 */
.L_x_401:
[----:B------:R-:W-:Y:S01]  /*0f50*/  @!UP3 UIADD3 UR5, UR10, UR9, -UR16 ;  /* 0x000000090a05b290 */ /* 0x000fe2000fffe810 */
[----:B------:R-:W-:Y:S01]  /*0f60*/  LEA.HI R14, R9, R11, RZ, 0x3 ;  /* 0x0000000b090e7211 */ /* 0x000fe200078f18ff */
[----:B------:R-:W-:Y:S02]  /*0f70*/  UIMAD UR9, UR14, UR59, UR15 ;  /* 0x0000003b0e0972a4 */ /* 0x000fe4000f8e020f */
[----:B------:R-:W-:Y:S01]  /*0f80*/  UISETP.GT.AND UP0, UPT, UR5, UR34, UPT ;  /* 0x000000220500728c */ /* 0x000fe2000bf04270 */
[----:B------:R-:W-:Y:S01]  /*0f90*/  SHF.R.S32.HI R14, RZ, 0x3, R14 ;  /* 0x00000003ff0e7819 */ /* 0x000fe2000001140e */
[----:B------:R-:W-:Y:S02]  /*0fa0*/  @UP2 UIADD3 UR39, UR12, -UR8, URZ ;  /* 0x800000080c272290 */ /* 0x000fe4000fffe03f */
[----:B------:R-:W-:Y:S01]  /*0fb0*/  IMAD.U32 R4, RZ, RZ, UR9 ;  /* 0x00000009ff047e24 */ /* 0x000fe2000f8e00ff */
[----:B------:R-:W-:Y:S02]  /*0fc0*/  IADD3 R21, P1, R14, UR9, RZ ;  /* 0x000000090e157c10 */ /* 0x000fe4000ff3e0ff */
[----:B------:R-:W-:-:S02]  /*0fd0*/  PLOP3.LUT P0, PT, PT, PT, UP0, 0x80, 0x0 ;  /* 0x000000000000781c */ /* 0x000fc40003f0f008 */
[----:B------:R-:W-:Y:S01]  /*0fe0*/  SHF.R.S32.HI R25, RZ, 0x1f, R14 ;  /* 0x0000001fff197819 */ /* 0x000fe2000001140e */
[----:B------:R-:W-:-:S03]  /*0ff0*/  @!UP2 ULDC UR39, c[0x0][0x2c4] ;  /* 0x0000b1000027aab9 */ /* 0x000fc60000000800 */
[----:B------:R-:W-:-:S07]  /*1000*/  LEA.HI.X.SX32 R23, R4, R25, 0x1, P1 ;  /* 0x0000001904177211 */ /* 0x000fce00008f0eff */
[----:B------:R-:W-:Y:S05]  /*1010*/  @!P0 BRA `(.L_x_402) ;  /* 0x00000090007c8947 */ /* 0x000fea0003800000 */
[----:B------:R-:W1:Y:S01]  /*1020*/  LDC R10, c[0x0][0x278] ;  /* 0x00009e00ff0a7b82 */ /* 0x000e620000000800 */
[----:B------:R-:W-:Y:S01]  /*1030*/  UISETP.NE.AND UP1, UPT, UR8, -0x1, UPT ;  /* 0xffffffff0800788c */ /* 0x000fe2000bf25270 */
[----:B------:R-:W-:Y:S01]  /*1040*/  IABS R7, UR56 ;  /* 0x0000003800077c13 */ /* 0x000fe20008000000 */
[----:B------:R-:W-:Y:S01]  /*1050*/  ULDC.64 UR10, c[0x0][0x228] ;  /* 0x00008a00000a7ab9 */ /* 0x000fe20000000a00 */
[----:B------:R-:W-:Y:S01]  /*1060*/  ULDC.64 UR12, c[0x0][0x488] ;  /* 0x00012200000c7ab9 */ /* 0x000fe20000000a00 */
[----:B------:R-:W-:Y:S02]  /*1070*/  UIMAD UR9, UR57, UR10, URZ ;  /* 0x0000000a390972a4 */ /* 0x000fe4000f8e023f */
[----:B------:R-:W-:Y:S02]  /*1080*/  UIMAD.WIDE.U32 UR22, UR48, UR10, URZ ;  /* 0x0000000a301672a5 */ /* 0x000fe4000f8e003f */
[----:B------:R-:W-:Y:S02]  /*1090*/  UIMAD UR30, UR48, UR11, UR9 ;  /* 0x0000000b301e72a4 */ /* 0x000fe4000f8e0209 */
[----:B------:R-:W-:Y:S01]  /*10a0*/  UIMAD.WIDE.U32 UR28, UR17, UR12, URZ ;  /* 0x0000000c111c72a5 */ /* 0x000fe2000f8e003f */
[----:B------:R-:W-:Y:S01]  /*10b0*/  @!UP1 ULDC.64 UR10, c[0x0][0x418] ;  /* 0x00010600000a9ab9 */ /* 0x000fe20000000a00 */
[----:B------:R-:W-:Y:S01]  /*10c0*/  ULDC UR58, c[0x0][0x2d4] ;  /* 0x0000b500003a7ab9 */ /* 0x000fe20000000800 */
[----:B------:R-:W-:-:S02]  /*10d0*/  @!UP1 UIMAD UR9, UR57, UR10, URZ ;  /* 0x0000000a390992a4 */ /* 0x000fc4000f8e023f */
[----:B------:R-:W-:Y:S02]  /*10e0*/  UIMAD UR51, UR17, UR13, UR29 ;  /* 0x0000000d113372a4 */ /* 0x000fe4000f8e021d */
[----:B------:R-:W-:Y:S02]  /*10f0*/  @!UP1 UIMAD UR37, UR48, UR11, UR9 ;  /* 0x0000000b302592a4 */ /* 0x000fe4000f8e0209 */
[----:B------:R-:W-:Y:S02]  /*1100*/  UIADD3 UR9, UR39, 0x3f, URZ ;  /* 0x0000003f27097890 */ /* 0x000fe4000fffe03f */
[----:B------:R-:W-:Y:S01]  /*1110*/  USHF.R.S32.HI UR35, URZ, 0x1f, UR58 ;  /* 0x0000001f3f237899 */ /* 0x000fe2000801143a */
[----:B-1----:R-:W-:Y:S01]  /*1120*/  IABS R8, R10 ;  /* 0x0000000a00087213 */ /* 0x002fe20000000000 */
[----:B------:R-:W-:Y:S01]  /*1130*/  USHF.R.S32.HI UR17, URZ, 0x1f, UR9 ;  /* 0x0000001f3f117899 */ /* 0x000fe20008011409 */
[----:B------:R-:W-:Y:S01]  /*1140*/  ISETP.NE.AND P3, PT, R10, RZ, PT ;  /* 0x000000ff0a00720c */ /* 0x000fe20003f65270 */
[----:B------:R-:W-:Y:S01]  /*1150*/  @UP1 ULDC.64 UR12, c[0x0][0x420] ;  /* 0x00010800000c1ab9 */ /* 0x000fe20000000a00 */
[----:B------:R-:W1:Y:S01]  /*1160*/  I2F.RP R4, R8 ;  /* 0x0000000800047306 */ /* 0x000e620000209400 */
[----:B------:R-:W-:-:S02]  /*1170*/  @UP1 UIMAD.WIDE.U32 UR46, UR8, UR12, URZ ;  /* 0x0000000c082e12a5 */ /* 0x000fc4000f8e003f */
[----:B------:R-:W-:Y:S02]  /*1180*/  ULEA.HI UR45, UR17, UR9, URZ, 0x6 ;  /* 0x00000009112d7291 */ /* 0x000fe4000f8f303f */
[----:B------:R-:W-:Y:S01]  /*1190*/  UIMAD UR9, UR35, UR48, URZ ;  /* 0x00000030230972a4 */ /* 0x000fe2000f8e023f */
[----:B------:R-:W-:Y:S01]  /*11a0*/  ULDC.64 UR26, c[0x0][0x240] ;  /* 0x00009000001a7ab9 */ /* 0x000fe20000000a00 */
[----:B------:R-:W-:Y:S01]  /*11b0*/  ULDC UR61, c[0x0][0x2dc] ;  /* 0x0000b700003d7ab9 */ /* 0x000fe20000000800 */
[----:B------:R-:W-:Y:S01]  /*11c0*/  ULDC UR60, c[0x0][0x270] ;  /* 0x00009c00003c7ab9 */ /* 0x000fe20000000800 */
[----:B------:R-:W-:Y:S02]  /*11d0*/  @UP1 UIMAD UR38, UR8, UR13, UR47 ;  /* 0x0000000d082612a4 */ /* 0x000fe4000f8e022f */
[----:B------:R-:W-:Y:S02]  /*11e0*/  @!UP1 UIMAD.WIDE.U32 UR40, UR48, UR10, URZ ;  /* 0x0000000a302892a5 */ /* 0x000fe4000f8e003f */
[----:B------:R-:W-:Y:S01]  /*11f0*/  USHF.L.U32 UR15, UR48, 0x7, URZ ;  /* 0x00000007300f7899 */ /* 0x000fe2000800063f */
[----:B-1----:R-:W1:Y:S01]  /*1200*/  MUFU.RCP R4, R4 ;  /* 0x0000000400047308 */ /* 0x002e620000001000 */
[----:B------:R-:W-:-:S02]  /*1210*/  UIMAD.WIDE.U32 UR20, UR8, UR26, URZ ;  /* 0x0000001a081472a5 */ /* 0x000fc4000f8e003f */
[----:B------:R-:W-:Y:S02]  /*1220*/  UIMAD.WIDE UR10, UR61, UR60, URZ ;  /* 0x0000003c3d0a72a5 */ /* 0x000fe4000f8e023f */
[----:B------:R-:W-:Y:S02]  /*1230*/  UIMAD.WIDE.U32 UR12, UR48, UR58, URZ ;  /* 0x0000003a300c72a5 */ /* 0x000fe4000f8e003f */
[----:B------:R-:W-:Y:S02]  /*1240*/  UIMAD UR9, UR57, UR58, UR9 ;  /* 0x0000003a390972a4 */ /* 0x000fe4000f8e0209 */
[----:B------:R-:W-:Y:S02]  /*1250*/  USEL UR44, UR22, UR20, !UP1 ;  /* 0x00000014162c7287 */ /* 0x000fe4000c800000 */
[----:B------:R-:W-:Y:S02]  /*1260*/  UIADD3 UR35, UR23, UR30, URZ ;  /* 0x0000001e17237290 */ /* 0x000fe4000fffe03f */
[----:B------:R-:W-:-:S02]  /*1270*/  UIMAD.WIDE.U32 UR22, UR10, UR12, URZ ;  /* 0x0000000c0a1672a5 */ /* 0x000fc4000f8e003f */
[----:B------:R-:W-:Y:S01]  /*1280*/  UIMAD UR20, UR11, UR12, URZ ;  /* 0x0000000c0b1472a4 */ /* 0x000fe2000f8e023f */
[----:B-1----:R-:W-:Y:S01]  /*1290*/  VIADD R4, R4, 0xffffffe ;  /* 0x0ffffffe04047836 */ /* 0x002fe20000000000 */
[----:B------:R-:W-:Y:S02]  /*12a0*/  UIADD3 UR9, UR13, UR9, URZ ;  /* 0x000000090d097290 */ /* 0x000fe4000fffe03f */
[----:B------:R-:W-:Y:S01]  /*12b0*/  USEL UR29, UR15, URZ, UP2 ;  /* 0x0000003f0f1d7287 */ /* 0x000fe20009000000 */
[----:B------:R-:W1:Y:S01]  /*12c0*/  F2I.FTZ.U32.TRUNC.NTZ R5, R4 ;  /* 0x0000000400057305 */ /* 0x000e62000021f000 */
[----:B------:R-:W-:Y:S01]  /*12d0*/  UIMAD.WIDE.U32 UR12, UR10, UR8, URZ ;  /* 0x000000080a0c72a5 */ /* 0x000fe2000f8e003f */
[----:B------:R-:W-:Y:S01]  /*12e0*/  ULDC.U8 UR15, c[0x0][0x3d8] ;  /* 0x0000f600000f7ab9 */ /* 0x000fe20000000000 */
[----:B------:R-:W-:Y:S02]  /*12f0*/  ULOP3.LUT UR17, UR45, 0xffffffc0, URZ, 0xc0, !UPT ;  /* 0xffffffc02d117892 */ /* 0x000fe4000f8ec03f */
[----:B------:R-:W-:-:S02]  /*1300*/  UISETP.NE.AND UP3, UPT, UR15, URZ, UPT ;  /* 0x0000003f0f00728c */ /* 0x000fc4000bf65270 */
[----:B------:R-:W-:Y:S02]  /*1310*/  USHF.L.U64.HI UR14, UR48, 0x7, UR57 ;  /* 0x00000007300e7899 */ /* 0x000fe40008010239 */
[----:B------:R-:W-:Y:S02]  /*1320*/  UIMAD UR9, UR10, UR9, UR20 ;  /* 0x000000090a0972a4 */ /* 0x000fe4000f8e0214 */
[----:B------:R-:W-:Y:S02]  /*1330*/  USEL UR55, UR22, UR12, !UP1 ;  /* 0x0000000c16377287 */ /* 0x000fe4000c800000 */
[----:B------:R-:W-:Y:S01]  /*1340*/  UIADD3 UR22, UR17, -0x40, URZ ;  /* 0xffffffc011167890 */ /* 0x000fe2000fffe03f */
[----:B-1----:R-:W-:Y:S01]  /*1350*/  IMAD.MOV R4, RZ, RZ, -R5 ;  /* 0x000000ffff047224 */ /* 0x002fe200078e0a05 */
[----:B------:R-:W-:Y:S02]  /*1360*/  UISETP.NE.AND UP0, UPT, UR32, -0x1, UPT ;  /* 0xffffffff2000788c */ /* 0x000fe4000bf05270 */
[----:B------:R-:W-:Y:S01]  /*1370*/  USEL UR36, UR14, URZ, UP2 ;  /* 0x0000003f0e247287 */ /* 0x000fe20009000000 */
[----:B------:R-:W-:Y:S01]  /*1380*/  IMAD R6, R4, R8, RZ ;  /* 0x0000000804067224 */ /* 0x000fe200078e02ff */
[----:B------:R-:W-:Y:S01]  /*1390*/  UIADD3 UR49, UR23, UR9, URZ ;  /* 0x0000000917317290 */ /* 0x000fe2000fffe03f */
[----:B------:R-:W-:Y:S01]  /*13a0*/  IMAD.MOV.U32 R4, RZ, RZ, RZ ;  /* 0x000000ffff047224 */ /* 0x000fe200078e00ff */
[----:B------:R-:W-:-:S02]  /*13b0*/  UIADD3 UR9, UP2, UR22, UR29, URZ ;  /* 0x0000001d16097290 */ /* 0x000fc4000ff5e03f */
[----:B------:R-:W-:Y:S01]  /*13c0*/  USHF.R.S32.HI UR23, URZ, 0x1f, UR22 ;  /* 0x0000001f3f177899 */ /* 0x000fe20008011416 */
[----:B------:R-:W-:Y:S01]  /*13d0*/  IMAD.HI.U32 R4, R5, R6, R4 ;  /* 0x0000000605047227 */ /* 0x000fe200078e0004 */
[----:B------:R-:W-:Y:S01]  /*13e0*/  MOV R5, R7 ;  /* 0x0000000700057202 */ /* 0x000fe20000000f00 */
[----:B------:R-:W-:Y:S01]  /*13f0*/  UIMAD UR20, UR11, UR8, URZ ;  /* 0x000000080b1472a4 */ /* 0x000fe2000f8e023f */
[----:B------:R-:W-:Y:S01]  /*1400*/  ULDC UR30, c[0x0][0x2c4] ;  /* 0x0000b100001e7ab9 */ /* 0x000fe20000000800 */
[----:B------:R-:W-:Y:S02]  /*1410*/  UIMAD UR11, UR11, UR9, URZ ;  /* 0x000000090b0b72a4 */ /* 0x000fe4000f8e023f */
[----:B------:R-:W-:Y:S01]  /*1420*/  IMAD.HI.U32 R4, R4, R5, RZ ;  /* 0x0000000504047227 */ /* 0x000fe200078e00ff */
[----:B------:R-:W-:Y:S02]  /*1430*/  UIMAD.WIDE.U32 UR42, UR10, UR9, URZ ;  /* 0x000000090a2a72a5 */ /* 0x000fe4000f8e003f */
[----:B------:R-:W-:Y:S01]  /*1440*/  UIADD3.X UR12, UR23, UR36, URZ, UP2, !UPT ;  /* 0x00000024170c7290 */ /* 0x000fe200097fe43f */
[----:B------:R-:W-:Y:S01]  /*1450*/  IMAD.MOV R6, RZ, RZ, -R4 ;  /* 0x000000ffff067224 */ /* 0x000fe200078e0a04 */
[----:B------:R-:W-:Y:S01]  /*1460*/  @UP3 UIMAD UR9, UR48, UR30, URZ ;  /* 0x0000001e300932a4 */ /* 0x000fe2000f8e023f */
[----:B------:R-:W-:-:S02]  /*1470*/  ULDC.U8 UR18, c[0x0][0x480] ;  /* 0x0001200000127ab9 */ /* 0x000fc40000000000 */
[C---:B------:R-:W-:Y:S01]  /*1480*/  IMAD R5, R8.reuse, R6, R5 ;  /* 0x0000000608057224 */ /* 0x040fe200078e0205 */
[----:B------:R-:W-:Y:S02]  /*1490*/  UIMAD UR25, UR8, UR27, URZ ;  /* 0x0000001b081972a4 */ /* 0x000fe4000f8e023f */
[----:B------:R-:W-:Y:S02]  /*14a0*/  @UP0 UIADD3 UR24, UR16, UR32, URZ ;  /* 0x0000002010180290 */ /* 0x000fe4000fffe03f */
[----:B------:R-:W-:Y:S01]  /*14b0*/  ISETP.GT.U32.AND P1, PT, R8, R5, PT ;  /* 0x000000050800720c */ /* 0x000fe20003f24070 */
[----:B------:R-:W-:Y:S02]  /*14c0*/  @UP0 UIADD3 UR31, UR16, UR32, URZ ;  /* 0x00000020101f0290 */ /* 0x000fe4000fffe03f */
[----:B------:R-:W-:Y:S02]  /*14d0*/  UIMAD UR11, UR10, UR12, UR11 ;  /* 0x0000000c0a0b72a4 */ /* 0x000fe4000f8e020b */
[----:B------:R-:W-:-:S02]  /*14e0*/  UISETP.NE.AND UP4, UPT, UR18, URZ, UPT ;  /* 0x0000003f1200728c */ /* 0x000fc4000bf85270 */
[----:B------:R-:W-:Y:S01]  /*14f0*/  @UP3 USEL UR10, UR9, UR8, !UP1 ;  /* 0x00000008090a3287 */ /* 0x000fe2000c800000 */
[----:B------:R-:W-:Y:S01]  /*1500*/  @UP0 ULDC.64 UR14, c[0x0][0x248] ;  /* 0x00009200000e0ab9 */ /* 0x000fe20000000a00 */
[----:B------:R-:W-:Y:S01]  /*1510*/  @UP0 ULDC.64 UR18, c[0x0][0x250] ;  /* 0x0000940000120ab9 */ /* 0x000fe20000000a00 */
[----:B------:R-:W-:-:S03]  /*1520*/  @UP1 UIADD3 UR35, UR21, UR25, URZ ;  /* 0x0000001915231290 */ /* 0x000fc6000fffe03f */
[----:B------:R-:W-:Y:S01]  /*1530*/  @!P1 IMAD.IADD R5, R5, 0x1, -R8 ;  /* 0x0000000105059824 */ /* 0x000fe200078e0a08 */
[----:B------:R-:W-:Y:S01]  /*1540*/  @!P1 IADD3 R4, R4, 0x1, RZ ;  /* 0x0000000104049810 */ /* 0x000fe20007ffe0ff */
[----:B------:R-:W-:Y:S01]  /*1550*/  @UP1 UIADD3 UR49, UR13, UR20, URZ ;  /* 0x000000140d311290 */ /* 0x000fe2000fffe03f */
[----:B------:R-:W-:Y:S01]  /*1560*/  PLOP3.LUT P1, PT, PT, PT, UP0, 0x80, 0x0 ;  /* 0x000000000000781c */ /* 0x000fe20003f2f008 */
[----:B------:R-:W-:Y:S01]  /*1570*/  @UP3 ULDC UR9, c[0x0][0x2e4] ;  /* 0x0000b90000093ab9 */ /* 0x000fe20000000800 */
[----:B------:R-:W-:Y:S01]  /*1580*/  ISETP.GE.U32.AND P0, PT, R5, R8, PT ;  /* 0x000000080500720c */ /* 0x000fe20003f06070 */
[----:B------:R-:W-:Y:S01]  /*1590*/  @UP0 UIMAD.WIDE.U32 UR20, UR24, UR14, URZ ;  /* 0x0000000e181402a5 */ /* 0x000fe2000f8e003f */
[----:B------:R-:W-:Y:S01]  /*15a0*/  LOP3.LUT R5, R10, UR56, RZ, 0x3c, !PT ;  /* 0x000000380a057c12 */ /* 0x000fe2000f8e3cff */
[----:B------:R-:W-:Y:S02]  /*15b0*/  @UP0 UIMAD.WIDE.U32 UR12, UR31, UR18, URZ ;  /* 0x000000121f0c02a5 */ /* 0x000fe4000f8e003f */
[----:B------:R-:W-:Y:S01]  /*15c0*/  @UP3 UIMAD UR25, UR56, UR9, UR10 ;  /* 0x00000009381932a4 */ /* 0x000fe2000f8e020a */
[----:B------:R-:W-:Y:S01]  /*15d0*/  ISETP.GE.AND P2, PT, R5, RZ, PT ;  /* 0x000000ff0500720c */ /* 0x000fe20003f46270 */
[----:B------:R-:W-:-:S02]  /*15e0*/  @!UP3 UIMAD UR9, UR48, UR60, UR56 ;  /* 0x0000003c3009b2a4 */ /* 0x000fc4000f8e0238 */
[----:B------:R-:W-:Y:S02]  /*15f0*/  UIMAD UR50, UR56, UR61, URZ ;  /* 0x0000003d383272a4 */ /* 0x000fe4000f8e023f */
[----:B------:R-:W-:Y:S02]  /*1600*/  @UP0 UIMAD UR24, UR24, UR15, URZ ;  /* 0x0000000f181802a4 */ /* 0x000fe4000f8e023f */
[----:B------:R-:W-:Y:S01]  /*1610*/  @P0 VIADD R4, R4, 0x1 ;  /* 0x0000000104040836 */ /* 0x000fe20000000000 */
[----:B------:R-:W-:Y:S01]  /*1620*/  @UP0 UIMAD UR31, UR31, UR19, URZ ;  /* 0x000000131f1f02a4 */ /* 0x000fe2000f8e023f */
[----:B------:R-:W-:Y:S01]  /*1630*/  PLOP3.LUT P0, PT, PT, PT, UP3, 0x80, 0x0 ;  /* 0x000000000000781c */ /* 0x000fe20003f0f038 */
[----:B------:R-:W-:Y:S01]  /*1640*/  USEL UR53, UR28, URZ, UP4 ;  /* 0x0000003f1c357287 */ /* 0x000fe2000a000000 */
[----:B------:R-:W-:Y:S01]  /*1650*/  IMAD.MOV.U32 R18, RZ, RZ, R4 ;  /* 0x000000ffff127224 */ /* 0x000fe200078e0004 */
[----:B------:R-:W-:Y:S02]  /*1660*/  USEL UR52, UR51, URZ, UP4 ;  /* 0x0000003f33347287 */ /* 0x000fe4000a000000 */
[----:B------:R-:W-:-:S02]  /*1670*/  @!UP3 UIMAD UR25, UR9, UR30, URZ ;  /* 0x0000001e0919b2a4 */ /* 0x000fc4000f8e023f */
[----:B------:R-:W-:Y:S01]  /*1680*/  @!UP1 UIADD3 UR38, UR41, UR37, URZ ;  /* 0x0000002529269290 */ /* 0x000fe2000fffe03f */
[----:B------:R-:W-:Y:S01]  /*1690*/  @!P2 IADD3 R18, -R18, RZ, RZ ;  /* 0x000000ff1212a210 */ /* 0x000fe20007ffe1ff */
[----:B------:R-:W-:Y:S01]  /*16a0*/  USHF.R.S32.HI UR54, URZ, 0x1f, UR50 ;  /* 0x0000001f3f367899 */ /* 0x000fe20008011432 */
[----:B------:R-:W-:Y:S01]  /*16b0*/  @!P3 LOP3.LUT R18, RZ, R10, RZ, 0x33, !PT ;  /* 0x0000000aff12b212 */ /* 0x000fe200078e33ff */
[----:B------:R-:W-:Y:S02]  /*16c0*/  @UP0 UIADD3 UR31, UR13, UR31, URZ ;  /* 0x0000001f0d1f0290 */ /* 0x000fe4000fffe03f */
[----:B------:R-:W-:Y:S02]  /*16d0*/  UIADD3 UR51, UR43, UR11, URZ ;  /* 0x0000000b2b337290 */ /* 0x000fe4000fffe03f */
        /* <DEDUP_REMOVED lines=16> */
.L_x_403:
        /* <DEDUP_REMOVED lines=13> */
.L_x_404:
        /* <DEDUP_REMOVED lines=11> */
.L_x_405:
[----:B------:R-:W-:-:S04]  /*1960*/  UIMAD UR8, UR48, UR60, UR56 ;  /* 0x0000003c300872a4 */ /* 0x000fc8000f8e0238 */
[----:B------:R-:W-:-:S12]  /*1970*/  UIMAD UR8, UR8, UR58, URZ ;  /* 0x0000003a080872a4 */ /* 0x000fd8000f8e023f */
.L_x_406:
[----:B------:R-:W1:Y:S01]  /*1980*/  LDC.64 R4, c[0x0][0x420] ;  /* 0x00010800ff047b82 */ /* 0x000e620000000a00 */
[----:B------:R-:W-:Y:S01]  /*1990*/  UIADD3 UR8, UR22, UR8, URZ ;  /* 0x0000000816087290 */ /* 0x000fe2000fffe03f */
[----:B------:R-:W-:Y:S01]  /*19a0*/  LEA.HI R9, R9, R11, RZ, 0x5 ;  /* 0x0000000b09097211 */ /* 0x000fe200078f28ff */
[----:B------:R-:W-:Y:S01]  /*19b0*/  UIMAD UR9, UR61, UR60, URZ ;  /* 0x0000003c3d0972a4 */ /* 0x000fe2000f8e023f */
[----:B------:R-:W-:Y:S01]  /*19c0*/  SHF.R.S32.HI R233, RZ, 0x1f, R232 ;  /* 0x0000001fffe97819 */ /* 0x000fe200000114e8 */
[----:B------:R-:W-:Y:S01]  /*19d0*/  ULDC.64 UR10, c[0x0][0x478] ;  /* 0x00011e00000a7ab9 */ /* 0x000fe20000000a00 */
[----:B------:R-:W-:Y:S01]  /*19e0*/  LOP3.LUT R10, R9, 0xffffffe0, RZ, 0xc0, !PT ;  /* 0xffffffe0090a7812 */ /* 0x000fe200078ec0ff */
[----:B------:R-:W-:Y:S01]  /*19f0*/  UIMAD.WIDE UR10, UR8, 0x4, UR10 ;  /* 0x00000004080a78a5 */ /* 0x000fe2000f8e020a */
[----:B------:R-:W-:Y:S01]  /*1a00*/  IADD3 R6, P0, R232, UR17, RZ ;  /* 0x00000011e8067c10 */ /* 0x000fe2000ff1e0ff */
[----:B------:R-:W-:Y:S01]  /*1a10*/  USHF.L.U32 UR8, UR9, 0x6, URZ ;  /* 0x0000000609087899 */ /* 0x000fe2000800063f */
[----:B------:R-:W-:Y:S01]  /*1a20*/  SHF.R.S32.HI R9, RZ, 0x5, R9 ;  /* 0x00000005ff097819 */ /* 0x000fe20000011409 */
[----:B------:R-:W-:Y:S01]  /*1a30*/  IMAD.IADD R10, R11, 0x1, -R10 ;  /* 0x000000010b0a7824 */ /* 0x000fe200078e0a0a */
[----:B------:R-:W-:Y:S01]  /*1a40*/  IADD3.X R7, R233, UR38, RZ, P0, !PT ;  /* 0x00000026e9077c10 */ /* 0x000fe200087fe4ff */
[----:B------:R-:W-:Y:S01]  /*1a50*/  UIADD3 UR20, UP1, UP0, UR42, UR8, UR50 ;  /* 0x000000082a147290 */ /* 0x000fe2000f83e032 */
[----:B------:R-:W-:Y:S01]  /*1a60*/  IADD3 R15, P0, R14, UR22, RZ ;  /* 0x000000160e0f7c10 */ /* 0x000fe2000ff1e0ff */
[----:B------:R-:W-:Y:S01]  /*1a70*/  USHF.R.S32.HI UR8, URZ, 0x1f, UR8 ;  /* 0x0000001f3f087899 */ /* 0x000fe20008011408 */
[----:B------:R-:W-:Y:S01]  /*1a80*/  IMAD R9, R9, UR9, R10 ;  /* 0x0000000909097c24 */ /* 0x000fe2000f8e020a */
[----:B------:R-:W-:Y:S01]  /*1a90*/  UISETP.GE.AND UP2, UPT, UR39, 0x1, UPT ;  /* 0x000000012700788c */ /* 0x000fe2000bf46270 */
[----:B------:R-:W-:Y:S01]  /*1aa0*/  IADD3.X R12, R25, UR23, RZ, P0, !PT ;  /* 0x00000017190c7c10 */ /* 0x000fe200087fe4ff */
[----:B------:R-:W-:Y:S01]  /*1ab0*/  UIADD3.X UR8, UR51, UR8, UR54, UP1, UP0 ;  /* 0x0000000833087290 */ /* 0x000fe20008fe0436 */
[----:B------:R-:W-:Y:S01]  /*1ac0*/  IMAD.WIDE.U32 R10, R15, UR26, R232 ;  /* 0x0000001a0f0a7c25 */ /* 0x000fe2000f8e00e8 */
[----:B------:R-:W-:Y:S01]  /*1ad0*/  UIADD3 UR9, UP1, UP0, UR53, UR20, UR55 ;  /* 0x0000001435097290 */ /* 0x000fe2000f83e037 */
[----:B------:R-:W-:Y:S01]  /*1ae0*/  BSSY B1, `(.L_x_402) ;  /* 0x0000872000017945 */ /* 0x000fe20003800000 */
[----:B------:R-:W-:Y:S01]  /*1af0*/  USHF.R.S32.HI UR24, URZ, 0x1f, UR56 ;  /* 0x0000001f3f187899 */ /* 0x000fe20008011438 */
[C---:B-1----:R-:W-:Y:S01]  /*1b00*/  IMAD R8, R4.reuse, UR23, RZ ;  /* 0x0000001704087c24 */ /* 0x042fe2000f8e02ff */
[----:B------:R-:W-:Y:S01]  /*1b10*/  PLOP3.LUT P0, PT, PT, PT, UP2, 0x80, 0x0 ;  /* 0x000000000000781c */ /* 0x000fe20003f0f028 */
[----:B------:R-:W-:Y:S01]  /*1b20*/  IMAD.WIDE.U32 R6, R4, UR22, R6 ;  /* 0x0000001604067c25 */ /* 0x000fe2000f8e0006 */
[----:B------:R-:W-:Y:S01]  /*1b30*/  UIADD3.X UR8, UR52, UR8, UR49, UP1, UP0 ;  /* 0x0000000834087290 */ /* 0x000fe20008fe0431 */
[----:B------:R-:W-:Y:S01]  /*1b40*/  IADD3 R10, P2, R10, UR44, RZ ;  /* 0x0000002c0a0a7c10 */ /* 0x000fe2000ff5e0ff */
[----:B------:R-:W-:Y:S01]  /*1b50*/  ULDC.64 UR36, c[0x0][0x258] ;  /* 0x0000960000247ab9 */ /* 0x000fe20000000a00 */
[----:B------:R-:W-:Y:S01]  /*1b60*/  IMAD R8, R5, UR22, R8 ;  /* 0x0000001605087c24 */ /* 0x000fe2000f8e0208 */
[----:B------:R-:W-:Y:S01]  /*1b70*/  UIADD3 UR21, UR22, UR25, URZ ;  /* 0x0000001916157290 */ /* 0x000fe2000fffe03f */
[----:B------:R-:W-:Y:S01]  /*1b80*/  IMAD R13, R12, UR26, RZ ;  /* 0x0000001a0c0d7c24 */ /* 0x000fe2000f8e02ff */
[----:B------:R-:W-:Y:S01]  /*1b90*/  ULDC.64 UR12, c[0x0][0x428] ;  /* 0x00010a00000c7ab9 */ /* 0x000fe20000000a00 */
[----:B------:R-:W-:Y:S01]  /*1ba0*/  IMAD.IADD R7, R7, 0x1, R8 ;  /* 0x0000000107077824 */ /* 0x000fe200078e0208 */
[----:B------:R-:W-:Y:S01]  /*1bb0*/  IADD3 R8, P1, R9, UR9, RZ ;  /* 0x0000000909087c10 */ /* 0x000fe2000ff3e0ff */
[----:B------:R-:W-:Y:S01]  /*1bc0*/  UIMAD UR25, UR24, UR36, URZ ;  /* 0x00000024181972a4 */ /* 0x000fe2000f8e023f */
[----:B------:R-:W-:Y:S01]  /*1bd0*/  IMAD R19, R15, UR27, R13 ;  /* 0x0000001b0f137c24 */ /* 0x000fe2000f8e020d */
[----:B------:R-:W-:Y:S01]  /*1be0*/  UIMAD UR24, UR24, UR12, URZ ;  /* 0x0000000c181872a4 */ /* 0x000fe2000f8e023f */
[----:B------:R-:W-:Y:S01]  /*1bf0*/  IMAD.U32 R17, RZ, RZ, UR12 ;  /* 0x0000000cff117e24 */ /* 0x000fe2000f8e00ff */
[----:B------:R-:W-:Y:S01]  /*1c00*/  ULDC.64 UR40, c[0x0][0x400] ;  /* 0x0001000000287ab9 */ /* 0x000fe20000000a00 */
[----:B------:R-:W-:Y:S01]  /*1c10*/  LEA.HI.X.SX32 R13, R9, UR8, 0x1, P1 ;  /* 0x00000008090d7c11 */ /* 0x000fe200088f0eff */
[----:B------:R-:W-:Y:S01]  /*1c20*/  UIMAD UR24, UR56, UR13, UR24 ;  /* 0x0000000d381872a4 */ /* 0x000fe2000f8e0218 */
[C---:B------:R-:W-:Y:S01]  /*1c30*/  LEA R228, P1, R8.reuse, UR40, 0x2 ;  /* 0x0000002808e47c11 */ /* 0x040fe2000f8210ff */
[----:B------:R-:W-:Y:S01]  /*1c40*/  ULDC.64 UR46, c[0x0][0x2b0] ;  /* 0x0000ac00002e7ab9 */ /* 0x000fe20000000a00 */
[----:B------:R-:W-:Y:S01]  /*1c50*/  IMAD.WIDE.U32 R6, R17, UR56, R6 ;  /* 0x0000003811067c25 */ /* 0x000fe2000f8e0006 */
[----:B------:R-:W-:Y:S01]  /*1c60*/  ULEA.HI.SX32 UR43, UR45, 0xffffffff, 0x1a ;  /* 0xffffffff2d2b7891 */ /* 0x000fe2000f8fd23f */
[----:B------:R-:W-:Y:S01]  /*1c70*/  LEA.HI.X R229, R8, UR41, R13, 0x2, P1 ;  /* 0x0000002908e57c11 */ /* 0x000fe200088f140d */
[----:B------:R-:W-:Y:S01]  /*1c80*/  UIMAD.WIDE UR20, UR21, 0x4, UR46 ;  /* 0x00000004151478a5 */ /* 0x000fe2000f8e022e */
[----:B------:R-:W-:Y:S01]  /*1c90*/  VIADD R9, R7, UR24 ;  /* 0x0000001807097c36 */ /* 0x000fe20008000000 */
[----:B------:R-:W-:Y:S01]  /*1ca0*/  UIMAD UR25, UR56, UR37, UR25 ;  /* 0x00000025381972a4 */ /* 0x000fe2000f8e0219 */
[----:B------:R-:W-:Y:S01]  /*1cb0*/  IADD3.X R11, R11, UR35, R19, P2, !PT ;  /* 0x000000230b0b7c10 */ /* 0x000fe200097fe413 */
[----:B------:R-:W-:Y:S01]  /*1cc0*/  IMAD.MOV.U32 R8, RZ, RZ, R6 ;  /* 0x000000ffff087224 */ /* 0x000fe200078e0006 */
[----:B------:R-:W-:Y:S09]  /*1cd0*/  @!P0 BRA `(.L_x_407) ;  /* 0x0000007800a48947 */ /* 0x000ff20003800000 */
[----:B------:R-:W-:Y:S01]  /*1ce0*/  PLOP3.LUT P0, PT, PT, PT, UP4, 0x80, 0x0 ;  /* 0x000000000000781c */ /* 0x000fe20003f0f048 */
[----:B------:R-:W-:Y:S01]  /*1cf0*/  UMOV UR8, UR43 ;  /* 0x0000002b00087c82 */ /* 0x000fe20008000000 */
[-C--:B------:R-:W-:Y:S01]  /*1d00*/  IMAD R6, R25, R4.reuse, RZ ;  /* 0x0000000419067224 */ /* 0x080fe200078e02ff */
[----:B------:R-:W-:Y:S01]  /*1d10*/  UIMAD UR13, UR8, -0x40, UR39 ;  /* 0xffffffc0080d78a4 */ /* 0x000fe2000f8e0227 */
[----:B------:R-:W-:Y:S01]  /*1d20*/  IMAD.U32 R22, RZ, RZ, UR36 ;  /* 0x00000024ff167e24 */ /* 0x000fe2000f8e00ff */
[----:B------:R-:W-:Y:S01]  /*1d30*/  UMOV UR12, UR10 ;  /* 0x0000000a000c7c82 */ /* 0x000fe20008000000 */
[C---:B------:R-:W-:Y:S01]  /*1d40*/  IMAD.WIDE.U32 R8, R14.reuse, R4, R8 ;  /* 0x000000040e087225 */ /* 0x040fe200078e0008 */
[----:B------:R-:W-:Y:S01]  /*1d50*/  UMOV UR10, UR20 ;  /* 0x00000014000a7c82 */ /* 0x000fe20008000000 */
[----:B------:R-:W-:Y:S01]  /*1d60*/  UMOV UR9, UR21 ;  /* 0x0000001500097c82 */ /* 0x000fe20008000000 */
[C---:B------:R-:W-:Y:S01]  /*1d70*/  ISETP.GE.AND P6, PT, R14.reuse, UR13, PT ;  /* 0x0000000d0e007c0c */ /* 0x040fe2000bfc6270 */
[C---:B------:R-:W-:Y:S01]  /*1d80*/  IMAD R6, R14.reuse, R5, R6 ;  /* 0x000000050e067224 */ /* 0x040fe200078e0206 */
[----:B------:R-:W-:Y:S01]  /*1d90*/  ULDC.64 UR20, c[0x0][0x3e0] ;  /* 0x0000f80000147ab9 */ /* 0x000fe20000000a00 */
[----:B------:R-:W-:Y:S01]  /*1da0*/  VIADD R26, R14, 0x20 ;  /* 0x000000200e1a7836 */ /* 0x000fe20000000000 */
[----:B------:R-:W-:Y:S01]  /*1db0*/  @P0 BAR.SYNC.DEFER_BLOCKING 0x0 ;  /* 0x0000000000000b1d */ /* 0x000fe20000010000 */
[----:B------:R-:W-:Y:S01]  /*1dc0*/  IMAD.WIDE.U32 R10, R22, UR56, R10 ;  /* 0x00000038160a7c25 */ /* 0x000fe2000f8e000a */
[----:B------:R-:W-:-:S02]  /*1dd0*/  LEA R236, P0, R8, UR20, 0x1 ;  /* 0x0000001408ec7c11 */ /* 0x000fc4000f8008ff */
[----:B------:R-:W-:Y:S01]  /*1de0*/  IADD3 R16, R9, R6, RZ ;  /* 0x0000000609107210 */ /* 0x000fe20007ffe0ff */
[C---:B------:R-:W-:Y:S01]  /*1df0*/  VIADD R247, R232.reuse, 0x80 ;  /* 0x00000080e8f77836 */ /* 0x040fe20000000000 */
[----:B------:R-:W-:Y:S01]  /*1e00*/  ULDC.64 UR22, c[0x0][0x210] ;  /* 0x0000840000167ab9 */ /* 0x000fe20000000a00 */
[----:B------:R-:W-:Y:S01]  /*1e10*/  BSSY B0, `(.L_x_408) ;  /* 0x0000034000007945 */ /* 0x000fe20003800000 */
[C---:B------:R-:W-:Y:S01]  /*1e20*/  IADD3 R248, R232.reuse, 0x40, RZ ;  /* 0x00000040e8f87810 */ /* 0x040fe20007ffe0ff */
[----:B------:R-:W-:Y:S01]  /*1e30*/  VIADD R20, R11, UR25 ;  /* 0x000000190b147c36 */ /* 0x000fe20008000000 */
[----:B------:R-:W-:Y:S02]  /*1e40*/  IADD3 R246, R232, 0xc0, RZ ;  /* 0x000000c0e8f67810 */ /* 0x000fe40007ffe0ff */
[----:B------:R-:W-:Y:S02]  /*1e50*/  ISETP.GE.AND P5, PT, R26, UR13, PT ;  /* 0x0000000d1a007c0c */ /* 0x000fe4000bfa6270 */
[----:B------:R-:W-:-:S02]  /*1e60*/  LEA R235, P1, R10, UR22, 0x1 ;  /* 0x000000160aeb7c11 */ /* 0x000fc4000f8208ff */
[----:B------:R-:W-:Y:S01]  /*1e70*/  LEA.HI.X R237, R8, UR21, R16, 0x1, P0 ;  /* 0x0000001508ed7c11 */ /* 0x000fe200080f0c10 */
[----:B------:R1:W-:Y:S04]  /*1e80*/  @P6 STS.128 [R230+0x8000], RZ ;  /* 0x008000ffe6006388 */ /* 0x0003e80000000c00 */
[----:B------:R1:W-:Y:S04]  /*1e90*/  @P6 STS.128 [R230+0xa000], RZ ;  /* 0x00a000ffe6006388 */ /* 0x0003e80000000c00 */
[----:B------:R1:W-:Y:S04]  /*1ea0*/  @P6 STS.128 [R230+0xc000], RZ ;  /* 0x00c000ffe6006388 */ /* 0x0003e80000000c00 */
[----:B------:R1:W-:Y:S01]  /*1eb0*/  @P6 STS.128 [R230+0xe000], RZ ;  /* 0x00e000ffe6006388 */ /* 0x0003e20000000c00 */
[----:B------:R-:W-:Y:S05]  /*1ec0*/  @P6 BRA `(.L_x_409) ;  /* 0x0000000000a06947 */ /* 0x000fea0003800000 */
[----:B------:R-:W2:Y:S01]  /*1ed0*/  LDC.64 R28, c[0x0][0x3e0] ;  /* 0x0000f800ff1c7b82 */ /* 0x000ea20000000a00 */
[----:B------:R-:W-:Y:S01]  /*1ee0*/  IMAD R12, R12, R4, RZ ;  /* 0x000000040c0c7224 */ /* 0x000fe200078e02ff */
[----:B------:R-:W-:Y:S01]  /*1ef0*/  UMOV UR36, UR17 ;  /* 0x0000001100247c82 */ /* 0x000fe20008000000 */
[----:B------:R-:W-:Y:S02]  /*1f00*/  UMOV UR37, UR38 ;  /* 0x0000002600257c82 */ /* 0x000fe40008000000 */
[-C--:B------:R-:W-:Y:S02]  /*1f10*/  IMAD R12, R5, R15.reuse, R12 ;  /* 0x0000000f050c7224 */ /* 0x080fe400078e020c */
[----:B------:R-:W-:Y:S01]  /*1f20*/  IMAD.WIDE.U32 R6, R4, R15, UR36 ;  /* 0x0000002404067e25 */ /* 0x000fe2000f8e000f */
[----:B------:R-:W-:Y:S02]  /*1f30*/  ULDC UR36, c[0x0][0x2d0] ;  /* 0x0000b40000247ab9 */ /* 0x000fe40000000800 */
[----:B------:R-:W-:Y:S01]  /*1f40*/  ISETP.GE.AND P4, PT, R232, UR36, PT ;  /* 0x00000024e8007c0c */ /* 0x000fe2000bf86270 */
[----:B------:R-:W-:Y:S01]  /*1f50*/  IMAD.IADD R7, R7, 0x1, R12 ;  /* 0x0000000107077824 */ /* 0x000fe200078e020c */
[----:B------:R-:W-:-:S02]  /*1f60*/  ISETP.GE.AND P3, PT, R248, UR36, PT ;  /* 0x00000024f8007c0c */ /* 0x000fc4000bf66270 */
[----:B------:R-:W-:Y:S01]  /*1f70*/  ISETP.GE.AND P2, PT, R247, UR36, PT ;  /* 0x00000024f7007c0c */ /* 0x000fe2000bf46270 */
[----:B------:R-:W-:-:S04]  /*1f80*/  IMAD.WIDE.U32 R12, R17, UR56, R6 ;  /* 0x00000038110c7c25 */ /* 0x000fc8000f8e0006 */
[----:B------:R-:W-:-:S04]  /*1f90*/  VIADD R13, R13, UR24 ;  /* 0x000000180d0d7c36 */ /* 0x000fc80008000000 */
[----:B------:R3:W-:Y:S01]  /*1fa0*/  @P4 STS.128 [R230+0x8000], RZ ;  /* 0x008000ffe6004388 */ /* 0x0007e20000000c00 */
[----:B--2---:R-:W-:-:S03]  /*1fb0*/  IMAD.WIDE R6, R232, 0x2, R28 ;  /* 0x00000002e8067825 */ /* 0x004fc600078e021c */
[----:B------:R-:W-:-:S04]  /*1fc0*/  LEA R6, P0, R12, R6, 0x1 ;  /* 0x000000060c067211 */ /* 0x000fc800078008ff */
[----:B------:R-:W-:Y:S02]  /*1fd0*/  LEA.HI.X R7, R12, R7, R13, 0x1, P0 ;  /* 0x000000070c077211 */ /* 0x000fe400000f0c0d */
[----:B------:R-:W-:Y:S02]  /*1fe0*/  ISETP.GE.AND P0, PT, R246, UR36, PT ;  /* 0x00000024f6007c0c */ /* 0x000fe4000bf06270 */
        /* <DEDUP_REMOVED lines=22> */
.L_x_409:
[----:B------:R-:W-:Y:S05]  /*2150*/  BSYNC B0 ;  /* 0x0000000000007941 */ /* 0x000fea0003800000 */
.L_x_408:
[----:B------:R4:W-:Y:S01]  /*2160*/  @P5 STS.128 [R230+0x9000], RZ ;  /* 0x009000ffe6005388 */ /* 0x0009e20000000c00 */
[----:B------:R-:W-:Y:S01]  /*2170*/  USHF.R.S32.HI UR24, URZ, 0x1f, UR34 ;  /* 0x0000001f3f187899 */ /* 0x000fe20008011422 */
[----:B------:R-:W-:Y:S01]  /*2180*/  BSSY B0, `(.L_x_410) ;  /* 0x000002d000007945 */ /* 0x000fe20003800000 */
[----:B------:R-:W-:Y:S01]  /*2190*/  MOV R17, UR14 ;  /* 0x0000000e00117c02 */ /* 0x000fe20008000f00 */
[----:B------:R4:W-:Y:S01]  /*21a0*/  @P5 STS.128 [R230+0xb000], RZ ;  /* 0x00b000ffe6005388 */ /* 0x0009e20000000c00 */
[----:B------:R-:W-:-:S03]  /*21b0*/  LEA.HI.X R234, R10, UR23, R20, 0x1, P1 ;  /* 0x000000170aea7c11 */ /* 0x000fc600088f0c14 */
[----:B------:R4:W-:Y:S04]  /*21c0*/  @P5 STS.128 [R230+0xd000], RZ ;  /* 0x00d000ffe6005388 */ /* 0x0009e80000000c00 */
[----:B------:R4:W-:Y:S01]  /*21d0*/  @P5 STS.128 [R230+0xf000], RZ ;  /* 0x00f000ffe6005388 */ /* 0x0009e20000000c00 */
[----:B------:R-:W-:Y:S05]  /*21e0*/  @P5 BRA `(.L_x_411) ;  /* 0x0000000000985947 */ /* 0x000fea0003800000 */
[----:B------:R-:W-:Y:S01]  /*21f0*/  ULDC UR17, c[0x0][0x2d0] ;  /* 0x0000b40000117ab9 */ /* 0x000fe20000000800 */
[----:B--23--:R-:W-:Y:S01]  /*2200*/  IMAD.WIDE.U32 R6, R4, 0x20, RZ ;  /* 0x0000002004067825 */ /* 0x00cfe200078e00ff */
[----:B------:R-:W-:Y:S02]  /*2210*/  ISETP.GE.AND P3, PT, R248, UR17, PT ;  /* 0x00000011f8007c0c */ /* 0x000fe4000bf66270 */
[----:B------:R-:W-:Y:S02]  /*2220*/  ISETP.GE.AND P4, PT, R232, UR17, PT ;  /* 0x00000011e8007c0c */ /* 0x000fe4000bf86270 */
[----:B------:R-:W-:Y:S01]  /*2230*/  IADD3 R6, P0, R8, R6, RZ ;  /* 0x0000000608067210 */ /* 0x000fe20007f1e0ff */
[----:B------:R-:W-:Y:S01]  /*2240*/  IMAD.SHL.U32 R8, R5, 0x20, RZ ;  /* 0x0000002005087824 */ /* 0x000fe200078e00ff */
[----:B------:R-:W-:-:S04]  /*2250*/  ISETP.GE.AND P2, PT, R247, UR17, PT ;  /* 0x00000011f7007c0c */ /* 0x000fc8000bf46270 */
[----:B------:R-:W-:-:S03]  /*2260*/  IADD3.X R7, R16, R7, R8, P0, !PT ;  /* 0x0000000710077210 */ /* 0x000fc600007fe408 */
[----:B------:R-:W-:Y:S02]  /*2270*/  @!P3 LEA R8, P0, R6, UR20, 0x1 ;  /* 0x000000140608bc11 */ /* 0x000fe4000f8008ff */
[----:B------:R-:W-:Y:S01]  /*2280*/  @!P4 LEA R12, P1, R4, R236, 0x6 ;  /* 0x000000ec040cc211 */ /* 0x000fe200078230ff */
[----:B------:R2:W-:Y:S01]  /*2290*/  @P4 STS.128 [R230+0x9000], RZ ;  /* 0x009000ffe6004388 */ /* 0x0005e20000000c00 */
[----:B------:R-:W-:Y:S02]  /*22a0*/  @!P3 LEA.HI.X R9, R6, UR21, R7, 0x1, P0 ;  /* 0x000000150609bc11 */ /* 0x000fe400080f0c07 */
[----:B------:R-:W-:Y:S02]  /*22b0*/  ISETP.GE.AND P0, PT, R246, UR17, PT ;  /* 0x00000011f6007c0c */ /* 0x000fe4000bf06270 */
[----:B------:R-:W-:Y:S02]  /*22c0*/  @!P4 LEA.HI.X R13, R4, R237, R5, 0x6, P1 ;  /* 0x000000ed040dc211 */ /* 0x000fe400008f3405 */
[----:B------:R-:W-:-:S03]  /*22d0*/  @!P2 LEA R4, P1, R6, UR20, 0x1 ;  /* 0x000000140604ac11 */ /* 0x000fc6000f8208ff */
        /* <DEDUP_REMOVED lines=23> */
.L_x_411:
[----:B------:R-:W-:Y:S05]  /*2450*/  BSYNC B0 ;  /* 0x0000000000007941 */ /* 0x000fea0003800000 */
.L_x_410:
[----:B------:R1:W-:Y:S01]  /*2460*/  @P6 STS.128 [R230], RZ ;  /* 0x000000ffe6006388 */ /* 0x0003e20000000c00 */
[----:B------:R-:W-:Y:S03]  /*2470*/  BSSY B0, `(.L_x_412) ;  /* 0x000002b000007945 */ /* 0x000fe60003800000 */
[----:B------:R1:W-:Y:S04]  /*2480*/  @P6 STS.128 [R230+0x2000], RZ ;  /* 0x002000ffe6006388 */ /* 0x0003e80000000c00 */
[----:B------:R1:W-:Y:S04]  /*2490*/  @P6 STS.128 [R230+0x4000], RZ ;  /* 0x004000ffe6006388 */ /* 0x0003e80000000c00 */
[----:B------:R1:W-:Y:S01]  /*24a0*/  @P6 STS.128 [R230+0x6000], RZ ;  /* 0x006000ffe6006388 */ /* 0x0003e20000000c00 */
[----:B------:R-:W-:Y:S05]  /*24b0*/  @P6 BRA `(.L_x_413) ;  /* 0x0000000000986947 */ /* 0x000fea0003800000 */
[----:B--2---:R-:W2:Y:S01]  /*24c0*/  LDC.64 R8, c[0x0][0x210] ;  /* 0x00008400ff087b82 */ /* 0x004ea20000000a00 */
[----:B------:R-:W-:Y:S01]  /*24d0*/  IMAD.U32 R4, RZ, RZ, UR44 ;  /* 0x0000002cff047e24 */ /* 0x000fe2000f8e00ff */
[----:B------:R-:W-:Y:S01]  /*24e0*/  ULDC UR17, c[0x0][0x2d0] ;  /* 0x0000b40000117ab9 */ /* 0x000fe20000000800 */
[----:B------:R-:W-:Y:S01]  /*24f0*/  IMAD.U32 R5, RZ, RZ, UR35 ;  /* 0x00000023ff057e24 */ /* 0x000fe2000f8e00ff */
[----:B------:R-:W-:Y:S02]  /*2500*/  ISETP.GE.AND P3, PT, R232, UR17, PT ;  /* 0x00000011e8007c0c */ /* 0x000fe4000bf66270 */
[----:B------:R-:W-:Y:S01]  /*2510*/  ISETP.GE.AND P2, PT, R248, UR17, PT ;  /* 0x00000011f8007c0c */ /* 0x000fe2000bf46270 */
[----:B------:R-:W-:Y:S01]  /*2520*/  IMAD.WIDE.U32 R4, R15, UR26, R4 ;  /* 0x0000001a0f047c25 */ /* 0x000fe2000f8e0004 */
[----:B------:R-:W-:Y:S02]  /*2530*/  ISETP.GE.AND P1, PT, R247, UR17, PT ;  /* 0x00000011f7007c0c */ /* 0x000fe4000bf26270 */
[----:B------:R-:W-:-:S02]  /*2540*/  ISETP.GE.AND P0, PT, R246, UR17, PT ;  /* 0x00000011f6007c0c */ /* 0x000fc4000bf06270 */
[----:B------:R-:W-:-:S03]  /*2550*/  IADD3 R5, R19, R5, RZ ;  /* 0x0000000513057210 */ /* 0x000fc60007ffe0ff */
[----:B---3--:R-:W-:Y:S02]  /*2560*/  IMAD.WIDE.U32 R6, R22, UR56, R4 ;  /* 0x0000003816067c25 */ /* 0x008fe4000f8e0004 */
[----:B------:R3:W-:Y:S02]  /*2570*/  @P3 STS.128 [R230], RZ ;  /* 0x000000ffe6003388 */ /* 0x0007e40000000c00 */
        /* <DEDUP_REMOVED lines=26> */
.L_x_413:
[----:B------:R-:W-:Y:S05]  /*2720*/  BSYNC B0 ;  /* 0x0000000000007941 */ /* 0x000fea0003800000 */
.L_x_412:
[----:B------:R1:W-:Y:S01]  /*2730*/  @P5 STS.128 [R230+0x1000], RZ ;  /* 0x001000ffe6005388 */ /* 0x0003e20000000c00 */
[----:B------:R-:W-:Y:S03]  /*2740*/  BSSY B0, `(.L_x_414) ;  /* 0x000002e000007945 */ /* 0x000fe60003800000 */
[----:B------:R1:W-:Y:S04]  /*2750*/  @P5 STS.128 [R230+0x3000], RZ ;  /* 0x003000ffe6005388 */ /* 0x0003e80000000c00 */
[----:B------:R1:W-:Y:S04]  /*2760*/  @P5 STS.128 [R230+0x5000], RZ ;  /* 0x005000ffe6005388 */ /* 0x0003e80000000c00 */
[----:B------:R1:W-:Y:S01]  /*2770*/  @P5 STS.128 [R230+0x7000], RZ ;  /* 0x007000ffe6005388 */ /* 0x0003e20000000c00 */
[----:B------:R-:W-:Y:S05]  /*2780*/  @P5 BRA `(.L_x_415) ;  /* 0x0000000000a45947 */ /* 0x000fea0003800000 */
[----:B------:R-:W-:Y:S01]  /*2790*/  ULDC UR25, c[0x0][0x2d0] ;  /* 0x0000b40000197ab9 */ /* 0x000fe20000000800 */
[----:B------:R-:W-:Y:S01]  /*27a0*/  UIMAD.WIDE.U32 UR20, UR26, 0x20, URZ ;  /* 0x000000201a1478a5 */ /* 0x000fe2000f8e003f */
[----:B------:R-:W-:Y:S01]  /*27b0*/  ISETP.GE.AND P4, PT, R232, UR25, PT ;  /* 0x00000019e8007c0c */ /* 0x000fe2000bf86270 */
[----:B------:R-:W-:Y:S01]  /*27c0*/  USHF.L.U32 UR17, UR27, 0x5, URZ ;  /* 0x000000051b117899 */ /* 0x000fe2000800063f */
[----:B------:R-:W-:Y:S01]  /*27d0*/  ISETP.GE.AND P3, PT, R248, UR25, PT ;  /* 0x00000019f8007c0c */ /* 0x000fe2000bf66270 */
[----:B--23--:R-:W-:Y:S01]  /*27e0*/  IMAD.U32 R7, RZ, RZ, UR26 ;  /* 0x0000001aff077e24 */ /* 0x00cfe2000f8e00ff */
[----:B------:R-:W-:Y:S01]  /*27f0*/  ISETP.GE.AND P2, PT, R247, UR25, PT ;  /* 0x00000019f7007c0c */ /* 0x000fe2000bf46270 */
[----:B------:R-:W-:Y:S01]  /*2800*/  IMAD.U32 R6, RZ, RZ, UR27 ;  /* 0x0000001bff067e24 */ /* 0x000fe2000f8e00ff */
[----:B------:R-:W-:Y:S01]  /*2810*/  IADD3 R4, P1, R10, UR20, RZ ;  /* 0x000000140a047c10 */ /* 0x000fe2000ff3e0ff */
[----:B------:R-:W-:-:S05]  /*2820*/  IMAD.U32 R5, RZ, RZ, UR17 ;  /* 0x00000011ff057e24 */ /* 0x000fca000f8e00ff */
[----:B------:R-:W-:Y:S01]  /*2830*/  IADD3.X R5, R20, UR21, R5, P1, !PT ;  /* 0x0000001514057c10 */ /* 0x000fe20008ffe405 */
[----:B------:R2:W-:Y:S01]  /*2840*/  @P4 STS.128 [R230+0x1000], RZ ;  /* 0x001000ffe6004388 */ /* 0x0005e20000000c00 */
[C---:B------:R-:W-:Y:S02]  /*2850*/  @!P4 LEA R10, P0, R7.reuse, R235, 0x6 ;  /* 0x000000eb070ac211 */ /* 0x040fe400078030ff */
[----:B------:R-:W-:Y:S02]  /*2860*/  @!P3 LEA R8, P5, R4, UR22, 0x1 ;  /* 0x000000160408bc11 */ /* 0x000fe4000f8a08ff */
[----:B------:R-:W-:Y:S02]  /*2870*/  @!P4 LEA.HI.X R11, R7, R234, R6, 0x6, P0 ;  /* 0x000000ea070bc211 */ /* 0x000fe400000f3406 */
[----:B------:R-:W-:Y:S02]  /*2880*/  ISETP.GE.AND P0, PT, R246, UR25, PT ;  /* 0x00000019f6007c0c */ /* 0x000fe4000bf06270 */
[C---:B------:R-:W-:Y:S01]  /*2890*/  @!P2 LEA R6, P1, R4.reuse, UR22, 0x1 ;  /* 0x000000160406ac11 */ /* 0x040fe2000f8208ff */
[----:B------:R-:W-:Y:S01]  /*28a0*/  @!PT LDS RZ, [RZ] ;  /* 0x00000000fffff984 */ /* 0x000fe20000000800 */
[----:B------:R-:W-:Y:S01]  /*28b0*/  @!PT LDS RZ, [RZ] ;  /* 0x00000000fffff984 */ /* 0x000fe20000000800 */
[----:B------:R-:W-:Y:S01]  /*28c0*/  @!PT LDS RZ, [RZ] ;  /* 0x00000000fffff984 */ /* 0x000fe20000000800 */
[----:B------:R2:W-:Y:S01]  /*28d0*/  @!P4 LDGSTS.E.BYPASS.LTC128B.128 [R230+0x1000], desc[UR6][R10.64] ;  /* 0x010000000ae6cfae */ /* 0x0005e2000b901d46 */
[----:B------:R-:W-:-:S02]  /*28e0*/  @!P3 LEA.HI.X R9, R4, UR23, R5, 0x1, P5 ;  /* 0x000000170409bc11 */ /* 0x000fc4000a8f0c05 */
[----:B------:R-:W-:Y:S01]  /*28f0*/  @!P2 LEA.HI.X R7, R4, UR23, R5, 0x1, P1 ;  /* 0x000000170407ac11 */ /* 0x000fe200088f0c05 */
        /* <DEDUP_REMOVED lines=18> */
.L_x_415:
[----:B------:R-:W-:Y:S05]  /*2a20*/  BSYNC B0 ;  /* 0x0000000000007941 */ /* 0x000fea0003800000 */
.L_x_414:
[----:B------:R-:W5:Y:S01]  /*2a30*/  LDL R84, [R1] ;  /* 0x0000000001547983 */ /* 0x000f620000100800 */
[----:B------:R-:W-:Y:S01]  /*2a40*/  UIADD3 UR17, -UR34, UR5, URZ ;  /* 0x0000000522117290 */ /* 0x000fe2000fffe13f */
[----:B--23--:R-:W-:Y:S01]  /*2a50*/  IMAD.WIDE.U32 R4, R17, UR34, R232 ;  /* 0x0000002211047c25 */ /* 0x00cfe2000f8e00e8 */
[----:B------:R-:W-:Y:S01]  /*2a60*/  UIMAD UR20, UR24, UR14, URZ ;  /* 0x0000000e181472a4 */ /* 0x000fe2000f8e023f */
[----:B------:R-:W-:Y:S03]  /*2a70*/  BSSY B0, `(.L_x_416) ;  /* 0x0000042000007945 */ /* 0x000fe60003800000 */
[----:B------:R-:W-:Y:S01]  /*2a80*/  ISETP.GE.AND P4, PT, R14, UR17, PT ;  /* 0x000000110e007c0c */ /* 0x000fe2000bf86270 */
[----:B------:R-:W-:Y:S01]  /*2a90*/  UIMAD UR20, UR34, UR15, UR20 ;  /* 0x0000000f221472a4 */ /* 0x000fe2000f8e0214 */
[----:B------:R-:W-:-:S05]  /*2aa0*/  IADD3 R8, P0, R4, UR28, RZ ;  /* 0x0000001c04087c10 */ /* 0x000fca000ff1e0ff */
[----:B------:R-:W-:Y:S01]  /*2ab0*/  IMAD.U32 R4, RZ, RZ, UR20 ;  /* 0x00000014ff047e24 */ /* 0x000fe2000f8e00ff */
[----:B------:R-:W-:-:S04]  /*2ac0*/  ULDC.64 UR20, c[0x0][0x260] ;  /* 0x0000980000147ab9 */ /* 0x000fc80000000a00 */
[----:B------:R-:W-:Y:S01]  /*2ad0*/  IADD3.X R9, R5, UR30, R4, P0, !PT ;  /* 0x0000001e05097c10 */ /* 0x000fe200087fe404 */
[----:B------:R2:W-:Y:S01]  /*2ae0*/  @P4 STS.128 [R230+0x10000], RZ ;  /* 0x010000ffe6004388 */ /* 0x0005e20000000c00 */
[----:B------:R-:W-:-:S03]  /*2af0*/  IMAD R4, R24, UR20, RZ ;  /* 0x0000001418047c24 */ /* 0x000fc6000f8e02ff */
[----:B------:R2:W-:Y:S01]  /*2b00*/  @P4 STS.128 [R230+0x12000], RZ ;  /* 0x012000ffe6004388 */ /* 0x0005e20000000c00 */
[C---:B------:R-:W-:Y:S02]  /*2b10*/  IMAD R15, R18.reuse, UR21, R4 ;  /* 0x00000015120f7c24 */ /* 0x040fe4000f8e0204 */
[----:B------:R-:W-:Y:S01]  /*2b20*/  IMAD.WIDE.U32 R8, R18, UR20, R8 ;  /* 0x0000001412087c25 */ /* 0x000fe2000f8e0008 */
[----:B------:R2:W-:Y:S03]  /*2b30*/  @P4 STS.128 [R230+0x14000], RZ ;  /* 0x014000ffe6004388 */ /* 0x0005e60000000c00 */
[----:B------:R-:W-:Y:S01]  /*2b40*/  IMAD.IADD R16, R9, 0x1, R15 ;  /* 0x0000000109107824 */ /* 0x000fe200078e020f */
[----:B------:R2:W-:Y:S01]  /*2b50*/  @P4 STS.128 [R230+0x16000], RZ ;  /* 0x016000ffe6004388 */ /* 0x0005e20000000c00 */
[C---:B-----5:R-:W-:Y:S02]  /*2b60*/  IADD3 R6, R84.reuse, 0x8, RZ ;  /* 0x0000000854067810 */ /* 0x060fe40007ffe0ff */
[----:B------:R-:W-:-:S02]  /*2b70*/  ISETP.GE.AND P6, PT, R84, UR13, PT ;  /* 0x0000000d54007c0c */ /* 0x000fc4000bfc6270 */
[----:B------:R-:W-:Y:S01]  /*2b80*/  ISETP.GE.AND P5, PT, R6, UR13, PT ;  /* 0x0000000d06007c0c */ /* 0x000fe2000bfa6270 */
[----:B--2---:R-:W-:-:S12]  /*2b90*/  @P4 BRA `(.L_x_417) ;  /* 0x0000000000bc4947 */ /* 0x004fd80003800000 */
[----:B------:R-:W-:Y:S01]  /*2ba0*/  ULDC UR13, c[0x0][0x2d0] ;  /* 0x0000b400000d7ab9 */ /* 0x000fe20000000800 */
[----:B------:R-:W2:Y:S01]  /*2bb0*/  LDC.64 R28, c[0x0][0x218] ;  /* 0x00008600ff1c7b82 */ /* 0x000ea20000000a00 */
[----:B------:R-:W-:Y:S01]  /*2bc0*/  ISETP.GE.AND P0, PT, R232, UR13, PT ;  /* 0x0000000de8007c0c */ /* 0x000fe2000bf06270 */
[----:B------:R-:W-:Y:S01]  /*2bd0*/  IMAD R6, R23, UR14, RZ ;  /* 0x0000000e17067c24 */ /* 0x000fe2000f8e02ff */
[----:B------:R-:W-:Y:S02]  /*2be0*/  MOV R4, UR28 ;  /* 0x0000001c00047c02 */ /* 0x000fe40008000f00 */
[----:B------:R-:W-:Y:S01]  /*2bf0*/  MOV R5, UR30 ;  /* 0x0000001e00057c02 */ /* 0x000fe20008000f00 */
[C---:B------:R-:W-:Y:S01]  /*2c00*/  IMAD R11, R21.reuse, UR15, R6 ;  /* 0x0000000f150b7c24 */ /* 0x040fe2000f8e0206 */
[----:B------:R-:W-:Y:S01]  /*2c10*/  ISETP.GE.AND P2, PT, R248, UR13, PT ;  /* 0x0000000df8007c0c */ /* 0x000fe2000bf46270 */
[----:B------:R-:W-:-:S06]  /*2c20*/  IMAD.WIDE.U32 R4, R21, UR14, R4 ;  /* 0x0000000e15047c25 */ /* 0x000fcc000f8e0004 */
[----:B------:R-:W3:Y:S01]  /*2c30*/  @!P0 LDC.64 R12, c[0x0][0x218] ;  /* 0x00008600ff0c8b82 */ /* 0x000ee20000000a00 */
[----:B------:R-:W-:Y:S01]  /*2c40*/  @!P0 MOV R7, R16 ;  /* 0x0000001000078202 */ /* 0x000fe20000000f00 */
[----:B------:R-:W-:Y:S01]  /*2c50*/  @!P0 IMAD R10, R25, UR14, RZ ;  /* 0x0000000e190a8c24 */ /* 0x000fe2000f8e02ff */
[----:B------:R1:W-:Y:S01]  /*2c60*/  @P0 STS.128 [R230+0x10000], RZ ;  /* 0x010000ffe6000388 */ /* 0x0003e20000000c00 */
[----:B------:R-:W-:Y:S02]  /*2c70*/  @!P0 IMAD.MOV.U32 R6, RZ, RZ, R8 ;  /* 0x000000ffff068224 */ /* 0x000fe400078e0008 */
[C---:B------:R-:W-:Y:S02]  /*2c80*/  @!P0 IMAD R10, R14.reuse, UR15, R10 ;  /* 0x0000000f0e0a8c24 */ /* 0x040fe4000f8e020a */
[----:B------:R-:W-:-:S04]  /*2c90*/  @!P0 IMAD.WIDE.U32 R6, R14, UR14, R6 ;  /* 0x0000000e0e068c25 */ /* 0x000fc8000f8e0006 */
[----:B------:R-:W-:Y:S01]  /*2ca0*/  IMAD.IADD R5, R5, 0x1, R11 ;  /* 0x0000000105057824 */ /* 0x000fe200078e020b */
[----:B------:R-:W-:Y:S02]  /*2cb0*/  @!P0 IADD3 R10, R7, R10, RZ ;  /* 0x0000000a070a8210 */ /* 0x000fe40007ffe0ff */
[----:B---3--:R-:W-:-:S04]  /*2cc0*/  @!P0 LEA R12, P1, R6, R12, 0x1 ;  /* 0x0000000c060c8211 */ /* 0x008fc800078208ff */
[----:B------:R-:W-:Y:S01]  /*2cd0*/  @!P0 LEA.HI.X R13, R6, R13, R10, 0x1, P1 ;  /* 0x0000000d060d8211 */ /* 0x000fe200008f0c0a */
[----:B--2---:R-:W-:Y:S01]  /*2ce0*/  IMAD.WIDE R10, R232, 0x2, R28 ;  /* 0x00000002e80a7825 */ /* 0x004fe200078e021c */
[----:B------:R-:W-:-:S03]  /*2cf0*/  ISETP.GE.AND P1, PT, R247, UR13, PT ;  /* 0x0000000df7007c0c */ /* 0x000fc6000bf26270 */
[----:B------:R-:W-:Y:S01]  /*2d00*/  IMAD.WIDE.U32 R6, R18, UR20, R4 ;  /* 0x0000001412067c25 */ /* 0x000fe2000f8e0004 */
[----:B------:R-:W-:Y:S01]  /*2d10*/  @!PT LDS RZ, [RZ] ;  /* 0x00000000fffff984 */ /* 0x000fe20000000800 */
[----:B------:R-:W-:Y:S01]  /*2d20*/  @!PT LDS RZ, [RZ] ;  /* 0x00000000fffff984 */ /* 0x000fe20000000800 */
[----:B------:R-:W-:Y:S01]  /*2d30*/  @!PT LDS RZ, [RZ] ;  /* 0x00000000fffff984 */ /* 0x000fe20000000800 */
[----:B------:R1:W-:Y:S01]  /*2d40*/  @!P0 LDGSTS.E.BYPASS.LTC128B.128 [R230+0x10000], desc[UR6][R12.64] ;  /* 0x100000000ce68fae */ /* 0x0003e2000b901d46 */
[----:B------:R-:W-:Y:S02]  /*2d50*/  ISETP.GE.AND P0, PT, R246, UR13, PT ;  /* 0x0000000df6007c0c */ /* 0x000fe4000bf06270 */
[----:B------:R-:W-:Y:S01]  /*2d60*/  IMAD.IADD R5, R15, 0x1, R7 ;  /* 0x000000010f057824 */ /* 0x000fe200078e0207 */
[C---:B------:R-:W-:Y:S01]  /*2d70*/  LEA R4, P3, R6.reuse, R10, 0x1 ;  /* 0x0000000a06047211 */ /* 0x040fe200078608ff */
[----:B------:R1:W-:Y:S03]  /*2d80*/  @P2 STS.128 [R230+0x12000], RZ ;  /* 0x012000ffe6002388 */ /* 0x0003e60000000c00 */
[----:B------:R-:W-:-:S05]  /*2d90*/  LEA.HI.X R5, R6, R11, R5, 0x1, P3 ;  /* 0x0000000b06057211 */ /* 0x000fca00018f0c05 */
        /* <DEDUP_REMOVED lines=15> */
.L_x_417:
[----:B------:R-:W-:Y:S05]  /*2e90*/  BSYNC B0 ;  /* 0x0000000000007941 */ /* 0x000fea0003800000 */
.L_x_416:
[----:B------:R-:W-:Y:S01]  /*2ea0*/  ISETP.GE.AND P3, PT, R26, UR17, PT ;  /* 0x000000111a007c0c */ /* 0x000fe2000bf66270 */
[----:B------:R-:W-:Y:S01]  /*2eb0*/  BSSY B0, `(.L_x_418) ;  /* 0x000003a000007945 */ /* 0x000fe20003800000 */
[----:B------:R-:W-:-:S11]  /*2ec0*/  MOV R17, UR18 ;  /* 0x0000001200117c02 */ /* 0x000fd60008000f00 */
[----:B------:R3:W-:Y:S04]  /*2ed0*/  @P3 STS.128 [R230+0x11000], RZ ;  /* 0x011000ffe6003388 */ /* 0x0007e80000000c00 */
[----:B------:R3:W-:Y:S04]  /*2ee0*/  @P3 STS.128 [R230+0x13000], RZ ;  /* 0x013000ffe6003388 */ /* 0x0007e80000000c00 */
[----:B------:R3:W-:Y:S04]  /*2ef0*/  @P3 STS.128 [R230+0x15000], RZ ;  /* 0x015000ffe6003388 */ /* 0x0007e80000000c00 */
[----:B------:R3:W-:Y:S01]  /*2f00*/  @P3 STS.128 [R230+0x17000], RZ ;  /* 0x017000ffe6003388 */ /* 0x0007e20000000c00 */
[----:B------:R-:W-:Y:S05]  /*2f10*/  @P3 BRA `(.L_x_419) ;  /* 0x0000000000cc3947 */ /* 0x000fea0003800000 */
[----:B------:R-:W-:Y:S01]  /*2f20*/  ULDC UR13, c[0x0][0x2d0] ;  /* 0x0000b400000d7ab9 */ /* 0x000fe20000000800 */
[----:B------:R-:W5:Y:S01]  /*2f30*/  LDC.64 R26, c[0x0][0x218] ;  /* 0x00008600ff1a7b82 */ /* 0x000f620000000a00 */
[----:B------:R-:W-:Y:S01]  /*2f40*/  ISETP.GE.AND P0, PT, R232, UR13, PT ;  /* 0x0000000de8007c0c */ /* 0x000fe2000bf06270 */
[----:B-12---:R-:W-:Y:S01]  /*2f50*/  IMAD.U32 R4, RZ, RZ, UR28 ;  /* 0x0000001cff047e24 */ /* 0x006fe2000f8e00ff */
[----:B------:R-:W-:Y:S01]  /*2f60*/  IADD3 R6, P1, R21, 0x20, RZ ;  /* 0x0000002015067810 */ /* 0x000fe20007f3e0ff */
[----:B------:R-:W-:Y:S02]  /*2f70*/  IMAD.U32 R5, RZ, RZ, UR30 ;  /* 0x0000001eff057e24 */ /* 0x000fe4000f8e00ff */
[----:B------:R-:W-:Y:S01]  /*2f80*/  IMAD.MOV.U32 R11, RZ, RZ, R16 ;  /* 0x000000ffff0b7224 */ /* 0x000fe200078e0010 */
[----:B------:R-:W-:Y:S01]  /*2f90*/  IADD3.X R9, RZ, R23, RZ, P1, !PT ;  /* 0x00000017ff097210 */ /* 0x000fe20000ffe4ff */
[----:B------:R-:W-:Y:S01]  /*2fa0*/  IMAD.WIDE.U32 R4, R6, UR14, R4 ;  /* 0x0000000e06047c25 */ /* 0x000fe2000f8e0004 */
[----:B------:R-:W-:-:S03]  /*2fb0*/  IADD3 R7, P1, R14, 0x20, RZ ;  /* 0x000000200e077810 */ /* 0x000fc60007f3e0ff */
[----:B------:R-:W-:Y:S01]  /*2fc0*/  IMAD R9, R9, UR14, RZ ;  /* 0x0000000e09097c24 */ /* 0x000fe2000f8e02ff */
[----:B------:R-:W-:Y:S01]  /*2fd0*/  IADD3.X R10, RZ, R25, RZ, P1, !PT ;  /* 0x00000019ff0a7210 */ /* 0x000fe20000ffe4ff */
[----:B------:R-:W1:Y:S01]  /*2fe0*/  @!P0 LDC.64 R12, c[0x0][0x218] ;  /* 0x00008600ff0c8b82 */ /* 0x000e620000000a00 */
[----:B------:R2:W-:Y:S01]  /*2ff0*/  @P0 STS.128 [R230+0x11000], RZ ;  /* 0x011000ffe6000388 */ /* 0x0005e20000000c00 */
[----:B------:R-:W-:Y:S02]  /*3000*/  IMAD R6, R6, UR15, R9 ;  /* 0x0000000f06067c24 */ /* 0x000fe4000f8e0209 */
[----:B------:R-:W-:Y:S01]  /*3010*/  IMAD R9, R10, UR14, RZ ;  /* 0x0000000e0a097c24 */ /* 0x000fe2000f8e02ff */
[----:B------:R-:W-:Y:S01]  /*3020*/  MOV R10, R8 ;  /* 0x00000008000a7202 */ /* 0x000fe20000000f00 */
[----:B------:R-:W-:Y:S02]  /*3030*/  IMAD.IADD R5, R5, 0x1, R6 ;  /* 0x0000000105057824 */ /* 0x000fe400078e0206 */
[----:B------:R-:W-:-:S02]  /*3040*/  IMAD R9, R7, UR15, R9 ;  /* 0x0000000f07097c24 */ /* 0x000fc4000f8e0209 */
[----:B------:R-:W-:-:S04]  /*3050*/  IMAD.WIDE.U32 R10, R7, UR14, R10 ;  /* 0x0000000e070a7c25 */ /* 0x000fc8000f8e000a */
[----:B------:R-:W-:Y:S01]  /*3060*/  IMAD.WIDE.U32 R6, R18, UR20, R4 ;  /* 0x0000001412067c25 */ /* 0x000fe2000f8e0004 */
[----:B------:R-:W-:-:S03]  /*3070*/  IADD3 R9, R11, R9, RZ ;  /* 0x000000090b097210 */ /* 0x000fc60007ffe0ff */
[----:B-----5:R-:W-:-:S04]  /*3080*/  IMAD.WIDE R4, R232, 0x2, R26 ;  /* 0x00000002e8047825 */ /* 0x020fc800078e021a */
[----:B------:R-:W-:Y:S01]  /*3090*/  IMAD.IADD R7, R15, 0x1, R7 ;  /* 0x000000010f077824 */ /* 0x000fe200078e0207 */
[----:B------:R-:W-:Y:S02]  /*30a0*/  LEA R4, P1, R6, R4, 0x1 ;  /* 0x0000000406047211 */ /* 0x000fe400078208ff */
[----:B-1----:R-:W-:Y:S02]  /*30b0*/  @!P0 LEA R8, P2, R10, R12, 0x1 ;  /* 0x0000000c0a088211 */ /* 0x002fe400078408ff */
[----:B------:R-:W-:Y:S02]  /*30c0*/  LEA.HI.X R5, R6, R5, R7, 0x1, P1 ;  /* 0x0000000506057211 */ /* 0x000fe400008f0c07 */
[----:B------:R-:W-:Y:S02]  /*30d0*/  @!P0 LEA.HI.X R9, R10, R13, R9, 0x1, P2 ;  /* 0x0000000d0a098211 */ /* 0x000fe400010f0c09 */
[----:B------:R-:W-:Y:S02]  /*30e0*/  ISETP.GE.AND P2, PT, R248, UR13, PT ;  /* 0x0000000df8007c0c */ /* 0x000fe4000bf46270 */
[----:B------:R-:W-:Y:S01]  /*30f0*/  ISETP.GE.AND P1, PT, R247, UR13, PT ;  /* 0x0000000df7007c0c */ /* 0x000fe2000bf26270 */
[----:B------:R-:W-:Y:S01]  /*3100*/  @!PT LDS RZ, [RZ] ;  /* 0x00000000fffff984 */ /* 0x000fe20000000800 */
[----:B------:R-:W-:Y:S01]  /*3110*/  @!PT LDS RZ, [RZ] ;  /* 0x00000000fffff984 */ /* 0x000fe20000000800 */
[----:B------:R-:W-:Y:S01]  /*3120*/  @!PT LDS RZ, [RZ] ;  /* 0x00000000fffff984 */ /* 0x000fe20000000800 */
[----:B------:R2:W-:Y:S01]  /*3130*/  @!P0 LDGSTS.E.BYPASS.LTC128B.128 [R230+0x11000], desc[UR6][R8.64] ;  /* 0x1100000008e68fae */ /* 0x0005e2000b901d46 */
[----:B------:R-:W-:-:S09]  /*3140*/  ISETP.GE.AND P0, PT, R246, UR13, PT ;  /* 0x0000000df6007c0c */ /* 0x000fd2000bf06270 */
        /* <DEDUP_REMOVED lines=16> */
.L_x_419:
[----:B------:R-:W-:Y:S05]  /*3250*/  BSYNC B0 ;  /* 0x0000000000007941 */ /* 0x000fea0003800000 */
.L_x_418:
[----:B------:R-:W-:Y:S01]  /*3260*/  UIMAD UR13, UR24, UR18, URZ ;  /* 0x00000012180d72a4 */ /* 0x000fe2000f8e023f */
[----:B------:R3:W-:Y:S01]  /*3270*/  @P4 STS.128 [R230+0x18000], RZ ;  /* 0x018000ffe6004388 */ /* 0x0007e20000000c00 */
[----:B-12---:R-:W-:Y:S01]  /*3280*/  IMAD.WIDE.U32 R4, R17, UR34, R232 ;  /* 0x0000002211047c25 */ /* 0x006fe2000f8e00e8 */
[----:B------:R-:W-:Y:S01]  /*3290*/  ULDC.64 UR14, c[0x0][0x268] ;  /* 0x00009a00000e7ab9 */ /* 0x000fe20000000a00 */
[----:B------:R-:W-:Y:S01]  /*32a0*/  UIMAD UR13, UR34, UR19, UR13 ;  /* 0x00000013220d72a4 */ /* 0x000fe2000f8e020d */
[----:B------:R3:W-:Y:S01]  /*32b0*/  @P4 STS.128 [R230+0x1a000], RZ ;  /* 0x01a000ffe6004388 */ /* 0x0007e20000000c00 */
[----:B------:R-:W-:Y:S01]  /*32c0*/  IMAD.SHL.U32 R16, R84, 0x4, RZ ;  /* 0x0000000454107824 */ /* 0x000fe200078e00ff */
[----:B------:R-:W-:Y:S01]  /*32d0*/  IADD3 R8, P0, R4, UR29, RZ ;  /* 0x0000001d04087c10 */ /* 0x000fe2000ff1e0ff */
[----:B------:R-:W-:Y:S01]  /*32e0*/  BSSY B0, `(.L_x_420) ;  /* 0x000003f000007945 */ /* 0x000fe20003800000 */
[----:B------:R3:W-:Y:S01]  /*32f0*/  @P4 STS.128 [R230+0x1c000], RZ ;  /* 0x01c000ffe6004388 */ /* 0x0007e20000000c00 */
[----:B------:R-:W-:Y:S01]  /*3300*/  MOV R4, UR13 ;  /* 0x0000000d00047c02 */ /* 0x000fe20008000f00 */
[----:B------:R-:W-:Y:S01]  /*3310*/  IMAD.MOV.U32 R242, RZ, RZ, 0x7f800000 ;  /* 0x7f800000fff27424 */ /* 0x000fe200078e00ff */
[----:B------:R-:W-:Y:S01]  /*3320*/  SHF.R.S32.HI R245, RZ, 0x1f, R84 ;  /* 0x0000001ffff57819 */ /* 0x000fe20000011454 */
[----:B------:R3:W-:Y:S01]  /*3330*/  @P4 STS.128 [R230+0x1e000], RZ ;  /* 0x01e000ffe6004388 */ /* 0x0007e20000000c00 */
[----:B------:R-:W-:Y:S01]  /*3340*/  IADD3.X R9, R5, UR31, R4, P0, !PT ;  /* 0x0000001f05097c10 */ /* 0x000fe200087fe404 */
[----:B------:R-:W-:Y:S01]  /*3350*/  IMAD R4, R24, UR14, RZ ;  /* 0x0000000e18047c24 */ /* 0x000fe2000f8e02ff */
[----:B------:R-:W-:-:S02]  /*3360*/  IADD3 R16, P1, R16, UR10, RZ ;  /* 0x0000000a10107c10 */ /* 0x000fc4000ff3e0ff */
[----:B------:R-:W-:Y:S01]  /*3370*/  SHF.L.U64.HI R5, R84, 0x2, R245 ;  /* 0x0000000254057819 */ /* 0x000fe200000102f5 */
[C---:B------:R-:W-:Y:S01]  /*3380*/  IMAD R15, R18.reuse, UR15, R4 ;  /* 0x0000000f120f7c24 */ /* 0x040fe2000f8e0204 */
[----:B------:R-:W-:Y:S01]  /*3390*/  MOV R243, 0x7f800000 ;  /* 0x7f80000000f37802 */ /* 0x000fe20000000f00 */
[----:B------:R-:W-:Y:S01]  /*33a0*/  IMAD.WIDE.U32 R8, R18, UR14, R8 ;  /* 0x0000000e12087c25 */ /* 0x000fe2000f8e0008 */
[----:B------:R-:W-:-:S03]  /*33b0*/  IADD3.X R17, R5, UR9, RZ, P1, !PT ;  /* 0x0000000905117c10 */ /* 0x000fc60008ffe4ff */
[----:B------:R-:W-:Y:S01]  /*33c0*/  IMAD.IADD R19, R9, 0x1, R15 ;  /* 0x0000000109137824 */ /* 0x000fe200078e020f */
[----:B------:R-:W-:Y:S06]  /*33d0*/  @P4 BRA `(.L_x_421) ;  /* 0x0000000000bc4947 */ /* 0x000fec0003800000 */
[----:B------:R-:W-:Y:S01]  /*33e0*/  ULDC UR13, c[0x0][0x2d0] ;  /* 0x0000b400000d7ab9 */ /* 0x000fe20000000800 */
[----:B------:R-:W1:Y:S01]  /*33f0*/  LDC.64 R26, c[0x0][0x220] ;  /* 0x00008800ff1a7b82 */ /* 0x000e620000000a00 */
[----:B------:R-:W-:Y:S01]  /*3400*/  ISETP.GE.AND P0, PT, R232, UR13, PT ;  /* 0x0000000de8007c0c */ /* 0x000fe2000bf06270 */
[----:B------:R-:W-:Y:S01]  /*3410*/  IMAD R6, R23, UR18, RZ ;  /* 0x0000001217067c24 */ /* 0x000fe2000f8e02ff */
[----:B------:R-:W-:Y:S02]  /*3420*/  MOV R4, UR29 ;  /* 0x0000001d00047c02 */ /* 0x000fe40008000f00 */
[----:B------:R-:W-:Y:S01]  /*3430*/  MOV R5, UR31 ;  /* 0x0000001f00057c02 */ /* 0x000fe20008000f00 */
[C---:B------:R-:W-:Y:S01]  /*3440*/  IMAD R11, R21.reuse, UR19, R6 ;  /* 0x00000013150b7c24 */ /* 0x040fe2000f8e0206 */
[----:B------:R-:W-:Y:S01]  /*3450*/  ISETP.GE.AND P2, PT, R248, UR13, PT ;  /* 0x0000000df8007c0c */ /* 0x000fe2000bf46270 */
[----:B------:R-:W-:-:S06]  /*3460*/  IMAD.WIDE.U32 R4, R21, UR18, R4 ;  /* 0x0000001215047c25 */ /* 0x000fcc000f8e0004 */
[----:B------:R-:W2:Y:S01]  /*3470*/  @!P0 LDC.64 R12, c[0x0][0x220] ;  /* 0x00008800ff0c8b82 */ /* 0x000ea20000000a00 */
        /* <DEDUP_REMOVED lines=8> */
[----:B--2---:R-:W-:-:S04]  /*3500*/  @!P0 LEA R12, P1, R6, R12, 0x1 ;  /* 0x0000000c060c8211 */ /* 0x004fc800078208ff */
[----:B------:R-:W-:Y:S01]  /*3510*/  @!P0 LEA.HI.X R13, R6, R13, R10, 0x1, P1 ;  /* 0x0000000d060d8211 */ /* 0x000fe200008f0c0a */
[----:B-1----:R-:W-:Y:S01]  /*3520*/  IMAD.WIDE R10, R232, 0x2, R26 ;  /* 0x00000002e80a7825 */ /* 0x002fe200078e021a */
        /* <DEDUP_REMOVED lines=26> */
.L_x_421:
[----:B------:R-:W-:Y:S05]  /*36d0*/  BSYNC B0 ;  /* 0x0000000000007941 */ /* 0x000fea0003800000 */
.L_x_420:
[----:B------:R1:W-:Y:S01]  /*36e0*/  @P3 STS.128 [R230+0x19000], RZ ;  /* 0x019000ffe6003388 */ /* 0x0003e20000000c00 */
[----:B------:R-:W-:Y:S03]  /*36f0*/  BSSY B0, `(.L_x_422) ;  /* 0x0000037000007945 */ /* 0x000fe60003800000 */
[----:B------:R1:W-:Y:S04]  /*3700*/  @P3 STS.128 [R230+0x1b000], RZ ;  /* 0x01b000ffe6003388 */ /* 0x0003e80000000c00 */
[----:B------:R1:W-:Y:S04]  /*3710*/  @P3 STS.128 [R230+0x1d000], RZ ;  /* 0x01d000ffe6003388 */ /* 0x0003e80000000c00 */
[----:B------:R1:W-:Y:S01]  /*3720*/  @P3 STS.128 [R230+0x1f000], RZ ;  /* 0x01f000ffe6003388 */ /* 0x0003e20000000c00 */
[----:B------:R-:W-:Y:S05]  /*3730*/  @P3 BRA `(.L_x_423) ;  /* 0x0000000000c83947 */ /* 0x000fea0003800000 */
[----:B------:R-:W-:Y:S01]  /*3740*/  ULDC UR13, c[0x0][0x2d0] ;  /* 0x0000b400000d7ab9 */ /* 0x000fe20000000800 */
[----:B------:R-:W-:Y:S01]  /*3750*/  IADD3 R6, P0, R21, 0x20, RZ ;  /* 0x0000002015067810 */ /* 0x000fe20007f1e0ff */
[----:B-1----:R-:W1:Y:S01]  /*3760*/  LDC.64 R12, c[0x0][0x220] ;  /* 0x00008800ff0c7b82 */ /* 0x002e620000000a00 */
[----:B------:R-:W-:Y:S01]  /*3770*/  ISETP.GE.AND P3, PT, R232, UR13, PT ;  /* 0x0000000de8007c0c */ /* 0x000fe2000bf66270 */
[----:B--2---:R-:W-:Y:S01]  /*3780*/  IMAD.U32 R4, RZ, RZ, UR29 ;  /* 0x0000001dff047e24 */ /* 0x004fe2000f8e00ff */
[----:B------:R-:W-:Y:S01]  /*3790*/  IADD3 R14, P1, R14, 0x20, RZ ;  /* 0x000000200e0e7810 */ /* 0x000fe20007f3e0ff */
[----:B------:R-:W-:Y:S01]  /*37a0*/  IMAD.X R7, RZ, RZ, R23, P0 ;  /* 0x000000ffff077224 */ /* 0x000fe200000e0617 */
[----:B------:R-:W-:Y:S02]  /*37b0*/  MOV R5, UR31 ;  /* 0x0000001f00057c02 */ /* 0x000fe40008000f00 */
[----:B------:R-:W-:Y:S01]  /*37c0*/  ISETP.GE.AND P2, PT, R248, UR13, PT ;  /* 0x0000000df8007c0c */ /* 0x000fe2000bf46270 */
[----:B------:R-:W-:-:S02]  /*37d0*/  IMAD R7, R7, UR18, RZ ;  /* 0x0000001207077c24 */ /* 0x000fc4000f8e02ff */
[----:B------:R-:W-:Y:S01]  /*37e0*/  IMAD.X R9, RZ, RZ, R25, P1 ;  /* 0x000000ffff097224 */ /* 0x000fe200008e0619 */
[----:B------:R-:W-:Y:S01]  /*37f0*/  ISETP.GE.AND P1, PT, R247, UR13, PT ;  /* 0x0000000df7007c0c */ /* 0x000fe2000bf26270 */
[C---:B------:R-:W-:Y:S02]  /*3800*/  IMAD.WIDE.U32 R4, R6.reuse, UR18, R4 ;  /* 0x0000001206047c25 */ /* 0x040fe4000f8e0004 */
[----:B------:R-:W2:Y:S01]  /*3810*/  @!P3 LDC.64 R10, c[0x0][0x220] ;  /* 0x00008800ff0abb82 */ /* 0x000ea20000000a00 */
[----:B------:R1:W-:Y:S01]  /*3820*/  @P3 STS.128 [R230+0x19000], RZ ;  /* 0x019000ffe6003388 */ /* 0x0003e20000000c00 */
[----:B------:R-:W-:Y:S02]  /*3830*/  IMAD R6, R6, UR19, R7 ;  /* 0x0000001306067c24 */ /* 0x000fe4000f8e0207 */
[----:B------:R-:W-:Y:S01]  /*3840*/  IMAD R7, R9, UR18, RZ ;  /* 0x0000001209077c24 */ /* 0x000fe2000f8e02ff */
[----:B------:R-:W-:Y:S01]  /*3850*/  MOV R9, R19 ;  /* 0x0000001300097202 */ /* 0x000fe20000000f00 */
[----:B------:R-:W-:-:S02]  /*3860*/  IMAD.IADD R5, R5, 0x1, R6 ;  /* 0x0000000105057824 */ /* 0x000fc400078e0206 */
[----:B------:R-:W-:-:S04]  /*3870*/  IMAD.WIDE.U32 R8, R14, UR18, R8 ;  /* 0x000000120e087c25 */ /* 0x000fc8000f8e0008 */
[----:B------:R-:W-:Y:S02]  /*3880*/  IMAD R14, R14, UR19, R7 ;  /* 0x000000130e0e7c24 */ /* 0x000fe4000f8e0207 */
[----:B------:R-:W-:-:S03]  /*3890*/  IMAD.WIDE.U32 R6, R18, UR14, R4 ;  /* 0x0000000e12067c25 */ /* 0x000fc6000f8e0004 */
[----:B------:R-:W-:Y:S01]  /*38a0*/  IADD3 R14, R9, R14, RZ ;  /* 0x0000000e090e7210 */ /* 0x000fe20007ffe0ff */
[----:B-1----:R-:W-:Y:S01]  /*38b0*/  IMAD.WIDE R4, R232, 0x2, R12 ;  /* 0x00000002e8047825 */ /* 0x002fe200078e020c */
[----:B--2---:R-:W-:-:S03]  /*38c0*/  @!P3 LEA R10, P0, R8, R10, 0x1 ;  /* 0x0000000a080ab211 */ /* 0x004fc600078008ff */
[----:B------:R-:W-:Y:S01]  /*38d0*/  IMAD.IADD R7, R15, 0x1, R7 ;  /* 0x000000010f077824 */ /* 0x000fe200078e0207 */
[----:B------:R-:W-:Y:S02]  /*38e0*/  LEA R4, P4, R6, R4, 0x1 ;  /* 0x0000000406047211 */ /* 0x000fe400078808ff */
[----:B------:R-:W-:Y:S02]  /*38f0*/  @!P3 LEA.HI.X R11, R8, R11, R14, 0x1, P0 ;  /* 0x0000000b080bb211 */ /* 0x000fe400000f0c0e */
[----:B------:R-:W-:Y:S02]  /*3900*/  ISETP.GE.AND P0, PT, R246, UR13, PT ;  /* 0x0000000df6007c0c */ /* 0x000fe4000bf06270 */
[----:B------:R-:W-:Y:S01]  /*3910*/  LEA.HI.X R5, R6, R5, R7, 0x1, P4 ;  /* 0x0000000506057211 */ /* 0x000fe200020f0c07 */
        /* <DEDUP_REMOVED lines=20> */
.L_x_423:
[----:B------:R-:W-:Y:S05]  /*3a60*/  BSYNC B0 ;  /* 0x0000000000007941 */ /* 0x000fea0003800000 */
.L_x_422:
[----:B------:R-:W1:Y:S01]  /*3a70*/  LDC R251, c[0x0][0x270] ;  /* 0x00009c00fffb7b82 */ /* 0x000e620000000800 */
[----:B------:R-:W-:Y:S01]  /*3a80*/  UIADD3 UR13, UR34, 0x40, URZ ;  /* 0x00000040220d7890 */ /* 0x000fe2000fffe03f */
[----:B------:R-:W-:Y:S01]  /*3a90*/  IMAD.SHL.U32 R244, R84, 0x4, RZ ;  /* 0x0000000454f47824 */ /* 0x000fe200078e00ff */
        /* <DEDUP_REMOVED lines=64> */
[----:B------:R-:W-:Y:S01]  /*3ea0*/  SHF.L.U64.HI R245, R84, 0x2, R245 ;  /* 0x0000000254f57819 */ /* 0x000fe200000102f5 */
[----:B------:R-:W-:Y:S01]  /*3eb0*/  UISETP.GE.AND UP0, UPT, UR13, UR5, UPT ;  /* 0x000000050d00728c */ /* 0x000fe2000bf06270 */
[----:B------:R1:W5:Y:S01]  /*3ec0*/  @!P6 LDG.E R242, desc[UR6][R16.64] ;  /* 0x0000000610f2e981 */ /* 0x000362000c1e1900 */
[----:B------:R-:W-:Y:S01]  /*3ed0*/  ULDC UR17, c[0x0][0x2d0] ;  /* 0x0000b40000117ab9 */ /* 0x000fe20000000800 */
[----:B------:R-:W-:Y:S01]  /*3ee0*/  ULDC UR18, c[0x0][0x2dc] ;  /* 0x0000b70000127ab9 */ /* 0x000fe20000000800 */
[----:B------:R-:W-:Y:S01]  /*3ef0*/  ULDC UR13, c[0x0][0x2ec] ;  /* 0x0000bb00000d7ab9 */ /* 0x000fe20000000800 */
[----:B------:R1:W5:Y:S04]  /*3f00*/  @!P5 LDG.E R243, desc[UR6][R16.64+0x20] ;  /* 0x0000200610f3d981 */ /* 0x000368000c1e1900 */
[----:B------:R-:W0:Y:S02]  /*3f10*/  LDGDEPBAR ;  /* 0x00000000000079af */ /* 0x000e240000000000 */
.L_x_426:
[----:B------:R-:W0:Y:S01]  /*3f20*/  LDGDEPBAR ;  /* 0x00000000000079af */ /* 0x000e220000000000 */
[----:B------:R-:W-:Y:S01]  /*3f30*/  PLOP3.LUT P1, PT, PT, PT, UP0, 0x80, 0x0 ;  /* 0x000000000000781c */ /* 0x000fe20003f2f008 */
[----:B------:R-:W-:Y:S01]  /*3f40*/  UISETP.GE.AND UP3, UPT, UR8, 0x1, UPT ;  /* 0x000000010800788c */ /* 0x000fe2000bf66270 */
[----:B------:R-:W-:Y:S02]  /*3f50*/  PLOP3.LUT P5, PT, PT, PT, UP0, 0x80, 0x0 ;  /* 0x000000000000781c */ /* 0x000fe40003faf008 */
[----:B------:R-:W-:Y:S02]  /*3f60*/  PLOP3.LUT P2, PT, PT, PT, UP0, 0x80, 0x0 ;  /* 0x000000000000781c */ /* 0x000fe40003f4f008 */
[----:B------:R-:W-:Y:S02]  /*3f70*/  PLOP3.LUT P0, PT, PT, PT, UP0, 0x80, 0x0 ;  /* 0x000000000000781c */ /* 0x000fe40003f0f008 */
[----:B------:R-:W-:Y:S02]  /*3f80*/  PLOP3.LUT P4, PT, PT, PT, UP0, 0x80, 0x0 ;  /* 0x000000000000781c */ /* 0x000fe40003f8f008 */
[----:B-----5:R-:W-:Y:S02]  /*3f90*/  FSETP.NEU.FTZ.AND P3, PT, R242, -INF , PT ;  /* 0xff800000f200780b */ /* 0x020fe40003f7d000 */
[----:B------:R-:W-:Y:S01]  /*3fa0*/  PLOP3.LUT P6, PT, PT, PT, UP0, 0x80, 0x0 ;  /* 0x000000000000781c */ /* 0x000fe20003fcf008 */
[----:B------:R-:W-:Y:S04]  /*3fb0*/  DEPBAR.LE SB0, 0x0 ;  /* 0x000080000000791a */ /* 0x000fe80000000000 */
[----:B------:R-:W-:Y:S06]  /*3fc0*/  BAR.SYNC.DEFER_BLOCKING 0x0 ;  /* 0x0000000000007b1d */ /* 0x000fec0000010000 */
[----:B-1----:R-:W-:Y:S04]  /*3fd0*/  LDSM.16.M88.4 R16, [R218] ;  /* 0x00000000da10783b */ /* 0x002fe80000000200 */
[----:B------:R-:W2:Y:S04]  /*3fe0*/  LDSM.16.M88.4 R8, [R3+UR4+0x10000] ;  /* 0x010000040308783b */ /* 0x000ea80008000200 */
[----:B------:R-:W1:Y:S04]  /*3ff0*/  LDSM.16.M88.4 R84, [R3+UR4+0x10800] ;  /* 0x010800040354783b */ /* 0x000e680008000200 */
[----:B------:R-:W-:Y:S04]  /*4000*/  LDSM.16.M88.4 R88, [R220] ;  /* 0x00000000dc58783b */ /* 0x000fe80000000200 */
[----:B------:R-:W3:Y:S04]  /*4010*/  LDSM.16.M88.4 R92, [R2] ;  /* 0x00000000025c783b */ /* 0x000ee80000000200 */
[----:B------:R-:W4:Y:S04]  /*4020*/  LDSM.16.M88.4 R96, [R2+0x800] ;  /* 0x000800000260783b */ /* 0x000f280000000200 */
[----:B------:R-:W-:Y:S04]  /*4030*/  LDSM.16.M88.4 R100, [R223] ;  /* 0x00000000df64783b */ /* 0x000fe80000000200 */
[----:B------:R-:W4:Y:S04]  /*4040*/  LDSM.16.M88.4 R104, [R217] ;  /* 0x00000000d968783b */ /* 0x000f280000000200 */
[----:B------:R-:W-:Y:S04]  /*4050*/  LDSM.16.M88.4 R108, [R222] ;  /* 0x00000000de6c783b */ /* 0x000fe80000000200 */
[----:B------:R-:W-:Y:S01]  /*4060*/  LDSM.16.M88.4 R112, [R216] ;  /* 0x00000000d870783b */ /* 0x000fe20000000200 */
[C---:B--2---:R-:W-:Y:S06]  /*4070*/  HMMA.16816.F32 R4, R16.reuse, R8, RZ ;  /* 0x000000081004723c */ /* 0x044fec00000018ff */
[C---:B------:R-:W-:Y:S06]  /*4080*/  HMMA.16816.F32 R8, R16.reuse, R10, RZ ;  /* 0x0000000a1008723c */ /* 0x040fec00000018ff */
[C---:B-1----:R-:W-:Y:S06]  /*4090*/  HMMA.16816.F32 R12, R16.reuse, R84, RZ ;  /* 0x00000054100c723c */ /* 0x042fec00000018ff */
[----:B------:R-:W-:Y:S01]  /*40a0*/  HMMA.16816.F32 R16, R16, R86, RZ ;  /* 0x000000561010723c */ /* 0x000fe200000018ff */
[----:B------:R-:W1:Y:S05]  /*40b0*/  LDSM.16.M88.4 R84, [R217+0x800] ;  /* 0x00080000d954783b */ /* 0x000e6a0000000200 */
[C---:B---3--:R-:W-:Y:S06]  /*40c0*/  HMMA.16816.F32 R4, R88.reuse, R92, R4 ;  /* 0x0000005c5804723c */ /* 0x048fec0000001804 */
[C---:B------:R-:W-:Y:S01]  /*40d0*/  HMMA.16816.F32 R8, R88.reuse, R94, R8 ;  /* 0x0000005e5808723c */ /* 0x040fe20000001808 */
[----:B------:R-:W-:Y:S05]  /*40e0*/  LDSM.16.M88.4 R92, [R218+0x2000] ;  /* 0x00200000da5c783b */ /* 0x000fea0000000200 */
[C---:B----4-:R-:W-:Y:S06]  /*40f0*/  HMMA.16816.F32 R12, R88.reuse, R96, R12 ;  /* 0x00000060580c723c */ /* 0x050fec000000180c */
[----:B------:R-:W-:Y:S01]  /*4100*/  HMMA.16816.F32 R16, R88, R98, R16 ;  /* 0x000000625810723c */ /* 0x000fe20000001810 */
[----:B------:R-:W2:Y:S04]  /*4110*/  LDSM.16.M88.4 R88, [R216+0x800] ;  /* 0x00080000d858783b */ /* 0x000ea80000000200 */
[----:B------:R-:W3:Y:S01]  /*4120*/  LDSM.16.M88.4 R96, [R3+UR4+0x12000] ;  /* 0x012000040360783b */ /* 0x000ee20008000200 */
[C---:B------:R-:W-:Y:S06]  /*4130*/  HMMA.16816.F32 R4, R100.reuse, R104, R4 ;  /* 0x000000686404723c */ /* 0x040fec0000001804 */
[C---:B------:R-:W-:Y:S01]  /*4140*/  HMMA.16816.F32 R8, R100.reuse, R106, R8 ;  /* 0x0000006a6408723c */ /* 0x040fe20000001808 */
[----:B------:R-:W-:Y:S05]  /*4150*/  LDSM.16.M88.4 R104, [R2+0x2000] ;  /* 0x002000000268783b */ /* 0x000fea0000000200 */
[C---:B-1----:R-:W-:Y:S06]  /*4160*/  HMMA.16816.F32 R12, R100.reuse, R84, R12 ;  /* 0x00000054640c723c */ /* 0x042fec000000180c */
[----:B------:R-:W-:Y:S01]  /*4170*/  HMMA.16816.F32 R16, R100, R86, R16 ;  /* 0x000000566410723c */ /* 0x000fe20000001810 */
[----:B------:R-:W1:Y:S04]  /*4180*/  LDSM.16.M88.4 R84, [R3+UR4+0x12800] ;  /* 0x012800040354783b */ /* 0x000e680008000200 */
[----:B------:R-:W4:Y:S01]  /*4190*/  LDSM.16.M88.4 R100, [R220+0x2000] ;  /* 0x00200000dc64783b */ /* 0x000f220000000200 */
[C---:B------:R-:W-:Y:S06]  /*41a0*/  HMMA.16816.F32 R4, R108.reuse, R112, R4 ;  /* 0x000000706c04723c */ /* 0x040fec0000001804 */
[C---:B------:R-:W-:Y:S01]  /*41b0*/  HMMA.16816.F32 R8, R108.reuse, R114, R8 ;  /* 0x000000726c08723c */ /* 0x040fe20000001808 */
[----:B------:R-:W-:Y:S05]  /*41c0*/  LDSM.16.M88.4 R112, [R217+0x2000] ;  /* 0x00200000d970783b */ /* 0x000fea0000000200 */
[C---:B--2---:R-:W-:Y:S06]  /*41d0*/  HMMA.16816.F32 R12, R108.reuse, R88, R12 ;  /* 0x000000586c0c723c */ /* 0x044fec000000180c */
[----:B------:R-:W-:Y:S01]  /*41e0*/  HMMA.16816.F32 R16, R108, R90, R16 ;  /* 0x0000005a6c10723c */ /* 0x000fe20000001810 */
[----:B------:R-:W2:Y:S04]  /*41f0*/  LDSM.16.M88.4 R88, [R2+0x2800] ;  /* 0x002800000258783b */ /* 0x000ea80000000200 */
[----:B------:R-:W2:Y:S01]  /*4200*/  LDSM.16.M88.4 R108, [R223+0x2000] ;  /* 0x00200000df6c783b */ /* 0x000ea20000000200 */
[C---:B---3--:R-:W-:Y:S06]  /*4210*/  HMMA.16816.F32 R4, R92.reuse, R96, R4 ;  /* 0x000000605c04723c */ /* 0x048fec0000001804 */
[C---:B------:R-:W-:Y:S01]  /*4220*/  HMMA.16816.F32 R8, R92.reuse, R98, R8 ;  /* 0x000000625c08723c */ /* 0x040fe20000001808 */
[----:B------:R-:W-:Y:S05]  /*4230*/  LDSM.16.M88.4 R96, [R216+0x2000] ;  /* 0x00200000d860783b */ /* 0x000fea0000000200 */
[C---:B-1----:R-:W-:Y:S06]  /*4240*/  HMMA.16816.F32 R12, R92.reuse, R84, R12 ;  /* 0x000000545c0c723c */ /* 0x042fec000000180c */
[----:B------:R-:W-:Y:S01]  /*4250*/  HMMA.16816.F32 R16, R92, R86, R16 ;  /* 0x000000565c10723c */ /* 0x000fe20000001810 */
[----:B------:R-:W1:Y:S04]  /*4260*/  LDSM.16.M88.4 R84, [R217+0x2800] ;  /* 0x00280000d954783b */ /* 0x000e680000000200 */
[----:B------:R-:W3:Y:S01]  /*4270*/  LDSM.16.M88.4 R92, [R222+0x2000] ;  /* 0x00200000de5c783b */ /* 0x000ee20000000200 */
[C---:B----4-:R-:W-:Y:S06]  /*4280*/  HMMA.16816.F32 R4, R100.reuse, R104, R4 ;  /* 0x000000686404723c */ /* 0x050fec0000001804 */
[C---:B------:R-:W-:Y:S01]  /*4290*/  HMMA.16816.F32 R8, R100.reuse, R106, R8 ;  /* 0x0000006a6408723c */ /* 0x040fe20000001808 */
[----:B------:R-:W-:Y:S05]  /*42a0*/  LDSM.16.M88.4 R104, [R3+UR4+0x14000] ;  /* 0x014000040368783b */ /* 0x000fea0008000200 */
[C---:B--2---:R-:W-:Y:S06]  /*42b0*/  HMMA.16816.F32 R12, R100.reuse, R88, R12 ;  /* 0x00000058640c723c */ /* 0x044fec000000180c */
[----:B------:R-:W-:Y:S01]  /*42c0*/  HMMA.16816.F32 R16, R100, R90, R16 ;  /* 0x0000005a6410723c */ /* 0x000fe20000001810 */
[----:B------:R-:W2:Y:S04]  /*42d0*/  LDSM.16.M88.4 R88, [R216+0x2800] ;  /* 0x00280000d858783b */ /* 0x000ea80000000200 */
[----:B------:R-:W4:Y:S01]  /*42e0*/  LDSM.16.M88.4 R100, [R218+0x4000] ;  /* 0x00400000da64783b */ /* 0x000f220000000200 */
[C---:B------:R-:W-:Y:S06]  /*42f0*/  HMMA.16816.F32 R4, R108.reuse, R112, R4 ;  /* 0x000000706c04723c */ /* 0x040fec0000001804 */
[C---:B------:R-:W-:Y:S01]  /*4300*/  HMMA.16816.F32 R8, R108.reuse, R114, R8 ;  /* 0x000000726c08723c */ /* 0x040fe20000001808 */
[----:B------:R-:W-:Y:S05]  /*4310*/  LDSM.16.M88.4 R112, [R2+0x4000] ;  /* 0x004000000270783b */ /* 0x000fea0000000200 */
[C---:B-1----:R-:W-:Y:S06]  /*4320*/  HMMA.16816.F32 R12, R108.reuse, R84, R12 ;  /* 0x000000546c0c723c */ /* 0x042fec000000180c */
[----:B------:R-:W-:Y:S01]  /*4330*/  HMMA.16816.F32 R16, R108, R86, R16 ;  /* 0x000000566c10723c */ /* 0x000fe20000001810 */
[----:B------:R-:W1:Y:S04]  /*4340*/  LDSM.16.M88.4 R84, [R3+UR4+0x14800] ;  /* 0x014800040354783b */ /* 0x000e680008000200 */
[----:B------:R-:W1:Y:S01]  /*4350*/  LDSM.16.M88.4 R108, [R220+0x4000] ;  /* 0x00400000dc6c783b */ /* 0x000e620000000200 */
[C---:B---3--:R-:W-:Y:S06]  /*4360*/  HMMA.16816.F32 R4, R92.reuse, R96, R4 ;  /* 0x000000605c04723c */ /* 0x048fec0000001804 */
[C---:B------:R-:W-:Y:S01]  /*4370*/  HMMA.16816.F32 R8, R92.reuse, R98, R8 ;  /* 0x000000625c08723c */ /* 0x040fe20000001808 */
[----:B------:R-:W-:Y:S05]  /*4380*/  LDSM.16.M88.4 R96, [R217+0x4000] ;  /* 0x00400000d960783b */ /* 0x000fea0000000200 */
[C---:B--2---:R-:W-:Y:S06]  /*4390*/  HMMA.16816.F32 R12, R92.reuse, R88, R12 ;  /* 0x000000585c0c723c */ /* 0x044fec000000180c */
[----:B------:R-:W-:Y:S01]  /*43a0*/  HMMA.16816.F32 R16, R92, R90, R16 ;  /* 0x0000005a5c10723c */ /* 0x000fe20000001810 */
[----:B------:R-:W2:Y:S04]  /*43b0*/  LDSM.16.M88.4 R88, [R2+0x4800] ;  /* 0x004800000258783b */ /* 0x000ea80000000200 */
[----:B------:R-:W3:Y:S01]  /*43c0*/  LDSM.16.M88.4 R92, [R223+0x4000] ;  /* 0x00400000df5c783b */ /* 0x000ee20000000200 */
[C---:B----4-:R-:W-:Y:S06]  /*43d0*/  HMMA.16816.F32 R4, R100.reuse, R104, R4 ;  /* 0x000000686404723c */ /* 0x050fec0000001804 */
[C---:B------:R-:W-:Y:S01]  /*43e0*/  HMMA.16816.F32 R8, R100.reuse, R106, R8 ;  /* 0x0000006a6408723c */ /* 0x040fe20000001808 */
[----:B------:R-:W-:Y:S05]  /*43f0*/  LDSM.16.M88.4 R104, [R216+0x4000] ;  /* 0x00400000d868783b */ /* 0x000fea0000000200 */
[C---:B-1----:R-:W-:Y:S06]  /*4400*/  HMMA.16816.F32 R12, R100.reuse, R84, R12 ;  /* 0x00000054640c723c */ /* 0x042fec000000180c */
[----:B------:R-:W-:Y:S01]  /*4410*/  HMMA.16816.F32 R16, R100, R86, R16 ;  /* 0x000000566410723c */ /* 0x000fe20000001810 */
[----:B------:R-:W1:Y:S04]  /*4420*/  LDSM.16.M88.4 R84, [R217+0x4800] ;  /* 0x00480000d954783b */ /* 0x000e680000000200 */
[----:B------:R-:W4:Y:S01]  /*4430*/  LDSM.16.M88.4 R100, [R222+0x4000] ;  /* 0x00400000de64783b */ /* 0x000f220000000200 */
[C---:B------:R-:W-:Y:S06]  /*4440*/  HMMA.16816.F32 R4, R108.reuse, R112, R4 ;  /* 0x000000706c04723c */ /* 0x040fec0000001804 */
[C---:B------:R-:W-:Y:S01]  /*4450*/  HMMA.16816.F32 R8, R108.reuse, R114, R8 ;  /* 0x000000726c08723c */ /* 0x040fe20000001808 */
[----:B------:R-:W-:Y:S05]  /*4460*/  LDSM.16.M88.4 R112, [R3+UR4+0x16000] ;  /* 0x016000040370783b */ /* 0x000fea0008000200 */
        /* <DEDUP_REMOVED lines=9> */
[----:B------:R-:W1:Y:S04]  /*4500*/  LDSM.16.M88.4 R84, [R3+UR4+0x16800] ;  /* 0x016800040354783b */ /* 0x000e680008000200 */
[----:B------:R-:W3:Y:S01]  /*4510*/  LDSM.16.M88.4 R92, [R220+0x6000] ;  /* 0x00600000dc5c783b */ /* 0x000ee20000000200 */
[C---:B----4-:R-:W-:Y:S06]  /*4520*/  HMMA.16816.F32 R4, R100.reuse, R104, R4 ;  /* 0x000000686404723c */ /* 0x050fec0000001804 */
[C---:B------:R-:W-:Y:S01]  /*4530*/  HMMA.16816.F32 R8, R100.reuse, R106, R8 ;  /* 0x0000006a6408723c */ /* 0x040fe20000001808 */
[----:B------:R-:W-:Y:S05]  /*4540*/  LDSM.16.M88.4 R104, [R217+0x6000] ;  /* 0x00600000d968783b */ /* 0x000fea0000000200 */
        /* <DEDUP_REMOVED lines=9> */
[----:B------:R-:W1:Y:S04]  /*45e0*/  LDSM.16.M88.4 R84, [R217+0x6800] ;  /* 0x00680000d954783b */ /* 0x000e680000000200 */
[----:B------:R-:W1:Y:S01]  /*45f0*/  LDSM.16.M88.4 R108, [R222+0x6000] ;  /* 0x00600000de6c783b */ /* 0x000e620000000200 */
[C---:B---3--:R-:W-:Y:S06]  /*4600*/  HMMA.16816.F32 R4, R92.reuse, R96, R4 ;  /* 0x000000605c04723c */ /* 0x048fec0000001804 */
[C---:B------:R-:W-:Y:S06]  /*4610*/  HMMA.16816.F32 R8, R92.reuse, R98, R8 ;  /* 0x000000625c08723c */ /* 0x040fec0000001808 */
[C---:B--2---:R-:W-:Y:S06]  /*4620*/  HMMA.16816.F32 R12, R92.reuse, R88, R12 ;  /* 0x000000585c0c723c */ /* 0x044fec000000180c */
[----:B------:R-:W-:Y:S01]  /*4630*/  HMMA.16816.F32 R16, R92, R90, R16 ;  /* 0x0000005a5c10723c */ /* 0x000fe20000001810 */
[----:B------:R-:W-:Y:S04]  /*4640*/  IMAD.U32 R89, RZ, RZ, UR33 ;  /* 0x00000021ff597e24 */ /* 0x000fe8000f8e00ff */
[----:B------:R-:W-:Y:S01]  /*4650*/  @P1 IMAD R89, R89, 0x40, R252 ;  /* 0x0000004059591824 */ /* 0x000fe200078e02fc */
[C---:B----4-:R-:W-:Y:S01]  /*4660*/  HMMA.16816.F32 R4, R100.reuse, R104, R4 ;  /* 0x000000686404723c */ /* 0x050fe20000001804 */
[----:B------:R-:W-:Y:S04]  /*4670*/  PLOP3.LUT P1, PT, PT, PT, UP0, 0x80, 0x0 ;  /* 0x000000000000781c */ /* 0x000fe80003f2f008 */
[C---:B------:R-:W-:Y:S01]  /*4680*/  @P5 ISETP.GE.AND P5, PT, R89.reuse, UR5, PT ;  /* 0x0000000559005c0c */ /* 0x040fe2000bfa6270 */
[C---:B------:R-:W-:Y:S05]  /*4690*/  HMMA.16816.F32 R8, R100.reuse, R106, R8 ;  /* 0x0000006a6408723c */ /* 0x040fea0000001808 */
[----:B------:R-:W-:Y:S01]  /*46a0*/  @P2 VIADD R90, R89, 0x1 ;  /* 0x00000001595a2836 */ /* 0x000fe20000000000 */
[C---:B-1----:R-:W-:Y:S03]  /*46b0*/  HMMA.16816.F32 R12, R100.reuse, R84, R12 ;  /* 0x00000054640c723c */ /* 0x042fe6000000180c */
[C---:B------:R-:W-:Y:S02]  /*46c0*/  FSETP.NEU.FTZ.AND P2, PT, R243.reuse, -INF , PT ;  /* 0xff800000f300780b */ /* 0x040fe40003f5d000 */
[----:B------:R-:W-:Y:S01]  /*46d0*/  @P4 ISETP.GE.AND P4, PT, R90, UR5, PT ;  /* 0x000000055a004c0c */ /* 0x000fe2000bf86270 */
[----:B------:R-:W-:Y:S01]  /*46e0*/  HMMA.16816.F32 R16, R100, R86, R16 ;  /* 0x000000566410723c */ /* 0x000fe20000001810 */
[----:B------:R-:W1:Y:S04]  /*46f0*/  LDSM.16.M88.4 R84, [R216+0x6800] ;  /* 0x00680000d854783b */ /* 0x000e680000000200 */
[----:B------:R-:W-:Y:S01]  /*4700*/  FMUL.FTZ R90, R243, 1.4426950216293334961 ;  /* 0x3fb8aa3bf35a7820 */ /* 0x000fe20000410000 */
[C---:B------:R-:W-:Y:S05]  /*4710*/  HMMA.16816.F32 R4, R108.reuse, R112, R4 ;  /* 0x000000706c04723c */ /* 0x040fea0000001804 */
[----:B------:R-:W-:Y:S01]  /*4720*/  FMUL.FTZ R88, R242, 1.4426950216293334961 ;  /* 0x3fb8aa3bf2587820 */ /* 0x000fe20000410000 */
[C---:B------:R-:W-:Y:S05]  /*4730*/  HMMA.16816.F32 R8, R108.reuse, R114, R8 ;  /* 0x000000726c08723c */ /* 0x040fea0000001808 */
[----:B------:R-:W-:Y:S02]  /*4740*/  FSEL R88, R88, RZ, P3 ;  /* 0x000000ff58587208 */ /* 0x000fe40001800000 */
[----:B------:R-:W-:Y:S11]  /*4750*/  PLOP3.LUT P3, PT, PT, PT, UP0, 0x80, 0x0 ;  /* 0x000000000000781c */ /* 0x000ff60003f6f008 */
[----:B------:R-:W-:Y:S02]  /*4760*/  @P0 FSEL R4, R4, -INF , !P5 ;  /* 0xff80000004040808 */ /* 0x000fe40006800000 */
[----:B------:R-:W-:Y:S02]  /*4770*/  @P1 FSEL R5, R5, -INF , !P4 ;  /* 0xff80000005051808 */ /* 0x000fe40006000000 */
[----:B------:R-:W-:Y:S01]  /*4780*/  PLOP3.LUT P0, PT, PT, PT, UP0, 0x80, 0x0 ;  /* 0x000000000000781c */ /* 0x000fe20003f0f008 */
[--C-:B------:R-:W-:Y:S01]  /*4790*/  FFMA.FTZ R4, R4, UR13, -R88.reuse ;  /* 0x0000000d04047c23 */ /* 0x100fe20008010858 */
[----:B------:R-:W-:Y:S01]  /*47a0*/  PLOP3.LUT P1, PT, PT, PT, UP0, 0x80, 0x0 ;  /* 0x000000000000781c */ /* 0x000fe20003f2f008 */
[----:B------:R-:W-:Y:S02]  /*47b0*/  FFMA.FTZ R5, R5, UR13, -R88 ;  /* 0x0000000d05057c23 */ /* 0x000fe40008010858 */
[----:B------:R2:W-:Y:S01]  /*47c0*/  MUFU.EX2 R126, R4 ;  /* 0x00000004007e7308 */ /* 0x0005e20000000800 */
[C---:B-1----:R-:W-:Y:S06]  /*47d0*/  HMMA.16816.F32 R12, R108.reuse, R84, R12 ;  /* 0x000000546c0c723c */ /* 0x042fec000000180c */
[----:B------:R-:W-:Y:S03]  /*47e0*/  HMMA.16816.F32 R16, R108, R86, R16 ;  /* 0x000000566c10723c */ /* 0x000fe60000001810 */
[----:B------:R1:W3:Y:S02]  /*47f0*/  MUFU.EX2 R125, R5 ;  /* 0x00000005007d7308 */ /* 0x0002e40000000800 */
[----:B------:R-:W-:Y:S02]  /*4800*/  @P0 FSEL R6, R6, -INF , !P5 ;  /* 0xff80000006060808 */ /* 0x000fe40006800000 */
[----:B------:R-:W-:Y:S02]  /*4810*/  PLOP3.LUT P0, PT, PT, PT, UP0, 0x80, 0x0 ;  /* 0x000000000000781c */ /* 0x000fe40003f0f008 */
[----:B------:R-:W-:Y:S02]  /*4820*/  PLOP3.LUT P5, PT, PT, PT, UP0, 0x80, 0x0 ;  /* 0x000000000000781c */ /* 0x000fe40003faf008 */
[----:B--2---:R-:W-:Y:S02]  /*4830*/  FSEL R4, R90, RZ, P2 ;  /* 0x000000ff5a047208 */ /* 0x004fe40001000000 */
[----:B------:R-:W-:Y:S02]  /*4840*/  PLOP3.LUT P2, PT, PT, PT, UP0, 0x80, 0x0 ;  /* 0x000000000000781c */ /* 0x000fe40003f4f008 */
[----:B------:R-:W-:Y:S01]  /*4850*/  @P1 FSEL R7, R7, -INF , !P4 ;  /* 0xff80000007071808 */ /* 0x000fe20006000000 */
[--C-:B------:R-:W-:Y:S01]  /*4860*/  FFMA.FTZ R6, R6, UR13, -R4.reuse ;  /* 0x0000000d06067c23 */ /* 0x100fe20008010804 */
[----:B------:R-:W-:Y:S01]  /*4870*/  PLOP3.LUT P1, PT, PT, PT, UP0, 0x80, 0x0 ;  /* 0x000000000000781c */ /* 0x000fe20003f2f008 */
[----:B-1----:R-:W-:Y:S01]  /*4880*/  @P3 VIADD R5, R89, 0x8 ;  /* 0x0000000859053836 */ /* 0x002fe20000000000 */
[----:B------:R-:W-:Y:S01]  /*4890*/  PLOP3.LUT P3, PT, PT, PT, UP0, 0x80, 0x0 ;  /* 0x000000000000781c */ /* 0x000fe20003f6f008 */
[----:B------:R-:W-:Y:S01]  /*48a0*/  FFMA.FTZ R7, R7, UR13, -R4 ;  /* 0x0000000d07077c23 */ /* 0x000fe20008010804 */
[----:B------:R-:W-:Y:S01]  /*48b0*/  PLOP3.LUT P4, PT, PT, PT, UP0, 0x80, 0x0 ;  /* 0x000000000000781c */ /* 0x000fe20003f8f008 */
[----:B------:R3:W-:Y:S01]  /*48c0*/  MUFU.EX2 R130, R6 ;  /* 0x0000000600827308 */ /* 0x0007e20000000800 */
[----:B------:R-:W-:Y:S03]  /*48d0*/  @P6 ISETP.GE.AND P6, PT, R5, UR5, PT ;  /* 0x0000000505006c0c */ /* 0x000fe6000bfc6270 */
[----:B------:R-:W-:Y:S01]  /*48e0*/  @P2 VIADD R5, R89, 0x9 ;  /* 0x0000000959052836 */ /* 0x000fe20000000000 */
[----:B------:R-:W-:Y:S02]  /*48f0*/  @P0 FSEL R8, R8, -INF , !P6 ;  /* 0xff80000008080808 */ /* 0x000fe40007000000 */
[----:B------:R-:W-:Y:S03]  /*4900*/  PLOP3.LUT P0, PT, PT, PT, UP0, 0x80, 0x0 ;  /* 0x000000000000781c */ /* 0x000fe60003f0f008 */
[----:B------:R-:W1:Y:S01]  /*4910*/  MUFU.EX2 R129, R7 ;  /* 0x0000000700817308 */ /* 0x000e620000000800 */
[----:B------:R-:W-:Y:S01]  /*4920*/  @P5 ISETP.GE.AND P5, PT, R5, UR5, PT ;  /* 0x0000000505005c0c */ /* 0x000fe2000bfa6270 */
[----:B------:R-:W-:Y:S01]  /*4930*/  @P3 VIADD R5, R89, 0x10 ;  /* 0x0000001059053836 */ /* 0x000fe20000000000 */
[----:B------:R-:W-:Y:S01]  /*4940*/  PLOP3.LUT P2, PT, PT, PT, UP0, 0x80, 0x0 ;  /* 0x000000000000781c */ /* 0x000fe20003f4f008 */
[--C-:B------:R-:W-:Y:S01]  /*4950*/  FFMA.FTZ R8, R8, UR13, -R88.reuse ;  /* 0x0000000d08087c23 */ /* 0x100fe20008010858 */
[----:B------:R-:W-:Y:S02]  /*4960*/  @P1 FSEL R9, R9, -INF , !P5 ;  /* 0xff80000009091808 */ /* 0x000fe40006800000 */
[----:B------:R-:W-:Y:S03]  /*4970*/  PLOP3.LUT P1, PT, PT, PT, UP0, 0x80, 0x0 ;  /* 0x000000000000781c */ /* 0x000fe60003f2f008 */
[----:B------:R-:W-:Y:S01]  /*4980*/  MUFU.EX2 R123, R8 ;  /* 0x00000008007b7308 */ /* 0x000fe20000000800 */
[----:B------:R-:W-:Y:S01]  /*4990*/  @P4 ISETP.GE.AND P4, PT, R5, UR5, PT ;  /* 0x0000000505004c0c */ /* 0x000fe2000bf86270 */
[----:B------:R-:W-:Y:S01]  /*49a0*/  FFMA.FTZ R9, R9, UR13, -R88 ;  /* 0x0000000d09097c23 */ /* 0x000fe20008010858 */
[----:B------:R-:W-:Y:S02]  /*49b0*/  PLOP3.LUT P3, PT, PT, PT, UP0, 0x80, 0x0 ;  /* 0x000000000000781c */ /* 0x000fe40003f6f008 */
[----:B------:R-:W-:Y:S02]  /*49c0*/  @P0 FSEL R10, R10, -INF , !P6 ;  /* 0xff8000000a0a0808 */ /* 0x000fe40007000000 */
[----:B------:R-:W-:Y:S03]  /*49d0*/  PLOP3.LUT P0, PT, PT, PT, UP0, 0x80, 0x0 ;  /* 0x000000000000781c */ /* 0x000fe60003f0f008 */
[----:B------:R-:W-:Y:S01]  /*49e0*/  MUFU.EX2 R122, R9 ;  /* 0x00000009007a7308 */ /* 0x000fe20000000800 */
[----:B------:R-:W-:Y:S01]  /*49f0*/  PLOP3.LUT P6, PT, PT, PT, UP0, 0x80, 0x0 ;  /* 0x000000000000781c */ /* 0x000fe20003fcf008 */
[--C-:B------:R-:W-:Y:S01]  /*4a00*/  FFMA.FTZ R10, R10, UR13, -R4.reuse ;  /* 0x0000000d0a0a7c23 */ /* 0x100fe20008010804 */
[----:B------:R-:W-:Y:S01]  /*4a10*/  @P2 FSEL R11, R11, -INF , !P5 ;  /* 0xff8000000b0b2808 */ /* 0x000fe20006800000 */
[----:B------:R-:W-:Y:S01]  /*4a20*/  @P1 VIADD R5, R89, 0x11 ;  /* 0x0000001159051836 */ /* 0x000fe20000000000 */
[----:B------:R-:W-:Y:S02]  /*4a30*/  PLOP3.LUT P2, PT, PT, PT, UP0, 0x80, 0x0 ;  /* 0x000000000000781c */ /* 0x000fe40003f4f008 */
[----:B------:R-:W-:Y:S01]  /*4a40*/  PLOP3.LUT P1, PT, PT, PT, UP0, 0x80, 0x0 ;  /* 0x000000000000781c */ /* 0x000fe20003f2f008 */
[----:B------:R-:W-:Y:S01]  /*4a50*/  FFMA.FTZ R11, R11, UR13, -R4 ;  /* 0x0000000d0b0b7c23 */ /* 0x000fe20008010804 */
[----:B------:R-:W-:Y:S01]  /*4a60*/  PLOP3.LUT P5, PT, PT, PT, UP0, 0x80, 0x0 ;  /* 0x000000000000781c */ /* 0x000fe20003faf008 */
[----:B------:R-:W-:Y:S01]  /*4a70*/  MUFU.EX2 R128, R10 ;  /* 0x0000000a00807308 */ /* 0x000fe20000000800 */
[----:B---3--:R-:W-:Y:S02]  /*4a80*/  F2FP.F16.F32.PACK_AB R6, R125, R126 ;  /* 0x0000007e7d06723e */ /* 0x008fe400000000ff */
[----:B------:R-:W-:Y:S02]  /*4a90*/  @P0 FSEL R12, R12, -INF , !P4 ;  /* 0xff8000000c0c0808 */ /* 0x000fe40006000000 */
[----:B------:R-:W-:Y:S01]  /*4aa0*/  PLOP3.LUT P0, PT, PT, PT, UP0, 0x80, 0x0 ;  /* 0x000000000000781c */ /* 0x000fe20003f0f008 */
[----:B------:R2:W-:Y:S01]  /*4ab0*/  STS [R239+0x22000], R6 ;  /* 0x02200006ef007388 */ /* 0x0005e20000000800 */
[----:B------:R-:W-:Y:S03]  /*4ac0*/  @P6 ISETP.GE.AND P6, PT, R5, UR5, PT ;  /* 0x0000000505006c0c */ /* 0x000fe6000bfc6270 */
[----:B------:R-:W3:Y:S01]  /*4ad0*/  MUFU.EX2 R127, R11 ;  /* 0x0000000b007f7308 */ /* 0x000ee20000000800 */
[----:B------:R-:W-:Y:S01]  /*4ae0*/  FFMA.FTZ R12, R12, UR13, -R88 ;  /* 0x0000000d0c0c7c23 */ /* 0x000fe20008010858 */
[----:B------:R-:W-:Y:S02]  /*4af0*/  @P1 FSEL R14, R14, -INF , !P4 ;  /* 0xff8000000e0e1808 */ /* 0x000fe40006000000 */
[----:B------:R-:W-:Y:S02]  /*4b00*/  @P2 FSEL R13, R13, -INF , !P6 ;  /* 0xff8000000d0d2808 */ /* 0x000fe40007000000 */
[----:B------:R-:W-:Y:S01]  /*4b10*/  PLOP3.LUT P2, PT, PT, PT, UP0, 0x80, 0x0 ;  /* 0x000000000000781c */ /* 0x000fe20003f4f008 */
[----:B------:R-:W-:Y:S01]  /*4b20*/  FFMA.FTZ R14, R14, UR13, -R4 ;  /* 0x0000000d0e0e7c23 */ /* 0x000fe20008010804 */
[----:B------:R-:W-:Y:S01]  /*4b30*/  PLOP3.LUT P1, PT, PT, PT, UP0, 0x80, 0x0 ;  /* 0x000000000000781c */ /* 0x000fe20003f2f008 */
[----:B------:R-:W-:Y:S01]  /*4b40*/  FFMA.FTZ R13, R13, UR13, -R88 ;  /* 0x0000000d0d0d7c23 */ /* 0x000fe20008010858 */
[C---:B------:R-:W-:Y:S01]  /*4b50*/  @P0 VIADD R5, R89.reuse, 0x18 ;  /* 0x0000001859050836 */ /* 0x040fe20000000000 */
[----:B------:R-:W-:Y:S01]  /*4b60*/  PLOP3.LUT P4, PT, PT, PT, UP0, 0x80, 0x0 ;  /* 0x000000000000781c */ /* 0x000fe20003f8f008 */
[----:B------:R-:W-:Y:S01]  /*4b70*/  @P5 VIADD R89, R89, 0x19 ;  /* 0x0000001959595836 */ /* 0x000fe20000000000 */
[----:B------:R-:W-:Y:S01]  /*4b80*/  PLOP3.LUT P0, PT, PT, PT, UP0, 0x80, 0x0 ;  /* 0x000000000000781c */ /* 0x000fe20003f0f008 */
[----:B------:R-:W-:Y:S01]  /*4b90*/  MUFU.EX2 R118, R12 ;  /* 0x0000000c00767308 */ /* 0x000fe20000000800 */
[----:B------:R-:W-:Y:S02]  /*4ba0*/  @P3 ISETP.GE.AND P3, PT, R5, UR5, PT ;  /* 0x0000000505003c0c */ /* 0x000fe4000bf66270 */
[----:B-1----:R-:W-:Y:S02]  /*4bb0*/  F2FP.F16.F32.PACK_AB R5, R129, R130 ;  /* 0x000000828105723e */ /* 0x002fe400000000ff */
[----:B------:R-:W-:Y:S02]  /*4bc0*/  @P2 FSEL R15, R15, -INF , !P6 ;  /* 0xff8000000f0f2808 */ /* 0x000fe40007000000 */
[----:B------:R-:W-:Y:S01]  /*4bd0*/  @P1 FSEL R16, R16, -INF , !P3 ;  /* 0xff80000010101808 */ /* 0x000fe20005800000 */
[----:B------:R1:W-:Y:S01]  /*4be0*/  STS [R239+0x22400], R5 ;  /* 0x02240005ef007388 */ /* 0x0003e20000000800 */
[----:B------:R-:W-:Y:S01]  /*4bf0*/  PLOP3.LUT P2, PT, PT, PT, UP0, 0x80, 0x0 ;  /* 0x000000000000781c */ /* 0x000fe20003f4f008 */
[----:B------:R-:W-:Y:S01]  /*4c00*/  FFMA.FTZ R15, R15, UR13, -R4 ;  /* 0x0000000d0f0f7c23 */ /* 0x000fe20008010804 */
[----:B------:R-:W-:Y:S01]  /*4c10*/  PLOP3.LUT P1, PT, PT, PT, UP0, 0x80, 0x0 ;  /* 0x000000000000781c */ /* 0x000fe20003f2f008 */
[--C-:B------:R-:W-:Y:S01]  /*4c20*/  FFMA.FTZ R16, R16, UR13, -R88.reuse ;  /* 0x0000000d10107c23 */ /* 0x100fe20008010858 */
[----:B------:R-:W-:Y:S01]  /*4c30*/  @P4 ISETP.GE.AND P4, PT, R89, UR5, PT ;  /* 0x0000000559004c0c */ /* 0x000fe2000bf86270 */
[----:B------:R-:W4:Y:S01]  /*4c40*/  MUFU.EX2 R117, R13 ;  /* 0x0000000d00757308 */ /* 0x000f220000000800 */
[----:B---3--:R-:W-:Y:S02]  /*4c50*/  F2FP.F16.F32.PACK_AB R8, R127, R128 ;  /* 0x000000807f08723e */ /* 0x008fe400000000ff */
[----:B------:R-:W-:Y:S02]  /*4c60*/  @P0 FSEL R17, R17, -INF , !P4 ;  /* 0xff80000011110808 */ /* 0x000fe40006000000 */
[----:B------:R-:W-:Y:S01]  /*4c70*/  IADD3 R112, P0, R244, UR12, RZ ;  /* 0x0000000cf4707c10 */ /* 0x000fe2000ff1e0ff */
[----:B------:R-:W-:Y:S02]  /*4c80*/  STS [R241+0x22400], R8 ;  /* 0x02240008f1007388 */ /* 0x000fe40000000800 */
[----:B------:R-:W-:Y:S01]  /*4c90*/  @P2 FSEL R18, R18, -INF , !P3 ;  /* 0xff80000012122808 */ /* 0x000fe20005800000 */
[----:B------:R-:W-:Y:S01]  /*4ca0*/  FFMA.FTZ R88, R17, UR13, -R88 ;  /* 0x0000000d11587c23 */ /* 0x000fe20008010858 */
[----:B------:R-:W-:Y:S01]  /*4cb0*/  @P1 FSEL R19, R19, -INF , !P4 ;  /* 0xff80000013131808 */ /* 0x000fe20006000000 */
[----:B------:R-:W-:Y:S01]  /*4cc0*/  MUFU.EX2 R124, R14 ;  /* 0x0000000e007c7308 */ /* 0x000fe20000000800 */
[----:B------:R-:W-:Y:S01]  /*4cd0*/  IADD3.X R113, R245, UR11, RZ, P0, !PT ;  /* 0x0000000bf5717c10 */ /* 0x000fe200087fe4ff */
[--C-:B------:R-:W-:Y:S01]  /*4ce0*/  FFMA.FTZ R18, R18, UR13, -R4.reuse ;  /* 0x0000000d12127c23 */ /* 0x100fe20008010804 */
[----:B------:R-:W-:Y:S01]  /*4cf0*/  PLOP3.LUT P0, PT, PT, PT, UP3, 0x80, 0x0 ;  /* 0x000000000000781c */ /* 0x000fe20003f0f038 */
[----:B------:R-:W-:Y:S01]  /*4d00*/  FFMA.FTZ R4, R19, UR13, -R4 ;  /* 0x0000000d13047c23 */ /* 0x000fe20008010804 */
[----:B----4-:R-:W-:Y:S01]  /*4d10*/  F2FP.F16.F32.PACK_AB R7, R117, R118 ;  /* 0x000000767507723e */ /* 0x010fe200000000ff */
[----:B------:R-:W3:Y:S04]  /*4d20*/  LDG.E R114, desc[UR6][R112.64] ;  /* 0x0000000670727981 */ /* 0x000ee8000c1e1900 */
[----:B------:R4:W-:Y:S10]  /*4d30*/  MUFU.EX2 R119, R4 ;  /* 0x0000000400777308 */ /* 0x0009f40000000800 */
[----:B------:R-:W2:Y:S10]  /*4d40*/  MUFU.EX2 R121, R15 ;  /* 0x0000000f00797308 */ /* 0x000eb40000000800 */
[----:B------:R-:W-:Y:S01]  /*4d50*/  MUFU.EX2 R116, R16 ;  /* 0x0000001000747308 */ /* 0x000fe20000000800 */
[----:B----4-:R-:W-:Y:S05]  /*4d60*/  F2FP.F16.F32.PACK_AB R4, R122, R123 ;  /* 0x0000007b7a04723e */ /* 0x010fea00000000ff */
[----:B------:R4:W-:Y:S04]  /*4d70*/  STS [R241+0x22000], R4 ;  /* 0x02200004f1007388 */ /* 0x0009e80000000800 */
[----:B------:R-:W1:Y:S01]  /*4d80*/  MUFU.EX2 R115, R88 ;  /* 0x0000005800737308 */ /* 0x000e620000000800 */
[----:B--2---:R-:W-:Y:S01]  /*4d90*/  F2FP.F16.F32.PACK_AB R6, R121, R124 ;  /* 0x0000007c7906723e */ /* 0x004fe200000000ff */
[----:B------:R-:W-:Y:S04]  /*4da0*/  STS [R238+0x22000], R7 ;  /* 0x02200007ee007388 */ /* 0x000fe80000000800 */
[----:B------:R-:W-:Y:S04]  /*4db0*/  STS [R238+0x22400], R6 ;  /* 0x02240006ee007388 */ /* 0x000fe80000000800 */
[----:B------:R-:W4:Y:S01]  /*4dc0*/  MUFU.EX2 R120, R18 ;  /* 0x0000001200787308 */ /* 0x000f220000000800 */
[----:B------:R-:W2:Y:S01]  /*4dd0*/  LDG.E R112, desc[UR6][R112.64+0x20] ;  /* 0x0000200670707981 */ /* 0x000ea2000c1e1900 */
[----:B-1----:R-:W-:Y:S05]  /*4de0*/  F2FP.F16.F32.PACK_AB R5, R115, R116 ;  /* 0x000000747305723e */ /* 0x002fea00000000ff */
[----:B------:R-:W-:Y:S01]  /*4df0*/  STS [R240+0x22000], R5 ;  /* 0x02200005f0007388 */ /* 0x000fe20000000800 */
[----:B----4-:R-:W-:Y:S05]  /*4e00*/  F2FP.F16.F32.PACK_AB R4, R119, R120 ;  /* 0x000000787704723e */ /* 0x010fea00000000ff */
[----:B------:R-:W-:Y:S04]  /*4e10*/  STS [R240+0x22400], R4 ;  /* 0x02240004f0007388 */ /* 0x000fe80000000800 */
[----:B------:R-:W-:Y:S04]  /*4e20*/  LDSM.16.M88.4 R16, [R218+0x8000] ;  /* 0x00800000da10783b */ /* 0x000fe80000000200 */
[----:B------:R-:W1:Y:S04]  /*4e30*/  LDSM.16.M88.4 R8, [R3+UR4+0x18000] ;  /* 0x018000040308783b */ /* 0x000e680008000200 */
[----:B------:R-:W4:Y:S04]  /*4e40*/  LDSM.16.M88.4 R84, [R3+UR4+0x18800] ;  /* 0x018800040354783b */ /* 0x000f280008000200 */
[----:B------:R-:W-:Y:S04]  /*4e50*/  LDSM.16.M88.4 R88, [R220+0x8000] ;  /* 0x00800000dc58783b */ /* 0x000fe80000000200 */
[----:B------:R-:W4:Y:S04]  /*4e60*/  LDSM.16.M88.4 R92, [R2+0x8000] ;  /* 0x00800000025c783b */ /* 0x000f280000000200 */
[----:B------:R-:W4:Y:S04]  /*4e70*/  LDSM.16.M88.4 R96, [R2+0x8800] ;  /* 0x008800000260783b */ /* 0x000f280000000200 */
[----:B------:R-:W-:Y:S04]  /*4e80*/  LDSM.16.M88.4 R100, [R223+0x8000] ;  /* 0x00800000df64783b */ /* 0x000fe80000000200 */
[----:B------:R-:W4:Y:S04]  /*4e90*/  LDSM.16.M88.4 R104, [R217+0x8000] ;  /* 0x00800000d968783b */ /* 0x000f280000000200 */
[----:B------:R-:W-:Y:S01]  /*4ea0*/  LDSM.16.M88.4 R108, [R216+0x8000] ;  /* 0x00800000d86c783b */ /* 0x000fe20000000200 */
[C---:B-1----:R-:W-:Y:S06]  /*4eb0*/  HMMA.16816.F32 R4, R16.reuse, R8, RZ ;  /* 0x000000081004723c */ /* 0x042fec00000018ff */
[C---:B------:R-:W-:Y:S06]  /*4ec0*/  HMMA.16816.F32 R8, R16.reuse, R10, RZ ;  /* 0x0000000a1008723c */ /* 0x040fec00000018ff */
[C---:B----4-:R-:W-:Y:S06]  /*4ed0*/  HMMA.16816.F32 R12, R16.reuse, R84, RZ ;  /* 0x00000054100c723c */ /* 0x050fec00000018ff */
[----:B------:R-:W-:Y:S01]  /*4ee0*/  HMMA.16816.F32 R16, R16, R86, RZ ;  /* 0x000000561010723c */ /* 0x000fe200000018ff */
[----:B------:R-:W1:Y:S05]  /*4ef0*/  LDSM.16.M88.4 R84, [R217+0x8800] ;  /* 0x00880000d954783b */ /* 0x000e6a0000000200 */
[C---:B------:R-:W-:Y:S06]  /*4f00*/  HMMA.16816.F32 R4, R88.reuse, R92, R4 ;  /* 0x0000005c5804723c */ /* 0x040fec0000001804 */
[C---:B------:R-:W-:Y:S01]  /*4f10*/  HMMA.16816.F32 R8, R88.reuse, R94, R8 ;  /* 0x0000005e5808723c */ /* 0x040fe20000001808 */
[----:B------:R-:W4:Y:S05]  /*4f20*/  LDSM.16.M88.4 R92, [R222+0x8000] ;  /* 0x00800000de5c783b */ /* 0x000f2a0000000200 */
[C---:B------:R-:W-:Y:S06]  /*4f30*/  HMMA.16816.F32 R12, R88.reuse, R96, R12 ;  /* 0x00000060580c723c */ /* 0x040fec000000180c */
[----:B------:R-:W-:Y:S01]  /*4f40*/  HMMA.16816.F32 R16, R88, R98, R16 ;  /* 0x000000625810723c */ /* 0x000fe20000001810 */
[----:B------:R-:W4:Y:S04]  /*4f50*/  LDSM.16.M88.4 R88, [R216+0x8800] ;  /* 0x00880000d858783b */ /* 0x000f280000000200 */
[----:B------:R-:W-:Y:S01]  /*4f60*/  LDSM.16.M88.4 R96, [R218+0xa000] ;  /* 0x00a00000da60783b */ /* 0x000fe20000000200 */
[C---:B------:R-:W-:Y:S06]  /*4f70*/  HMMA.16816.F32 R4, R100.reuse, R104, R4 ;  /* 0x000000686404723c */ /* 0x040fec0000001804 */
[C---:B------:R-:W-:Y:S01]  /*4f80*/  HMMA.16816.F32 R8, R100.reuse, R106, R8 ;  /* 0x0000006a6408723c */ /* 0x040fe20000001808 */
[----:B------:R-:W4:Y:S05]  /*4f90*/  LDSM.16.M88.4 R104, [R3+UR4+0x1a000] ;  /* 0x01a000040368783b */ /* 0x000f2a0008000200 */
[C---:B-1----:R-:W-:Y:S06]  /*4fa0*/  HMMA.16816.F32 R12, R100.reuse, R84, R12 ;  /* 0x00000054640c723c */ /* 0x042fec000000180c */
[----:B------:R-:W-:Y:S01]  /*4fb0*/  HMMA.16816.F32 R16, R100, R86, R16 ;  /* 0x000000566410723c */ /* 0x000fe20000001810 */
[----:B------:R-:W1:Y:S04]  /*4fc0*/  LDSM.16.M88.4 R84, [R3+UR4+0x1a800] ;  /* 0x01a800040354783b */ /* 0x000e680008000200 */
[----:B------:R-:W-:Y:S01]  /*4fd0*/  LDSM.16.M88.4 R100, [R220+0xa000] ;  /* 0x00a00000dc64783b */ /* 0x000fe20000000200 */
[C---:B----4-:R-:W-:Y:S06]  /*4fe0*/  HMMA.16816.F32 R4, R92.reuse, R108, R4 ;  /* 0x0000006c5c04723c */ /* 0x050fec0000001804 */
        /* <DEDUP_REMOVED lines=8> */
[----:B------:R-:W4:Y:S05]  /*5070*/  LDSM.16.M88.4 R104, [R217+0xa000] ;  /* 0x00a00000d968783b */ /* 0x000f2a0000000200 */
[C---:B-1----:R-:W-:Y:S06]  /*5080*/  HMMA.16816.F32 R12, R96.reuse, R84, R12 ;  /* 0x00000054600c723c */ /* 0x042fec000000180c */
[----:B------:R-:W-:Y:S01]  /*5090*/  HMMA.16816.F32 R16, R96, R86, R16 ;  /* 0x000000566010723c */ /* 0x000fe20000001810 */
[----:B------:R-:W1:Y:S04]  /*50a0*/  LDSM.16.M88.4 R84, [R217+0xa800] ;  /* 0x00a80000d954783b */ /* 0x000e680000000200 */
[----:B------:R-:W-:Y:S01]  /*50b0*/  LDSM.16.M88.4 R96, [R222+0xa000] ;  /* 0x00a00000de60783b */ /* 0x000fe20000000200 */
[C---:B----4-:R-:W-:Y:S06]  /*50c0*/  HMMA.16816.F32 R4, R100.reuse, R108, R4 ;  /* 0x0000006c6404723c */ /* 0x050fec0000001804 */
[C---:B------:R-:W-:Y:S01]  /*50d0*/  HMMA.16816.F32 R8, R100.reuse, R110, R8 ;  /* 0x0000006e6408723c */ /* 0x040fe20000001808 */
[----:B------:R-:W4:Y:S05]  /*50e0*/  LDSM.16.M88.4 R108, [R216+0xa000] ;  /* 0x00a00000d86c783b */ /* 0x000f2a0000000200 */
[C---:B------:R-:W-:Y:S06]  /*50f0*/  HMMA.16816.F32 R12, R100.reuse, R88, R12 ;  /* 0x00000058640c723c */ /* 0x040fec000000180c */
[----:B------:R-:W-:Y:S01]  /*5100*/  HMMA.16816.F32 R16, R100, R90, R16 ;  /* 0x0000005a6410723c */ /* 0x000fe20000001810 */
[----:B------:R-:W3:Y:S04]  /*5110*/  LDSM.16.M88.4 R88, [R216+0xa800] ;  /* 0x00a80000d858783b */ /* 0x000ee80000000200 */
[----:B------:R-:W-:Y:S01]  /*5120*/  LDSM.16.M88.4 R100, [R218+0xc000] ;  /* 0x00c00000da64783b */ /* 0x000fe20000000200 */
[C---:B------:R-:W-:Y:S06]  /*5130*/  HMMA.16816.F32 R4, R92.reuse, R104, R4 ;  /* 0x000000685c04723c */ /* 0x040fec0000001804 */
[C---:B------:R-:W-:Y:S01]  /*5140*/  HMMA.16816.F32 R8, R92.reuse, R106, R8 ;  /* 0x0000006a5c08723c */ /* 0x040fe20000001808 */
[----:B------:R-:W3:Y:S05]  /*5150*/  LDSM.16.M88.4 R104, [R3+UR4+0x1c000] ;  /* 0x01c000040368783b */ /* 0x000eea0008000200 */
[C---:B-1----:R-:W-:Y:S06]  /*5160*/  HMMA.16816.F32 R12, R92.reuse, R84, R12 ;  /* 0x000000545c0c723c */ /* 0x042fec000000180c */
[----:B------:R-:W-:Y:S01]  /*5170*/  HMMA.16816.F32 R16, R92, R86, R16 ;  /* 0x000000565c10723c */ /* 0x000fe20000001810 */
[----:B------:R-:W1:Y:S04]  /*5180*/  LDSM.16.M88.4 R84, [R3+UR4+0x1c800] ;  /* 0x01c800040354783b */ /* 0x000e680008000200 */
[----:B------:R-:W-:Y:S01]  /*5190*/  LDSM.16.M88.4 R92, [R220+0xc000] ;  /* 0x00c00000dc5c783b */ /* 0x000fe20000000200 */
[C---:B----4-:R-:W-:Y:S06]  /*51a0*/  HMMA.16816.F32 R4, R96.reuse, R108, R4 ;  /* 0x0000006c6004723c */ /* 0x050fec0000001804 */
[C---:B------:R-:W-:Y:S01]  /*51b0*/  HMMA.16816.F32 R8, R96.reuse, R110, R8 ;  /* 0x0000006e6008723c */ /* 0x040fe20000001808 */
[----:B------:R-:W4:Y:S05]  /*51c0*/  LDSM.16.M88.4 R108, [R2+0xc000] ;  /* 0x00c00000026c783b */ /* 0x000f2a0000000200 */
[C---:B---3--:R-:W-:Y:S06]  /*51d0*/  HMMA.16816.F32 R12, R96.reuse, R88, R12 ;  /* 0x00000058600c723c */ /* 0x048fec000000180c */
[----:B------:R-:W-:Y:S01]  /*51e0*/  HMMA.16816.F32 R16, R96, R90, R16 ;  /* 0x0000005a6010723c */ /* 0x000fe20000001810 */
[----:B------:R-:W3:Y:S04]  /*51f0*/  LDSM.16.M88.4 R88, [R2+0xc800] ;  /* 0x00c800000258783b */ /* 0x000ee80000000200 */
[----:B------:R-:W-:Y:S01]  /*5200*/  LDSM.16.M88.4 R96, [R223+0xc000] ;  /* 0x00c00000df60783b */ /* 0x000fe20000000200 */
[C---:B------:R-:W-:Y:S06]  /*5210*/  HMMA.16816.F32 R4, R100.reuse, R104, R4 ;  /* 0x000000686404723c */ /* 0x040fec0000001804 */
[C---:B------:R-:W-:Y:S01]  /*5220*/  HMMA.16816.F32 R8, R100.reuse, R106, R8 ;  /* 0x0000006a6408723c */ /* 0x040fe20000001808 */
[----:B------:R-:W2:Y:S05]  /*5230*/  LDSM.16.M88.4 R104, [R217+0xc000] ;  /* 0x00c00000d968783b */ /* 0x000eaa0000000200 */
[C---:B-1----:R-:W-:Y:S06]  /*5240*/  HMMA.16816.F32 R12, R100.reuse, R84, R12 ;  /* 0x00000054640c723c */ /* 0x042fec000000180c */
[----:B------:R-:W-:Y:S01]  /*5250*/  HMMA.16816.F32 R16, R100, R86, R16 ;  /* 0x000000566410723c */ /* 0x000fe20000001810 */
[----:B------:R-:W1:Y:S04]  /*5260*/  LDSM.16.M88.4 R84, [R217+0xc800] ;  /* 0x00c80000d954783b */ /* 0x000e680000000200 */
        /* <DEDUP_REMOVED lines=8> */
[C---:B--2---:R-:W-:Y:S06]  /*52f0*/  HMMA.16816.F32 R4, R96.reuse, R104, R4 ;  /* 0x000000686004723c */ /* 0x044fec0000001804 */
[C---:B------:R-:W-:Y:S01]  /*5300*/  HMMA.16816.F32 R8, R96.reuse, R106, R8 ;  /* 0x0000006a6008723c */ /* 0x040fe20000001808 */
[----:B------:R-:W2:Y:S05]  /*5310*/  LDSM.16.M88.4 R104, [R3+UR4+0x1e000] ;  /* 0x01e000040368783b */ /* 0x000eaa0008000200 */
        /* <DEDUP_REMOVED lines=23> */
[----:B------:R-:W3:Y:S05]  /*5490*/  LDSM.16.M88.4 R88, [R216+0xe800] ;  /* 0x00e80000d858783b */ /* 0x000eea0000000200 */
[C---:B--2---:R-:W-:Y:S06]  /*54a0*/  HMMA.16816.F32 R4, R100.reuse, R104, R4 ;  /* 0x000000686404723c */ /* 0x044fec0000001804 */
[C---:B------:R-:W-:Y:S06]  /*54b0*/  HMMA.16816.F32 R8, R100.reuse, R106, R8 ;  /* 0x0000006a6408723c */ /* 0x040fec0000001808 */
[C---:B-1----:R-:W-:Y:S06]  /*54c0*/  HMMA.16816.F32 R12, R100.reuse, R84, R12 ;  /* 0x00000054640c723c */ /* 0x042fec000000180c */
[----:B------:R-:W-:Y:S06]  /*54d0*/  HMMA.16816.F32 R16, R100, R86, R16 ;  /* 0x000000566410723c */ /* 0x000fec0000001810 */
[C---:B----4-:R-:W-:Y:S06]  /*54e0*/  HMMA.16816.F32 R4, R92.reuse, R108, R4 ;  /* 0x0000006c5c04723c */ /* 0x050fec0000001804 */
[C---:B------:R-:W-:Y:S06]  /*54f0*/  HMMA.16816.F32 R8, R92.reuse, R110, R8 ;  /* 0x0000006e5c08723c */ /* 0x040fec0000001808 */
[C---:B---3--:R-:W-:Y:S06]  /*5500*/  HMMA.16816.F32 R12, R92.reuse, R88, R12 ;  /* 0x000000585c0c723c */ /* 0x048fec000000180c */
[----:B------:R-:W-:Y:S06]  /*5510*/  HMMA.16816.F32 R16, R92, R90, R16 ;  /* 0x0000005a5c10723c */ /* 0x000fec0000001810 */
[C---:B------:R-:W-:Y:S01]  /*5520*/  FADD.FTZ R84, -R114.reuse, R4 ;  /* 0x0000000472547221 */ /* 0x040fe20000010100 */
[----:B------:R-:W-:Y:S01]  /*5530*/  FADD.FTZ R4, -R114, R5 ;  /* 0x0000000572047221 */ /* 0x000fe20000010100 */
[----:B------:R-:W-:Y:S03]  /*5540*/  FADD.FTZ R6, -R112, R6 ;  /* 0x0000000670067221 */ /* 0x000fe60000010100 */
[----:B------:R-:W-:Y:S01]  /*5550*/  FMUL.FTZ R5, R126, R84 ;  /* 0x000000547e057220 */ /* 0x000fe20000410000 */
[----:B------:R-:W-:Y:S01]  /*5560*/  FMUL.FTZ R4, R125, R4 ;  /* 0x000000047d047220 */ /* 0x000fe20000410000 */
[----:B------:R-:W-:Y:S01]  /*5570*/  FADD.FTZ R8, -R114, R8 ;  /* 0x0000000872087221 */ /* 0x000fe20000010100 */
[----:B------:R-:W-:Y:S01]  /*5580*/  FADD.FTZ R10, -R112, R10 ;  /* 0x0000000a700a7221 */ /* 0x000fe20000010100 */
[----:B------:R-:W-:Y:S02]  /*5590*/  FADD.FTZ R9, -R114, R9 ;  /* 0x0000000972097221 */ /* 0x000fe40000010100 */
[----:B------:R-:W-:Y:S01]  /*55a0*/  F2FP.F16.F32.PACK_AB R4, R4, R5 ;  /* 0x000000050404723e */ /* 0x000fe200000000ff */
[----:B------:R-:W-:Y:S01]  /*55b0*/  FADD.FTZ R5, -R114, R12 ;  /* 0x0000000c72057221 */ /* 0x000fe20000010100 */
[----:B------:R-:W-:Y:S01]  /*55c0*/  FADD.FTZ R12, -R112, R7 ;  /* 0x00000007700c7221 */ /* 0x000fe20000010100 */
[----:B------:R-:W-:Y:S01]  /*55d0*/  FMUL.FTZ R84, R123, R8 ;  /* 0x000000087b547220 */ /* 0x000fe20000410000 */
[C---:B------:R-:W-:Y:S01]  /*55e0*/  FADD.FTZ R8, -R114.reuse, R13 ;  /* 0x0000000d72087221 */ /* 0x040fe20000010100 */
[----:B------:R1:W-:Y:S01]  /*55f0*/  STS [R239+0x20000], R4 ;  /* 0x02000004ef007388 */ /* 0x0003e20000000800 */
[----:B------:R-:W-:Y:S01]  /*5600*/  FMUL.FTZ R12, R129, R12 ;  /* 0x0000000c810c7220 */ /* 0x000fe20000410000 */
[C---:B------:R-:W-:Y:S01]  /*5610*/  FADD.FTZ R17, -R114.reuse, R17 ;  /* 0x0000001172117221 */ /* 0x040fe20000010100 */
[----:B------:R-:W-:Y:S01]  /*5620*/  FADD.FTZ R16, -R114, R16 ;  /* 0x0000001072107221 */ /* 0x000fe20000010100 */
[----:B------:R-:W-:Y:S01]  /*5630*/  FMUL.FTZ R5, R118, R5 ;  /* 0x0000000576057220 */ /* 0x000fe20000410000 */
[----:B------:R-:W-:Y:S01]  /*5640*/  FMUL.FTZ R8, R117, R8 ;  /* 0x0000000875087220 */ /* 0x000fe20000410000 */
[----:B------:R-:W-:Y:S01]  /*5650*/  FMUL.FTZ R7, R115, R17 ;  /* 0x0000001173077220 */ /* 0x000fe20000410000 */
[----:B------:R-:W-:Y:S01]  /*5660*/  FMUL.FTZ R13, R128, R10 ;  /* 0x0000000a800d7220 */ /* 0x000fe20000410000 */
[----:B------:R-:W-:Y:S01]  /*5670*/  FADD.FTZ R10, -R112, R14 ;  /* 0x0000000e700a7221 */ /* 0x000fe20000010100 */
[----:B------:R-:W-:Y:S01]  /*5680*/  FMUL.FTZ R9, R122, R9 ;  /* 0x000000097a097220 */ /* 0x000fe20000410000 */
[----:B------:R-:W-:Y:S01]  /*5690*/  F2FP.F16.F32.PACK_AB R8, R8, R5 ;  /* 0x000000050808723e */ /* 0x000fe200000000ff */
[----:B------:R-:W-:Y:S01]  /*56a0*/  FADD.FTZ R5, -R112, R15 ;  /* 0x0000000f70057221 */ /* 0x000fe20000010100 */
[----:B------:R-:W-:Y:S02]  /*56b0*/  FMUL.FTZ R10, R124, R10 ;  /* 0x0000000a7c0a7220 */ /* 0x000fe40000410000 */
[----:B------:R-:W-:Y:S01]  /*56c0*/  F2FP.F16.F32.PACK_AB R9, R9, R84 ;  /* 0x000000540909723e */ /* 0x000fe200000000ff */
[----:B------:R-:W-:Y:S05]  /*56d0*/  FMUL.FTZ R5, R121, R5 ;  /* 0x0000000579057220 */ /* 0x000fea0000410000 */
[----:B------:R-:W-:Y:S01]  /*56e0*/  F2FP.F16.F32.PACK_AB R5, R5, R10 ;  /* 0x0000000a0505723e */ /* 0x000fe200000000ff */
[----:B-1----:R-:W-:Y:S01]  /*56f0*/  FMUL.FTZ R4, R116, R16 ;  /* 0x0000001074047220 */ /* 0x002fe20000410000 */
[----:B------:R-:W-:Y:S01]  /*5700*/  FMUL.FTZ R16, R130, R6 ;  /* 0x0000000682107220 */ /* 0x000fe20000410000 */
[C---:B------:R-:W-:Y:S01]  /*5710*/  FADD.FTZ R6, -R112.reuse, R11 ;  /* 0x0000000b70067221 */ /* 0x040fe20000010100 */
[----:B------:R-:W-:Y:S02]  /*5720*/  FADD.FTZ R11, -R112, R19 ;  /* 0x00000013700b7221 */ /* 0x000fe40000010100 */
[----:B------:R-:W-:Y:S01]  /*5730*/  F2FP.F16.F32.PACK_AB R7, R7, R4 ;  /* 0x000000040707723e */ /* 0x000fe200000000ff */
[----:B------:R-:W-:Y:S01]  /*5740*/  FMUL.FTZ R6, R127, R6 ;  /* 0x000000067f067220 */ /* 0x000fe20000410000 */
[----:B------:R-:W-:Y:S01]  /*5750*/  F2FP.F16.F32.PACK_AB R4, R12, R16 ;  /* 0x000000100c04723e */ /* 0x000fe200000000ff */
[----:B------:R-:W-:Y:S01]  /*5760*/  FADD.FTZ R12, -R112, R18 ;  /* 0x00000012700c7221 */ /* 0x000fe20000010100 */
[----:B------:R-:W-:Y:S02]  /*5770*/  FMUL.FTZ R11, R119, R11 ;  /* 0x0000000b770b7220 */ /* 0x000fe40000410000 */
[----:B------:R-:W-:Y:S01]  /*5780*/  F2FP.F16.F32.PACK_AB R6, R6, R13 ;  /* 0x0000000d0606723e */ /* 0x000fe200000000ff */
[----:B------:R1:W-:Y:S01]  /*5790*/  STS [R239+0x20400], R4 ;  /* 0x02040004ef007388 */ /* 0x0003e20000000800 */
[----:B------:R-:W-:Y:S03]  /*57a0*/  FMUL.FTZ R12, R120, R12 ;  /* 0x0000000c780c7220 */ /* 0x000fe60000410000 */
[----:B------:R-:W-:Y:S04]  /*57b0*/  STS [R241+0x20000], R9 ;  /* 0x02000009f1007388 */ /* 0x000fe80000000800 */
[----:B------:R-:W-:Y:S04]  /*57c0*/  STS [R241+0x20400], R6 ;  /* 0x02040006f1007388 */ /* 0x000fe80000000800 */
[----:B------:R-:W-:Y:S04]  /*57d0*/  STS [R238+0x20000], R8 ;  /* 0x02000008ee007388 */ /* 0x000fe80000000800 */
[----:B------:R-:W-:Y:S04]  /*57e0*/  STS [R238+0x20400], R5 ;  /* 0x02040005ee007388 */ /* 0x000fe80000000800 */
[----:B------:R-:W-:Y:S01]  /*57f0*/  STS [R240+0x20000], R7 ;  /* 0x02000007f0007388 */ /* 0x000fe20000000800 */
[----:B-1----:R-:W-:Y:S05]  /*5800*/  F2FP.F16.F32.PACK_AB R4, R11, R12 ;  /* 0x0000000c0b04723e */ /* 0x002fea00000000ff */
[----:B------:R-:W-:Y:S01]  /*5810*/  STS [R240+0x20400], R4 ;  /* 0x02040004f0007388 */ /* 0x000fe20000000800 */
[----:B------:R-:W-:Y:S06]  /*5820*/  BAR.SYNC.DEFER_BLOCKING 0x0 ;  /* 0x0000000000007b1d */ /* 0x000fec0000010000 */
[----:B------:R-:W-:Y:S04]  /*5830*/  LDSM.16.MT88.4 R4, [R219+0x22000] ;  /* 0x02200000db04783b */ /* 0x000fe80000004200 */
[----:B------:R-:W1:Y:S04]  /*5840*/  LDSM.16.MT88.4 R8, [R0+0x8000] ;  /* 0x008000000008783b */ /* 0x000e680000004200 */
[----:B------:R-:W2:Y:S04]  /*5850*/  LDSM.16.MT88.4 R12, [R221+0x22000] ;  /* 0x02200000dd0c783b */ /* 0x000ea80000004200 */
[----:B------:R-:W3:Y:S04]  /*5860*/  LDSM.16.MT88.4 R16, [R0+0xa000] ;  /* 0x00a000000010783b */ /* 0x000ee80000004200 */
[----:B------:R-:W4:Y:S04]  /*5870*/  LDSM.16.MT88.4 R84, [R0+0xc000] ;  /* 0x00c000000054783b */ /* 0x000f280000004200 */
[----:B------:R-:W4:Y:S04]  /*5880*/  LDSM.16.MT88.4 R88, [R0+0xe000] ;  /* 0x00e000000058783b */ /* 0x000f280000004200 */
[----:B------:R-:W-:Y:S04]  /*5890*/  LDSM.16.MT88.4 R92, [R219+0x22800] ;  /* 0x02280000db5c783b */ /* 0x000fe80000004200 */
[----:B------:R-:W4:Y:S04]  /*58a0*/  LDSM.16.MT88.4 R96, [R0+0x8800] ;  /* 0x008800000060783b */ /* 0x000f280000004200 */
[----:B------:R-:W4:Y:S04]  /*58b0*/  LDSM.16.MT88.4 R100, [R221+0x22800] ;  /* 0x02280000dd64783b */ /* 0x000f280000004200 */
[----:B------:R-:W4:Y:S04]  /*58c0*/  LDSM.16.MT88.4 R104, [R0+0xa800] ;  /* 0x00a800000068783b */ /* 0x000f280000004200 */
        /* <DEDUP_REMOVED lines=8> */
[-C--:B------:R-:W-:Y:S06]  /*5950*/  HMMA.16816.F32 R44, R12, R18.reuse, R44 ;  /* 0x000000120c2c723c */ /* 0x080fec000000182c */
[C---:B------:R-:W-:Y:S01]  /*5960*/  HMMA.16816.F32 R48, R4.reuse, R18, R48 ;  /* 0x000000120430723c */ /* 0x040fe20000001830 */
[----:B------:R-:W-:Y:S05]  /*5970*/  LDSM.16.MT88.4 R16, [R0+0x9000] ;  /* 0x009000000010783b */ /* 0x000fea0000004200 */
[-C--:B----4-:R-:W-:Y:S06]  /*5980*/  HMMA.16816.F32 R52, R4, R84.reuse, R52 ;  /* 0x000000540434723c */ /* 0x090fec0000001834 */
[C---:B------:R-:W-:Y:S06]  /*5990*/  HMMA.16816.F32 R56, R12.reuse, R84, R56 ;  /* 0x000000540c38723c */ /* 0x040fec0000001838 */
[-C--:B------:R-:W-:Y:S06]  /*59a0*/  HMMA.16816.F32 R60, R12, R86.reuse, R60 ;  /* 0x000000560c3c723c */ /* 0x080fec000000183c */
[C---:B------:R-:W-:Y:S01]  /*59b0*/  HMMA.16816.F32 R64, R4.reuse, R86, R64 ;  /* 0x000000560440723c */ /* 0x040fe20000001840 */
[----:B------:R-:W-:Y:S05]  /*59c0*/  LDSM.16.MT88.4 R84, [R221+0x23000] ;  /* 0x02300000dd54783b */ /* 0x000fea0000004200 */
[-C--:B------:R-:W-:Y:S06]  /*59d0*/  HMMA.16816.F32 R68, R4, R88.reuse, R68 ;  /* 0x000000580444723c */ /* 0x080fec0000001844 */
[C---:B------:R-:W-:Y:S06]  /*59e0*/  HMMA.16816.F32 R72, R12.reuse, R88, R72 ;  /* 0x000000580c48723c */ /* 0x040fec0000001848 */
[-C--:B------:R-:W-:Y:S01]  /*59f0*/  HMMA.16816.F32 R76, R12, R90.reuse, R76 ;  /* 0x0000005a0c4c723c */ /* 0x080fe2000000184c */
[----:B------:R-:W2:Y:S05]  /*5a00*/  LDSM.16.MT88.4 R12, [R0+0xe800] ;  /* 0x00e80000000c783b */ /* 0x000eaa0000004200 */
[----:B------:R-:W-:Y:S01]  /*5a10*/  HMMA.16816.F32 R80, R4, R90, R80 ;  /* 0x0000005a0450723c */ /* 0x000fe20000001850 */
[----:B------:R-:W3:Y:S04]  /*5a20*/  LDSM.16.MT88.4 R4, [R219+0x23000] ;  /* 0x02300000db04783b */ /* 0x000ee80000004200 */
[----:B------:R-:W4:Y:S01]  /*5a30*/  LDSM.16.MT88.4 R88, [R0+0xb000] ;  /* 0x00b000000058783b */ /* 0x000f220000004200 */
[-C--:B------:R-:W-:Y:S06]  /*5a40*/  HMMA.16816.F32 R20, R92, R96.reuse, R20 ;  /* 0x000000605c14723c */ /* 0x080fec0000001814 */
[C---:B------:R-:W-:Y:S06]  /*5a50*/  HMMA.16816.F32 R24, R100.reuse, R96, R24 ;  /* 0x000000606418723c */ /* 0x040fec0000001818 */
[-C--:B------:R-:W-:Y:S06]  /*5a60*/  HMMA.16816.F32 R28, R100, R98.reuse, R28 ;  /* 0x00000062641c723c */ /* 0x080fec000000181c */
[C---:B------:R-:W-:Y:S01]  /*5a70*/  HMMA.16816.F32 R32, R92.reuse, R98, R32 ;  /* 0x000000625c20723c */ /* 0x040fe20000001820 */
[----:B------:R-:W-:Y:S05]  /*5a80*/  LDSM.16.MT88.4 R96, [R0+0xf000] ;  /* 0x00f000000060783b */ /* 0x000fea0000004200 */
[-C--:B------:R-:W-:Y:S06]  /*5a90*/  HMMA.16816.F32 R36, R92, R104.reuse, R36 ;  /* 0x000000685c24723c */ /* 0x080fec0000001824 */
[C---:B------:R-:W-:Y:S06]  /*5aa0*/  HMMA.16816.F32 R40, R100.reuse, R104, R40 ;  /* 0x000000686428723c */ /* 0x040fec0000001828 */
[-C--:B------:R-:W-:Y:S06]  /*5ab0*/  HMMA.16816.F32 R44, R100, R106.reuse, R44 ;  /* 0x0000006a642c723c */ /* 0x080fec000000182c */
[C---:B------:R-:W-:Y:S01]  /*5ac0*/  HMMA.16816.F32 R48, R92.reuse, R106, R48 ;  /* 0x0000006a5c30723c */ /* 0x040fe20000001830 */
[----:B------:R-:W-:Y:S05]  /*5ad0*/  LDSM.16.MT88.4 R104, [R0+0xb800] ;  /* 0x00b800000068783b */ /* 0x000fea0000004200 */
[-C--:B-1----:R-:W-:Y:S06]  /*5ae0*/  HMMA.16816.F32 R52, R92, R8.reuse, R52 ;  /* 0x000000085c34723c */ /* 0x082fec0000001834 */
[C---:B------:R-:W-:Y:S06]  /*5af0*/  HMMA.16816.F32 R56, R100.reuse, R8, R56 ;  /* 0x000000086438723c */ /* 0x040fec0000001838 */
[-C--:B------:R-:W-:Y:S06]  /*5b00*/  HMMA.16816.F32 R60, R100, R10.reuse, R60 ;  /* 0x0000000a643c723c */ /* 0x080fec000000183c */
[C---:B------:R-:W-:Y:S01]  /*5b10*/  HMMA.16816.F32 R64, R92.reuse, R10, R64 ;  /* 0x0000000a5c40723c */ /* 0x040fe20000001840 */
[----:B------:R-:W1:Y:S05]  /*5b20*/  LDSM.16.MT88.4 R8, [R0+0xd000] ;  /* 0x00d000000008783b */ /* 0x000e6a0000004200 */
[-C--:B--2---:R-:W-:Y:S06]  /*5b30*/  HMMA.16816.F32 R68, R92, R12.reuse, R68 ;  /* 0x0000000c5c44723c */ /* 0x084fec0000001844 */
[C---:B------:R-:W-:Y:S06]  /*5b40*/  HMMA.16816.F32 R72, R100.reuse, R12, R72 ;  /* 0x0000000c6448723c */ /* 0x040fec0000001848 */
[-C--:B------:R-:W-:Y:S01]  /*5b50*/  HMMA.16816.F32 R76, R100, R14.reuse, R76 ;  /* 0x0000000e644c723c */ /* 0x080fe2000000184c */
[----:B------:R-:W-:Y:S05]  /*5b60*/  LDSM.16.MT88.4 R100, [R221+0x23800] ;  /* 0x02380000dd64783b */ /* 0x000fea0000004200 */
[----:B------:R-:W-:Y:S01]  /*5b70*/  HMMA.16816.F32 R80, R92, R14, R80 ;  /* 0x0000000e5c50723c */ /* 0x000fe20000001850 */
[----:B------:R-:W-:Y:S04]  /*5b80*/  LDSM.16.MT88.4 R12, [R219+0x23800] ;  /* 0x02380000db0c783b */ /* 0x000fe80000004200 */
[----:B------:R-:W2:Y:S01]  /*5b90*/  LDSM.16.MT88.4 R92, [R0+0x9800] ;  /* 0x00980000005c783b */ /* 0x000ea20000004200 */
[-C--:B---3--:R-:W-:Y:S06]  /*5ba0*/  HMMA.16816.F32 R20, R4, R16.reuse, R20 ;  /* 0x000000100414723c */ /* 0x088fec0000001814 */
[C---:B------:R-:W-:Y:S06]  /*5bb0*/  HMMA.16816.F32 R24, R84.reuse, R16, R24 ;  /* 0x000000105418723c */ /* 0x040fec0000001818 */
[-C--:B------:R-:W-:Y:S06]  /*5bc0*/  HMMA.16816.F32 R28, R84, R18.reuse, R28 ;  /* 0x00000012541c723c */ /* 0x080fec000000181c */
[C---:B------:R-:W-:Y:S01]  /*5bd0*/  HMMA.16816.F32 R32, R4.reuse, R18, R32 ;  /* 0x000000120420723c */ /* 0x040fe20000001820 */
[----:B------:R-:W3:Y:S01]  /*5be0*/  LDSM.16.MT88.4 R16, [R0+0xf800] ;  /* 0x00f800000010783b */ /* 0x000ee20000004200 */
[----:B------:R-:W-:Y:S04]  /*5bf0*/  BAR.SYNC.DEFER_BLOCKING 0x0 ;  /* 0x0000000000007b1d */ /* 0x000fe80000010000 */
[-C--:B----4-:R-:W-:Y:S06]  /*5c00*/  HMMA.16816.F32 R36, R4, R88.reuse, R36 ;  /* 0x000000580424723c */ /* 0x090fec0000001824 */
[C---:B------:R-:W-:Y:S06]  /*5c10*/  HMMA.16816.F32 R40, R84.reuse, R88, R40 ;  /* 0x000000585428723c */ /* 0x040fec0000001828 */
[-C--:B------:R-:W-:Y:S06]  /*5c20*/  HMMA.16816.F32 R44, R84, R90.reuse, R44 ;  /* 0x0000005a542c723c */ /* 0x080fec000000182c */
[C---:B------:R-:W-:Y:S06]  /*5c30*/  HMMA.16816.F32 R48, R4.reuse, R90, R48 ;  /* 0x0000005a0430723c */ /* 0x040fec0000001830 */
[-C--:B-1----:R-:W-:Y:S06]  /*5c40*/  HMMA.16816.F32 R52, R4, R8.reuse, R52 ;  /* 0x000000080434723c */ /* 0x082fec0000001834 */
[C---:B------:R-:W-:Y:S06]  /*5c50*/  HMMA.16816.F32 R56, R84.reuse, R8, R56 ;  /* 0x000000085438723c */ /* 0x040fec0000001838 */
[-C--:B------:R-:W-:Y:S06]  /*5c60*/  HMMA.16816.F32 R60, R84, R10.reuse, R60 ;  /* 0x0000000a543c723c */ /* 0x080fec000000183c */
[C---:B------:R-:W-:Y:S06]  /*5c70*/  HMMA.16816.F32 R64, R4.reuse, R10, R64 ;  /* 0x0000000a0440723c */ /* 0x040fec0000001840 */
[-C--:B------:R-:W-:Y:S06]  /*5c80*/  HMMA.16816.F32 R68, R4, R96.reuse, R68 ;  /* 0x000000600444723c */ /* 0x080fec0000001844 */
[C---:B------:R-:W-:Y:S06]  /*5c90*/  HMMA.16816.F32 R72, R84.reuse, R96, R72 ;  /* 0x000000605448723c */ /* 0x040fec0000001848 */
[-C--:B------:R-:W-:Y:S06]  /*5ca0*/  HMMA.16816.F32 R76, R84, R98.reuse, R76 ;  /* 0x00000062544c723c */ /* 0x080fec000000184c */
[----:B------:R-:W-:Y:S06]  /*5cb0*/  HMMA.16816.F32 R80, R4, R98, R80 ;  /* 0x000000620450723c */ /* 0x000fec0000001850 */
[-C--:B--2---:R-:W-:Y:S06]  /*5cc0*/  HMMA.16816.F32 R20, R12, R92.reuse, R20 ;  /* 0x0000005c0c14723c */ /* 0x084fec0000001814 */
[C---:B------:R-:W-:Y:S06]  /*5cd0*/  HMMA.16816.F32 R24, R100.reuse, R92, R24 ;  /* 0x0000005c6418723c */ /* 0x040fec0000001818 */
[-C--:B------:R-:W-:Y:S06]  /*5ce0*/  HMMA.16816.F32 R28, R100, R94.reuse, R28 ;  /* 0x0000005e641c723c */ /* 0x080fec000000181c */
        /* <DEDUP_REMOVED lines=9> */
[-C--:B---3--:R-:W-:Y:S06]  /*5d80*/  HMMA.16816.F32 R68, R12, R16.reuse, R68 ;  /* 0x000000100c44723c */ /* 0x088fec0000001844 */
[C---:B------:R-:W-:Y:S06]  /*5d90*/  HMMA.16816.F32 R72, R100.reuse, R16, R72 ;  /* 0x000000106448723c */ /* 0x040fec0000001848 */
[-C--:B------:R-:W-:Y:S06]  /*5da0*/  HMMA.16816.F32 R76, R100, R18.reuse, R76 ;  /* 0x00000012644c723c */ /* 0x080fec000000184c */
[----:B------:R-:W-:Y:S01]  /*5db0*/  HMMA.16816.F32 R80, R12, R18, R80 ;  /* 0x000000120c50723c */ /* 0x000fe20000001850 */
[----:B------:R-:W-:Y:S11]  /*5dc0*/  @!UPT UIADD3 URZ, URZ, URZ, URZ ;  /* 0x0000003f3f3ff290 */ /* 0x000ff6000fffe03f */
[----:B------:R-:W-:Y:S01]  /*5dd0*/  @!UPT UIADD3 URZ, URZ, URZ, URZ ;  /* 0x0000003f3f3ff290 */ /* 0x000fe2000fffe03f */
[----:B------:R-:W-:Y:S11]  /*5de0*/  @!P0 BRA `(.L_x_424) ;  /* 0x0000000400048947 */ /* 0x000ff60003800000 */
[----:B------:R-:W1:Y:S01]  /*5df0*/  LDC R8, c[0x0][0x420] ;  /* 0x00010800ff087b82 */ /* 0x000e620000000800 */
[----:B------:R-:W-:Y:S01]  /*5e00*/  ISETP.GE.AND P6, PT, R232, UR17, PT ;  /* 0x00000011e8007c0c */ /* 0x000fe2000bfc6270 */
[----:B------:R-:W-:Y:S01]  /*5e10*/  IMAD.MOV.U32 R4, RZ, RZ, R236 ;  /* 0x000000ffff047224 */ /* 0x000fe200078e00ec */
[----:B------:R-:W-:Y:S01]  /*5e20*/  ISETP.GE.AND P5, PT, R248, UR17, PT ;  /* 0x00000011f8007c0c */ /* 0x000fe2000bfa6270 */
[----:B------:R-:W-:Y:S01]  /*5e30*/  IMAD.MOV.U32 R5, RZ, RZ, R237 ;  /* 0x000000ffff057224 */ /* 0x000fe200078e00ed */
[----:B------:R-:W-:Y:S02]  /*5e40*/  ISETP.GE.AND P4, PT, R247, UR17, PT ;  /* 0x00000011f7007c0c */ /* 0x000fe4000bf86270 */
[----:B------:R-:W-:Y:S01]  /*5e50*/  ISETP.GE.AND P3, PT, R246, UR17, PT ;  /* 0x00000011f6007c0c */ /* 0x000fe2000bf66270 */
[----:B------:R-:W2:Y:S06]  /*5e60*/  LDC R9, c[0x0][0x424] ;  /* 0x00010900ff097b82 */ /* 0x000eac0000000800 */
[----:B------:R3:W-:Y:S01]  /*5e70*/  @P6 STS.128 [R230+0x8000], RZ ;  /* 0x008000ffe6006388 */ /* 0x0007e20000000c00 */
[----:B-1----:R-:W-:Y:S05]  /*5e80*/  IMAD.U32 R6, R8, -0x40, RZ ;  /* 0xffffffc008067824 */ /* 0x002fea00078e00ff */
        /* <DEDUP_REMOVED lines=9> */
[--C-:B--2---:R-:W-:Y:S02]  /*5f20*/  @!P6 LEA.HI.X R15, R8, R5, R9.reuse, 0x6, P2 ;  /* 0x00000005080fe211 */ /* 0x104fe400010f3409 */
[-C--:B------:R-:W-:Y:S01]  /*5f30*/  @!P4 LEA R10, P2, R6, R236.reuse, 0x1 ;  /* 0x000000ec060ac211 */ /* 0x080fe200078408ff */
        /* <DEDUP_REMOVED lines=8> */
[CCC-:B------:R-:W-:Y:S01]  /*5fc0*/  @!P5 LEA.HI.X R13, R6.reuse, R237.reuse, R7.reuse, 0x1, P1 ;  /* 0x000000ed060dd211 */ /* 0x1c0fe200008f0c07 */
        /* <DEDUP_REMOVED lines=35> */
.L_x_424:
[----:B------:R-:W-:Y:S01]  /*6200*/  LDSM.16.M88.4 R128, [R224] ;  /* 0x00000000e080783b */ /* 0x000fe20000000200 */
[----:B------:R-:W-:Y:S01]  /*6210*/  IMAD R231, R251, UR18, RZ ;  /* 0x00000012fbe77c24 */ /* 0x000fe2000f8e02ff */
[----:B------:R-:W-:Y:S02]  /*6220*/  @UP3 UIADD3 UR15, UP2, UR10, -0x100, URZ ;  /* 0xffffff000a0f3890 */ /* 0x000fe4000ff5e03f */
[----:B------:R-:W3:Y:S01]  /*6230*/  LDSM.16.MT88.4 R16, [R0+0x10000] ;  /* 0x010000000010783b */ /* 0x000ee20000004200 */
[----:B------:R-:W-:Y:S02]  /*6240*/  @UP3 UIADD3 UR12, UP1, UR12, -0x100, URZ ;  /* 0xffffff000c0c3890 */ /* 0x000fe4000ff3e03f */
[----:B------:R-:W-:Y:S01]  /*6250*/  @UP3 UIADD3.X UR14, UR9, -0x1, URZ, UP2, !UPT ;  /* 0xffffffff090e3890 */ /* 0x000fe200097fe43f */
[----:B------:R-:W1:Y:S01]  /*6260*/  LDSM.16.M88.4 R124, [R224+0x1000] ;  /* 0x00100000e07c783b */ /* 0x000e620000000200 */
[----:B------:R-:W-:Y:S03]  /*6270*/  @UP3 UIADD3.X UR11, UR11, -0x1, URZ, UP1, !UPT ;  /* 0xffffffff0b0b3890 */ /* 0x000fe60008ffe43f */
[----:B------:R-:W2:Y:S04]  /*6280*/  LDSM.16.MT88.4 R96, [R0+0x12000] ;  /* 0x012000000060783b */ /* 0x000ea80000004200 */
[----:B------:R-:W4:Y:S04]  /*6290*/  LDSM.16.MT88.4 R112, [R0+0x14000] ;  /* 0x014000000070783b */ /* 0x000f280000004200 */
[----:B------:R-:W4:Y:S04]  /*62a0*/  LDSM.16.MT88.4 R196, [R0+0x16000] ;  /* 0x0160000000c4783b */ /* 0x000f280000004200 */
[----:B------:R-:W-:Y:S04]  /*62b0*/  LDSM.16.M88.4 R200, [R227] ;  /* 0x00000000e3c8783b */ /* 0x000fe80000000200 */
[----:B------:R-:W4:Y:S04]  /*62c0*/  LDSM.16.MT88.4 R204, [R0+0x10800] ;  /* 0x0108000000cc783b */ /* 0x000f280000004200 */
[----:B------:R-:W4:Y:S04]  /*62d0*/  LDSM.16.M88.4 R208, [R227+0x1000] ;  /* 0x00100000e3d0783b */ /* 0x000f280000000200 */
[----:B------:R-:W4:Y:S01]  /*62e0*/  LDSM.16.MT88.4 R212, [R0+0x12800] ;  /* 0x0128000000d4783b */ /* 0x000f220000004200 */
[-C--:B---3--:R-:W-:Y:S06]  /*62f0*/  HMMA.16816.F32 R4, R128, R16.reuse, RZ ;  /* 0x000000108004723c */ /* 0x088fec00000018ff */
[C---:B-1----:R-:W-:Y:S06]  /*6300*/  HMMA.16816.F32 R8, R124.reuse, R16, RZ ;  /* 0x000000107c08723c */ /* 0x042fec00000018ff */
[-C--:B------:R-:W-:Y:S06]  /*6310*/  HMMA.16816.F32 R12, R124, R18.reuse, RZ ;  /* 0x000000127c0c723c */ /* 0x080fec00000018ff */
[C---:B------:R-:W-:Y:S06]  /*6320*/  HMMA.16816.F32 R16, R128.reuse, R18, RZ ;  /* 0x000000128010723c */ /* 0x040fec00000018ff */
[-C--:B--2---:R-:W-:Y:S06]  /*6330*/  HMMA.16816.F32 R84, R128, R96.reuse, RZ ;  /* 0x000000608054723c */ /* 0x084fec00000018ff */
[C---:B------:R-:W-:Y:S06]  /*6340*/  HMMA.16816.F32 R88, R124.reuse, R96, RZ ;  /* 0x000000607c58723c */ /* 0x040fec00000018ff */
[-C--:B------:R-:W-:Y:S06]  /*6350*/  HMMA.16816.F32 R92, R124, R98.reuse, RZ ;  /* 0x000000627c5c723c */ /* 0x080fec00000018ff */
[C---:B------:R-:W-:Y:S06]  /*6360*/  HMMA.16816.F32 R96, R128.reuse, R98, RZ ;  /* 0x000000628060723c */ /* 0x040fec00000018ff */
[-C--:B----4-:R-:W-:Y:S06]  /*6370*/  HMMA.16816.F32 R100, R128, R112.reuse, RZ ;  /* 0x000000708064723c */ /* 0x090fec00000018ff */
        /* <DEDUP_REMOVED lines=11> */
[C---:B------:R-:W-:Y:S01]  /*6430*/  HMMA.16816.F32 R16, R200.reuse, R206, R16 ;  /* 0x000000cec810723c */ /* 0x040fe20000001810 */
[----:B------:R-:W2:Y:S05]  /*6440*/  LDSM.16.MT88.4 R204, [R0+0x16800] ;  /* 0x0168000000cc783b */ /* 0x000eaa0000004200 */
[-C--:B------:R-:W-:Y:S06]  /*6450*/  HMMA.16816.F32 R84, R200, R212.reuse, R84 ;  /* 0x000000d4c854723c */ /* 0x080fec0000001854 */
[C---:B------:R-:W-:Y:S06]  /*6460*/  HMMA.16816.F32 R88, R208.reuse, R212, R88 ;  /* 0x000000d4d058723c */ /* 0x040fec0000001858 */
[-C--:B------:R-:W-:Y:S06]  /*6470*/  HMMA.16816.F32 R92, R208, R214.reuse, R92 ;  /* 0x000000d6d05c723c */ /* 0x080fec000000185c */
[C---:B------:R-:W-:Y:S01]  /*6480*/  HMMA.16816.F32 R96, R200.reuse, R214, R96 ;  /* 0x000000d6c860723c */ /* 0x040fe20000001860 */
[----:B------:R-:W-:Y:S05]  /*6490*/  LDSM.16.M88.4 R212, [R225+0x1000] ;  /* 0x00100000e1d4783b */ /* 0x000fea0000000200 */
[-C--:B-1----:R-:W-:Y:S06]  /*64a0*/  HMMA.16816.F32 R100, R200, R196.reuse, R100 ;  /* 0x000000c4c864723c */ /* 0x082fec0000001864 */
[C---:B------:R-:W-:Y:S06]  /*64b0*/  HMMA.16816.F32 R104, R208.reuse, R196, R104 ;  /* 0x000000c4d068723c */ /* 0x040fec0000001868 */
[-C--:B------:R-:W-:Y:S06]  /*64c0*/  HMMA.16816.F32 R108, R208, R198.reuse, R108 ;  /* 0x000000c6d06c723c */ /* 0x080fec000000186c */
[C---:B------:R-:W-:Y:S01]  /*64d0*/  HMMA.16816.F32 R112, R200.reuse, R198, R112 ;  /* 0x000000c6c870723c */ /* 0x040fe20000001870 */
[----:B------:R-:W-:Y:S05]  /*64e0*/  LDSM.16.M88.4 R196, [R225] ;  /* 0x00000000e1c4783b */ /* 0x000fea0000000200 */
[-C--:B--2---:R-:W-:Y:S06]  /*64f0*/  HMMA.16816.F32 R116, R200, R204.reuse, R116 ;  /* 0x000000ccc874723c */ /* 0x084fec0000001874 */
[C---:B------:R-:W-:Y:S06]  /*6500*/  HMMA.16816.F32 R120, R208.reuse, R204, R120 ;  /* 0x000000ccd078723c */ /* 0x040fec0000001878 */
[-C--:B------:R-:W-:Y:S01]  /*6510*/  HMMA.16816.F32 R124, R208, R206.reuse, R124 ;  /* 0x000000ced07c723c */ /* 0x080fe2000000187c */
[----:B------:R-:W1:Y:S05]  /*6520*/  LDSM.16.MT88.4 R208, [R0+0x11000] ;  /* 0x0110000000d0783b */ /* 0x000e6a0000004200 */
[----:B------:R-:W-:Y:S01]  /*6530*/  HMMA.16816.F32 R128, R200, R206, R128 ;  /* 0x000000cec880723c */ /* 0x000fe20000001880 */
[----:B------:R-:W2:Y:S04]  /*6540*/  LDSM.16.MT88.4 R200, [R0+0x13000] ;  /* 0x0130000000c8783b */ /* 0x000ea80000004200 */
[----:B------:R-:W3:Y:S01]  /*6550*/  LDSM.16.MT88.4 R204, [R0+0x15000] ;  /* 0x0150000000cc783b */ /* 0x000ee20000004200 */
[-C--:B-1----:R-:W-:Y:S06]  /*6560*/  HMMA.16816.F32 R4, R196, R208.reuse, R4 ;  /* 0x000000d0c404723c */ /* 0x082fec0000001804 */
[C---:B------:R-:W-:Y:S06]  /*6570*/  HMMA.16816.F32 R8, R212.reuse, R208, R8 ;  /* 0x000000d0d408723c */ /* 0x040fec0000001808 */
[-C--:B------:R-:W-:Y:S06]  /*6580*/  HMMA.16816.F32 R12, R212, R210.reuse, R12 ;  /* 0x000000d2d40c723c */ /* 0x080fec000000180c */
[C---:B------:R-:W-:Y:S01]  /*6590*/  HMMA.16816.F32 R16, R196.reuse, R210, R16 ;  /* 0x000000d2c410723c */ /* 0x040fe20000001810 */
[----:B------:R-:W1:Y:S05]  /*65a0*/  LDSM.16.MT88.4 R208, [R0+0x17000] ;  /* 0x0170000000d0783b */ /* 0x000e6a0000004200 */
[-C--:B--2---:R-:W-:Y:S06]  /*65b0*/  HMMA.16816.F32 R84, R196, R200.reuse, R84 ;  /* 0x000000c8c454723c */ /* 0x084fec0000001854 */
[C---:B------:R-:W-:Y:S06]  /*65c0*/  HMMA.16816.F32 R88, R212.reuse, R200, R88 ;  /* 0x000000c8d458723c */ /* 0x040fec0000001858 */
[-C--:B------:R-:W-:Y:S06]  /*65d0*/  HMMA.16816.F32 R92, R212, R202.reuse, R92 ;  /* 0x000000cad45c723c */ /* 0x080fec000000185c */
[C---:B------:R-:W-:Y:S01]  /*65e0*/  HMMA.16816.F32 R96, R196.reuse, R202, R96 ;  /* 0x000000cac460723c */ /* 0x040fe20000001860 */
[----:B------:R-:W-:Y:S05]  /*65f0*/  LDSM.16.M88.4 R200, [R226] ;  /* 0x00000000e2c8783b */ /* 0x000fea0000000200 */
[-C--:B---3--:R-:W-:Y:S06]  /*6600*/  HMMA.16816.F32 R100, R196, R204.reuse, R100 ;  /* 0x000000ccc464723c */ /* 0x088fec0000001864 */
[C---:B------:R-:W-:Y:S06]  /*6610*/  HMMA.16816.F32 R104, R212.reuse, R204, R104 ;  /* 0x000000ccd468723c */ /* 0x040fec0000001868 */
[-C--:B------:R-:W-:Y:S06]  /*6620*/  HMMA.16816.F32 R108, R212, R206.reuse, R108 ;  /* 0x000000ced46c723c */ /* 0x080fec000000186c */
[C---:B------:R-:W-:Y:S01]  /*6630*/  HMMA.16816.F32 R112, R196.reuse, R206, R112 ;  /* 0x000000cec470723c */ /* 0x040fe20000001870 */
[----:B------:R-:W2:Y:S05]  /*6640*/  LDSM.16.MT88.4 R204, [R0+0x11800] ;  /* 0x0118000000cc783b */ /* 0x000eaa0000004200 */
[-C--:B-1----:R-:W-:Y:S06]  /*6650*/  HMMA.16816.F32 R116, R196, R208.reuse, R116 ;  /* 0x000000d0c474723c */ /* 0x082fec0000001874 */
[C---:B------:R-:W-:Y:S06]  /*6660*/  HMMA.16816.F32 R120, R212.reuse, R208, R120 ;  /* 0x000000d0d478723c */ /* 0x040fec0000001878 */
[-C--:B------:R-:W-:Y:S01]  /*6670*/  HMMA.16816.F32 R124, R212, R210.reuse, R124 ;  /* 0x000000d2d47c723c */ /* 0x080fe2000000187c */
[----:B------:R-:W1:Y:S05]  /*6680*/  LDSM.16.M88.4 R212, [R226+0x1000] ;  /* 0x00100000e2d4783b */ /* 0x000e6a0000000200 */
[----:B------:R-:W-:Y:S01]  /*6690*/  HMMA.16816.F32 R128, R196, R210, R128 ;  /* 0x000000d2c480723c */ /* 0x000fe20000001880 */
[----:B------:R-:W3:Y:S04]  /*66a0*/  LDSM.16.MT88.4 R196, [R0+0x13800] ;  /* 0x0138000000c4783b */ /* 0x000ee80000004200 */
[----:B------:R-:W4:Y:S01]  /*66b0*/  LDSM.16.MT88.4 R208, [R0+0x15800] ;  /* 0x0158000000d0783b */ /* 0x000f220000004200 */
[-C--:B--2---:R-:W-:Y:S06]  /*66c0*/  HMMA.16816.F32 R4, R200, R204.reuse, R4 ;  /* 0x000000ccc804723c */ /* 0x084fec0000001804 */
[C---:B-1----:R-:W-:Y:S06]  /*66d0*/  HMMA.16816.F32 R8, R212.reuse, R204, R8 ;  /* 0x000000ccd408723c */ /* 0x042fec0000001808 */
[-C--:B------:R-:W-:Y:S06]  /*66e0*/  HMMA.16816.F32 R12, R212, R206.reuse, R12 ;  /* 0x000000ced40c723c */ /* 0x080fec000000180c */
[C---:B------:R-:W-:Y:S01]  /*66f0*/  HMMA.16816.F32 R16, R200.reuse, R206, R16 ;  /* 0x000000cec810723c */ /* 0x040fe20000001810 */
[----:B------:R-:W1:Y:S05]  /*6700*/  LDSM.16.MT88.4 R204, [R0+0x17800] ;  /* 0x0178000000cc783b */ /* 0x000e6a0000004200 */
[-C--:B---3--:R-:W-:Y:S06]  /*6710*/  HMMA.16816.F32 R84, R200, R196.reuse, R84 ;  /* 0x000000c4c854723c */ /* 0x088fec0000001854 */
[C---:B------:R-:W-:Y:S06]  /*6720*/  HMMA.16816.F32 R88, R212.reuse, R196, R88 ;  /* 0x000000c4d458723c */ /* 0x040fec0000001858 */
[-C--:B------:R-:W-:Y:S05]  /*6730*/  HMMA.16816.F32 R92, R212, R198.reuse, R92 ;  /* 0x000000c6d45c723c */ /* 0x080fea000000185c */
[C---:B------:R-:W-:Y:S01]  /*6740*/  IMAD.U32 R196, R231.reuse, -0x40, RZ ;  /* 0xffffffc0e7c47824 */ /* 0x040fe200078e00ff */
[C---:B------:R-:W-:Y:S05]  /*6750*/  HMMA.16816.F32 R96, R200.reuse, R198, R96 ;  /* 0x000000c6c860723c */ /* 0x040fea0000001860 */
[C---:B------:R-:W-:Y:S01]  /*6760*/  LEA R228, P1, R196.reuse, R228, 0x2 ;  /* 0x000000e4c4e47211 */ /* 0x040fe200078210ff */
[-C--:B----4-:R-:W-:Y:S05]  /*6770*/  HMMA.16816.F32 R100, R200, R208.reuse, R100 ;  /* 0x000000d0c864723c */ /* 0x090fea0000001864 */
        /* <DEDUP_REMOVED lines=8> */
[-C--:B-1----:R-:W-:Y:S01]  /*6800*/  HMMA.16816.F32 R116, R200, R204.reuse, R116 ;  /* 0x000000ccc874723c */ /* 0x082fe20000001874 */
[----:B------:R-:W-:Y:S03]  /*6810*/  @UP3 UMOV UR9, UR14 ;  /* 0x0000000e00093c82 */ /* 0x000fe60008000000 */
[----:B------:R-:W5:Y:S01]  /*6820*/  @P0 LDG.E R242, desc[UR6][R208.64+-0x100] ;  /* 0xffff0006d0f20981 */ /* 0x000f62000c1e1900 */
[CC--:B------:R-:W-:Y:S01]  /*6830*/  LEA R198, P2, R196.reuse, R228.reuse, 0x2 ;  /* 0x000000e4c4c67211 */ /* 0x0c0fe200078410ff */
[C---:B------:R-:W-:Y:S02]  /*6840*/  HMMA.16816.F32 R120, R212.reuse, R204, R120 ;  /* 0x000000ccd478723c */ /* 0x040fe40000001878 */
[----:B------:R1:W5:Y:S03]  /*6850*/  @P0 LDG.E R243, desc[UR6][R208.64+-0xe0] ;  /* 0xffff2006d0f30981 */ /* 0x000366000c1e1900 */
[-C--:B------:R-:W-:Y:S01]  /*6860*/  LEA.HI.X.SX32 R199, R196, R229.reuse, 0x2, P2 ;  /* 0x000000e5c4c77211 */ /* 0x080fe200010f16ff */
[-C--:B------:R-:W-:Y:S01]  /*6870*/  HMMA.16816.F32 R124, R212, R206.reuse, R124 ;  /* 0x000000ced47c723c */ /* 0x080fe2000000187c */
[----:B------:R2:W-:Y:S04]  /*6880*/  REDG.E.ADD.F32.FTZ.RN.STRONG.GPU desc[UR6][R228.64], R4 ;  /* 0x00000004e40079a6 */ /* 0x0005e8000c10f386 */
[----:B------:R3:W-:Y:S01]  /*6890*/  REDG.E.ADD.F32.FTZ.RN.STRONG.GPU desc[UR6][R198.64], R5 ;  /* 0x00000005c60079a6 */ /* 0x0007e2000c10f386 */
[----:B------:R-:W-:Y:S05]  /*68a0*/  HMMA.16816.F32 R128, R200, R206, R128 ;  /* 0x000000cec880723c */ /* 0x000fea0000001880 */
[C---:B------:R-:W-:Y:S02]  /*68b0*/  IMAD.SHL.U32 R197, R231.reuse, 0x10, RZ ;  /* 0x00000010e7c57824 */ /* 0x040fe400078e00ff */
[----:B------:R-:W-:Y:S04]  /*68c0*/  IMAD R210, R231, 0x18, RZ ;  /* 0x00000018e7d27824 */ /* 0x000fe800078e02ff */
[-C--:B------:R-:W-:Y:S01]  /*68d0*/  LEA R204, P1, R197, R228.reuse, 0x2 ;  /* 0x000000e4c5cc7211 */ /* 0x080fe200078210ff */
[----:B------:R-:W-:Y:S03]  /*68e0*/  IMAD R211, R231, 0x30, RZ ;  /* 0x00000030e7d37824 */ /* 0x000fe600078e02ff */
[-C--:B------:R-:W-:Y:S01]  /*68f0*/  LEA.HI.X.SX32 R205, R197, R229.reuse, 0x2, P1 ;  /* 0x000000e5c5cd7211 */ /* 0x080fe200008f16ff */
[----:B-1----:R-:W-:Y:S04]  /*6900*/  IMAD.SHL.U32 R209, R231, 0x20, RZ ;  /* 0x00000020e7d17824 */ /* 0x002fe800078e00ff */
[----:B------:R1:W-:Y:S01]  /*6910*/  REDG.E.ADD.F32.FTZ.RN.STRONG.GPU desc[UR6][R204.64], R6 ;  /* 0x00000006cc0079a6 */ /* 0x0003e2000c10f386 */
[CC--:B------:R-:W-:Y:S02]  /*6920*/  LEA R208, P1, R209.reuse, R228.reuse, 0x2 ;  /* 0x000000e4d1d07211 */ /* 0x0c0fe400078210ff */
[CC--:B--2---:R-:W-:Y:S02]  /*6930*/  LEA R4, P2, R210.reuse, R228.reuse, 0x2 ;  /* 0x000000e4d2047211 */ /* 0x0c4fe400078410ff */
[-C--:B------:R-:W-:Y:S02]  /*6940*/  LEA.HI.X.SX32 R209, R209, R229.reuse, 0x2, P1 ;  /* 0x000000e5d1d17211 */ /* 0x080fe400008f16ff */
[-C--:B---3--:R-:W-:Y:S01]  /*6950*/  LEA.HI.X.SX32 R5, R210, R229.reuse, 0x2, P2 ;  /* 0x000000e5d2057211 */ /* 0x088fe200010f16ff */
[C---:B------:R-:W-:Y:S04]  /*6960*/  IMAD R210, R231.reuse, 0x38, RZ ;  /* 0x00000038e7d27824 */ /* 0x040fe800078e02ff */
[----:B------:R2:W-:Y:S04]  /*6970*/  REDG.E.ADD.F32.FTZ.RN.STRONG.GPU desc[UR6][R4.64], R7 ;  /* 0x00000007040079a6 */ /* 0x0005e8000c10f386 */
[----:B------:R3:W-:Y:S01]  /*6980*/  REDG.E.ADD.F32.FTZ.RN.STRONG.GPU desc[UR6][R208.64], R8 ;  /* 0x00000008d00079a6 */ /* 0x0007e2000c10f386 */
[----:B-1----:R-:W-:Y:S01]  /*6990*/  IMAD R205, R231, 0x28, RZ ;  /* 0x00000028e7cd7824 */ /* 0x002fe200078e02ff */
[-C--:B------:R-:W-:Y:S04]  /*69a0*/  LEA R6, P2, R211, R228.reuse, 0x2 ;  /* 0x000000e4d3067211 */ /* 0x080fe800078410ff */
[CC--:B------:R-:W-:Y:S04]  /*69b0*/  LEA R204, P3, R205.reuse, R228.reuse, 0x2 ;  /* 0x000000e4cdcc7211 */ /* 0x0c0fe800078610ff */
[-C--:B------:R-:W-:Y:S02]  /*69c0*/  LEA.HI.X.SX32 R205, R205, R229.reuse, 0x2, P3 ;  /* 0x000000e5cdcd7211 */ /* 0x080fe400018f16ff */
[-C--:B--2---:R-:W-:Y:S03]  /*69d0*/  LEA.HI.X.SX32 R7, R211, R229.reuse, 0x2, P2 ;  /* 0x000000e5d3077211 */ /* 0x084fe600010f16ff */
[----:B------:R1:W-:Y:S01]  /*69e0*/  REDG.E.ADD.F32.FTZ.RN.STRONG.GPU desc[UR6][R204.64], R9 ;  /* 0x00000009cc0079a6 */ /* 0x0003e2000c10f386 */
[CC--:B------:R-:W-:Y:S01]  /*69f0*/  LEA R4, P1, R210.reuse, R228.reuse, 0x2 ;  /* 0x000000e4d2047211 */ /* 0x0c0fe200078210ff */
[----:B---3--:R-:W-:Y:S02]  /*6a00*/  VIADD R208, R197, 0x20 ;  /* 0x00000020c5d07836 */ /* 0x008fe40000000000 */
[----:B------:R2:W-:Y:S01]  /*6a10*/  REDG.E.ADD.F32.FTZ.RN.STRONG.GPU desc[UR6][R6.64], R10 ;  /* 0x0000000a060079a6 */ /* 0x0005e2000c10f386 */
[-C--:B------:R-:W-:Y:S02]  /*6a20*/  LEA.HI.X.SX32 R5, R210, R229.reuse, 0x2, P1 ;  /* 0x000000e5d2057211 */ /* 0x080fe400008f16ff */
[CC--:B------:R-:W-:Y:S03]  /*6a30*/  LEA R8, P1, R208.reuse, R228.reuse, 0x2 ;  /* 0x000000e4d0087211 */ /* 0x0c0fe600078210ff */
        /* <DEDUP_REMOVED lines=17> */
[----:B------:R-:W-:Y:S02]  /*6b50*/  VIADD R5, R197, 0x40 ;  /* 0x00000040c5057836 */ /* 0x000fe40000000000 */
[----:B------:R-:W-:Y:S01]  /*6b60*/  LDSM.16.MT88.4 R16, [R0+0x2000] ;  /* 0x002000000010783b */ /* 0x000fe20000004200 */
[CC--:B-1----:R-:W-:Y:S03]  /*6b70*/  LEA R8, P2, R4.reuse, R228.reuse, 0x2 ;  /* 0x000000e404087211 */ /* 0x0c2fe600078410ff */
[----:B------:R1:W-:Y:S01]  /*6b80*/  REDG.E.ADD.F32.FTZ.RN.STRONG.GPU desc[UR6][R10.64], R13 ;  /* 0x0000000d0a0079a6 */ /* 0x0003e2000c10f386 */
[-C--:B------:R-:W-:Y:S05]  /*6b90*/  LEA.HI.X.SX32 R9, R4, R229.reuse, 0x2, P2 ;  /* 0x000000e504097211 */ /* 0x080fea00010f16ff */
[----:B------:R3:W-:Y:S01]  /*6ba0*/  REDG.E.ADD.F32.FTZ.RN.STRONG.GPU desc[UR6][R8.64], R14 ;  /* 0x0000000e080079a6 */ /* 0x0007e2000c10f386 */
[C---:B--2---:R-:W-:Y:S05]  /*6bb0*/  IMAD.IADD R7, R196.reuse, 0x1, R4 ;  /* 0x00000001c4077824 */ /* 0x044fea00078e0204 */
[CC--:B------:R-:W-:Y:S04]  /*6bc0*/  LEA R6, P1, R7.reuse, R228.reuse, 0x2 ;  /* 0x000000e407067211 */ /* 0x0c0fe800078210ff */
[-C--:B------:R-:W-:Y:S05]  /*6bd0*/  LEA.HI.X.SX32 R7, R7, R229.reuse, 0x2, P1 ;  /* 0x000000e507077211 */ /* 0x080fea00008f16ff */
[----:B------:R2:W-:Y:S01]  /*6be0*/  REDG.E.ADD.F32.FTZ.RN.STRONG.GPU desc[UR6][R6.64], R15 ;  /* 0x0000000f060079a6 */ /* 0x0005e2000c10f386 */
[C---:B-1----:R-:W-:Y:S03]  /*6bf0*/  IMAD.IADD R10, R196.reuse, 0x1, R5 ;  /* 0x00000001c40a7824 */ /* 0x042fe600078e0205 */
[----:B------:R-:W-:Y:S01]  /*6c00*/  REDG.E.ADD.F32.FTZ.RN.STRONG.GPU desc[UR6][R228.64+0x100], R84 ;  /* 0x00010054e40079a6 */ /* 0x000fe2000c10f386 */
[C---:B------:R-:W-:Y:S03]  /*6c10*/  IMAD.IADD R4, R196.reuse, 0x1, R10 ;  /* 0x00000001c4047824 */ /* 0x040fe600078e020a */
[----:B------:R-:W-:Y:S01]  /*6c20*/  REDG.E.ADD.F32.FTZ.RN.STRONG.GPU desc[UR6][R198.64+0x100], R85 ;  /* 0x00010055c60079a6 */ /* 0x000fe2000c10f386 */
[CC--:B---3--:R-:W-:Y:S04]  /*6c30*/  LEA R8, P1, R5.reuse, R228.reuse, 0x2 ;  /* 0x000000e405087211 */ /* 0x0c8fe800078210ff */
        /* <DEDUP_REMOVED lines=12> */
[----:B------:R-:W-:Y:S04]  /*6d00*/  REDG.E.ADD.F32.FTZ.RN.STRONG.GPU desc[UR6][R12.64], R88 ;  /* 0x000000580c0079a6 */ /* 0x000fe8000c10f386 */
[----:B------:R3:W-:Y:S01]  /*6d10*/  REDG.E.ADD.F32.FTZ.RN.STRONG.GPU desc[UR6][R10.64], R89 ;  /* 0x000000590a0079a6 */ /* 0x0007e2000c10f386 */
[CC--:B-1----:R-:W-:Y:S03]  /*6d20*/  LEA R8, P2, R4.reuse, R228.reuse, 0x2 ;  /* 0x000000e404087211 */ /* 0x0c2fe600078410ff */
[----:B------:R-:W-:Y:S01]  /*6d30*/  LDSM.16.MT88.4 R84, [R0+0x4000] ;  /* 0x004000000054783b */ /* 0x000fe20000004200 */
[-C--:B------:R-:W-:Y:S05]  /*6d40*/  LEA.HI.X.SX32 R9, R4, R229.reuse, 0x2, P2 ;  /* 0x000000e504097211 */ /* 0x080fea00010f16ff */
[----:B------:R1:W-:Y:S01]  /*6d50*/  REDG.E.ADD.F32.FTZ.RN.STRONG.GPU desc[UR6][R8.64], R90 ;  /* 0x0000005a080079a6 */ /* 0x0003e2000c10f386 */
[C---:B--2---:R-:W-:Y:S05]  /*6d60*/  IMAD.IADD R7, R196.reuse, 0x1, R4 ;  /* 0x00000001c4077824 */ /* 0x044fea00078e0204 */
[CC--:B------:R-:W-:Y:S01]  /*6d70*/  LEA R6, P1, R7.reuse, R228.reuse, 0x2 ;  /* 0x000000e407067211 */ /* 0x0c0fe200078210ff */
[C---:B---3--:R-:W-:Y:S03]  /*6d80*/  IMAD.IADD R10, R196.reuse, 0x1, R5 ;  /* 0x00000001c40a7824 */ /* 0x048fe600078e0205 */
[-C--:B------:R-:W-:Y:S01]  /*6d90*/  LEA.HI.X.SX32 R7, R7, R229.reuse, 0x2, P1 ;  /* 0x000000e507077211 */ /* 0x080fe200008f16ff */
[----:B------:R-:W-:Y:S04]  /*6da0*/  IMAD.IADD R4, R196, 0x1, R10 ;  /* 0x00000001c4047824 */ /* 0x000fe800078e020a */
[----:B------:R2:W-:Y:S01]  /*6db0*/  REDG.E.ADD.F32.FTZ.RN.STRONG.GPU desc[UR6][R6.64], R91 ;  /* 0x0000005b060079a6 */ /* 0x0005e2000c10f386 */
[CC--:B-1----:R-:W-:Y:S03]  /*6dc0*/  LEA R8, P1, R5.reuse, R228.reuse, 0x2 ;  /* 0x000000e405087211 */ /* 0x0c2fe600078210ff */
[----:B------:R-:W-:Y:S01]  /*6dd0*/  REDG.E.ADD.F32.FTZ.RN.STRONG.GPU desc[UR6][R228.64+0x180], R96 ;  /* 0x00018060e40079a6 */ /* 0x000fe2000c10f386 */
[-C--:B------:R-:W-:Y:S03]  /*6de0*/  LEA.HI.X.SX32 R9, R5, R229.reuse, 0x2, P1 ;  /* 0x000000e505097211 */ /* 0x080fe600008f16ff */
[----:B------:R-:W-:Y:S01]  /*6df0*/  REDG.E.ADD.F32.FTZ.RN.STRONG.GPU desc[UR6][R198.64+0x180], R97 ;  /* 0x00018061c60079a6 */ /* 0x000fe2000c10f386 */
[-C--:B------:R-:W-:Y:S01]  /*6e00*/  LEA R12, P1, R4, R228.reuse, 0x2 ;  /* 0x000000e4040c7211 */ /* 0x080fe200078210ff */
[----:B------:R-:W-:Y:S02]  /*6e10*/  IMAD.IADD R5, R196, 0x1, R4 ;  /* 0x00000001c4057824 */ /* 0x000fe400078e0204 */
[----:B------:R1:W-:Y:S01]  /*6e20*/  REDG.E.ADD.F32.FTZ.RN.STRONG.GPU desc[UR6][R8.64], R98 ;  /* 0x00000062080079a6 */ /* 0x0003e2000c10f386 */
[-C--:B------:R-:W-:Y:S01]  /*6e30*/  LEA.HI.X.SX32 R13, R4, R229.reuse, 0x2, P1 ;  /* 0x000000e5040d7211 */ /* 0x080fe200008f16ff */
[----:B------:R-:W-:Y:S02]  /*6e40*/  IMAD.IADD R4, R196, 0x1, R5 ;  /* 0x00000001c4047824 */ /* 0x000fe400078e0205 */
[----:B------:R-:W-:Y:S01]  /*6e50*/  LDSM.16.MT88.4 R88, [R0+0x6000] ;  /* 0x006000000058783b */ /* 0x000fe20000004200 */
[CC--:B--2---:R-:W-:Y:S04]  /*6e60*/  LEA R6, P2, R10.reuse, R228.reuse, 0x2 ;  /* 0x000000e40a067211 */ /* 0x0c4fe800078410ff */
[-C--:B------:R-:W-:Y:S02]  /*6e70*/  LEA.HI.X.SX32 R7, R10, R229.reuse, 0x2, P2 ;  /* 0x000000e50a077211 */ /* 0x080fe400010f16ff */
[CC--:B------:R-:W-:Y:S03]  /*6e80*/  LEA R10, P1, R5.reuse, R228.reuse, 0x2 ;  /* 0x000000e4050a7211 */ /* 0x0c0fe600078210ff */
[----:B------:R2:W-:Y:S01]  /*6e90*/  REDG.E.ADD.F32.FTZ.RN.STRONG.GPU desc[UR6][R6.64], R99 ;  /* 0x00000063060079a6 */ /* 0x0005e2000c10f386 */
[-C--:B------:R-:W-:Y:S01]  /*6ea0*/  LEA.HI.X.SX32 R11, R5, R229.reuse, 0x2, P1 ;  /* 0x000000e5050b7211 */ /* 0x080fe200008f16ff */
[----:B------:R-:W-:Y:S01]  /*6eb0*/  VIADD R5, R197, 0x80 ;  /* 0x00000080c5057836 */ /* 0x000fe20000000000 */
[CC--:B-1----:R-:W-:Y:S01]  /*6ec0*/  LEA R8, P2, R4.reuse, R228.reuse, 0x2 ;  /* 0x000000e404087211 */ /* 0x0c2fe200078410ff */
[----:B------:R-:W-:Y:S03]  /*6ed0*/  REDG.E.ADD.F32.FTZ.RN.STRONG.GPU desc[UR6][R12.64], R92 ;  /* 0x0000005c0c0079a6 */ /* 0x000fe6000c10f386 */
[-C--:B------:R-:W-:Y:S01]  /*6ee0*/  LEA.HI.X.SX32 R9, R4, R229.reuse, 0x2, P2 ;  /* 0x000000e504097211 */ /* 0x080fe200010f16ff */
[----:B------:R1:W-:Y:S04]  /*6ef0*/  REDG.E.ADD.F32.FTZ.RN.STRONG.GPU desc[UR6][R10.64], R93 ;  /* 0x0000005d0a0079a6 */ /* 0x0003e8000c10f386 */
[----:B------:R3:W-:Y:S04]  /*6f00*/  REDG.E.ADD.F32.FTZ.RN.STRONG.GPU desc[UR6][R8.64], R94 ;  /* 0x0000005e080079a6 */ /* 0x0007e8000c10f386 */
[----:B------:R-:W-:Y:S01]  /*6f10*/  LDSM.16.MT88.4 R96, [R0+0x800] ;  /* 0x000800000060783b */ /* 0x000fe20000004200 */
[C---:B--2---:R-:W-:Y:S05]  /*6f20*/  IMAD.IADD R7, R196.reuse, 0x1, R4 ;  /* 0x00000001c4077824 */ /* 0x044fea00078e0204 */
[CC--:B------:R-:W-:Y:S04]  /*6f30*/  LEA R6, P1, R7.reuse, R228.reuse, 0x2 ;  /* 0x000000e407067211 */ /* 0x0c0fe800078210ff */
[-C--:B------:R-:W-:Y:S01]  /*6f40*/  LEA.HI.X.SX32 R7, R7, R229.reuse, 0x2, P1 ;  /* 0x000000e507077211 */ /* 0x080fe200008f16ff */
[C---:B-1----:R-:W-:Y:S01]  /*6f50*/  IMAD.IADD R10, R196.reuse, 0x1, R5 ;  /* 0x00000001c40a7824 */ /* 0x042fe200078e0205 */
[CC--:B---3--:R-:W-:Y:S03]  /*6f60*/  LEA R8, P1, R5.reuse, R228.reuse, 0x2 ;  /* 0x000000e405087211 */ /* 0x0c8fe600078210ff */
[----:B------:R1:W-:Y:S01]  /*6f70*/  REDG.E.ADD.F32.FTZ.RN.STRONG.GPU desc[UR6][R6.64], R95 ;  /* 0x0000005f060079a6 */ /* 0x0003e2000c10f386 */
[C---:B------:R-:W-:Y:S01]  /*6f80*/  IMAD.IADD R4, R196.reuse, 0x1, R10 ;  /* 0x00000001c4047824 */ /* 0x040fe200078e020a */
[-C--:B------:R-:W-:Y:S02]  /*6f90*/  LEA.HI.X.SX32 R9, R5, R229.reuse, 0x2, P1 ;  /* 0x000000e505097211 */ /* 0x080fe400008f16ff */
[----:B------:R-:W-:Y:S01]  /*6fa0*/  REDG.E.ADD.F32.FTZ.RN.STRONG.GPU desc[UR6][R228.64+0x200], R100 ;  /* 0x00020064e40079a6 */ /* 0x000fe2000c10f386 */
[----:B------:R-:W-:Y:S01]  /*6fb0*/  IMAD.IADD R5, R196, 0x1, R4 ;  /* 0x00000001c4057824 */ /* 0x000fe200078e0204 */
[CC--:B------:R-:W-:Y:S02]  /*6fc0*/  LEA R12, P1, R4.reuse, R228.reuse, 0x2 ;  /* 0x000000e4040c7211 */ /* 0x0c0fe400078210ff */
[----:B------:R-:W-:Y:S02]  /*6fd0*/  REDG.E.ADD.F32.FTZ.RN.STRONG.GPU desc[UR6][R198.64+0x200], R101 ;  /* 0x00020065c60079a6 */ /* 0x000fe4000c10f386 */
[-C--:B------:R-:W-:Y:S01]  /*6fe0*/  LEA.HI.X.SX32 R13, R4, R229.reuse, 0x2, P1 ;  /* 0x000000e5040d7211 */ /* 0x080fe200008f16ff */
[----:B------:R-:W-:Y:S01]  /*6ff0*/  IMAD.IADD R4, R196, 0x1, R5 ;  /* 0x00000001c4047824 */ /* 0x000fe200078e0205 */
        /* <DEDUP_REMOVED lines=12> */
[----:B------:R2:W-:Y:S04]  /*70c0*/  REDG.E.ADD.F32.FTZ.RN.STRONG.GPU desc[UR6][R8.64], R106 ;  /* 0x0000006a080079a6 */ /* 0x0005e8000c10f386 */
[----:B------:R-:W-:Y:S01]  /*70d0*/  LDSM.16.MT88.4 R100, [R221+0x20800] ;  /* 0x02080000dd64783b */ /* 0x000fe20000004200 */
        /* <DEDUP_REMOVED lines=9> */
[----:B------:R-:W-:Y:S04]  /*7170*/  REDG.E.ADD.F32.FTZ.RN.STRONG.GPU desc[UR6][R198.64+0x280], R113 ;  /* 0x00028071c60079a6 */ /* 0x000fe8000c10f386 */
[----:B------:R-:W-:Y:S01]  /*7180*/  LDSM.16.MT88.4 R104, [R0+0x7000] ;  /* 0x007000000068783b */ /* 0x000fe20000004200 */
        /* <DEDUP_REMOVED lines=12> */
[----:B------:R2:W-:Y:S04]  /*7250*/  REDG.E.ADD.F32.FTZ.RN.STRONG.GPU desc[UR6][R8.64], R109 ;  /* 0x0000006d080079a6 */ /* 0x0005e8000c10f386 */
[----:B------:R-:W-:Y:S01]  /*7260*/  LDSM.16.MT88.4 R112, [R0+0x7800] ;  /* 0x007800000070783b */ /* 0x000fe20000004200 */
        /* <DEDUP_REMOVED lines=10> */
[----:B------:R-:W-:Y:S04]  /*7310*/  REDG.E.ADD.F32.FTZ.RN.STRONG.GPU desc[UR6][R198.64+0x300], R117 ;  /* 0x00030075c60079a6 */ /* 0x000fe8000c10f386 */
[----:B------:R-:W-:Y:S01]  /*7320*/  LDSM.16.MT88.4 R108, [R0+0x5800] ;  /* 0x00580000006c783b */ /* 0x000fe20000004200 */
        /* <DEDUP_REMOVED lines=27> */
[C---:B-1----:R-:W-:Y:S01]  /*74e0*/  IMAD.IADD R6, R196.reuse, 0x1, R4 ;  /* 0x00000001c4067824 */ /* 0x042fe200078e0204 */
[CC--:B--2---:R-:W-:Y:S03]  /*74f0*/  LEA R8, P1, R197.reuse, R228.reuse, 0x2 ;  /* 0x000000e4c5087211 */ /* 0x0c4fe600078210ff */
[C---:B------:R-:W-:Y:S01]  /*7500*/  IMAD.IADD R5, R196.reuse, 0x1, R6 ;  /* 0x00000001c4057824 */ /* 0x040fe200078e0206 */
        /* <DEDUP_REMOVED lines=12> */
[----:B------:R-:W-:Y:S04]  /*75d0*/  REDG.E.ADD.F32.FTZ.RN.STRONG.GPU desc[UR6][R10.64], R125 ;  /* 0x0000007d0a0079a6 */ /* 0x000fe8000c10f386 */
[----:B------:R-:W-:Y:S01]  /*75e0*/  LDSM.16.MT88.4 R12, [R221+0x20000] ;  /* 0x02000000dd0c783b */ /* 0x000fe20000004200 */
[C---:B-1----:R-:W-:Y:S04]  /*75f0*/  LEA R8, P2, R4.reuse, R228, 0x2 ;  /* 0x000000e404087211 */ /* 0x042fe800078410ff */
        /* <DEDUP_REMOVED lines=19> */
[----:B------:R-:W3:Y:S05]  /*7730*/  LDSM.16.MT88.4 R84, [R0+0x6800] ;  /* 0x006800000054783b */ /* 0x000eea0000004200 */
[-C--:B------:R-:W-:Y:S06]  /*7740*/  HMMA.16816.F32 R180, R4, R88.reuse, R180 ;  /* 0x0000005804b4723c */ /* 0x080fec00000018b4 */
[C---:B------:R-:W-:Y:S06]  /*7750*/  HMMA.16816.F32 R184, R12.reuse, R88, R184 ;  /* 0x000000580cb8723c */ /* 0x040fec00000018b8 */
[-C--:B------:R-:W-:Y:S01]  /*7760*/  HMMA.16816.F32 R188, R12, R90.reuse, R188 ;  /* 0x0000005a0cbc723c */ /* 0x080fe200000018bc */
[----:B------:R-:W-:Y:S05]  /*7770*/  LDSM.16.MT88.4 R12, [R0+0x1000] ;  /* 0x00100000000c783b */ /* 0x000fea0000004200 */
[----:B------:R-:W-:Y:S01]  /*7780*/  HMMA.16816.F32 R192, R4, R90, R192 ;  /* 0x0000005a04c0723c */ /* 0x000fe200000018c0 */
[----:B------:R-:W4:Y:S04]  /*7790*/  LDSM.16.MT88.4 R4, [R219+0x21000] ;  /* 0x02100000db04783b */ /* 0x000f280000004200 */
[----:B------:R-:W4:Y:S01]  /*77a0*/  LDSM.16.MT88.4 R88, [R221+0x21000] ;  /* 0x02100000dd58783b */ /* 0x000f220000004200 */
        /* <DEDUP_REMOVED lines=14> */
[----:B------:R-:W-:Y:S05]  /*7890*/  LDSM.16.MT88.4 R16, [R219+0x21800] ;  /* 0x02180000db10783b */ /* 0x000fea0000004200 */
[-C--:B---3--:R-:W-:Y:S06]  /*78a0*/  HMMA.16816.F32 R180, R92, R84.reuse, R180 ;  /* 0x000000545cb4723c */ /* 0x088fec00000018b4 */
[C---:B------:R-:W-:Y:S06]  /*78b0*/  HMMA.16816.F32 R184, R100.reuse, R84, R184 ;  /* 0x0000005464b8723c */ /* 0x040fec00000018b8 */
[-C--:B------:R-:W-:Y:S01]  /*78c0*/  HMMA.16816.F32 R188, R100, R86.reuse, R188 ;  /* 0x0000005664bc723c */ /* 0x080fe200000018bc */
[----:B------:R-:W-:Y:S05]  /*78d0*/  LDSM.16.MT88.4 R100, [R0+0x3800] ;  /* 0x003800000064783b */ /* 0x000fea0000004200 */
[----:B------:R-:W-:Y:S01]  /*78e0*/  HMMA.16816.F32 R192, R92, R86, R192 ;  /* 0x000000565cc0723c */ /* 0x000fe200000018c0 */
[----:B------:R-:W2:Y:S04]  /*78f0*/  LDSM.16.MT88.4 R84, [R0+0x1800] ;  /* 0x001800000054783b */ /* 0x000ea80000004200 */
[----:B------:R-:W3:Y:S01]  /*7900*/  LDSM.16.MT88.4 R92, [R221+0x21800] ;  /* 0x02180000dd5c783b */ /* 0x000ee20000004200 */
        /* <DEDUP_REMOVED lines=17> */
[C---:B---3--:R-:W-:Y:S06]  /*7a20*/  HMMA.16816.F32 R136, R92.reuse, R84, R136 ;  /* 0x000000545c88723c */ /* 0x048fec0000001888 */
        /* <DEDUP_REMOVED lines=13> */
[----:B------:R-:W-:Y:S07]  /*7b00*/  HMMA.16816.F32 R192, R16, R114, R192 ;  /* 0x0000007210c0723c */ /* 0x000fee00000018c0 */
[C---:B------:R-:W-:Y:S04]  /*7b10*/  VIADD R18, R232.reuse, 0xc0 ;  /* 0x000000c0e8127836 */ /* 0x040fe80000000000 */
[C---:B------:R-:W-:Y:S02]  /*7b20*/  VIADD R17, R232.reuse, 0x40 ;  /* 0x00000040e8117836 */ /* 0x040fe40000000000 */
[----:B------:R-:W-:Y:S01]  /*7b30*/  VIADD R16, R232, 0x80 ;  /* 0x00000080e8107836 */ /* 0x000fe20000000000 */
[----:B------:R-:W-:Y:S10]  /*7b40*/  @!P0 BRA `(.L_x_425) ;  /* 0x0000000400088947 */ /* 0x000ff40003800000 */
[----:B------:R-:W-:Y:S01]  /*7b50*/  BAR.SYNC.DEFER_BLOCKING 0x0 ;  /* 0x0000000000007b1d */ /* 0x000fe20000010000 */
[----:B------:R-:W-:Y:S01]  /*7b60*/  ISETP.GE.AND P5, PT, R232, UR17, PT ;  /* 0x00000011e8007c0c */ /* 0x000fe2000bfa6270 */
[----:B------:R-:W-:Y:S01]  /*7b70*/  IMAD.MOV.U32 R4, RZ, RZ, R235 ;  /* 0x000000ffff047224 */ /* 0x000fe200078e00eb */
[----:B------:R-:W-:Y:S01]  /*7b80*/  ISETP.GE.AND P4, PT, R17, UR17, PT ;  /* 0x0000001111007c0c */ /* 0x000fe2000bf86270 */
[----:B------:R-:W-:Y:S01]  /*7b90*/  IMAD.MOV.U32 R5, RZ, RZ, R234 ;  /* 0x000000ffff057224 */ /* 0x000fe200078e00ea */
[----:B------:R-:W-:Y:S02]  /*7ba0*/  ISETP.GE.AND P3, PT, R16, UR17, PT ;  /* 0x0000001110007c0c */ /* 0x000fe4000bf66270 */
[----:B------:R-:W-:Y:S07]  /*7bb0*/  ISETP.GE.AND P2, PT, R18, UR17, PT ;  /* 0x0000001112007c0c */ /* 0x000fee000bf46270 */
[----:B------:R1:W-:Y:S01]  /*7bc0*/  @P5 STS.128 [R230], RZ ;  /* 0x000000ffe6005388 */ /* 0x0003e20000000c00 */
[----:B------:R-:W2:Y:S08]  /*7bd0*/  LDC R8, c[0x0][0x240] ;  /* 0x00009000ff087b82 */ /* 0x000eb00000000800 */
[----:B------:R-:W3:Y:S01]  /*7be0*/  LDC R9, c[0x0][0x244] ;  /* 0x00009100ff097b82 */ /* 0x000ee20000000800 */
[----:B--2---:R-:W-:Y:S05]  /*7bf0*/  IMAD.U32 R6, R8, -0x40, RZ ;  /* 0xffffffc008067824 */ /* 0x004fea00078e00ff */
        /* <DEDUP_REMOVED lines=9> */
[--C-:B---3--:R-:W-:Y:S02]  /*7c90*/  @!P5 LEA.HI.X R15, R8, R5, R9.reuse, 0x6, P0 ;  /* 0x00000005080fd211 */ /* 0x108fe400000f3409 */
[----:B------:R-:W-:Y:S01]  /*7ca0*/  @!P4 LEA R12, P6, R6, R235, 0x1 ;  /* 0x000000eb060cc211 */ /* 0x000fe200078c08ff */
        /* <DEDUP_REMOVED lines=44> */
.L_x_425:
        /* <DEDUP_REMOVED lines=61> */
[----:B------:R-:W-:Y:S01]  /*8340*/  F2FP.F16.F32.PACK_AB R31, R31, R142 ;  /* 0x0000008e1f1f723e */ /* 0x000fe200000000ff */
[----:B-1----:R-:W-:Y:S01]  /*8350*/  FMUL.FTZ R15, R177, UR8 ;  /* 0x00000008b10f7c20 */ /* 0x002fe20008410000 */
        /* <DEDUP_REMOVED lines=9> */
[----:B------:R-:W-:Y:S01]  /*83f0*/  STS [R249], R38 ;  /* 0x00000026f9007388 */ /* 0x000fe20000000800 */
[----:B------:R-:W-:Y:S01]  /*8400*/  F2FP.F16.F32.PACK_AB R25, R25, R162 ;  /* 0x000000a21919723e */ /* 0x000fe200000000ff */
[----:B------:R-:W-:Y:S01]  /*8410*/  FMUL.FTZ R172, R172, UR8 ;  /* 0x00000008acac7c20 */ /* 0x000fe20008410000 */
[----:B------:R-:W-:Y:S01]  /*8420*/  FMUL.FTZ R13, R173, UR8 ;  /* 0x00000008ad0d7c20 */ /* 0x000fe20008410000 */
[----:B------:R-:W-:Y:S01]  /*8430*/  STS [R249+0x400], R37 ;  /* 0x00040025f9007388 */ /* 0x000fe20000000800 */
        /* <DEDUP_REMOVED lines=11> */
[----:B------:R-:W-:Y:S01]  /*84f0*/  STS [R249+0x1000], R36 ;  /* 0x00100024f9007388 */ /* 0x000fe20000000800 */
        /* <DEDUP_REMOVED lines=45> */
[----:B------:R-:W-:Y:S01]  /*87d0*/  @UP0 UMOV UR19, UR8 ;  /* 0x0000000800130c82 */ /* 0x000fe20008000000 */
[----:B------:R-:W-:Y:S01]  /*87e0*/  F2FP.F16.F32.PACK_AB R48, R49, R48 ;  /* 0x000000303130723e */ /* 0x000fe200000000ff */
[----:B------:R-:W-:Y:S01]  /*87f0*/  STS [R249+0x4000], R22 ;  /* 0x00400016f9007388 */ /* 0x000fe20000000800 */
[----:B------:R-:W-:-:S02]  /*8800*/  F2FP.F16.F32.PACK_AB R50, R51, R50 ;  /* 0x000000323332723e */ /* 0x000fc400000000ff */
[----:B------:R-:W-:Y:S01]  /*8810*/  F2FP.F16.F32.PACK_AB R40, R41, R40 ;  /* 0x000000282928723e */ /* 0x000fe200000000ff */
[----:B------:R-:W-:Y:S01]  /*8820*/  STS [R249+0x4400], R21 ;  /* 0x00440015f9007388 */ /* 0x000fe20000000800 */
[----:B------:R-:W-:Y:S02]  /*8830*/  F2FP.F16.F32.PACK_AB R42, R43, R42 ;  /* 0x0000002a2b2a723e */ /* 0x000fe400000000ff */
[----:B------:R-:W-:Y:S01]  /*8840*/  F2FP.F16.F32.PACK_AB R44, R45, R44 ;  /* 0x0000002c2d2c723e */ /* 0x000fe200000000ff */
[----:B------:R-:W-:Y:S01]  /*8850*/  STS [R250+0x4000], R15 ;  /* 0x0040000ffa007388 */ /* 0x000fe20000000800 */
[----:B------:R-:W-:Y:S02]  /*8860*/  F2FP.F16.F32.PACK_AB R46, R47, R46 ;  /* 0x0000002e2f2e723e */ /* 0x000fe400000000ff */
        /* <DEDUP_REMOVED lines=24> */
[----:B------:R-:W-:Y:S01]  /*89f0*/  PLOP3.LUT P0, PT, PT, PT, UP0, 0x80, 0x0 ;  /* 0x000000000000781c */ /* 0x000fe20003f0f008 */
[----:B------:R-:W-:Y:S04]  /*8a00*/  STS [R250+0x6400], R6 ;  /* 0x00640006fa007388 */ /* 0x000fe80000000800 */
[----:B------:R-:W-:Y:S04]  /*8a10*/  STS [R249+0x7000], R9 ;  /* 0x00700009f9007388 */ /* 0x000fe80000000800 */
[----:B------:R-:W-:Y:S04]  /*8a20*/  STS [R249+0x7400], R8 ;  /* 0x00740008f9007388 */ /* 0x000fe80000000800 */
[----:B------:R-:W-:Y:S04]  /*8a30*/  STS [R250+0x7000], R5 ;  /* 0x00700005fa007388 */ /* 0x000fe80000000800 */
        /* <DEDUP_REMOVED lines=31> */
[----:B-1----:R-:W1:Y:S03]  /*8c30*/  S2R R4, SR_TID.X ;  /* 0x0000000000047919 */ /* 0x002e660000002100 */
        /* <DEDUP_REMOVED lines=16> */
.L_x_427:
[----:B------:R-:W-:Y:S01]  /*8d40*/  @UP0 UIADD3 UR13, UR16, UR32, URZ ;  /* 0x00000020100d0290 */ /* 0x000fe2000fffe03f */
[----:B------:R-:W-:Y:S01]  /*8d50*/  @UP0 ULDC.64 UR8, c[0x0][0x458] ;  /* 0x0001160000080ab9 */ /* 0x000fe20000000a00 */
[----:B------:R-:W-:Y:S02]  /*8d60*/  USHF.L.U32 UR12, UR33, 0x6, URZ ;  /* 0x00000006210c7899 */ /* 0x000fe4000800063f */
        /* <DEDUP_REMOVED lines=15> */
[----:B------:R-:W-:-:S12]  /*8e60*/  UIADD3 UR18, UR15, UR13, URZ ;  /* 0x0000000d0f127290 */ /* 0x000fd8000fffe03f */
.L_x_428:
[----:B------:R-:W-:Y:S01]  /*8e70*/  BAR.SYNC.DEFER_BLOCKING 0x0 ;  /* 0x0000000000007b1d */ /* 0x000fe20000010000 */
[----:B------:R-:W-:Y:S01]  /*8e80*/  USHF.R.S32.HI UR13, URZ, 0x1f, UR12 ;  /* 0x0000001f3f0d7899 */ /* 0x000fe2000801140c */
[----:B-1----:R-:W-:Y:S01]  /*8e90*/  SHF.R.S32.HI R5, RZ, 0x1f, R4 ;  /* 0x0000001fff057819 */ /* 0x002fe20000011404 */
[----:B------:R-:W-:Y:S01]  /*8ea0*/  IMAD.U32 R6, RZ, RZ, UR10 ;  /* 0x0000000aff067e24 */ /* 0x000fe2000f8e00ff */
[--C-:B------:R-:W-:Y:S01]  /*8eb0*/  SHF.R.S32.HI R9, RZ, 0x1f, R232.reuse ;  /* 0x0000001fff097819 */ /* 0x100fe200000114e8 */
[----:B------:R-:W-:Y:S01]  /*8ec0*/  UIMAD UR15, UR13, UR10, URZ ;  /* 0x0000000a0d0f72a4 */ /* 0x000fe2000f8e023f */
[----:B------:R-:W-:Y:S01]  /*8ed0*/  IMAD.MOV.U32 R8, RZ, RZ, R232 ;  /* 0x000000ffff087224 */ /* 0x000fe200078e00e8 */
[----:B------:R-:W-:Y:S01]  /*8ee0*/  LEA.HI R4, R5, R4, RZ, 0x3 ;  /* 0x0000000405047211 */ /* 0x000fe200078f18ff */
[----:B------:R-:W-:Y:S01]  /*8ef0*/  UIMAD UR5, UR33, -0x40, UR5 ;  /* 0xffffffc0210578a4 */ /* 0x000fe2000f8e0205 */
[----:B------:R-:W-:Y:S01]  /*8f00*/  BSSY B0, `(.L_x_429) ;  /* 0x0000031000007945 */ /* 0x000fe20003800000 */
[----:B------:R-:W-:Y:S01]  /*8f10*/  UIMAD UR15, UR12, UR11, UR15 ;  /* 0x0000000b0c0f72a4 */ /* 0x000fe2000f8e020f */
[----:B------:R-:W-:Y:S01]  /*8f20*/  IMAD.WIDE.U32 R6, R6, UR12, R8 ;  /* 0x0000000c06067c25 */ /* 0x000fe2000f8e0008 */
[----:B------:R-:W-:Y:S01]  /*8f30*/  SHF.R.S32.HI R4, RZ, 0x3, R4 ;  /* 0x00000003ff047819 */ /* 0x000fe20000011404 */
[----:B------:R-:W-:Y:S01]  /*8f40*/  USHF.R.S32.HI UR21, URZ, 0x1f, UR56 ;  /* 0x0000001f3f157899 */ /* 0x000fe20008011438 */
[----:B------:R-:W-:-:S02]  /*8f50*/  ULDC.64 UR16, c[0x0][0x468] ;  /* 0x00011a0000107ab9 */ /* 0x000fc40000000a00 */
[----:B------:R-:W-:Y:S01]  /*8f60*/  IMAD.U32 R5, RZ, RZ, UR15 ;  /* 0x0000000fff057e24 */ /* 0x000fe2000f8e00ff */
[----:B------:R-:W-:Y:S01]  /*8f70*/  IADD3 R6, P0, R6, UR19, RZ ;  /* 0x0000001306067c10 */ /* 0x000fe2000ff1e0ff */
[C---:B------:R-:W-:Y:S01]  /*8f80*/  VIADD R10, R4.reuse, 0x20 ;  /* 0x00000020040a7836 */ /* 0x040fe20000000000 */
[----:B------:R-:W-:Y:S01]  /*8f90*/  ISETP.GE.AND P5, PT, R4, UR5, PT ;  /* 0x0000000504007c0c */ /* 0x000fe2000bfa6270 */
[----:B------:R-:W-:Y:S01]  /*8fa0*/  UIMAD UR15, UR21, UR16, URZ ;  /* 0x00000010150f72a4 */ /* 0x000fe2000f8e023f */
[----:B------:R-:W-:Y:S01]  /*8fb0*/  IADD3.X R7, R7, UR20, R5, P0, !PT ;  /* 0x0000001407077c10 */ /* 0x000fe200087fe405 */
[----:B------:R-:W-:Y:S01]  /*8fc0*/  IMAD.U32 R5, RZ, RZ, UR16 ;  /* 0x00000010ff057e24 */ /* 0x000fe2000f8e00ff */
[----:B------:R-:W-:Y:S01]  /*8fd0*/  ISETP.GE.AND P4, PT, R10, UR5, PT ;  /* 0x000000050a007c0c */ /* 0x000fe2000bf86270 */
[----:B--2---:R1:W2:Y:S01]  /*8fe0*/  LDS.128 R48, [R230+0x11000] ;  /* 0x01100000e6307984 */ /* 0x0042a20000000c00 */
[----:B------:R-:W-:Y:S01]  /*8ff0*/  UIMAD UR17, UR56, UR17, UR15 ;  /* 0x00000011381172a4 */ /* 0x000fe2000f8e020f */
[----:B------:R-:W-:Y:S01]  /*9000*/  IMAD.WIDE.U32 R10, R5, UR56, R6 ;  /* 0x00000038050a7c25 */ /* 0x000fe2000f8e0006 */
[----:B------:R-:W-:Y:S01]  /*9010*/  SHF.R.S32.HI R68, RZ, 0x1f, R4 ;  /* 0x0000001fff447819 */ /* 0x000fe20000011404 */
[----:B------:R1:W3:Y:S03]  /*9020*/  LDS.128 R44, [R230+0x13000] ;  /* 0x01300000e62c7984 */ /* 0x0002e60000000c00 */
[----:B------:R-:W-:Y:S01]  /*9030*/  VIADD R14, R11, UR17 ;  /* 0x000000110b0e7c36 */ /* 0x000fe20008000000 */
[----:B------:R1:W4:Y:S04]  /*9040*/  LDS.128 R40, [R230+0x15000] ;  /* 0x01500000e6287984 */ /* 0x0003280000000c00 */
[----:B------:R1:W1:Y:S04]  /*9050*/  LDS.128 R36, [R230+0x17000] ;  /* 0x01700000e6247984 */ /* 0x0002680000000c00 */
[----:B------:R1:W1:Y:S04]  /*9060*/  LDS.128 R64, [R230+0x19000] ;  /* 0x01900000e6407984 */ /* 0x0002680000000c00 */
[----:B------:R1:W1:Y:S04]  /*9070*/  LDS.128 R60, [R230+0x1b000] ;  /* 0x01b00000e63c7984 */ /* 0x0002680000000c00 */
[----:B------:R1:W1:Y:S04]  /*9080*/  LDS.128 R56, [R230+0x1d000] ;  /* 0x01d00000e6387984 */ /* 0x0002680000000c00 */
[----:B------:R1:W1:Y:S01]  /*9090*/  LDS.128 R52, [R230+0x1f000] ;  /* 0x01f00000e6347984 */ /* 0x0002620000000c00 */
[----:B------:R-:W-:Y:S05]  /*90a0*/  @P5 BRA `(.L_x_430) ;  /* 0x0000000000585947 */ /* 0x000fea0003800000 */
[----:B------:R-:W-:Y:S01]  /*90b0*/  ULDC UR15, c[0x0][0x2d0] ;  /* 0x0000b400000f7ab9 */ /* 0x000fe20000000800 */
[----:B------:R-:W2:Y:S01]  /*90c0*/  LDS.128 R32, [R230+0x12000] ;  /* 0x01200000e6207984 */ /* 0x000ea20000000c00 */
[----:B------:R-:W-:Y:S01]  /*90d0*/  ISETP.GE.AND P6, PT, R232, UR15, PT ;  /* 0x0000000fe8007c0c */ /* 0x000fe2000bfc6270 */
[----:B------:R-:W-:Y:S01]  /*90e0*/  IMAD R5, R68, UR10, RZ ;  /* 0x0000000a44057c24 */ /* 0x000fe2000f8e02ff */
[----:B------:R-:W-:Y:S01]  /*90f0*/  ISETP.GE.AND P3, PT, R17, UR15, PT ;  /* 0x0000000f11007c0c */ /* 0x000fe2000bf66270 */
[----:B------:R-:W3:Y:S01]  /*9100*/  LDS.128 R28, [R230+0x14000] ;  /* 0x01400000e61c7984 */ /* 0x000ee20000000c00 */
[----:B------:R-:W-:Y:S01]  /*9110*/  IMAD.MOV.U32 R6, RZ, RZ, R10 ;  /* 0x000000ffff067224 */ /* 0x000fe200078e000a */
[----:B------:R-:W-:Y:S01]  /*9120*/  ISETP.GE.AND P2, PT, R16, UR15, PT ;  /* 0x0000000f10007c0c */ /* 0x000fe2000bf46270 */
[----:B------:R-:W-:Y:S01]  /*9130*/  IMAD.MOV.U32 R7, RZ, RZ, R14 ;  /* 0x000000ffff077224 */ /* 0x000fe200078e000e */
[----:B------:R-:W4:Y:S01]  /*9140*/  LDS.128 R24, [R230+0x16000] ;  /* 0x01600000e6187984 */ /* 0x000f220000000c00 */
[----:B------:R-:W-:Y:S01]  /*9150*/  IMAD R5, R4, UR11, R5 ;  /* 0x0000000b04057c24 */ /* 0x000fe2000f8e0205 */
[----:B------:R-:W-:Y:S01]  /*9160*/  ISETP.GE.AND P1, PT, R18, UR15, PT ;  /* 0x0000000f12007c0c */ /* 0x000fe2000bf26270 */
[----:B------:R-:W-:Y:S01]  /*9170*/  IMAD.WIDE.U32 R12, R4, UR10, R6 ;  /* 0x0000000a040c7c25 */ /* 0x000fe2000f8e0006 */
[----:B------:R-:W-:-:S02]  /*9180*/  ULDC.64 UR16, c[0x0][0x3f0] ;  /* 0x0000fc0000107ab9 */ /* 0x000fc40000000a00 */
[----:B------:R-:W1:Y:S01]  /*9190*/  @!P6 LDS.128 R20, [R230+0x10000] ;  /* 0x01000000e614e984 */ /* 0x000e620000000c00 */
[----:B------:R-:W-:Y:S01]  /*91a0*/  IMAD.IADD R5, R13, 0x1, R5 ;  /* 0x000000010d057824 */ /* 0x000fe200078e0205 */
[----:B------:R-:W-:-:S04]  /*91b0*/  LEA R6, P0, R12, UR16, 0x1 ;  /* 0x000000100c067c11 */ /* 0x000fc8000f8008ff */
[----:B------:R-:W-:-:S05]  /*91c0*/  LEA.HI.X R7, R12, UR17, R5, 0x1, P0 ;  /* 0x000000110c077c11 */ /* 0x000fca00080f0c05 */
[----:B--2---:R2:W-:Y:S04]  /*91d0*/  @!P3 STG.E.128 desc[UR6][R6.64+0x80], R32 ;  /* 0x000080200600b986 */ /* 0x0045e8000c101d06 */
[----:B---3--:R2:W-:Y:S04]  /*91e0*/  @!P2 STG.E.128 desc[UR6][R6.64+0x100], R28 ;  /* 0x0001001c0600a986 */ /* 0x0085e8000c101d06 */
[----:B----4-:R2:W-:Y:S04]  /*91f0*/  @!P1 STG.E.128 desc[UR6][R6.64+0x180], R24 ;  /* 0x0001801806009986 */ /* 0x0105e8000c101d06 */
[----:B-1----:R2:W-:Y:S02]  /*9200*/  @!P6 STG.E.128 desc[UR6][R6.64], R20 ;  /* 0x000000140600e986 */ /* 0x0025e4000c101d06 */
.L_x_430:
[----:B------:R-:W-:Y:S05]  /*9210*/  BSYNC B0 ;  /* 0x0000000000007941 */ /* 0x000fea0003800000 */
.L_x_429:
[----:B------:R-:W-:Y:S04]  /*9220*/  BSSY B0, `(.L_x_431) ;  /* 0x0000016000007945 */ /* 0x000fe80003800000 */
[----:B------:R-:W-:Y:S05]  /*9230*/  @P4 BRA `(.L_x_432) ;  /* 0x0000000000504947 */ /* 0x000fea0003800000 */
[----:B------:R-:W-:Y:S01]  /*9240*/  IADD3 R5, P0, R4, 0x20, RZ ;  /* 0x0000002004057810 */ /* 0x000fe20007f1e0ff */
[----:B--2---:R-:W-:Y:S01]  /*9250*/  IMAD.MOV.U32 R7, RZ, RZ, R14 ;  /* 0x000000ffff077224 */ /* 0x004fe200078e000e */
[----:B------:R-:W-:Y:S01]  /*9260*/  ULDC UR5, c[0x0][0x2d0] ;  /* 0x0000b40000057ab9 */ /* 0x000fe20000000800 */
[----:B------:R-:W-:Y:S01]  /*9270*/  ULDC.64 UR16, c[0x0][0x3f0] ;  /* 0x0000fc0000107ab9 */ /* 0x000fe20000000a00 */
[----:B------:R-:W-:Y:S01]  /*9280*/  ISETP.GE.AND P3, PT, R232, UR5, PT ;  /* 0x00000005e8007c0c */ /* 0x000fe2000bf66270 */
[----:B------:R-:W-:Y:S01]  /*9290*/  IMAD.X R6, RZ, RZ, R68, P0 ;  /* 0x000000ffff067224 */ /* 0x000fe200000e0644 */
[----:B------:R-:W-:Y:S02]  /*92a0*/  ISETP.GE.AND P2, PT, R17, UR5, PT ;  /* 0x0000000511007c0c */ /* 0x000fe4000bf46270 */
[----:B------:R-:W-:Y:S01]  /*92b0*/  ISETP.GE.AND P1, PT, R16, UR5, PT ;  /* 0x0000000510007c0c */ /* 0x000fe2000bf26270 */
[----:B------:R-:W-:Y:S01]  /*92c0*/  IMAD R12, R6, UR10, RZ ;  /* 0x0000000a060c7c24 */ /* 0x000fe2000f8e02ff */
[----:B------:R-:W-:Y:S01]  /*92d0*/  ISETP.GE.AND P0, PT, R18, UR5, PT ;  /* 0x0000000512007c0c */ /* 0x000fe2000bf06270 */
[----:B------:R-:W-:-:S04]  /*92e0*/  IMAD.MOV.U32 R6, RZ, RZ, R10 ;  /* 0x000000ffff067224 */ /* 0x000fc800078e000a */
[----:B------:R-:W-:-:S04]  /*92f0*/  IMAD.WIDE.U32 R10, R5, UR10, R6 ;  /* 0x0000000a050a7c25 */ /* 0x000fc8000f8e0006 */
[----:B------:R-:W-:Y:S01]  /*9300*/  IMAD R5, R5, UR11, R12 ;  /* 0x0000000b05057c24 */ /* 0x000fe2000f8e020c */
[----:B------:R-:W-:-:S03]  /*9310*/  LEA R6, P6, R10, UR16, 0x1 ;  /* 0x000000100a067c11 */ /* 0x000fc6000f8c08ff */
[----:B------:R-:W-:-:S05]  /*9320*/  IMAD.IADD R5, R11, 0x1, R5 ;  /* 0x000000010b057824 */ /* 0x000fca00078e0205 */
[----:B------:R-:W-:-:S05]  /*9330*/  LEA.HI.X R7, R10, UR17, R5, 0x1, P6 ;  /* 0x000000110a077c11 */ /* 0x000fca000b0f0c05 */
[----:B------:R2:W-:Y:S04]  /*9340*/  @!P3 STG.E.128 desc[UR6][R6.64], R48 ;  /* 0x000000300600b986 */ /* 0x0005e8000c101d06 */
[----:B---3--:R2:W-:Y:S04]  /*9350*/  @!P2 STG.E.128 desc[UR6][R6.64+0x80], R44 ;  /* 0x0000802c0600a986 */ /* 0x0085e8000c101d06 */
[----:B----4-:R2:W-:Y:S04]  /*9360*/  @!P1 STG.E.128 desc[UR6][R6.64+0x100], R40 ;  /* 0x0001002806009986 */ /* 0x0105e8000c101d06 */
[----:B-1----:R2:W-:Y:S02]  /*9370*/  @!P0 STG.E.128 desc[UR6][R6.64+0x180], R36 ;  /* 0x0001802406008986 */ /* 0x0025e4000c101d06 */
.L_x_432:
[----:B------:R-:W-:Y:S05]  /*9380*/  BSYNC B0 ;  /* 0x0000000000007941 */ /* 0x000fea0003800000 */
.L_x_431:
[----:B--2---:R2:W1:Y:S01]  /*9390*/  LDS.128 R28, [R230+0x18000] ;  /* 0x01800000e61c7984 */ /* 0x0044620000000c00 */
[----:B------:R-:W-:Y:S01]  /*93a0*/  IMAD.U32 R6, RZ, RZ, UR8 ;  /* 0x00000008ff067e24 */ /* 0x000fe2000f8e00ff */
[----:B------:R-:W-:Y:S01]  /*93b0*/  UIMAD UR13, UR13, UR8, URZ ;  /* 0x000000080d0d72a4 */ /* 0x000fe2000f8e023f */
[----:B------:R-:W-:Y:S01]  /*93c0*/  BSSY B0, `(.L_x_433) ;  /* 0x0000023000007945 */ /* 0x000fe20003800000 */
[----:B------:R2:W1:Y:S01]  /*93d0*/  LDS.128 R24, [R230+0x1a000] ;  /* 0x01a00000e6187984 */ /* 0x0004620000000c00 */
[----:B------:R-:W-:Y:S01]  /*93e0*/  IMAD.WIDE.U32 R6, R6, UR12, R8 ;  /* 0x0000000c06067c25 */ /* 0x000fe2000f8e0008 */
[----:B------:R-:W-:Y:S02]  /*93f0*/  UIMAD UR12, UR12, UR9, UR13 ;  /* 0x000000090c0c72a4 */ /* 0x000fe4000f8e020d */
[----:B------:R2:W1:Y:S01]  /*9400*/  LDS.128 R20, [R230+0x1c000] ;  /* 0x01c00000e6147984 */ /* 0x0004620000000c00 */
[----:B------:R-:W-:Y:S01]  /*9410*/  USHF.R.S32.HI UR5, URZ, 0x1f, UR56 ;  /* 0x0000001f3f057899 */ /* 0x000fe20008011438 */
[----:B------:R-:W-:Y:S01]  /*9420*/  IADD3 R6, P0, R6, UR14, RZ ;  /* 0x0000000e06067c10 */ /* 0x000fe2000ff1e0ff */
[----:B------:R-:W-:Y:S01]  /*9430*/  ULDC.64 UR10, c[0x0][0x470] ;  /* 0x00011c00000a7ab9 */ /* 0x000fe20000000a00 */
[----:B------:R2:W1:Y:S01]  /*9440*/  LDS.128 R12, [R230+0x1e000] ;  /* 0x01e00000e60c7984 */ /* 0x0004620000000c00 */
[----:B------:R-:W-:Y:S01]  /*9450*/  IMAD.U32 R5, RZ, RZ, UR12 ;  /* 0x0000000cff057e24 */ /* 0x000fe2000f8e00ff */
[----:B------:R-:W-:-:S04]  /*9460*/  UIMAD UR5, UR5, UR10, URZ ;  /* 0x0000000a050572a4 */ /* 0x000fc8000f8e023f */
[----:B------:R-:W-:Y:S01]  /*9470*/  IADD3.X R7, R7, UR18, R5, P0, !PT ;  /* 0x0000001207077c10 */ /* 0x000fe200087fe405 */
[----:B------:R-:W-:Y:S01]  /*9480*/  UIMAD UR11, UR56, UR11, UR5 ;  /* 0x0000000b380b72a4 */ /* 0x000fe2000f8e0205 */
[----:B------:R-:W-:-:S05]  /*9490*/  MOV R5, UR10 ;  /* 0x0000000a00057c02 */ /* 0x000fca0008000f00 */
[----:B------:R-:W-:-:S05]  /*94a0*/  IMAD.WIDE.U32 R8, R5, UR56, R6 ;  /* 0x0000003805087c25 */ /* 0x000fca000f8e0006 */
[----:B------:R-:W-:Y:S01]  /*94b0*/  IADD3 R5, R9, UR11, RZ ;  /* 0x0000000b09057c10 */ /* 0x000fe2000fffe0ff */
[----:B------:R-:W-:Y:S06]  /*94c0*/  @P5 BRA `(.L_x_434) ;  /* 0x0000000000485947 */ /* 0x000fec0003800000 */
[----:B------:R-:W-:Y:S01]  /*94d0*/  IMAD.MOV.U32 R6, RZ, RZ, R8 ;  /* 0x000000ffff067224 */ /* 0x000fe200078e0008 */
[----:B------:R-:W-:Y:S01]  /*94e0*/  ULDC UR5, c[0x0][0x2d0] ;  /* 0x0000b40000057ab9 */ /* 0x000fe20000000800 */
[----:B------:R-:W-:Y:S01]  /*94f0*/  IMAD.MOV.U32 R7, RZ, RZ, R5 ;  /* 0x000000ffff077224 */ /* 0x000fe200078e0005 */
[----:B------:R-:W-:Y:S01]  /*9500*/  ISETP.GE.AND P3, PT, R232, UR5, PT ;  /* 0x00000005e8007c0c */ /* 0x000fe2000bf66270 */
[----:B------:R-:W-:Y:S01]  /*9510*/  IMAD R19, R68, UR8, RZ ;  /* 0x0000000844137c24 */ /* 0x000fe2000f8e02ff */
[----:B------:R-:W-:Y:S01]  /*9520*/  ISETP.GE.AND P2, PT, R17, UR5, PT ;  /* 0x0000000511007c0c */ /* 0x000fe2000bf46270 */
[----:B------:R-:W-:Y:S01]  /*9530*/  IMAD.WIDE.U32 R10, R4, UR8, R6 ;  /* 0x00000008040a7c25 */ /* 0x000fe2000f8e0006 */
[----:B------:R-:W-:Y:S01]  /*9540*/  ISETP.GE.AND P1, PT, R16, UR5, PT ;  /* 0x0000000510007c0c */ /* 0x000fe2000bf26270 */
[----:B------:R-:W-:Y:S01]  /*9550*/  ULDC.64 UR10, c[0x0][0x3f8] ;  /* 0x0000fe00000a7ab9 */ /* 0x000fe20000000a00 */
[----:B------:R-:W-:Y:S01]  /*9560*/  ISETP.GE.AND P0, PT, R18, UR5, PT ;  /* 0x0000000512007c0c */ /* 0x000fe2000bf06270 */
[----:B------:R-:W-:-:S04]  /*9570*/  IMAD R6, R4, UR9, R19 ;  /* 0x0000000904067c24 */ /* 0x000fc8000f8e0213 */
[----:B------:R-:W-:Y:S01]  /*9580*/  IMAD.IADD R7, R11, 0x1, R6 ;  /* 0x000000010b077824 */ /* 0x000fe200078e0206 */
[----:B------:R-:W-:-:S04]  /*9590*/  LEA R6, P5, R10, UR10, 0x1 ;  /* 0x0000000a0a067c11 */ /* 0x000fc8000f8a08ff */
[----:B------:R-:W-:-:S05]  /*95a0*/  LEA.HI.X R7, R10, UR11, R7, 0x1, P5 ;  /* 0x0000000b0a077c11 */ /* 0x000fca000a8f0c07 */
[----:B-1----:R1:W-:Y:S04]  /*95b0*/  @!P3 STG.E.128 desc[UR6][R6.64], R28 ;  /* 0x0000001c0600b986 */ /* 0x0023e8000c101d06 */
[----:B------:R1:W-:Y:S04]  /*95c0*/  @!P2 STG.E.128 desc[UR6][R6.64+0x80], R24 ;  /* 0x000080180600a986 */ /* 0x0003e8000c101d06 */
[----:B------:R1:W-:Y:S04]  /*95d0*/  @!P1 STG.E.128 desc[UR6][R6.64+0x100], R20 ;  /* 0x0001001406009986 */ /* 0x0003e8000c101d06 */
[----:B------:R1:W-:Y:S02]  /*95e0*/  @!P0 STG.E.128 desc[UR6][R6.64+0x180], R12 ;  /* 0x0001800c06008986 */ /* 0x0003e4000c101d06 */
.L_x_434:
[----:B------:R-:W-:Y:S05]  /*95f0*/  BSYNC B0 ;  /* 0x0000000000007941 */ /* 0x000fea0003800000 */
.L_x_433:
[----:B------:R-:W-:Y:S05]  /*9600*/  @P4 BRA `(.L_x_435) ;  /* 0x0000000800fc4947 */ /* 0x000fea0003800000 */
[----:B------:R-:W-:Y:S01]  /*9610*/  IADD3 R4, P0, R4, 0x20, RZ ;  /* 0x0000002004047810 */ /* 0x000fe20007f1e0ff */
[----:B-1----:R-:W-:Y:S01]  /*9620*/  IMAD.MOV.U32 R7, RZ, RZ, R5 ;  /* 0x000000ffff077224 */ /* 0x002fe200078e0005 */
[----:B------:R-:W-:Y:S01]  /*9630*/  ULDC UR5, c[0x0][0x2d0] ;  /* 0x0000b40000057ab9 */ /* 0x000fe20000000800 */
[----:B------:R-:W-:Y:S01]  /*9640*/  ULDC.64 UR10, c[0x0][0x3f8] ;  /* 0x0000fe00000a7ab9 */ /* 0x000fe20000000a00 */
[----:B------:R-:W-:Y:S01]  /*9650*/  ISETP.GE.AND P1, PT, R17, UR5, PT ;  /* 0x0000000511007c0c */ /* 0x000fe2000bf26270 */
[----:B------:R-:W-:Y:S01]  /*9660*/  IMAD.X R6, RZ, RZ, R68, P0 ;  /* 0x000000ffff067224 */ /* 0x000fe200000e0644 */
[----:B------:R-:W-:Y:S02]  /*9670*/  ISETP.GE.AND P2, PT, R232, UR5, PT ;  /* 0x00000005e8007c0c */ /* 0x000fe4000bf46270 */
[----:B------:R-:W-:Y:S01]  /*9680*/  ISETP.GE.AND P0, PT, R16, UR5, PT ;  /* 0x0000000510007c0c */ /* 0x000fe2000bf06270 */
[----:B------:R-:W-:Y:S02]  /*9690*/  IMAD R9, R6, UR8, RZ ;  /* 0x0000000806097c24 */ /* 0x000fe4000f8e02ff */
[----:B------:R-:W-:-:S02]  /*96a0*/  IMAD.MOV.U32 R6, RZ, RZ, R8 ;  /* 0x000000ffff067224 */ /* 0x000fc400078e0008 */
[C---:B------:R-:W-:Y:S02]  /*96b0*/  IMAD R5, R4.reuse, UR9, R9 ;  /* 0x0000000904057c24 */ /* 0x040fe4000f8e0209 */
[----:B------:R-:W-:-:S04]  /*96c0*/  IMAD.WIDE.U32 R6, R4, UR8, R6 ;  /* 0x0000000804067c25 */ /* 0x000fc8000f8e0006 */
[----:B------:R-:W-:Y:S01]  /*96d0*/  IMAD.IADD R5, R7, 0x1, R5 ;  /* 0x0000000107057824 */ /* 0x000fe200078e0205 */
[----:B------:R-:W-:-:S04]  /*96e0*/  LEA R4, P3, R6, UR10, 0x1 ;  /* 0x0000000a06047c11 */ /* 0x000fc8000f8608ff */
[----:B------:R-:W-:-:S05]  /*96f0*/  LEA.HI.X R5, R6, UR11, R5, 0x1, P3 ;  /* 0x0000000b06057c11 */ /* 0x000fca00098f0c05 */
[----:B------:R1:W-:Y:S04]  /*9700*/  @!P2 STG.E.128 desc[UR6][R4.64], R64 ;  /* 0x000000400400a986 */ /* 0x0003e8000c101d06 */
[----:B------:R1:W-:Y:S04]  /*9710*/  @!P1 STG.E.128 desc[UR6][R4.64+0x80], R60 ;  /* 0x0000803c04009986 */ /* 0x0003e8000c101d06 */
[----:B------:R1:W-:Y:S01]  /*9720*/  @!P0 STG.E.128 desc[UR6][R4.64+0x100], R56 ;  /* 0x0001003804008986 */ /* 0x0003e2000c101d06 */
[----:B------:R-:W-:-:S13]  /*9730*/  ISETP.GE.AND P0, PT, R18, UR5, PT ;  /* 0x0000000512007c0c */ /* 0x000fda000bf06270 */
[----:B------:R-:W-:Y:S05]  /*9740*/  @P0 BRA `(.L_x_435) ;  /* 0x0000000800ac0947 */ /* 0x000fea0003800000 */
[----:B------:R1:W-:Y:S01]  /*9750*/  STG.E.128 desc[UR6][R4.64+0x180], R52 ;  /* 0x0001803404007986 */ /* 0x0003e2000c101d06 */
[----:B------:R-:W-:Y:S05]  /*9760*/  BRA `(.L_x_435) ;  /* 0x0000000800a47947 */ /* 0x000fea0003800000 */
.L_x_407:
[----:B------:R-:W-:Y:S01]  /*9770*/  UISETP.NE.AND UP0, UPT, UR32, -0x1, UPT ;  /* 0xffffffff2000788c */ /* 0x000fe2000bf05270 */
[----:B------:R-:W1:Y:S01]  /*9780*/  S2R R5, SR_TID.X ;  /* 0x0000000000057919 */ /* 0x000e620000002100 */
[----:B------:R-:W-:-:S04]  /*9790*/  USHF.L.U32 UR17, UR33, 0x6, URZ ;  /* 0x0000000621117899 */ /* 0x000fc8000800063f */
        /* <DEDUP_REMOVED lines=21> */
.L_x_436:
[----:B------:R-:W-:Y:S01]  /*98f0*/  @UP0 UIADD3 UR14, UR16, UR32, URZ ;  /* 0x00000020100e0290 */ /* 0x000fe2000fffe03f */
[----:B-1----:R-:W-:Y:S01]  /*9900*/  SHF.R.S32.HI R4, RZ, 0x1f, R5 ;  /* 0x0000001fff047819 */ /* 0x002fe20000011405 */
[----:B------:R-:W-:Y:S01]  /*9910*/  @UP0 ULDC.64 UR10, c[0x0][0x458] ;  /* 0x00011600000a0ab9 */ /* 0x000fe20000000a00 */
[----:B------:R-:W-:Y:S02]  /*9920*/  USHF.R.S32.HI UR19, URZ, 0x1f, UR17 ;  /* 0x0000001f3f137899 */ /* 0x000fe40008011411 */
        /* <DEDUP_REMOVED lines=18> */
.L_x_437:
[----:B------:R-:W-:Y:S01]  /*9a50*/  UIMAD UR12, UR19, UR8, URZ ;  /* 0x00000008130c72a4 */ /* 0x000fe2000f8e023f */
[----:B------:R-:W-:Y:S01]  /*9a60*/  IMAD.U32 R6, RZ, RZ, UR8 ;  /* 0x00000008ff067e24 */ /* 0x000fe2000f8e00ff */
[----:B------:R-:W-:Y:S01]  /*9a70*/  LEA.HI R4, R4, R5, RZ, 0x3 ;  /* 0x0000000504047211 */ /* 0x000fe200078f18ff */
[----:B------:R-:W-:Y:S01]  /*9a80*/  UIADD3 UR5, -UR17, UR5, URZ ;  /* 0x0000000511057290 */ /* 0x000fe2000fffe13f */
[----:B------:R-:W-:Y:S01]  /*9a90*/  BSSY B0, `(.L_x_438) ;  /* 0x0000028000007945 */ /* 0x000fe20003800000 */
[----:B------:R-:W-:Y:S01]  /*9aa0*/  UIMAD UR12, UR17, UR9, UR12 ;  /* 0x00000009110c72a4 */ /* 0x000fe2000f8e020c */
[----:B------:R-:W-:Y:S01]  /*9ab0*/  IMAD.WIDE.U32 R6, R6, UR17, R232 ;  /* 0x0000001106067c25 */ /* 0x000fe2000f8e00e8 */
[----:B------:R-:W-:Y:S01]  /*9ac0*/  SHF.R.S32.HI R4, RZ, 0x3, R4 ;  /* 0x00000003ff047819 */ /* 0x000fe20000011404 */
[----:B------:R-:W-:Y:S01]  /*9ad0*/  USHF.R.S32.HI UR14, URZ, 0x1f, UR56 ;  /* 0x0000001f3f0e7899 */ /* 0x000fe20008011438 */
[C---:B------:R-:W-:Y:S01]  /*9ae0*/  IADD3 R12, R232.reuse, 0x40, RZ ;  /* 0x00000040e80c7810 */ /* 0x040fe20007ffe0ff */
[----:B------:R-:W-:Y:S01]  /*9af0*/  VIADD R13, R232, 0x80 ;  /* 0x00000080e80d7836 */ /* 0x000fe20000000000 */
[----:B------:R-:W-:Y:S01]  /*9b00*/  IADD3 R8, P0, R6, UR20, RZ ;  /* 0x0000001406087c10 */ /* 0x000fe2000ff1e0ff */
[----:B------:R-:W-:Y:S01]  /*9b10*/  IMAD.U32 R5, RZ, RZ, UR12 ;  /* 0x0000000cff057e24 */ /* 0x000fe2000f8e00ff */
[----:B------:R-:W-:Y:S01]  /*9b20*/  ULDC.64 UR12, c[0x0][0x468] ;  /* 0x00011a00000c7ab9 */ /* 0x000fe20000000a00 */
[C---:B------:R-:W-:Y:S01]  /*9b30*/  ISETP.GE.AND P5, PT, R4.reuse, UR5, PT ;  /* 0x0000000504007c0c */ /* 0x040fe2000bfa6270 */
[----:B------:R-:W-:Y:S01]  /*9b40*/  UIMAD UR14, UR14, UR12, URZ ;  /* 0x0000000c0e0e72a4 */ /* 0x000fe2000f8e023f */
[----:B------:R-:W-:Y:S01]  /*9b50*/  IADD3 R6, R4, 0x20, RZ ;  /* 0x0000002004067810 */ /* 0x000fe20007ffe0ff */
[----:B------:R-:W-:Y:S01]  /*9b60*/  VIADD R15, R232, 0xc0 ;  /* 0x000000c0e80f7836 */ /* 0x000fe20000000000 */
[----:B------:R-:W-:Y:S01]  /*9b70*/  IADD3.X R9, R7, UR21, R5, P0, !PT ;  /* 0x0000001507097c10 */ /* 0x000fe200087fe405 */
[----:B------:R-:W-:Y:S01]  /*9b80*/  IMAD.U32 R5, RZ, RZ, UR12 ;  /* 0x0000000cff057e24 */ /* 0x000fe2000f8e00ff */
[----:B------:R-:W-:Y:S01]  /*9b90*/  UIMAD UR13, UR56, UR13, UR14 ;  /* 0x0000000d380d72a4 */ /* 0x000fe2000f8e020e */
[----:B------:R-:W-:-:S02]  /*9ba0*/  ISETP.GE.AND P4, PT, R6, UR5, PT ;  /* 0x0000000506007c0c */ /* 0x000fc4000bf86270 */
[----:B------:R-:W-:Y:S01]  /*9bb0*/  IMAD.WIDE.U32 R8, R5, UR56, R8 ;  /* 0x0000003805087c25 */ /* 0x000fe2000f8e0008 */
[----:B------:R-:W-:-:S04]  /*9bc0*/  SHF.R.S32.HI R16, RZ, 0x1f, R4 ;  /* 0x0000001fff107819 */ /* 0x000fc80000011404 */
[----:B------:R-:W-:Y:S01]  /*9bd0*/  IADD3 R14, R9, UR13, RZ ;  /* 0x0000000d090e7c10 */ /* 0x000fe2000fffe0ff */
[----:B------:R-:W-:Y:S06]  /*9be0*/  @P5 BRA `(.L_x_439) ;  /* 0x0000000000485947 */ /* 0x000fec0003800000 */
[----:B------:R-:W-:Y:S01]  /*9bf0*/  IMAD R5, R16, UR8, RZ ;  /* 0x0000000810057c24 */ /* 0x000fe2000f8e02ff */
[----:B------:R-:W-:Y:S01]  /*9c00*/  ULDC UR14, c[0x0][0x2d0] ;  /* 0x0000b400000e7ab9 */ /* 0x000fe20000000800 */
[----:B------:R-:W-:Y:S01]  /*9c10*/  IMAD.MOV.U32 R6, RZ, RZ, R8 ;  /* 0x000000ffff067224 */ /* 0x000fe200078e0008 */
[----:B------:R-:W-:Y:S01]  /*9c20*/  ISETP.GE.AND P3, PT, R232, UR14, PT ;  /* 0x0000000ee8007c0c */ /* 0x000fe2000bf66270 */
[----:B------:R-:W-:Y:S01]  /*9c30*/  IMAD.MOV.U32 R7, RZ, RZ, R14 ;  /* 0x000000ffff077224 */ /* 0x000fe200078e000e */
[----:B------:R-:W-:Y:S01]  /*9c40*/  ISETP.GE.AND P2, PT, R12, UR14, PT ;  /* 0x0000000e0c007c0c */ /* 0x000fe2000bf46270 */
[C---:B------:R-:W-:Y:S01]  /*9c50*/  IMAD R5, R4.reuse, UR9, R5 ;  /* 0x0000000904057c24 */ /* 0x040fe2000f8e0205 */
[----:B------:R-:W-:Y:S01]  /*9c60*/  ISETP.GE.AND P1, PT, R13, UR14, PT ;  /* 0x0000000e0d007c0c */ /* 0x000fe2000bf26270 */
[----:B------:R-:W-:Y:S01]  /*9c70*/  IMAD.WIDE.U32 R10, R4, UR8, R6 ;  /* 0x00000008040a7c25 */ /* 0x000fe2000f8e0006 */
[----:B------:R-:W-:Y:S01]  /*9c80*/  ISETP.GE.AND P0, PT, R15, UR14, PT ;  /* 0x0000000e0f007c0c */ /* 0x000fe2000bf06270 */
[----:B------:R-:W-:-:S02]  /*9c90*/  ULDC.64 UR12, c[0x0][0x3f0] ;  /* 0x0000fc00000c7ab9 */ /* 0x000fc40000000a00 */
[----:B------:R-:W-:Y:S01]  /*9ca0*/  IMAD.IADD R5, R5, 0x1, R11 ;  /* 0x0000000105057824 */ /* 0x000fe200078e020b */
[----:B------:R-:W-:-:S04]  /*9cb0*/  LEA R6, P6, R10, UR12, 0x1 ;  /* 0x0000000c0a067c11 */ /* 0x000fc8000f8c08ff */
[----:B------:R-:W-:-:S05]  /*9cc0*/  LEA.HI.X R7, R10, UR13, R5, 0x1, P6 ;  /* 0x0000000d0a077c11 */ /* 0x000fca000b0f0c05 */
[----:B------:R1:W-:Y:S04]  /*9cd0*/  @!P3 STG.E.128 desc[UR6][R6.64], RZ ;  /* 0x000000ff0600b986 */ /* 0x0003e8000c101d06 */
[----:B------:R1:W-:Y:S04]  /*9ce0*/  @!P2 STG.E.128 desc[UR6][R6.64+0x80], RZ ;  /* 0x000080ff0600a986 */ /* 0x0003e8000c101d06 */
[----:B------:R1:W-:Y:S04]  /*9cf0*/  @!P1 STG.E.128 desc[UR6][R6.64+0x100], RZ ;  /* 0x000100ff06009986 */ /* 0x0003e8000c101d06 */
[----:B------:R1:W-:Y:S02]  /*9d00*/  @!P0 STG.E.128 desc[UR6][R6.64+0x180], RZ ;  /* 0x000180ff06008986 */ /* 0x0003e4000c101d06 */
.L_x_439:
[----:B------:R-:W-:Y:S05]  /*9d10*/  BSYNC B0 ;  /* 0x0000000000007941 */ /* 0x000fea0003800000 */
.L_x_438:
[----:B------:R-:W-:Y:S04]  /*9d20*/  BSSY B0, `(.L_x_440) ;  /* 0x0000015000007945 */ /* 0x000fe80003800000 */
[----:B------:R-:W-:Y:S05]  /*9d30*/  @P4 BRA `(.L_x_441) ;  /* 0x00000000004c4947 */ /* 0x000fea0003800000 */
[----:B------:R-:W-:Y:S01]  /*9d40*/  IADD3 R5, P0, R4, 0x20, RZ ;  /* 0x0000002004057810 */ /* 0x000fe20007f1e0ff */
[----:B------:R-:W-:Y:S01]  /*9d50*/  IMAD.MOV.U32 R9, RZ, RZ, R14 ;  /* 0x000000ffff097224 */ /* 0x000fe200078e000e */
[----:B------:R-:W-:Y:S01]  /*9d60*/  ULDC UR5, c[0x0][0x2d0] ;  /* 0x0000b40000057ab9 */ /* 0x000fe20000000800 */
[----:B------:R-:W-:Y:S01]  /*9d70*/  ULDC.64 UR12, c[0x0][0x3f0] ;  /* 0x0000fc00000c7ab9 */ /* 0x000fe20000000a00 */
[----:B------:R-:W-:Y:S01]  /*9d80*/  ISETP.GE.AND P3, PT, R232, UR5, PT ;  /* 0x00000005e8007c0c */ /* 0x000fe2000bf66270 */
[----:B-1----:R-:W-:Y:S01]  /*9d90*/  IMAD.X R6, RZ, RZ, R16, P0 ;  /* 0x000000ffff067224 */ /* 0x002fe200000e0610 */
[----:B------:R-:W-:Y:S01]  /*9da0*/  ISETP.GE.AND P2, PT, R12, UR5, PT ;  /* 0x000000050c007c0c */ /* 0x000fe2000bf46270 */
[----:B------:R-:W-:Y:S01]  /*9db0*/  IMAD.WIDE.U32 R8, R5, UR8, R8 ;  /* 0x0000000805087c25 */ /* 0x000fe2000f8e0008 */
[----:B------:R-:W-:Y:S02]  /*9dc0*/  ISETP.GE.AND P1, PT, R13, UR5, PT ;  /* 0x000000050d007c0c */ /* 0x000fe4000bf26270 */
[----:B------:R-:W-:Y:S01]  /*9dd0*/  ISETP.GE.AND P0, PT, R15, UR5, PT ;  /* 0x000000050f007c0c */ /* 0x000fe2000bf06270 */
[----:B------:R-:W-:-:S04]  /*9de0*/  IMAD R6, R6, UR8, RZ ;  /* 0x0000000806067c24 */ /* 0x000fc8000f8e02ff */
[----:B------:R-:W-:Y:S01]  /*9df0*/  IMAD R5, R5, UR9, R6 ;  /* 0x0000000905057c24 */ /* 0x000fe2000f8e0206 */
[----:B------:R-:W-:-:S03]  /*9e00*/  LEA R6, P6, R8, UR12, 0x1 ;  /* 0x0000000c08067c11 */ /* 0x000fc6000f8c08ff */
[----:B------:R-:W-:-:S05]  /*9e10*/  IMAD.IADD R5, R5, 0x1, R9 ;  /* 0x0000000105057824 */ /* 0x000fca00078e0209 */
[----:B------:R-:W-:-:S05]  /*9e20*/  LEA.HI.X R7, R8, UR13, R5, 0x1, P6 ;  /* 0x0000000d08077c11 */ /* 0x000fca000b0f0c05 */
[----:B------:R2:W-:Y:S04]  /*9e30*/  @!P3 STG.E.128 desc[UR6][R6.64], RZ ;  /* 0x000000ff0600b986 */ /* 0x0005e8000c101d06 */
[----:B------:R2:W-:Y:S04]  /*9e40*/  @!P2 STG.E.128 desc[UR6][R6.64+0x80], RZ ;  /* 0x000080ff0600a986 */ /* 0x0005e8000c101d06 */
[----:B------:R2:W-:Y:S04]  /*9e50*/  @!P1 STG.E.128 desc[UR6][R6.64+0x100], RZ ;  /* 0x000100ff06009986 */ /* 0x0005e8000c101d06 */
[----:B------:R2:W-:Y:S02]  /*9e60*/  @!P0 STG.E.128 desc[UR6][R6.64+0x180], RZ ;  /* 0x000180ff06008986 */ /* 0x0005e4000c101d06 */
.L_x_441:
[----:B------:R-:W-:Y:S05]  /*9e70*/  BSYNC B0 ;  /* 0x0000000000007941 */ /* 0x000fea0003800000 */
.L_x_440:
[----:B------:R-:W-:Y:S01]  /*9e80*/  UIMAD UR5, UR19, UR10, URZ ;  /* 0x0000000a130572a4 */ /* 0x000fe2000f8e023f */
[----:B-12---:R-:W-:Y:S01]  /*9e90*/  IMAD.U32 R6, RZ, RZ, UR10 ;  /* 0x0000000aff067e24 */ /* 0x006fe2000f8e00ff */
[----:B------:R-:W-:Y:S01]  /*9ea0*/  USHF.R.S32.HI UR12, URZ, 0x1f, UR56 ;  /* 0x0000001f3f0c7899 */ /* 0x000fe20008011438 */
[----:B------:R-:W-:Y:S01]  /*9eb0*/  BSSY B0, `(.L_x_442) ;  /* 0x000001f000007945 */ /* 0x000fe20003800000 */
[----:B------:R-:W-:Y:S01]  /*9ec0*/  UIMAD UR5, UR17, UR11, UR5 ;  /* 0x0000000b110572a4 */ /* 0x000fe2000f8e0205 */
[----:B------:R-:W-:Y:S01]  /*9ed0*/  IMAD.WIDE.U32 R6, R6, UR17, R232 ;  /* 0x0000001106067c25 */ /* 0x000fe2000f8e00e8 */
[----:B------:R-:W-:-:S04]  /*9ee0*/  ULDC.64 UR8, c[0x0][0x470] ;  /* 0x00011c0000087ab9 */ /* 0x000fc80000000a00 */
[----:B------:R-:W-:Y:S01]  /*9ef0*/  IMAD.U32 R5, RZ, RZ, UR5 ;  /* 0x00000005ff057e24 */ /* 0x000fe2000f8e00ff */
[----:B------:R-:W-:Y:S01]  /*9f00*/  IADD3 R8, P0, R6, UR15, RZ ;  /* 0x0000000f06087c10 */ /* 0x000fe2000ff1e0ff */
[----:B------:R-:W-:-:S03]  /*9f10*/  UIMAD UR5, UR12, UR8, URZ ;  /* 0x000000080c0572a4 */ /* 0x000fc6000f8e023f */
        /* <DEDUP_REMOVED lines=12> */
[C---:B------:R-:W-:Y:S01]  /*9fe0*/  IMAD.WIDE.U32 R10, R4.reuse, UR10, R6 ;  /* 0x0000000a040a7c25 */ /* 0x040fe2000f8e0006 */
[----:B------:R-:W-:Y:S01]  /*9ff0*/  ISETP.GE.AND P1, PT, R13, UR5, PT ;  /* 0x000000050d007c0c */ /* 0x000fe2000bf26270 */
[----:B------:R-:W-:Y:S01]  /*a000*/  ULDC.64 UR8, c[0x0][0x3f8] ;  /* 0x0000fe0000087ab9 */ /* 0x000fe20000000a00 */
[----:B------:R-:W-:Y:S01]  /*a010*/  ISETP.GE.AND P0, PT, R15, UR5, PT ;  /* 0x000000050f007c0c */ /* 0x000fe2000bf06270 */
[----:B------:R-:W-:-:S04]  /*a020*/  IMAD R6, R4, UR11, R14 ;  /* 0x0000000b04067c24 */ /* 0x000fc8000f8e020e */
[----:B------:R-:W-:Y:S01]  /*a030*/  IMAD.IADD R7, R6, 0x1, R11 ;  /* 0x0000000106077824 */ /* 0x000fe200078e020b */
[----:B------:R-:W-:-:S04]  /*a040*/  LEA R6, P5, R10, UR8, 0x1 ;  /* 0x000000080a067c11 */ /* 0x000fc8000f8a08ff */
[----:B------:R-:W-:-:S05]  /*a050*/  LEA.HI.X R7, R10, UR9, R7, 0x1, P5 ;  /* 0x000000090a077c11 */ /* 0x000fca000a8f0c07 */
[----:B------:R1:W-:Y:S04]  /*a060*/  @!P3 STG.E.128 desc[UR6][R6.64], RZ ;  /* 0x000000ff0600b986 */ /* 0x0003e8000c101d06 */
[----:B------:R1:W-:Y:S04]  /*a070*/  @!P2 STG.E.128 desc[UR6][R6.64+0x80], RZ ;  /* 0x000080ff0600a986 */ /* 0x0003e8000c101d06 */
[----:B------:R1:W-:Y:S04]  /*a080*/  @!P1 STG.E.128 desc[UR6][R6.64+0x100], RZ ;  /* 0x000100ff06009986 */ /* 0x0003e8000c101d06 */
[----:B------:R1:W-:Y:S02]  /*a090*/  @!P0 STG.E.128 desc[UR6][R6.64+0x180], RZ ;  /* 0x000180ff06008986 */ /* 0x0003e4000c101d06 */
.L_x_443:
[----:B------:R-:W-:Y:S05]  /*a0a0*/  BSYNC B0 ;  /* 0x0000000000007941 */ /* 0x000fea0003800000 */
.L_x_442:
[----:B------:R-:W-:Y:S05]  /*a0b0*/  @P4 BRA `(.L_x_435) ;  /* 0x0000000000504947 */ /* 0x000fea0003800000 */
[----:B------:R-:W-:Y:S01]  /*a0c0*/  IADD3 R4, P0, R4, 0x20, RZ ;  /* 0x0000002004047810 */ /* 0x000fe20007f1e0ff */
[----:B-1----:R-:W-:Y:S01]  /*a0d0*/  IMAD.MOV.U32 R7, RZ, RZ, R5 ;  /* 0x000000ffff077224 */ /* 0x002fe200078e0005 */
[----:B------:R-:W-:Y:S01]  /*a0e0*/  ULDC UR5, c[0x0][0x2d0] ;  /* 0x0000b40000057ab9 */ /* 0x000fe20000000800 */
[----:B------:R-:W-:Y:S01]  /*a0f0*/  IMAD.MOV.U32 R6, RZ, RZ, R8 ;  /* 0x000000ffff067224 */ /* 0x000fe200078e0008 */
[----:B------:R-:W-:Y:S01]  /*a100*/  ISETP.GE.AND P2, PT, R12, UR5, PT ;  /* 0x000000050c007c0c */ /* 0x000fe2000bf46270 */
[----:B------:R-:W-:Y:S01]  /*a110*/  IMAD.X R9, RZ, RZ, R16, P0 ;  /* 0x000000ffff097224 */ /* 0x000fe200000e0610 */
[----:B------:R-:W-:Y:S01]  /*a120*/  ISETP.GE.AND P1, PT, R13, UR5, PT ;  /* 0x000000050d007c0c */ /* 0x000fe2000bf26270 */
[----:B------:R-:W-:Y:S01]  /*a130*/  IMAD.WIDE.U32 R6, R4, UR10, R6 ;  /* 0x0000000a04067c25 */ /* 0x000fe2000f8e0006 */
[----:B------:R-:W-:Y:S01]  /*a140*/  ISETP.GE.AND P3, PT, R232, UR5, PT ;  /* 0x00000005e8007c0c */ /* 0x000fe2000bf66270 */
[----:B------:R-:W-:Y:S01]  /*a150*/  ULDC.64 UR8, c[0x0][0x3f8] ;  /* 0x0000fe0000087ab9 */ /* 0x000fe20000000a00 */
        /* <DEDUP_REMOVED lines=10> */
.L_x_435:
[----:B------:R-:W-:Y:S05]  /*a200*/  BSYNC B1 ;  /* 0x0000000000017941 */ /* 0x000fea0003800000 */
.L_x_402:
[----:B-12---:R-:W2:Y:S01]  /*a210*/  LDL R4, [R1+0x4] ;  /* 0x0000040001047983 */ /* 0x006ea20000100800 */
[----:B------:R-:W-:Y:S01]  /*a220*/  ULDC UR5, c[0x0][0xc] ;  /* 0x0000030000057ab9 */ /* 0x000fe20000000800 */
[----:B------:R-:W-:Y:S02]  /*a230*/  UIADD3 UR59, UR59, 0x1, URZ ;  /* 0x000000013b3b7890 */ /* 0x000fe4000fffe03f */
[----:B------:R-:W-:Y:S01]  /*a240*/  UIADD3 UR33, UR5, UR33, URZ ;  /* 0x0000002105217290 */ /* 0x000fe2000fffe03f */
[----:B--2---:R-:W-:-:S13]  /*a250*/  R2UR UR8, R4 ;  /* 0x00000000040872ca */ /* 0x004fda00000e0000 */
[----:B------:R-:W-:-:S06]  /*a260*/  UISETP.GE.AND UP0, UPT, UR33, UR8, UPT ;  /* 0x000000082100728c */ /* 0x000fcc000bf06270 */
[----:B------:R-:W-:-:S13]  /*a270*/  PLOP3.LUT P0, PT, PT, PT, UP0, 0x80, 0x0 ;  /* 0x000000000000781c */ /* 0x000fda0003f0f008 */
[----:B------:R-:W-:Y:S05]  /*a280*/  @P0 BRA `(.L_x_444) ;  /* 0x0000000000040947 */ /* 0x000fea0003800000 */
[----:B------:R-:W-:Y:S05]  /*a290*/  BRA `(.L_x_445) ;  /* 0xffffff6800087947 */ /* 0x000fea000383ffff */
.L_x_444:
[----:B------:R-:W-:Y:S05]  /*a2a0*/  EXIT ;  /* 0x000000000000794d */ /* 0x000fea0003800000 */
.L_x_446:
        /* <DEDUP_REMOVED lines=13> */
.L_x_2034:


//--------------------- .text._ZN5flash44flash_bwd_dq_dk_dv_loop_seqk_parallel_kernelI23Flash_bwd_kernel_traitsILi256ELi64ELi64ELi8ELi4ELi2ELi2ELb0ELb1EN7cutlass6half_tE19Flash_kernel_traitsILi256ELi64ELi64ELi8ES3_EELb0ELb0ELb1ELb0ELb0ELb0ELb0EEEvNS_16Flash_bwd_paramsE --------------------------
	.section	.text._ZN5flash44flash_bwd_dq_dk_dv_loop_seqk_parallel_kernelI23Flash_bwd_kernel_traitsILi256ELi64ELi64ELi8ELi4ELi2ELi2ELb0ELb1EN7cutlass6half_tE19Flash_kernel_traitsILi256ELi64ELi64ELi8ES3_EELb0ELb0ELb1ELb0ELb0ELb0ELb0EEEvNS_16Flash_bwd_paramsE,"ax",@progbits
	.align	128
        .global         _ZN5flash44flash_bwd_dq_dk_dv_loop_seqk_parallel_kernelI23Flash_bwd_kernel_traitsILi256ELi64ELi64ELi8ELi4ELi2ELi2ELb0ELb1EN7cutlass6half_tE19Flash_kernel_traitsILi256ELi64ELi64ELi8ES3_EELb0ELb0ELb1ELb0ELb0ELb0ELb0EEEvNS_16Flash_bwd_paramsE
        .type           _ZN5flash44flash_bwd_dq_dk_dv_loop_seqk_parallel_kernelI23Flash_bwd_kernel_traitsILi256ELi64ELi64ELi8ELi4ELi2ELi2ELb0ELb1EN7cutlass6half_tE19Flash_kernel_traitsILi256ELi64ELi64ELi8ES3_EELb0ELb0ELb1ELb0ELb0ELb0ELb0EEEvNS_16Flash_bwd_paramsE,@function
        .size           _ZN5flash44flash_bwd_dq_dk_dv_loop_seqk_parallel_kernelI23Flash_bwd_kernel_traitsILi256ELi64ELi64ELi8ELi4ELi2ELi2ELb0ELb1EN7cutlass6half_tE19Flash_kernel_traitsILi256ELi64ELi64ELi8ES3_EELb0ELb0ELb1ELb0ELb0ELb0ELb0EEEvNS_16Flash_bwd_paramsE,(.L_x_2035 - _ZN5flash44flash_bwd_dq_dk_dv_loop_seqk_parallel_kernelI23Flash_bwd_kernel_traitsILi256ELi64ELi64ELi8ELi4ELi2ELi2ELb0ELb1EN7cutlass6half_tE19Flash_kernel_traitsILi256ELi64ELi64ELi8ES3_EELb0ELb0ELb1ELb0ELb0ELb0ELb0EEEvNS_16Flash_bwd_paramsE)
        .other          _ZN5flash44flash_bwd_dq_dk_dv_loop_seqk_parallel_kernelI23Flash_bwd_kernel_traitsILi256ELi64ELi64ELi8ELi4ELi2ELi2ELb0ELb1EN7cutlass6half_tE19Flash_kernel_traitsILi256ELi64ELi64ELi8ES3_EELb0ELb0ELb1ELb0ELb0ELb0ELb0EEEvNS_16Flash_bwd_paramsE,@"STO_CUDA_ENTRY STV_DEFAULT"
_ZN5flash44flash_bwd_dq_dk_dv_loop_seqk_parallel_kernelI23Flash_bwd_kernel_traitsILi256ELi64ELi64ELi8ELi4ELi2ELi2ELb0ELb1EN7cutlass6half_tE19Flash_kernel_traitsILi256ELi64ELi64ELi8ES3_EELb0ELb0ELb1ELb0ELb0ELb0ELb0EEEvNS_16Flash_bwd_paramsE:
.text._ZN5flash44flash_bwd_dq_dk_dv_loop_seqk_parallel_kernelI23Flash_bwd_kernel_traitsILi256ELi64ELi64ELi8ELi4ELi2ELi2ELb0ELb1EN7cutlass6half_tE19Flash_kernel_traitsILi256ELi64ELi64ELi8ES3_EELb0ELb0ELb1ELb0ELb0ELb0ELb0EEEvNS_16Flash_bwd_paramsE:
        /* <DEDUP_REMOVED lines=10> */
[----:B------:R1:W-:Y:S02]  /*00a0*/  STL [R1], R0 ;  /* 0x0000000001007387 */ /* 0x0003e40000100800 */
        /* <DEDUP_REMOVED lines=8> */
[----:B------:R-:W-:Y:S01]  /*0130*/  IMAD.MOV.U32 R222, RZ, RZ, 0x40 ;  /* 0x00000040ffde7424 */ /* 0x000fe200078e00ff */
[----:B------:R-:W-:Y:S01]  /*0140*/  ULDC.64 UR8, c[0x0][0x208] ;  /* 0x0000820000087ab9 */ /* 0x000fe20000000a00 */
[----:B------:R-:W-:Y:S01]  /*0150*/  IMAD.MOV.U32 R240, RZ, RZ, -0x10 ;  /* 0xfffffff0fff07424 */ /* 0x000fe200078e00ff */
[----:B------:R-:W4:Y:S01]  /*0160*/  S2UR UR48, SR_CTAID.Y ;  /* 0x00000000003079c3 */ /* 0x000f220000002600 */
[----:B------:R-:W-:-:S07]  /*0170*/  ULDC UR58, c[0x0][0x394] ;  /* 0x0000e500003a7ab9 */ /* 0x000fce0000000800 */
[----:B------:R-:W-:Y:S08]  /*0180*/  S2UR UR54, SR_CTAID.Z ;  /* 0x00000000003679c3 */ /* 0x000ff00000002700 */
[----:B------:R-:W5:Y:S01]  /*0190*/  S2UR UR4, SR_CgaCtaId ;  /* 0x00000000000479c3 */ /* 0x000f620000008800 */
[----:B---3--:R-:W-:Y:S01]  /*01a0*/  ULEA UR5, UR7, UR5, 0x18 ;  /* 0x0000000507057291 */ /* 0x008fe2000f8ec03f */
[----:B--2---:R-:W-:Y:S01]  /*01b0*/  SHF.R.S32.HI R12, RZ, 0x1f, R14 ;  /* 0x0000001fff0c7819 */ /* 0x004fe2000001140e */
[----:B------:R-:W-:Y:S01]  /*01c0*/  IMAD.SHL.U32 R252, R14, 0x2, RZ ;  /* 0x000000020efc7824 */ /* 0x000fe200078e00ff */
[----:B----4-:R-:W-:-:S02]  /*01d0*/  USHF.L.U32 UR7, UR48, 0x7, URZ ;  /* 0x0000000730077899 */ /* 0x010fc4000800063f */
[CC--:B------:R-:W-:Y:S02]  /*01e0*/  LEA.HI R4, R12.reuse, R14.reuse, RZ, 0x5 ;  /* 0x0000000e0c047211 */ /* 0x0c0fe400078f28ff */
[CC--:B------:R-:W-:Y:S02]  /*01f0*/  LEA.HI R17, R12.reuse, R14.reuse, RZ, 0x2 ;  /* 0x0000000e0c117211 */ /* 0x0c0fe400078f10ff */
[--C-:B------:R-:W-:Y:S02]  /*0200*/  SHF.R.S32.HI R6, RZ, 0x5, R4.reuse ;  /* 0x00000005ff067819 */ /* 0x100fe40000011404 */
[----:B-1----:R-:W-:Y:S02]  /*0210*/  SHF.R.S32.HI R0, RZ, 0x1f, R4 ;  /* 0x0000001fff007819 */ /* 0x002fe40000011404 */
[----:B------:R-:W-:Y:S02]  /*0220*/  LEA.HI R9, R12, R14, RZ, 0x4 ;  /* 0x0000000e0c097211 */ /* 0x000fe400078f20ff */
[----:B------:R-:W-:-:S02]  /*0230*/  LEA.HI R0, R0, R6, RZ, 0x2 ;  /* 0x0000000600007211 */ /* 0x000fc400078f10ff */
[----:B------:R-:W-:Y:S01]  /*0240*/  LEA.HI R2, R4, R6, RZ, 0x1 ;  /* 0x0000000604027211 */ /* 0x000fe200078f08ff */
[----:B-----5:R-:W-:Y:S01]  /*0250*/  ULEA UR4, UR4, UR6, 0x18 ;  /* 0x0000000604047291 */ /* 0x020fe2000f8ec03f */
[--C-:B------:R-:W-:Y:S01]  /*0260*/  SHF.R.S32.HI R10, RZ, 0x2, R17.reuse ;  /* 0x00000002ff0a7819 */ /* 0x100fe20000011411 */
[----:B------:R-:W-:Y:S01]  /*0270*/  USHF.R.S32.HI UR6, URZ, 0x1f, UR54 ;  /* 0x0000001f3f067899 */ /* 0x000fe20008011436 */
[----:B------:R-:W-:Y:S02]  /*0280*/  SHF.R.S32.HI R7, RZ, 0x1f, R17 ;  /* 0x0000001fff077819 */ /* 0x000fe40000011411 */
[----:B------:R-:W-:Y:S02]  /*0290*/  LOP3.LUT R3, R0, 0xfffffffc, RZ, 0xc0, !PT ;  /* 0xfffffffc00037812 */ /* 0x000fe400078ec0ff */
[----:B------:R-:W-:Y:S02]  /*02a0*/  SHF.R.S32.HI R8, RZ, 0x4, R9 ;  /* 0x00000004ff087819 */ /* 0x000fe40000011409 */
[----:B------:R-:W-:Y:S01]  /*02b0*/  LOP3.LUT R0, R2, 0xfffffffe, RZ, 0xc0, !PT ;  /* 0xfffffffe02007812 */ /* 0x000fe200078ec0ff */
[----:B------:R-:W-:Y:S01]  /*02c0*/  IMAD.IADD R218, R6, 0x1, -R3 ;  /* 0x0000000106da7824 */ /* 0x000fe200078e0a03 */
[----:B------:R-:W-:-:S02]  /*02d0*/  LEA.HI R2, R7, R10, RZ, 0x3 ;  /* 0x0000000a07027211 */ /* 0x000fc400078f18ff */
[----:B------:R-:W-:Y:S01]  /*02e0*/  LEA.HI R5, R9, R8, RZ, 0x1 ;  /* 0x0000000809057211 */ /* 0x000fe200078f08ff */
[----:B------:R-:W-:Y:S01]  /*02f0*/  IMAD.IADD R224, R6, 0x1, -R0 ;  /* 0x0000000106e07824 */ /* 0x000fe200078e0a00 */
[----:B------:R-:W-:Y:S02]  /*0300*/  LOP3.LUT R0, R2, 0xfffffff8, RZ, 0xc0, !PT ;  /* 0xfffffff802007812 */ /* 0x000fe400078ec0ff */
[----:B------:R-:W-:Y:S02]  /*0310*/  LOP3.LUT R2, R4, 0xffffffe0, RZ, 0xc0, !PT ;  /* 0xffffffe004027812 */ /* 0x000fe400078ec0ff */
[----:B------:R-:W-:Y:S01]  /*0320*/  LOP3.LUT R3, R5, 0xfffffffe, RZ, 0xc0, !PT ;  /* 0xfffffffe05037812 */ /* 0x000fe200078ec0ff */
[----:B------:R-:W-:Y:S01]  /*0330*/  IMAD.IADD R5, R10, 0x1, -R0 ;  /* 0x000000010a057824 */ /* 0x000fe200078e0a00 */
[-C--:B------:R-:W-:Y:S01]  /*0340*/  LEA.HI R15, R12, R14.reuse, RZ, 0x3 ;  /* 0x0000000e0c0f7211 */ /* 0x080fe200078f18ff */
[----:B------:R-:W-:Y:S01]  /*0350*/  IMAD.IADD R2, R14, 0x1, -R2 ;  /* 0x000000010e027824 */ /* 0x000fe200078e0a02 */
[----:B------:R-:W-:Y:S01]  /*0360*/  LEA.HI R10, R12, R14, RZ, 0x6 ;  /* 0x0000000e0c0a7211 */ /* 0x000fe200078f30ff */
[----:B------:R-:W-:Y:S01]  /*0370*/  IMAD.IADD R11, R8, 0x1, -R3 ;  /* 0x00000001080b7824 */ /* 0x000fe200078e0a03 */
[----:B------:R-:W-:-:S02]  /*0380*/  SHF.R.S32.HI R4, RZ, 0x3, R15 ;  /* 0x00000003ff047819 */ /* 0x000fc4000001140f */
[----:B------:R-:W-:Y:S02]  /*0390*/  LOP3.LUT R0, R15, 0xfffffff8, RZ, 0xc0, !PT ;  /* 0xfffffff80f007812 */ /* 0x000fe400078ec0ff */
[----:B------:R-:W-:Y:S01]  /*03a0*/  LOP3.LUT R3, R9, 0xfffffff0, RZ, 0xc0, !PT ;  /* 0xfffffff009037812 */ /* 0x000fe200078ec0ff */
[----:B------:R-:W-:Y:S01]  /*03b0*/  IMAD.SHL.U32 R4, R4, 0x40, RZ ;  /* 0x0000004004047824 */ /* 0x000fe200078e00ff */
[----:B------:R-:W-:Y:S01]  /*03c0*/  SHF.R.S32.HI R6, RZ, 0x1f, R2 ;  /* 0x0000001fff067819 */ /* 0x000fe20000011402 */
[C---:B------:R-:W-:Y:S02]  /*03d0*/  IMAD.IADD R0, R14.reuse, 0x1, -R0 ;  /* 0x000000010e007824 */ /* 0x040fe400078e0a00 */
[----:B------:R-:W-:Y:S01]  /*03e0*/  IMAD.IADD R3, R14, 0x1, -R3 ;  /* 0x000000010e037824 */ /* 0x000fe200078e0a03 */
[----:B------:R-:W-:Y:S01]  /*03f0*/  LEA.HI R16, R6, R2, RZ, 0x2 ;  /* 0x0000000206107211 */ /* 0x000fe200078f10ff */
[----:B------:R-:W-:Y:S01]  /*0400*/  IMAD.SHL.U32 R232, R0, 0x8, RZ ;  /* 0x0000000800e87824 */ /* 0x000fe200078e00ff */
[----:B------:R-:W-:Y:S01]  /*0410*/  LOP3.LUT R2, R4, 0x1c0, RZ, 0xc0, !PT ;  /* 0x000001c004027812 */ /* 0x000fe200078ec0ff */
[----:B------:R-:W-:Y:S01]  /*0420*/  IMAD.SHL.U32 R9, R11, 0x200, RZ ;  /* 0x000002000b097824 */ /* 0x000fe200078e00ff */
[----:B------:R-:W-:-:S02]  /*0430*/  SHF.R.S32.HI R6, RZ, 0x1f, R3 ;  /* 0x0000001fff067819 */ /* 0x000fc40000011403 */
[----:B------:R-:W-:Y:S02]  /*0440*/  SHF.R.U32.HI R4, RZ, 0x3, R2 ;  /* 0x00000003ff047819 */ /* 0x000fe40000011602 */
[----:B------:R-:W-:Y:S02]  /*0450*/  LOP3.LUT R2, R2, 0x38, R232, 0xf8, !PT ;  /* 0x0000003802027812 */ /* 0x000fe400078ef8e8 */
[----:B------:R-:W-:Y:S02]  /*0460*/  LOP3.LUT P4, RZ, R0, 0x4, RZ, 0xc0, !PT ;  /* 0x0000000400ff7812 */ /* 0x000fe4000788c0ff */
[----:B------:R-:W-:Y:S02]  /*0470*/  LEA.HI R13, R6, R3, RZ, 0x3 ;  /* 0x00000003060d7211 */ /* 0x000fe400078f18ff */
[C---:B------:R-:W-:Y:S01]  /*0480*/  LOP3.LUT P3, RZ, R0.reuse, 0x2, RZ, 0xc0, !PT ;  /* 0x0000000200ff7812 */ /* 0x040fe2000786c0ff */
[----:B------:R-:W-:Y:S01]  /*0490*/  IMAD.SHL.U32 R0, R0, 0x40, RZ ;  /* 0x0000004000007824 */ /* 0x000fe200078e00ff */
[----:B------:R-:W-:Y:S01]  /*04a0*/  LOP3.LUT R7, R2, R4, RZ, 0x3c, !PT ;  /* 0x0000000402077212 */ /* 0x000fe200078e3cff */
[----:B------:R-:W-:Y:S01]  /*04b0*/  IMAD.SHL.U32 R2, R224, 0x10, RZ ;  /* 0x00000010e0027824 */ /* 0x000fe200078e00ff */
[----:B------:R-:W-:-:S02]  /*04c0*/  LOP3.LUT R4, R13, 0xfffffff8, RZ, 0xc0, !PT ;  /* 0xfffffff80d047812 */ /* 0x000fc400078ec0ff */
[----:B------:R-:W-:Y:S02]  /*04d0*/  LOP3.LUT R0, R0, 0x1c0, RZ, 0xc0, !PT ;  /* 0x000001c000007812 */ /* 0x000fe400078ec0ff */
[----:B------:R-:W-:Y:S01]  /*04e0*/  LEA.HI R6, R12, R14, RZ, 0x7 ;  /* 0x0000000e0c067211 */ /* 0x000fe200078f38ff */
[----:B------:R-:W-:Y:S01]  /*04f0*/  IMAD.IADD R8, R3, 0x1, -R4 ;  /* 0x0000000103087824 */ /* 0x000fe200078e0a04 */
[C---:B------:R-:W-:Y:S02]  /*0500*/  LOP3.LUT R3, R0.reuse, 0x8, R15, 0xf8, !PT ;  /* 0x0000000800037812 */ /* 0x040fe400078ef80f */
[----:B------:R-:W-:Y:S02]  /*0510*/  LOP3.LUT R4, R0, 0x10, R2, 0xf8, !PT ;  /* 0x0000001000047812 */ /* 0x000fe400078ef802 */
[----:B------:R-:W-:Y:S02]  /*0520*/  SHF.R.U32.HI R219, RZ, 0x3, R0 ;  /* 0x00000003ffdb7819 */ /* 0x000fe40000011600 */
[----:B------:R-:W-:-:S02]  /*0530*/  LOP3.LUT R0, R5, 0x1, RZ, 0xc0, !PT ;  /* 0x0000000105007812 */ /* 0x000fc400078ec0ff */
[----:B------:R-:W-:Y:S02]  /*0540*/  SHF.R.S32.HI R6, RZ, 0x7, R6 ;  /* 0x00000007ff067819 */ /* 0x000fe40000011406 */
[----:B------:R-:W-:Y:S02]  /*0550*/  ISETP.NE.U32.AND P0, PT, R0, 0x1, PT ;  /* 0x000000010000780c */ /* 0x000fe40003f05070 */
[----:B------:R-:W-:Y:S01]  /*0560*/  SHF.R.S32.HI R0, RZ, 0x6, R10 ;  /* 0x00000006ff007819 */ /* 0x000fe2000001140a */
[C---:B------:R-:W-:Y:S01]  /*0570*/  IMAD R2, R6.reuse, 0x800, R9 ;  /* 0x0000080006027824 */ /* 0x040fe200078e0209 */
[----:B------:R-:W-:Y:S01]  /*0580*/  LOP3.LUT R3, R3, R219, RZ, 0x3c, !PT ;  /* 0x000000db03037212 */ /* 0x000fe200078e3cff */
[----:B------:R-:W-:Y:S01]  /*0590*/  IMAD.SHL.U32 R6, R6, 0x20, RZ ;  /* 0x0000002006067824 */ /* 0x000fe200078e00ff */
[----:B------:R-:W-:Y:S01]  /*05a0*/  LOP3.LUT R12, R4, 0x8, R15, 0xf8, !PT ;  /* 0x00000008040c7812 */ /* 0x000fe200078ef80f */
[C---:B------:R-:W-:Y:S01]  /*05b0*/  IMAD R230, R0.reuse, 0x200, R7 ;  /* 0x0000020000e67824 */ /* 0x040fe200078e0207 */
[C---:B------:R-:W-:Y:S01]  /*05c0*/  R2P PR, R5.reuse, 0x6 ;  /* 0x0000000605007804 */ /* 0x040fe20000000000 */
[----:B------:R-:W-:Y:S01]  /*05d0*/  IMAD.SHL.U32 R4, R0, 0x8, RZ ;  /* 0x0000000800047824 */ /* 0x000fe200078e00ff */
[----:B------:R-:W-:Y:S01]  /*05e0*/  LOP3.LUT R252, R6, 0x6, R252, 0xf8, !PT ;  /* 0x0000000606fc7812 */ /* 0x000fe200078ef8fc */
[----:B------:R-:W-:Y:S01]  /*05f0*/  IMAD.SHL.U32 R0, R5, 0x40, RZ ;  /* 0x0000004005007824 */ /* 0x000fe200078e00ff */
[----:B------:R-:W-:Y:S01]  /*0600*/  LOP3.LUT P6, RZ, R8, 0x4, RZ, 0xc0, !PT ;  /* 0x0000000408ff7812 */ /* 0x000fe200078cc0ff */
[----:B------:R-:W-:Y:S01]  /*0610*/  IMAD.IADD R3, R2, 0x1, R3 ;  /* 0x0000000102037824 */ /* 0x000fe200078e0203 */
[----:B------:R-:W-:Y:S01]  /*0620*/  LOP3.LUT R2, R17, 0x7ffffffc, RZ, 0xc0, !PT ;  /* 0x7ffffffc11027812 */ /* 0x000fe200078ec0ff */
[----:B------:R-:W-:Y:S01]  /*0630*/  IMAD.SHL.U32 R7, R11, 0x20, RZ ;  /* 0x000000200b077824 */ /* 0x000fe200078e00ff */
[----:B------:R-:W-:Y:S01]  /*0640*/  LOP3.LUT R0, R0, 0x1c0, RZ, 0xc0, !PT ;  /* 0x000001c000007812 */ /* 0x000fe200078ec0ff */
[----:B------:R-:W-:Y:S01]  /*0650*/  IMAD.SHL.U32 R3, R3, 0x2, RZ ;  /* 0x0000000203037824 */ /* 0x000fe200078e00ff */
[----:B------:R-:W-:Y:S01]  /*0660*/  LOP3.LUT P5, RZ, R8, 0x2, RZ, 0xc0, !PT ;  /* 0x0000000208ff7812 */ /* 0x000fe200078ac0ff */
[----:B------:R-:W-:Y:S01]  /*0670*/  IMAD.IADD R5, R14, 0x1, -R2 ;  /* 0x000000010e057824 */ /* 0x000fe200078e0a02 */
[----:B------:R-:W-:-:S02]  /*0680*/  LOP3.LUT R2, R4, 0x18, RZ, 0xc0, !PT ;  /* 0x0000001804027812 */ /* 0x000fc400078ec0ff */
[----:B------:R-:W-:Y:S01]  /*0690*/  SHF.R.U32.HI R4, RZ, 0x3, R0 ;  /* 0x00000003ff047819 */ /* 0x000fe20000011600 */
[----:B------:R-:W-:Y:S01]  /*06a0*/  IMAD.SHL.U32 R5, R5, 0x2, RZ ;  /* 0x0000000205057824 */ /* 0x000fe200078e00ff */
[----:B------:R-:W-:Y:S02]  /*06b0*/  LOP3.LUT R6, R0, 0x20, R6, 0xf8, !PT ;  /* 0x0000002000067812 */ /* 0x000fe400078ef806 */
[----:B------:R-:W-:Y:S02]  /*06c0*/  LOP3.LUT R7, R2, 0x20, R7, 0xf8, !PT ;  /* 0x0000002002077812 */ /* 0x000fe400078ef807 */
[----:B------:R-:W-:Y:S01]  /*06d0*/  LOP3.LUT R2, R4, R0, R2, 0x1e, !PT ;  /* 0x0000000004027212 */ /* 0x000fe200078e1e02 */
[--C-:B------:R-:W-:Y:S01]  /*06e0*/  IMAD R0, R218, 0x400, R5.reuse ;  /* 0x00000400da007824 */ /* 0x100fe200078e0205 */
[----:B------:R-:W-:Y:S01]  /*06f0*/  LOP3.LUT R4, R6, R4, RZ, 0x3c, !PT ;  /* 0x0000000406047212 */ /* 0x000fe200078e3cff */
[----:B------:R-:W-:Y:S01]  /*0700*/  IMAD R5, R224, 0x400, R5 ;  /* 0x00000400e0057824 */ /* 0x000fe200078e0205 */
[----:B------:R-:W-:-:S02]  /*0710*/  LOP3.LUT R219, R9, R12, R219, 0xf6, !PT ;  /* 0x0000000c09db7212 */ /* 0x000fc400078ef6db */
[----:B------:R-:W-:Y:S01]  /*0720*/  SEL R216, R222, 0xffffffc0, !P4 ;  /* 0xffffffc0ded87807 */ /* 0x000fe20006000000 */
[----:B------:R-:W-:Y:S01]  /*0730*/  IMAD.IADD R239, R0, 0x1, R4 ;  /* 0x0000000100ef7824 */ /* 0x000fe200078e0204 */
[----:B------:R-:W-:Y:S01]  /*0740*/  SEL R222, R222, 0xffffffc0, !P6 ;  /* 0xffffffc0dede7807 */ /* 0x000fe20007000000 */
[----:B------:R-:W-:Y:S01]  /*0750*/  IMAD.SHL.U32 R0, R8, 0x40, RZ ;  /* 0x0000004008007824 */ /* 0x000fe200078e00ff */
[----:B------:R-:W-:Y:S01]  /*0760*/  SEL R240, R240, 0x10, !P0 ;  /* 0x00000010f0f07807 */ /* 0x000fe20004000000 */
[----:B------:R-:W-:Y:S01]  /*0770*/  IMAD.IADD R249, R5, 0x1, R2 ;  /* 0x0000000105f97824 */ /* 0x000fe200078e0202 */
[----:B------:R-:W-:Y:S01]  /*0780*/  LEA R239, R239, UR5, 0x1 ;  /* 0x00000005efef7c11 */ /* 0x000fe2000f8e08ff */
[----:B------:R-:W-:Y:S01]  /*0790*/  IMAD.SHL.U32 R4, R11, 0x8, RZ ;  /* 0x000000080b047824 */ /* 0x000fe200078e00ff */
[----:B------:R-:W-:Y:S01]  /*07a0*/  LOP3.LUT R0, R0, 0x1c0, RZ, 0xc0, !PT ;  /* 0x000001c000007812 */ /* 0x000fe200078ec0ff */
[----:B------:R-:W-:Y:S01]  /*07b0*/  IMAD.SHL.U32 R5, R13, 0x40, RZ ;  /* 0x000000400d057824 */ /* 0x000fe200078e00ff */
[----:B------:R-:W-:Y:S01]  /*07c0*/  LEA R219, R219, UR5, 0x1 ;  /* 0x00000005dbdb7c11 */ /* 0x000fe2000f8e08ff */
[C---:B------:R-:W-:Y:S01]  /*07d0*/  VIADD R238, R239.reuse, 0x20 ;  /* 0x00000020efee7836 */ /* 0x040fe20000000000 */
[----:B------:R-:W-:Y:S01]  /*07e0*/  SHF.R.U32.HI R2, RZ, 0x3, R0 ;  /* 0x00000003ff027819 */ /* 0x000fe20000011600 */
[C---:B------:R-:W-:Y:S01]  /*07f0*/  @P1 VIADD R238, R239.reuse, 0xffffffe0 ;  /* 0xffffffe0efee1836 */ /* 0x040fe20000000000 */
[----:B------:R-:W-:Y:S01]  /*0800*/  LOP3.LUT R6, R0, 0x8, R4, 0xf8, !PT ;  /* 0x0000000800067812 */ /* 0x000fe200078ef804 */
[----:B------:R-:W-:Y:S01]  /*0810*/  IMAD.IADD R221, R216, 0x1, R219 ;  /* 0x00000001d8dd7824 */ /* 0x000fe200078e02db */
[----:B------:R-:W-:Y:S01]  /*0820*/  LOP3.LUT R7, R2, R7, R0, 0x1e, !PT ;  /* 0x0000000702077212 */ /* 0x000fe200078e1e00 */
[----:B------:R-:W-:Y:S01]  /*0830*/  IMAD.IADD R241, R239, 0x1, R240 ;  /* 0x00000001eff17824 */ /* 0x000fe200078e02f0 */
[----:B------:R-:W-:Y:S01]  /*0840*/  LOP3.LUT R0, R5, 0xfffffe00, RZ, 0xc0, !PT ;  /* 0xfffffe0005007812 */ /* 0x000fe200078ec0ff */
[----:B------:R-:W-:Y:S01]  /*0850*/  IMAD.U32 R5, RZ, RZ, UR7 ;  /* 0x00000007ff057e24 */ /* 0x000fe2000f8e00ff */
[----:B------:R-:W-:Y:S01]  /*0860*/  SHF.R.S32.HI R4, RZ, 0x2, R16 ;  /* 0x00000002ff047819 */ /* 0x000fe20000011410 */
[----:B------:R-:W-:Y:S01]  /*0870*/  USHF.R.S32.HI UR7, URZ, 0x1f, UR54 ;  /* 0x0000001f3f077899 */ /* 0x000fe20008011436 */
[----:B------:R-:W-:Y:S01]  /*0880*/  LOP3.LUT R2, R6, R2, RZ, 0x3c, !PT ;  /* 0x0000000206027212 */ /* 0x000fe200078e3cff */
[----:B------:R-:W-:Y:S01]  /*0890*/  IMAD R224, R224, 0x400, R0 ;  /* 0x00000400e0e07824 */ /* 0x000fe200078e0200 */
[----:B------:R-:W-:Y:S01]  /*08a0*/  LEA R230, R230, UR5, 0x1 ;  /* 0x00000005e6e67c11 */ /* 0x000fe2000f8e08ff */
[----:B------:R-:W-:-:S02]  /*08b0*/  IMAD R251, R218, 0x10, R4 ;  /* 0x00000010dafb7824 */ /* 0x000fc400078e0204 */
[----:B------:R-:W-:Y:S01]  /*08c0*/  IMAD.U32 R4, RZ, RZ, UR7 ;  /* 0x00000007ff047e24 */ /* 0x000fe2000f8e00ff */
[----:B------:R-:W-:Y:S01]  /*08d0*/  USHF.R.S32.HI UR7, URZ, 0x1f, UR48 ;  /* 0x0000001f3f077899 */ /* 0x000fe20008011430 */
[----:B------:R-:W-:Y:S01]  /*08e0*/  IMAD R218, R218, 0x400, R0 ;  /* 0x00000400dada7824 */ /* 0x000fe200078e0200 */
[----:B------:R-:W-:Y:S01]  /*08f0*/  LOP3.LUT R0, R7, R0, RZ, 0xfc, !PT ;  /* 0x0000000007007212 */ /* 0x000fe200078efcff */
[----:B------:R-:W-:Y:S02]  /*0900*/  IMAD.IADD R224, R2, 0x1, R224 ;  /* 0x0000000102e07824 */ /* 0x000fe400078e02e0 */
[----:B------:R-:W-:Y:S01]  /*0910*/  IMAD.IADD R218, R218, 0x1, R2 ;  /* 0x00000001dada7824 */ /* 0x000fe200078e0202 */
[----:B------:R-:W-:Y:S01]  /*0920*/  LEA R0, R0, UR5, 0x1 ;  /* 0x0000000500007c11 */ /* 0x000fe2000f8e08ff */
[----:B------:R-:W-:Y:S01]  /*0930*/  IMAD.U32 R2, RZ, RZ, UR7 ;  /* 0x00000007ff027e24 */ /* 0x000fe2000f8e00ff */
[----:B------:R-:W-:Y:S01]  /*0940*/  UIADD3 UR7, UR5, 0x10000, URZ ;  /* 0x0001000005077890 */ /* 0x000fe2000fffe03f */
[----:B------:R-:W-:Y:S01]  /*0950*/  IMAD.U32 R2, RZ, RZ, UR6 ;  /* 0x00000006ff027e24 */ /* 0x000fe2000f8e00ff */
[----:B------:R-:W-:Y:S01]  /*0960*/  UIADD3 UR6, UR5, 0x20000, URZ ;  /* 0x0002000005067890 */ /* 0x000fe2000fffe03f */
[----:B------:R-:W-:Y:S01]  /*0970*/  SEL R2, R226, 0xffffffe0, !P3 ;  /* 0xffffffe0e2027807 */ /* 0x000fe20005800000 */
[----:B------:R-:W-:Y:S01]  /*0980*/  IMAD.IADD R240, R240, 0x1, R238 ;  /* 0x00000001f0f07824 */ /* 0x000fe200078e02ee */
[----:B------:R-:W-:Y:S01]  /*0990*/  SEL R226, R226, 0xffffffe0, !P5 ;  /* 0xffffffe0e2e27807 */ /* 0x000fe20006800000 */
[----:B------:R-:W-:Y:S01]  /*09a0*/  VIADD R217, R3, UR7 ;  /* 0x0000000703d97c36 */ /* 0x000fe20008000000 */
[----:B------:R-:W-:-:S02]  /*09b0*/  LEA R218, R218, UR5, 0x1 ;  /* 0x00000005dada7c11 */ /* 0x000fc4000f8e08ff */
[----:B------:R-:W-:Y:S01]  /*09c0*/  LEA R224, R224, UR6, 0x1 ;  /* 0x00000006e0e07c11 */ /* 0x000fe2000f8e08ff */
[----:B------:R-:W-:Y:S01]  /*09d0*/  IMAD.IADD R2, R217, 0x1, R2 ;  /* 0x00000001d9027824 */ /* 0x000fe200078e0202 */
[----:B------:R-:W-:Y:S01]  /*09e0*/  LEA R249, R249, UR7, 0x1 ;  /* 0x00000007f9f97c11 */ /* 0x000fe2000f8e08ff */
[----:B------:R-:W-:Y:S02]  /*09f0*/  IMAD.IADD R220, R218, 0x1, R226 ;  /* 0x00000001dadc7824 */ /* 0x000fe400078e02e2 */
[----:B------:R-:W-:Y:S02]  /*0a00*/  IMAD.IADD R225, R222, 0x1, R224 ;  /* 0x00000001dee17824 */ /* 0x000fe400078e02e0 */
[----:B------:R-:W-:Y:S02]  /*0a10*/  IMAD.IADD R217, R217, 0x1, R216 ;  /* 0x00000001d9d97824 */ /* 0x000fe400078e02d8 */
[----:B------:R-:W-:Y:S02]  /*0a20*/  VIADD R250, R249, 0x40 ;  /* 0x00000040f9fa7836 */ /* 0x000fe40000000000 */
[----:B------:R-:W-:-:S02]  /*0a30*/  IMAD.IADD R223, R218, 0x1, R222 ;  /* 0x00000001dadf7824 */ /* 0x000fc400078e02de */
[----:B------:R-:W-:Y:S02]  /*0a40*/  IMAD.IADD R227, R226, 0x1, R224 ;  /* 0x00000001e2e37824 */ /* 0x000fe400078e02e0 */
[----:B------:R-:W-:Y:S02]  /*0a50*/  IMAD.IADD R216, R2, 0x1, R216 ;  /* 0x0000000102d87824 */ /* 0x000fe400078e02d8 */
[----:B------:R-:W-:Y:S02]  /*0a60*/  @P2 VIADD R250, R249, 0xffffffc0 ;  /* 0xffffffc0f9fa2836 */ /* 0x000fe40000000000 */
[----:B------:R-:W-:Y:S02]  /*0a70*/  IMAD.IADD R222, R220, 0x1, R222 ;  /* 0x00000001dcde7824 */ /* 0x000fe400078e02de */
[----:B------:R-:W-:-:S07]  /*0a80*/  IMAD.IADD R226, R226, 0x1, R225 ;  /* 0x00000001e2e27824 */ /* 0x000fce00078e02e1 */
.L_x_493:
        /* <DEDUP_REMOVED lines=36> */
[----:B------:R-:W-:Y:S01]  /*0cd0*/  UMOV UR23, URZ ;  /* 0x0000003f00177c82 */ /* 0x000fe20008000000 */
[----:B----45:R4:W5:Y:S01]  /*0ce0*/  @P1 LDG.E R10, desc[UR8][R4.64] ;  /* 0x00000008040a1981 */ /* 0x030962000c1e1900 */
[----:B------:R-:W-:Y:S01]  /*0cf0*/  @!UP3 ULDC.64 UR6, c[0x0][0x318] ;  /* 0x0000c6000006bab9 */ /* 0x000fe20000000a00 */
[----:B----4-:R-:W-:-:S02]  /*0d00*/  IMAD.U32 R4, RZ, RZ, UR15 ;  /* 0x0000000fff047e24 */ /* 0x010fc4000f8e00ff */
[----:B------:R-:W-:-:S05]  /*0d10*/  IMAD.U32 R5, RZ, RZ, UR14 ;  /* 0x0000000eff057e24 */ /* 0x000fca000f8e00ff */
[----:B------:R-:W4:Y:S04]  /*0d20*/  @P3 LDG.E R9, desc[UR8][R4.64] ;  /* 0x0000000804093981 */ /* 0x000f28000c1e1900 */
[----:B------:R3:W4:Y:S02]  /*0d30*/  @P3 LDG.E R6, desc[UR8][R4.64+0x4] ;  /* 0x0000040804063981 */ /* 0x000724000c1e1900 */
[----:B---3--:R-:W-:Y:S02]  /*0d40*/  IMAD.U32 R4, RZ, RZ, UR10 ;  /* 0x0000000aff047e24 */ /* 0x008fe4000f8e00ff */
[----:B------:R-:W-:-:S05]  /*0d50*/  IMAD.U32 R5, RZ, RZ, UR5 ;  /* 0x00000005ff057e24 */ /* 0x000fca000f8e00ff */
[----:B------:R-:W3:Y:S01]  /*0d60*/  @!P2 LDG.E R7, desc[UR8][R4.64] ;  /* 0x000000080407a981 */ /* 0x000ee2000c1e1900 */
        /* <DEDUP_REMOVED lines=14> */
[----:B-----5:R-:W-:Y:S02]  /*0e50*/  @P1 R2UR UR23, R10 ;  /* 0x000000000a1712ca */ /* 0x020fe400000e0000 */
[----:B-1----:R-:W-:-:S11]  /*0e60*/  SHF.R.S32.HI R10, RZ, 0x1f, R11 ;  /* 0x0000001fff0a7819 */ /* 0x002fd6000001140b */
[----:B------:R-:W-:Y:S01]  /*0e70*/  @UP3 UIADD3 UR5, UR11, -UR23, URZ ;  /* 0x800000170b053290 */ /* 0x000fe2000fffe03f */
[----:B----4-:R-:W-:Y:S02]  /*0e80*/  @P3 R2UR UR6, R9 ;  /* 0x00000000090632ca */ /* 0x010fe400000e0000 */
[----:B------:R-:W-:Y:S02]  /*0e90*/  @P3 R2UR UR12, R6 ;  /* 0x00000000060c32ca */ /* 0x000fe400000e0000 */
        /* <DEDUP_REMOVED lines=8> */
.L_x_447:
        /* <DEDUP_REMOVED lines=17> */
[----:B------:R-:W-:Y:S02]  /*1030*/  UIADD3 UR18, UR7, 0x3f, URZ ;  /* 0x0000003f07127890 */ /* 0x000fe4000fffe03f */
[----:B------:R-:W-:Y:S02]  /*1040*/  UIMAD.WIDE.U32 UR20, UR48, UR10, URZ ;  /* 0x0000000a301472a5 */ /* 0x000fe4000f8e003f */
[----:B------:R-:W-:Y:S01]  /*1050*/  UIMAD UR10, UR55, UR10, URZ ;  /* 0x0000000a370a72a4 */ /* 0x000fe2000f8e023f */
[----:B------:R-:W-:Y:S01]  /*1060*/  ULDC UR19, c[0x0][0x394] ;  /* 0x0000e50000137ab9 */ /* 0x000fe20000000800 */
[----:B------:R-:W-:-:S02]  /*1070*/  USHF.R.S32.HI UR24, URZ, 0x1f, UR18 ;  /* 0x0000001f3f187899 */ /* 0x000fc40008011412 */
[----:B------:R-:W-:Y:S01]  /*1080*/  @UP2 ULDC.64 UR12, c[0x0][0x420] ;  /* 0x00010800000c2ab9 */ /* 0x000fe20000000a00 */
[----:B------:R-:W-:Y:S02]  /*1090*/  UIMAD UR25, UR48, UR11, UR10 ;  /* 0x0000000b301972a4 */ /* 0x000fe4000f8e020a */
[----:B------:R-:W-:Y:S01]  /*10a0*/  @UP2 UIMAD.WIDE.U32 UR46, UR6, UR12, URZ ;  /* 0x0000000c062e22a5 */ /* 0x000fe2000f8e003f */
[----:B------:R-:W-:Y:S01]  /*10b0*/  @!UP2 ULDC.64 UR10, c[0x0][0x418] ;  /* 0x00010600000aaab9 */ /* 0x000fe20000000a00 */
[----:B------:R-:W-:Y:S01]  /*10c0*/  ULDC.U8 UR27, c[0x0][0x480] ;  /* 0x00012000001b7ab9 */ /* 0x000fe20000000000 */
[----:B------:R-:W-:Y:S02]  /*10d0*/  @!UP2 UIMAD UR12, UR55, UR10, URZ ;  /* 0x0000000a370ca2a4 */ /* 0x000fe4000f8e023f */
[----:B------:R-:W-:Y:S01]  /*10e0*/  @!UP2 UIMAD.WIDE.U32 UR38, UR48, UR10, URZ ;  /* 0x0000000a3026a2a5 */ /* 0x000fe2000f8e003f */
[----:B-1----:R-:W-:Y:S01]  /*10f0*/  IABS R9, R12 ;  /* 0x0000000c00097213 */ /* 0x002fe20000000000 */
[----:B------:R-:W-:Y:S01]  /*1100*/  UIADD3 UR10, UR7, 0x40, UR30 ;  /* 0x00000040070a7890 */ /* 0x000fe2000fffe01e */
[----:B------:R-:W-:Y:S01]  /*1110*/  ISETP.NE.AND P3, PT, R12, RZ, PT ;  /* 0x000000ff0c00720c */ /* 0x000fe20003f65270 */
[----:B------:R-:W-:Y:S01]  /*1120*/  UISETP.NE.AND UP4, UPT, UR27, URZ, UPT ;  /* 0x0000003f1b00728c */ /* 0x000fe2000bf85270 */
[----:B------:R-:W1:Y:S01]  /*1130*/  I2F.RP R6, R9 ;  /* 0x0000000900067306 */ /* 0x000e620000209400 */
[----:B------:R-:W-:-:S02]  /*1140*/  UIADD3 UR19, UR10, UR19, -UR5 ;  /* 0x000000130a137290 */ /* 0x000fc4000fffe805 */
[----:B------:R-:W-:Y:S02]  /*1150*/  ULEA.HI UR27, UR24, UR18, URZ, 0x6 ;  /* 0x00000012181b7291 */ /* 0x000fe4000f8f303f */
[----:B------:R-:W-:Y:S02]  /*1160*/  UIADD3 UR18, UR19, 0x3f, URZ ;  /* 0x0000003f13127890 */ /* 0x000fe4000fffe03f */
[----:B------:R-:W-:Y:S01]  /*1170*/  USHF.L.U32 UR16, UR48, 0x7, URZ ;  /* 0x0000000730107899 */ /* 0x000fe2000800063f */
[----:B------:R-:W-:Y:S01]  /*1180*/  ULDC.64 UR32, c[0x0][0x240] ;  /* 0x0000900000207ab9 */ /* 0x000fe20000000a00 */
[----:B------:R-:W-:Y:S01]  /*1190*/  USHF.R.S32.HI UR19, URZ, 0x1f, UR18 ;  /* 0x0000001f3f137899 */ /* 0x000fe20008011412 */
[----:B------:R-:W-:Y:S01]  /*11a0*/  ULDC UR56, c[0x0][0x2d4] ;  /* 0x0000b50000387ab9 */ /* 0x000fe20000000800 */
[----:B------:R-:W-:Y:S01]  /*11b0*/  USEL UR28, UR16, URZ, UP0 ;  /* 0x0000003f101c7287 */ /* 0x000fe20008000000 */
[----:B-1----:R-:W1:Y:S01]  /*11c0*/  MUFU.RCP R6, R6 ;  /* 0x0000000600067308 */ /* 0x002e620000001000 */
[----:B------:R-:W-:-:S02]  /*11d0*/  UIMAD.WIDE.U32 UR16, UR6, UR32, URZ ;  /* 0x00000020061072a5 */ /* 0x000fc4000f8e003f */
[----:B------:R-:W-:Y:S01]  /*11e0*/  USHF.R.S32.HI UR43, URZ, 0x1f, UR56 ;  /* 0x0000001f3f2b7899 */ /* 0x000fe20008011438 */
[----:B------:R-:W-:Y:S01]  /*11f0*/  ULDC.64 UR14, c[0x0][0x488] ;  /* 0x00012200000e7ab9 */ /* 0x000fe20000000a00 */
[----:B------:R-:W-:Y:S02]  /*1200*/  ULEA.HI UR18, UR19, UR18, URZ, 0x6 ;  /* 0x0000001213127291 */ /* 0x000fe4000f8f303f */
[----:B------:R-:W-:Y:S02]  /*1210*/  UIMAD.WIDE.U32 UR34, UR50, UR14, URZ ;  /* 0x0000000e322272a5 */ /* 0x000fe4000f8e003f */
[----:B------:R-:W-:Y:S02]  /*1220*/  @!UP2 UIMAD UR31, UR48, UR11, UR12 ;  /* 0x0000000b301fa2a4 */ /* 0x000fe4000f8e020c */
[----:B------:R-:W-:Y:S02]  /*1230*/  USEL UR42, UR20, UR16, !UP2 ;  /* 0x00000010142a7287 */ /* 0x000fe4000d000000 */
[----:B------:R-:W-:-:S02]  /*1240*/  USHF.L.U64.HI UR12, UR48, 0x7, UR55 ;  /* 0x00000007300c7899 */ /* 0x000fc40008010237 */
[----:B------:R-:W-:Y:S01]  /*1250*/  UIMAD UR20, UR43, UR48, URZ ;  /* 0x000000302b1472a4 */ /* 0x000fe2000f8e023f */
[----:B-1----:R-:W-:Y:S01]  /*1260*/  VIADD R6, R6, 0xffffffe ;  /* 0x0ffffffe06067836 */ /* 0x002fe20000000000 */
[----:B------:R-:W-:Y:S02]  /*1270*/  USHF.R.S32.HI UR19, URZ, 0x6, UR27 ;  /* 0x000000063f137899 */ /* 0x000fe4000801141b */
[----:B------:R-:W-:Y:S01]  /*1280*/  USHF.R.S32.HI UR18, URZ, 0x6, UR18 ;  /* 0x000000063f127899 */ /* 0x000fe20008011412 */
[----:B------:R-:W1:Y:S01]  /*1290*/  F2I.FTZ.U32.TRUNC.NTZ R7, R6 ;  /* 0x0000000600077305 */ /* 0x000e62000021f000 */
[----:B------:R-:W-:Y:S01]  /*12a0*/  ULDC UR60, c[0x0][0x2dc] ;  /* 0x0000b700003c7ab9 */ /* 0x000fe20000000800 */
[----:B------:R-:W-:Y:S01]  /*12b0*/  ULDC UR59, c[0x0][0x270] ;  /* 0x00009c00003b7ab9 */ /* 0x000fe20000000800 */
[----:B------:R-:W-:Y:S02]  /*12c0*/  UIMAD UR50, UR50, UR15, UR35 ;  /* 0x0000000f323272a4 */ /* 0x000fe4000f8e0223 */
[----:B------:R-:W-:-:S02]  /*12d0*/  UIMAD UR26, UR6, UR33, URZ ;  /* 0x00000021061a72a4 */ /* 0x000fc4000f8e023f */
[----:B------:R-:W-:Y:S02]  /*12e0*/  UIMAD.WIDE UR10, UR60, UR59, URZ ;  /* 0x0000003b3c0a72a5 */ /* 0x000fe4000f8e023f */
[----:B------:R-:W-:Y:S02]  /*12f0*/  UIMAD.WIDE.U32 UR14, UR48, UR56, URZ ;  /* 0x00000038300e72a5 */ /* 0x000fe4000f8e003f */
[----:B------:R-:W-:Y:S02]  /*1300*/  USEL UR29, UR12, URZ, UP0 ;  /* 0x0000003f0c1d7287 */ /* 0x000fe40008000000 */
[----:B------:R-:W-:Y:S01]  /*1310*/  UIMAD UR20, UR55, UR56, UR20 ;  /* 0x00000038371472a4 */ /* 0x000fe2000f8e0214 */
[----:B-1----:R-:W-:Y:S01]  /*1320*/  IMAD.MOV R5, RZ, RZ, -R7 ;  /* 0x000000ffff057224 */ /* 0x002fe200078e0a07 */
[----:B------:R-:W-:Y:S01]  /*1330*/  UISETP.LT.AND UP0, UPT, UR19, UR18, UPT ;  /* 0x000000121300728c */ /* 0x000fe2000bf01270 */
[----:B------:R-:W-:Y:S01]  /*1340*/  IMAD.MOV.U32 R6, RZ, RZ, RZ ;  /* 0x000000ffff067224 */ /* 0x000fe200078e00ff */
[----:B------:R-:W-:Y:S01]  /*1350*/  UIADD3 UR40, UR21, UR25, URZ ;  /* 0x0000001915287290 */ /* 0x000fe2000fffe03f */
[----:B------:R-:W-:Y:S01]  /*1360*/  IMAD R5, R5, R9, RZ ;  /* 0x0000000905057224 */ /* 0x000fe200078e02ff */
[----:B------:R-:W-:-:S02]  /*1370*/  @UP2 UIADD3 UR40, UR17, UR26, URZ ;  /* 0x0000001a11282290 */ /* 0x000fc4000fffe03f */
[----:B------:R-:W-:Y:S01]  /*1380*/  UIMAD UR26, UR11, UR14, URZ ;  /* 0x0000000e0b1a72a4 */ /* 0x000fe2000f8e023f */
[----:B------:R-:W-:Y:S01]  /*1390*/  IMAD.HI.U32 R5, R7, R5, R6 ;  /* 0x0000000507057227 */ /* 0x000fe200078e0006 */
[----:B------:R-:W-:Y:S01]  /*13a0*/  MOV R6, R8 ;  /* 0x0000000800067202 */ /* 0x000fe20000000f00 */
[----:B------:R-:W-:Y:S02]  /*13b0*/  UIADD3 UR20, UR15, UR20, URZ ;  /* 0x000000140f147290 */ /* 0x000fe4000fffe03f */
[----:B------:R-:W-:Y:S02]  /*13c0*/  USEL UR43, UR19, UR18, UP0 ;  /* 0x00000012132b7287 */ /* 0x000fe40008000000 */
[----:B------:R-:W-:Y:S01]  /*13d0*/  IMAD.HI.U32 R5, R5, R6, RZ ;  /* 0x0000000605057227 */ /* 0x000fe200078e00ff */
[----:B------:R-:W-:Y:S02]  /*13e0*/  @UP2 UIMAD UR41, UR6, UR13, UR47 ;  /* 0x0000000d062922a4 */ /* 0x000fe4000f8e022f */
[----:B------:R-:W-:Y:S01]  /*13f0*/  UIMAD.WIDE.U32 UR16, UR10, UR14, URZ ;  /* 0x0000000e0a1072a5 */ /* 0x000fe2000f8e003f */
[----:B------:R-:W-:Y:S01]  /*1400*/  IMAD.MOV R7, RZ, RZ, -R5 ;  /* 0x000000ffff077224 */ /* 0x000fe200078e0a05 */
[----:B------:R-:W-:Y:S01]  /*1410*/  UIMAD UR19, UR10, UR20, UR26 ;  /* 0x000000140a1372a4 */ /* 0x000fe2000f8e021a */
[----:B------:R-:W-:-:S02]  /*1420*/  ULDC.U8 UR13, c[0x0][0x3d8] ;  /* 0x0000f600000d7ab9 */ /* 0x000fc40000000000 */
[C---:B------:R-:W-:Y:S01]  /*1430*/  IMAD R6, R9.reuse, R7, R6 ;  /* 0x0000000709067224 */ /* 0x040fe200078e0206 */
[----:B------:R-:W-:Y:S02]  /*1440*/  ULEA UR18, UR43, 0xffffffc0, 0x6 ;  /* 0xffffffc02b127891 */ /* 0x000fe4000f8e303f */
[----:B------:R-:W-:Y:S02]  /*1450*/  UISETP.NE.AND UP3, UPT, UR13, URZ, UPT ;  /* 0x0000003f0d00728c */ /* 0x000fe4000bf65270 */
[----:B------:R-:W-:Y:S01]  /*1460*/  ISETP.GT.U32.AND P1, PT, R9, R6, PT ;  /* 0x000000060900720c */ /* 0x000fe20003f24070 */
[----:B------:R-:W-:Y:S02]  /*1470*/  UIMAD.WIDE.U32 UR14, UR10, UR6, URZ ;  /* 0x000000060a0e72a5 */ /* 0x000fe4000f8e003f */
[----:B------:R-:W-:Y:S02]  /*1480*/  UIADD3 UR45, UR17, UR19, URZ ;  /* 0x00000013112d7290 */ /* 0x000fe4000fffe03f */
[----:B------:R-:W-:-:S02]  /*1490*/  USHF.R.S32.HI UR27, URZ, 0x1f, UR18 ;  /* 0x0000001f3f1b7899 */ /* 0x000fc40008011412 */
[----:B------:R-:W-:Y:S02]  /*14a0*/  UIADD3 UR19, UP0, UR18, UR28, URZ ;  /* 0x0000001c12137290 */ /* 0x000fe4000ff1e03f */
[----:B------:R-:W-:Y:S02]  /*14b0*/  UISETP.NE.AND UP1, UPT, UR37, -0x1, UPT ;  /* 0xffffffff2500788c */ /* 0x000fe4000bf25270 */
[----:B------:R-:W-:Y:S02]  /*14c0*/  UIMAD UR21, UR11, UR6, URZ ;  /* 0x000000060b1572a4 */ /* 0x000fe4000f8e023f */
[----:B------:R-:W-:Y:S01]  /*14d0*/  @!P1 IMAD.IADD R6, R6, 0x1, -R9 ;  /* 0x0000000106069824 */ /* 0x000fe200078e0a09 */
[----:B------:R-:W-:Y:S01]  /*14e0*/  USEL UR53, UR16, UR14, !UP2 ;  /* 0x0000000e10357287 */ /* 0x000fe2000d000000 */
[----:B------:R-:W-:Y:S01]  /*14f0*/  @!P1 IADD3 R5, R5, 0x1, RZ ;  /* 0x0000000105059810 */ /* 0x000fe20007ffe0ff */
[----:B------:R-:W-:Y:S01]  /*1500*/  UIADD3.X UR14, UR27, UR29, URZ, UP0, !UPT ;  /* 0x0000001d1b0e7290 */ /* 0x000fe200087fe43f */
[----:B------:R-:W-:Y:S01]  /*1510*/  PLOP3.LUT P1, PT, PT, PT, UP1, 0x80, 0x0 ;  /* 0x000000000000781c */ /* 0x000fe20003f2f018 */
[----:B------:R-:W-:Y:S01]  /*1520*/  UIMAD UR11, UR11, UR19, URZ ;  /* 0x000000130b0b72a4 */ /* 0x000fe2000f8e023f */
[----:B------:R-:W-:Y:S01]  /*1530*/  ISETP.GE.U32.AND P0, PT, R6, R9, PT ;  /* 0x000000090600720c */ /* 0x000fe20003f06070 */
[----:B------:R-:W-:Y:S01]  /*1540*/  ULDC UR61, c[0x0][0x2c4] ;  /* 0x0000b100003d7ab9 */ /* 0x000fe20000000800 */
[----:B------:R-:W-:Y:S01]  /*1550*/  UIMAD.WIDE.U32 UR28, UR10, UR19, URZ ;  /* 0x000000130a1c72a5 */ /* 0x000fe2000f8e003f */
[----:B------:R-:W-:Y:S01]  /*1560*/  LOP3.LUT R6, R12, UR54, RZ, 0x3c, !PT ;  /* 0x000000360c067c12 */ /* 0x000fe2000f8e3cff */
[----:B------:R-:W-:-:S02]  /*1570*/  UIMAD UR20, UR10, UR14, UR11 ;  /* 0x0000000e0a1472a4 */ /* 0x000fc4000f8e020b */
[----:B------:R-:W-:Y:S01]  /*1580*/  @UP3 UIMAD UR10, UR48, UR61, URZ ;  /* 0x0000003d300a32a4 */ /* 0x000fe2000f8e023f */
[----:B------:R-:W-:Y:S01]  /*1590*/  ISETP.GE.AND P2, PT, R6, RZ, PT ;  /* 0x000000ff0600720c */ /* 0x000fe20003f46270 */
[----:B------:R-:W-:Y:S02]  /*15a0*/  @UP1 UIADD3 UR35, UR23, UR37, URZ ;  /* 0x0000002517231290 */ /* 0x000fe4000fffe03f */
[----:B------:R-:W-:Y:S01]  /*15b0*/  @UP1 UIADD3 UR36, UR23, UR37, URZ ;  /* 0x0000002517241290 */ /* 0x000fe2000fffe03f */
[----:B------:R-:W-:Y:S01]  /*15c0*/  @UP1 ULDC.64 UR12, c[0x0][0x248] ;  /* 0x00009200000c1ab9 */ /* 0x000fe20000000a00 */
[----:B------:R-:W-:Y:S01]  /*15d0*/  @UP1 ULDC.64 UR24, c[0x0][0x250] ;  /* 0x0000940000181ab9 */ /* 0x000fe20000000a00 */
[----:B------:R-:W-:Y:S01]  /*15e0*/  @UP3 USEL UR11, UR10, UR6, !UP2 ;  /* 0x000000060a0b3287 */ /* 0x000fe2000d000000 */
[----:B------:R-:W-:Y:S01]  /*15f0*/  @P0 VIADD R5, R5, 0x1 ;  /* 0x0000000105050836 */ /* 0x000fe20000000000 */
[----:B------:R-:W-:Y:S01]  /*1600*/  @UP2 UIADD3 UR45, UR15, UR21, URZ ;  /* 0x000000150f2d2290 */ /* 0x000fe2000fffe03f */
[----:B------:R-:W-:Y:S01]  /*1610*/  PLOP3.LUT P0, PT, PT, PT, UP3, 0x80, 0x0 ;  /* 0x000000000000781c */ /* 0x000fe20003f0f038 */
[----:B------:R-:W-:Y:S01]  /*1620*/  @UP1 UIMAD.WIDE.U32 UR16, UR35, UR12, URZ ;  /* 0x0000000c231012a5 */ /* 0x000fe2000f8e003f */
[----:B------:R-:W-:Y:S01]  /*1630*/  IMAD.MOV.U32 R18, RZ, RZ, R5 ;  /* 0x000000ffff127224 */ /* 0x000fe200078e0005 */
[----:B------:R-:W-:Y:S01]  /*1640*/  @UP1 UIMAD.WIDE.U32 UR14, UR36, UR24, URZ ;  /* 0x00000018240e12a5 */ /* 0x000fe2000f8e003f */
[----:B------:R-:W-:Y:S01]  /*1650*/  @UP3 ULDC UR10, c[0x0][0x2e4] ;  /* 0x0000b900000a3ab9 */ /* 0x000fe20000000800 */
[----:B------:R-:W-:-:S02]  /*1660*/  UIMAD UR49, UR54, UR60, URZ ;  /* 0x0000003c363172a4 */ /* 0x000fc4000f8e023f */
[----:B------:R-:W-:Y:S01]  /*1670*/  @!P2 IADD3 R18, -R18, RZ, RZ ;  /* 0x000000ff1212a210 */ /* 0x000fe20007ffe1ff */
[----:B------:R-:W-:Y:S01]  /*1680*/  @UP3 UIMAD UR44, UR54, UR10, UR11 ;  /* 0x0000000a362c32a4 */ /* 0x000fe2000f8e020b */
[----:B------:R-:W-:Y:S01]  /*1690*/  @!P3 LOP3.LUT R18, RZ, R12, RZ, 0x33, !PT ;  /* 0x0000000cff12b212 */ /* 0x000fe200078e33ff */
[----:B------:R-:W-:Y:S02]  /*16a0*/  @UP1 UIMAD UR35, UR35, UR13, URZ ;  /* 0x0000000d232312a4 */ /* 0x000fe4000f8e023f */
[----:B------:R-:W-:Y:S02]  /*16b0*/  @UP1 UIMAD UR36, UR36, UR25, URZ ;  /* 0x00000019242412a4 */ /* 0x000fe4000f8e023f */
[----:B------:R-:W-:Y:S02]  /*16c0*/  @!UP3 UIMAD UR10, UR48, UR59, UR54 ;  /* 0x0000003b300ab2a4 */ /* 0x000fe4000f8e0236 */
[----:B------:R-:W-:Y:S02]  /*16d0*/  @!UP2 UIADD3 UR41, UR39, UR31, URZ ;  /* 0x0000001f2729a290 */ /* 0x000fe4000fffe03f */
[----:B------:R-:W-:-:S02]  /*16e0*/  USEL UR52, UR34, URZ, UP4 ;  /* 0x0000003f22347287 */ /* 0x000fc4000a000000 */
[----:B------:R-:W-:Y:S02]  /*16f0*/  USHF.R.S32.HI UR51, URZ, 0x1f, UR49 ;  /* 0x0000001f3f337899 */ /* 0x000fe40008011431 */
[----:B------:R-:W-:Y:S02]  /*1700*/  @UP1 UIADD3 UR36, UR15, UR36, URZ ;  /* 0x000000240f241290 */ /* 0x000fe4000fffe03f */
[----:B------:R-:W-:Y:S02]  /*1710*/  USEL UR50, UR50, URZ, UP4 ;  /* 0x0000003f32327287 */ /* 0x000fe4000a000000 */
[----:B------:R-:W-:Y:S02]  /*1720*/  @!UP3 UIMAD UR44, UR10, UR61, URZ ;  /* 0x0000003d0a2cb2a4 */ /* 0x000fe4000f8e023f */
        /* <DEDUP_REMOVED lines=17> */
.L_x_449:
        /* <DEDUP_REMOVED lines=13> */
.L_x_450:
        /* <DEDUP_REMOVED lines=11> */
.L_x_451:
[----:B------:R-:W-:-:S04]  /*19c0*/  UIMAD UR6, UR48, UR59, UR54 ;  /* 0x0000003b300672a4 */ /* 0x000fc8000f8e0236 */
[----:B------:R-:W-:-:S12]  /*19d0*/  UIMAD UR6, UR6, UR56, URZ ;  /* 0x00000038060672a4 */ /* 0x000fd8000f8e023f */
.L_x_452:
[----:B------:R-:W-:Y:S01]  /*19e0*/  LEA.HI R8, R10, R11, RZ, 0x5 ;  /* 0x0000000b0a087211 */ /* 0x000fe200078f28ff */
[----:B------:R-:W-:Y:S01]  /*19f0*/  UIMAD UR10, UR60, UR59, URZ ;  /* 0x0000003b3c0a72a4 */ /* 0x000fe2000f8e023f */
[----:B------:R-:W1:Y:S01]  /*1a00*/  LDC.64 R6, c[0x0][0x420] ;  /* 0x00010800ff067b82 */ /* 0x000e620000000a00 */
[----:B------:R-:W-:Y:S01]  /*1a10*/  UIADD3 UR19, -UR5, UR7, UR30 ;  /* 0x0000000705137290 */ /* 0x000fe2000fffe11e */
[----:B------:R-:W-:Y:S01]  /*1a20*/  LOP3.LUT R5, R8, 0xffffffe0, RZ, 0xc0, !PT ;  /* 0xffffffe008057812 */ /* 0x000fe200078ec0ff */
[----:B------:R-:W-:Y:S01]  /*1a30*/  ULDC UR46, c[0x0][0x398] ;  /* 0x0000e600002e7ab9 */ /* 0x000fe20000000800 */
[----:B------:R-:W-:Y:S01]  /*1a40*/  SHF.R.S32.HI R8, RZ, 0x5, R8 ;  /* 0x00000005ff087819 */ /* 0x000fe20000011408 */
[----:B------:R-:W-:Y:S01]  /*1a50*/  USHF.R.S32.HI UR38, URZ, 0x1f, UR54 ;  /* 0x0000001f3f267899 */ /* 0x000fe20008011436 */
[--C-:B------:R-:W-:Y:S01]  /*1a60*/  SHF.R.S32.HI R233, RZ, 0x1f, R232.reuse ;  /* 0x0000001fffe97819 */ /* 0x100fe200000114e8 */
[----:B------:R-:W-:Y:S01]  /*1a70*/  IMAD.IADD R5, R11, 0x1, -R5 ;  /* 0x000000010b057824 */ /* 0x000fe200078e0a05 */
[----:B------:R-:W-:Y:S01]  /*1a80*/  ULDC.64 UR14, c[0x0][0x428] ;  /* 0x00010a00000e7ab9 */ /* 0x000fe20000000a00 */
[----:B------:R-:W-:Y:S01]  /*1a90*/  IADD3 R16, P2, R4, UR18, RZ ;  /* 0x0000001204107c10 */ /* 0x000fe2000ff5e0ff */
[----:B------:R-:W-:Y:S01]  /*1aa0*/  UIMAD UR20, UR38, UR14, URZ ;  /* 0x0000000e261472a4 */ /* 0x000fe2000f8e023f */
[----:B------:R-:W-:Y:S01]  /*1ab0*/  IMAD R10, R8, UR10, R5 ;  /* 0x0000000a080a7c24 */ /* 0x000fe2000f8e0205 */
[----:B------:R-:W-:Y:S01]  /*1ac0*/  USHF.L.U32 UR10, UR10, 0x6, URZ ;  /* 0x000000060a0a7899 */ /* 0x000fe2000800063f */
[----:B------:R-:W-:Y:S01]  /*1ad0*/  IMAD.U32 R15, RZ, RZ, UR14 ;  /* 0x0000000eff0f7e24 */ /* 0x000fe2000f8e00ff */
[----:B------:R-:W-:Y:S01]  /*1ae0*/  IADD3 R8, P0, R232, UR11, RZ ;  /* 0x0000000be8087c10 */ /* 0x000fe2000ff1e0ff */
[----:B------:R-:W-:Y:S01]  /*1af0*/  IMAD.WIDE.U32 R12, R16, UR32, R232 ;  /* 0x00000020100c7c25 */ /* 0x000fe2000f8e00e8 */
[----:B------:R-:W-:Y:S01]  /*1b00*/  UIADD3 UR26, UP2, UP0, UR28, UR10, UR49 ;  /* 0x0000000a1c1a7290 */ /* 0x000fe2000f85e031 */
[----:B------:R-:W-:Y:S01]  /*1b10*/  IADD3.X R14, R27, UR27, RZ, P2, !PT ;  /* 0x0000001b1b0e7c10 */ /* 0x000fe200097fe4ff */
[----:B------:R-:W-:Y:S01]  /*1b20*/  USHF.R.S32.HI UR10, URZ, 0x1f, UR10 ;  /* 0x0000001f3f0a7899 */ /* 0x000fe2000801140a */
[----:B------:R-:W-:Y:S01]  /*1b30*/  IADD3.X R9, R233, UR41, RZ, P0, !PT ;  /* 0x00000029e9097c10 */ /* 0x000fe200087fe4ff */
[----:B------:R-:W-:Y:S01]  /*1b40*/  ULDC.64 UR28, c[0x0][0x400] ;  /* 0x00010000001c7ab9 */ /* 0x000fe20000000a00 */
[----:B------:R-:W-:Y:S01]  /*1b50*/  UIMAD UR20, UR54, UR15, UR20 ;  /* 0x0000000f361472a4 */ /* 0x000fe2000f8e0214 */
[----:B------:R-:W-:Y:S01]  /*1b60*/  IMAD R11, R14, UR32, RZ ;  /* 0x000000200e0b7c24 */ /* 0x000fe2000f8e02ff */
[----:B------:R-:W-:Y:S01]  /*1b70*/  UIADD3.X UR21, UR21, UR10, UR51, UP2, UP0 ;  /* 0x0000000a15157290 */ /* 0x000fe200097e0433 */
[C---:B-1----:R-:W-:Y:S01]  /*1b80*/  IMAD R5, R6.reuse, UR27, RZ ;  /* 0x0000001b06057c24 */ /* 0x042fe2000f8e02ff */
[----:B------:R-:W-:Y:S01]  /*1b90*/  UIADD3 UR10, UR19, -UR46, URZ ;  /* 0x8000002e130a7290 */ /* 0x000fe2000fffe03f */
[----:B------:R-:W-:Y:S01]  /*1ba0*/  IMAD.WIDE.U32 R8, R6, UR18, R8 ;  /* 0x0000001206087c25 */ /* 0x000fe2000f8e0008 */
[----:B------:R-:W-:Y:S01]  /*1bb0*/  UIADD3 UR19, UP2, UP0, UR52, UR26, UR53 ;  /* 0x0000001a34137290 */ /* 0x000fe2000f85e035 */
[----:B------:R-:W-:Y:S01]  /*1bc0*/  IADD3 R12, P2, R12, UR42, RZ ;  /* 0x0000002a0c0c7c10 */ /* 0x000fe2000ff5e0ff */
[----:B------:R-:W-:Y:S01]  /*1bd0*/  ULDC.64 UR16, c[0x0][0x258] ;  /* 0x0000960000107ab9 */ /* 0x000fe20000000a00 */
[----:B------:R-:W-:Y:S01]  /*1be0*/  IMAD R5, R7, UR18, R5 ;  /* 0x0000001207057c24 */ /* 0x000fe2000f8e0205 */
[----:B------:R-:W-:Y:S01]  /*1bf0*/  UIADD3.X UR14, UR50, UR21, UR45, UP2, UP0 ;  /* 0x00000015320e7290 */ /* 0x000fe200097e042d */
[----:B------:R-:W-:Y:S01]  /*1c00*/  IMAD R20, R16, UR33, R11 ;  /* 0x0000002110147c24 */ /* 0x000fe2000f8e020b */
[----:B------:R-:W-:Y:S01]  /*1c10*/  USHF.R.S32.HI UR21, URZ, 0x1f, UR10 ;  /* 0x0000001f3f157899 */ /* 0x000fe2000801140a */
[----:B------:R-:W-:Y:S01]  /*1c20*/  IMAD.IADD R9, R9, 0x1, R5 ;  /* 0x0000000109097824 */ /* 0x000fe200078e0205 */
[C---:B------:R-:W-:Y:S01]  /*1c30*/  IADD3 R5, P0, R10.reuse, UR19, RZ ;  /* 0x000000130a057c10 */ /* 0x040fe2000ff1e0ff */
[----:B------:R-:W-:Y:S01]  /*1c40*/  UIMAD UR15, UR38, UR16, URZ ;  /* 0x00000010260f72a4 */ /* 0x000fe2000f8e023f */
[----:B------:R-:W-:Y:S01]  /*1c50*/  IADD3.X R13, R13, UR40, R20, P2, !PT ;  /* 0x000000280d0d7c10 */ /* 0x000fe200097fe414 */
[----:B------:R-:W-:Y:S01]  /*1c60*/  ULEA.HI UR21, UR21, UR10, URZ, 0x6 ;  /* 0x0000000a15157291 */ /* 0x000fe2000f8f303f */
[----:B------:R-:W-:Y:S01]  /*1c70*/  LEA.HI.X.SX32 R10, R10, UR14, 0x1, P0 ;  /* 0x0000000e0a0a7c11 */ /* 0x000fe200080f0eff */
[----:B------:R-:W-:Y:S01]  /*1c80*/  IMAD.WIDE.U32 R8, R15, UR54, R8 ;  /* 0x000000360f087c25 */ /* 0x000fe2000f8e0008 */
[C---:B------:R-:W-:Y:S01]  /*1c90*/  LEA R228, P0, R5.reuse, UR28, 0x2 ;  /* 0x0000001c05e47c11 */ /* 0x040fe2000f8010ff */
[----:B------:R-:W-:Y:S01]  /*1ca0*/  USHF.R.S32.HI UR21, URZ, 0x6, UR21 ;  /* 0x000000063f157899 */ /* 0x000fe20008011415 */
[----:B------:R-:W-:Y:S01]  /*1cb0*/  BSSY B1, `(.L_x_448) ;  /* 0x0000872000017945 */ /* 0x000fe20003800000 */
[----:B------:R-:W-:Y:S01]  /*1cc0*/  UIADD3 UR39, UR18, UR6, URZ ;  /* 0x0000000612277290 */ /* 0x000fe2000fffe03f */
[----:B------:R-:W-:Y:S01]  /*1cd0*/  LEA.HI.X R229, R5, UR29, R10, 0x2, P0 ;  /* 0x0000001d05e57c11 */ /* 0x000fe200080f140a */
[----:B------:R-:W-:Y:S01]  /*1ce0*/  UISETP.LT.AND UP0, UPT, URZ, UR21, UPT ;  /* 0x000000153f00728c */ /* 0x000fe2000bf01270 */
[----:B------:R-:W-:Y:S01]  /*1cf0*/  IADD3 R11, R9, UR20, RZ ;  /* 0x00000014090b7c10 */ /* 0x000fe2000fffe0ff */
[----:B------:R-:W-:Y:S01]  /*1d00*/  UIADD3 UR38, UR18, UR44, URZ ;  /* 0x0000002c12267290 */ /* 0x000fe2000fffe03f */
[----:B------:R-:W-:Y:S01]  /*1d10*/  IMAD.MOV.U32 R10, RZ, RZ, R8 ;  /* 0x000000ffff0a7224 */ /* 0x000fe200078e0008 */
[----:B------:R-:W-:Y:S01]  /*1d20*/  USEL UR21, URZ, UR21, !UP0 ;  /* 0x000000153f157287 */ /* 0x000fe2000c000000 */
[----:B------:R-:W-:Y:S01]  /*1d30*/  IMAD.U32 R19, RZ, RZ, UR16 ;  /* 0x00000010ff137e24 */ /* 0x000fe2000f8e00ff */
[----:B------:R-:W-:Y:S01]  /*1d40*/  ULDC.64 UR60, c[0x0][0x478] ;  /* 0x00011e00003c7ab9 */ /* 0x000fe20000000a00 */
[-C--:B------:R-:W-:Y:S01]  /*1d50*/  IMAD R5, R27, R6.reuse, RZ ;  /* 0x000000061b057224 */ /* 0x080fe200078e02ff */
[----:B------:R-:W-:Y:S01]  /*1d60*/  UISETP.GT.AND UP0, UPT, UR43, UR21, UPT ;  /* 0x000000152b00728c */ /* 0x000fe2000bf04270 */
[----:B------:R-:W-:Y:S01]  /*1d70*/  IMAD.WIDE.U32 R12, R19, UR54, R12 ;  /* 0x00000036130c7c25 */ /* 0x000fe2000f8e000c */
[----:B------:R-:W-:Y:S01]  /*1d80*/  UIMAD UR14, UR54, UR17, UR15 ;  /* 0x00000011360e72a4 */ /* 0x000fe2000f8e020f */
[----:B------:R-:W-:Y:S01]  /*1d90*/  IADD3 R246, R232, 0x40, RZ ;  /* 0x00000040e8f67810 */ /* 0x000fe20007ffe0ff */
[----:B------:R-:W-:Y:S01]  /*1da0*/  ULDC.64 UR52, c[0x0][0x2b0] ;  /* 0x0000ac0000347ab9 */ /* 0x000fe20000000a00 */
[----:B------:R-:W-:Y:S01]  /*1db0*/  UIMAD.WIDE UR16, UR39, 0x4, UR60 ;  /* 0x00000004271078a5 */ /* 0x000fe2000f8e023c */
[----:B------:R-:W-:Y:S01]  /*1dc0*/  PLOP3.LUT P0, PT, PT, PT, UP0, 0x80, 0x0 ;  /* 0x000000000000781c */ /* 0x000fe20003f0f008 */
[----:B------:R-:W-:Y:S01]  /*1dd0*/  UIMAD.WIDE UR38, UR38, 0x4, UR52 ;  /* 0x00000004262678a5 */ /* 0x000fe2000f8e0234 */
[----:B------:R-:W-:Y:S01]  /*1de0*/  IMAD.WIDE.U32 R10, R4, R6, R10 ;  /* 0x00000006040a7225 */ /* 0x000fe200078e000a */
[----:B------:R-:W-:Y:S01]  /*1df0*/  ULDC.64 UR28, c[0x0][0x210] ;  /* 0x00008400001c7ab9 */ /* 0x000fe20000000a00 */
[----:B------:R-:W-:Y:S01]  /*1e00*/  ULDC.64 UR26, c[0x0][0x3e0] ;  /* 0x0000f800001a7ab9 */ /* 0x000fe20000000a00 */
[----:B------:R-:W-:Y:S01]  /*1e10*/  LEA R234, P3, R12, UR28, 0x1 ;  /* 0x0000001c0cea7c11 */ /* 0x000fe2000f8608ff */
[----:B------:R-:W-:Y:S01]  /*1e20*/  IMAD R5, R4, R7, R5 ;  /* 0x0000000704057224 */ /* 0x000fe200078e0205 */
[----:B------:R-:W-:Y:S01]  /*1e30*/  UMOV UR18, UR16 ;  /* 0x0000001000127c82 */ /* 0x000fe20008000000 */
[----:B------:R-:W-:Y:S01]  /*1e40*/  LEA R235, P2, R10, UR26, 0x1 ;  /* 0x0000001a0aeb7c11 */ /* 0x000fe2000f8408ff */
[----:B------:R-:W-:Y:S01]  /*1e50*/  UIADD3 UR6, UR43, -0x1, URZ ;  /* 0xffffffff2b067890 */ /* 0x000fe2000fffe03f */
[----:B------:R-:W-:Y:S01]  /*1e60*/  IMAD.IADD R17, R11, 0x1, R5 ;  /* 0x000000010b117824 */ /* 0x000fe200078e0205 */
[----:B------:R-:W-:Y:S01]  /*1e70*/  IADD3 R21, R13, UR14, RZ ;  /* 0x0000000e0d157c10 */ /* 0x000fe2000fffe0ff */
[----:B------:R-:W-:Y:S01]  /*1e80*/  UMOV UR16, UR38 ;  /* 0x0000002600107c82 */ /* 0x000fe20008000000 */
[----:B------:R-:W-:Y:S01]  /*1e90*/  UMOV UR15, UR39 ;  /* 0x00000027000f7c82 */ /* 0x000fe20008000000 */
[----:B------:R-:W-:Y:S01]  /*1ea0*/  VIADD R247, R232, 0x80 ;  /* 0x00000080e8f77836 */ /* 0x000fe20000000000 */
[----:B------:R-:W-:Y:S01]  /*1eb0*/  LEA.HI.X R236, R12, UR29, R21, 0x1, P3 ;  /* 0x0000001d0cec7c11 */ /* 0x000fe200098f0c15 */
[----:B------:R-:W-:Y:S01]  /*1ec0*/  VIADD R248, R232, 0xc0 ;  /* 0x000000c0e8f87836 */ /* 0x000fe20000000000 */
[----:B------:R-:W-:Y:S01]  /*1ed0*/  LEA.HI.X R237, R10, UR27, R17, 0x1, P2 ;  /* 0x0000001b0aed7c11 */ /* 0x000fe200090f0c11 */
[----:B------:R-:W-:Y:S06]  /*1ee0*/  @P0 BRA `(.L_x_453) ;  /* 0x0000000800780947 */ /* 0x000fec0003800000 */
        /* <DEDUP_REMOVED lines=19> */
.L_x_454:
[----:B------:R-:W-:Y:S01]  /*2020*/  @UP1 UIADD3 UR14, UR23, UR37, URZ ;  /* 0x00000025170e1290 */ /* 0x000fe2000fffe03f */
[----:B------:R-:W-:Y:S01]  /*2030*/  @UP1 ULDC.64 UR6, c[0x0][0x458] ;  /* 0x0001160000061ab9 */ /* 0x000fe20000000a00 */
[----:B------:R-:W-:Y:S02]  /*2040*/  USHF.R.S32.HI UR17, URZ, 0x1f, UR30 ;  /* 0x0000001f3f117899 */ /* 0x000fe4000801141e */
[----:B------:R-:W-:Y:S02]  /*2050*/  @UP1 UIMAD.WIDE.U32 UR12, UR14, UR6, URZ ;  /* 0x000000060e0c12a5 */ /* 0x000fe4000f8e003f */
[----:B------:R-:W-:-:S04]  /*2060*/  @UP1 UIMAD UR14, UR14, UR7, URZ ;  /* 0x000000070e0e12a4 */ /* 0x000fc8000f8e023f */
[----:B------:R-:W-:-:S03]  /*2070*/  @UP1 UIADD3 UR16, UR13, UR14, URZ ;  /* 0x0000000e0d101290 */ /* 0x000fc6000fffe03f */
[----:B------:R-:W-:Y:S01]  /*2080*/  @UP1 UMOV UR14, UR12 ;  /* 0x0000000c000e1c82 */ /* 0x000fe20008000000 */
[----:B------:R-:W-:Y:S08]  /*2090*/  @P1 BRA `(.L_x_455) ;  /* 0x0000000000301947 */ /* 0x000ff00003800000 */
        /* <DEDUP_REMOVED lines=12> */
.L_x_455:
[----:B------:R-:W-:Y:S01]  /*2160*/  UIMAD UR12, UR17, UR10, URZ ;  /* 0x0000000a110c72a4 */ /* 0x000fe2000f8e023f */
[----:B------:R-:W-:Y:S01]  /*2170*/  IMAD.U32 R6, RZ, RZ, UR10 ;  /* 0x0000000aff067e24 */ /* 0x000fe2000f8e00ff */
[----:B------:R-:W-:Y:S01]  /*2180*/  UIADD3 UR5, -UR30, UR5, URZ ;  /* 0x000000051e057290 */ /* 0x000fe2000fffe13f */
[----:B------:R-:W-:Y:S01]  /*2190*/  BSSY B0, `(.L_x_456) ;  /* 0x0000023000007945 */ /* 0x000fe20003800000 */
[----:B------:R-:W-:Y:S01]  /*21a0*/  UIMAD UR12, UR30, UR11, UR12 ;  /* 0x0000000b1e0c72a4 */ /* 0x000fe2000f8e020c */
[----:B------:R-:W-:Y:S01]  /*21b0*/  IMAD.WIDE.U32 R6, R6, UR30, R232 ;  /* 0x0000001e06067c25 */ /* 0x000fe2000f8e00e8 */
[----:B------:R-:W-:Y:S02]  /*21c0*/  USHF.R.S32.HI UR15, URZ, 0x1f, UR54 ;  /* 0x0000001f3f0f7899 */ /* 0x000fe40008011436 */
[----:B------:R-:W-:Y:S02]  /*21d0*/  ISETP.GE.AND P5, PT, R4, UR5, PT ;  /* 0x0000000504007c0c */ /* 0x000fe4000bfa6270 */
[----:B------:R-:W-:Y:S01]  /*21e0*/  MOV R5, UR12 ;  /* 0x0000000c00057c02 */ /* 0x000fe20008000f00 */
[----:B------:R-:W-:Y:S01]  /*21f0*/  ULDC.64 UR12, c[0x0][0x468] ;  /* 0x00011a00000c7ab9 */ /* 0x000fe20000000a00 */
[----:B------:R-:W-:Y:S01]  /*2200*/  IADD3 R8, P0, R6, UR18, RZ ;  /* 0x0000001206087c10 */ /* 0x000fe2000ff1e0ff */
[----:B------:R-:W-:Y:S01]  /*2210*/  UIMAD UR15, UR15, UR12, URZ ;  /* 0x0000000c0f0f72a4 */ /* 0x000fe2000f8e023f */
[----:B------:R-:W-:-:S02]  /*2220*/  VIADD R6, R4, 0x20 ;  /* 0x0000002004067836 */ /* 0x000fc40000000000 */
[----:B------:R-:W-:Y:S01]  /*2230*/  IADD3.X R9, R7, UR19, R5, P0, !PT ;  /* 0x0000001307097c10 */ /* 0x000fe200087fe405 */
[----:B------:R-:W-:Y:S01]  /*2240*/  UIMAD UR13, UR54, UR13, UR15 ;  /* 0x0000000d360d72a4 */ /* 0x000fe2000f8e020f */
[----:B------:R-:W-:Y:S02]  /*2250*/  MOV R5, UR12 ;  /* 0x0000000c00057c02 */ /* 0x000fe40008000f00 */
[----:B------:R-:W-:-:S03]  /*2260*/  ISETP.GE.AND P4, PT, R6, UR5, PT ;  /* 0x0000000506007c0c */ /* 0x000fc6000bf86270 */
[----:B------:R-:W-:-:S04]  /*2270*/  IMAD.WIDE.U32 R8, R5, UR54, R8 ;  /* 0x0000003605087c25 */ /* 0x000fc8000f8e0008 */
[----:B------:R-:W-:Y:S01]  /*2280*/  VIADD R12, R9, UR13 ;  /* 0x0000000d090c7c36 */ /* 0x000fe20008000000 */
        /* <DEDUP_REMOVED lines=19> */
.L_x_457:
[----:B------:R-:W-:Y:S05]  /*23c0*/  BSYNC B0 ;  /* 0x0000000000007941 */ /* 0x000fea0003800000 */
.L_x_456:
        /* <DEDUP_REMOVED lines=21> */
.L_x_459:
[----:B------:R-:W-:Y:S05]  /*2520*/  BSYNC B0 ;  /* 0x0000000000007941 */ /* 0x000fea0003800000 */
.L_x_458:
        /* <DEDUP_REMOVED lines=34> */
.L_x_461:
[----:B------:R-:W-:Y:S05]  /*2750*/  BSYNC B0 ;  /* 0x0000000000007941 */ /* 0x000fea0003800000 */
.L_x_460:
        /* <DEDUP_REMOVED lines=23> */
.L_x_453:
[----:B------:R-:W-:Y:S01]  /*28d0*/  PLOP3.LUT P0, PT, PT, PT, UP4, 0x80, 0x0 ;  /* 0x000000000000781c */ /* 0x000fe20003f0f048 */
[----:B------:R-:W-:Y:S01]  /*28e0*/  UIMAD UR10, UR6, -0x40, UR7 ;  /* 0xffffffc0060a78a4 */ /* 0x000fe2000f8e0207 */
[C---:B------:R-:W-:Y:S01]  /*28f0*/  VIADD R26, R4.reuse, 0x20 ;  /* 0x00000020041a7836 */ /* 0x040fe20000000000 */
[----:B------:R-:W-:Y:S01]  /*2900*/  USHF.R.S32.HI UR19, URZ, 0x1f, UR30 ;  /* 0x0000001f3f137899 */ /* 0x000fe2000801141e */
[----:B------:R-:W-:Y:S09]  /*2910*/  BSSY B0, `(.L_x_463) ;  /* 0x0000031000007945 */ /* 0x000ff20003800000 */
[----:B------:R-:W-:Y:S01]  /*2920*/  @P0 BAR.SYNC.DEFER_BLOCKING 0x0 ;  /* 0x0000000000000b1d */ /* 0x000fe20000010000 */
[----:B------:R-:W-:-:S02]  /*2930*/  ISETP.GE.AND P6, PT, R4, UR10, PT ;  /* 0x0000000a04007c0c */ /* 0x000fc4000bfc6270 */
[----:B------:R-:W-:-:S11]  /*2940*/  ISETP.GE.AND P5, PT, R26, UR10, PT ;  /* 0x0000000a1a007c0c */ /* 0x000fd6000bfa6270 */
        /* <DEDUP_REMOVED lines=16> */
[----:B------:R-:W-:Y:S01]  /*2a50*/  IMAD.WIDE.U32 R14, R15, UR54, R8 ;  /* 0x000000360f0e7c25 */ /* 0x000fe2000f8e0008 */
[----:B------:R-:W-:-:S03]  /*2a60*/  ISETP.GE.AND P1, PT, R248, UR38, PT ;  /* 0x00000026f8007c0c */ /* 0x000fc6000bf26270 */
[----:B------:R-:W-:-:S04]  /*2a70*/  VIADD R5, R15, UR20 ;  /* 0x000000140f057c36 */ /* 0x000fc80008000000 */
[----:B------:R-:W-:Y:S01]  /*2a80*/  @!P4 MOV R15, R237 ;  /* 0x000000ed000fc202 */ /* 0x000fe20000000f00 */
[----:B--2---:R-:W-:Y:S01]  /*2a90*/  IMAD.WIDE R8, R232, 0x2, R28 ;  /* 0x00000002e8087825 */ /* 0x004fe200078e021c */
[----:B------:R2:W-:Y:S02]  /*2aa0*/  @P4 STS.128 [R230+0x8000], RZ ;  /* 0x008000ffe6004388 */ /* 0x0005e40000000c00 */
        /* <DEDUP_REMOVED lines=23> */
.L_x_464:
[----:B------:R-:W-:Y:S05]  /*2c20*/  BSYNC B0 ;  /* 0x0000000000007941 */ /* 0x000fea0003800000 */
.L_x_463:
[----:B------:R4:W-:Y:S01]  /*2c30*/  @P5 STS.128 [R230+0x9000], RZ ;  /* 0x009000ffe6005388 */ /* 0x0009e20000000c00 */
[----:B------:R-:W-:Y:S01]  /*2c40*/  BSSY B0, `(.L_x_465) ;  /* 0x000002c000007945 */ /* 0x000fe20003800000 */
[----:B------:R-:W-:Y:S02]  /*2c50*/  MOV R23, UR12 ;  /* 0x0000000c00177c02 */ /* 0x000fe40008000f00 */
[----:B------:R4:W-:Y:S04]  /*2c60*/  @P5 STS.128 [R230+0xb000], RZ ;  /* 0x00b000ffe6005388 */ /* 0x0009e80000000c00 */
[----:B------:R4:W-:Y:S04]  /*2c70*/  @P5 STS.128 [R230+0xd000], RZ ;  /* 0x00d000ffe6005388 */ /* 0x0009e80000000c00 */
[----:B------:R4:W-:Y:S01]  /*2c80*/  @P5 STS.128 [R230+0xf000], RZ ;  /* 0x00f000ffe6005388 */ /* 0x0009e20000000c00 */
[----:B------:R-:W-:Y:S05]  /*2c90*/  @P5 BRA `(.L_x_466) ;  /* 0x0000000000985947 */ /* 0x000fea0003800000 */
[----:B------:R-:W-:Y:S01]  /*2ca0*/  ULDC UR11, c[0x0][0x2d0] ;  /* 0x0000b400000b7ab9 */ /* 0x000fe20000000800 */
[----:B--2---:R-:W-:Y:S01]  /*2cb0*/  IMAD.WIDE.U32 R14, R6, 0x20, RZ ;  /* 0x00000020060e7825 */ /* 0x004fe200078e00ff */
[----:B------:R-:W-:Y:S02]  /*2cc0*/  ISETP.GE.AND P3, PT, R246, UR11, PT ;  /* 0x0000000bf6007c0c */ /* 0x000fe4000bf66270 */
[----:B------:R-:W-:Y:S02]  /*2cd0*/  ISETP.GE.AND P4, PT, R232, UR11, PT ;  /* 0x0000000be8007c0c */ /* 0x000fe4000bf86270 */
[----:B------:R-:W-:Y:S01]  /*2ce0*/  IADD3 R5, P0, R10, R14, RZ ;  /* 0x0000000e0a057210 */ /* 0x000fe20007f1e0ff */
[----:B------:R-:W-:Y:S01]  /*2cf0*/  IMAD.SHL.U32 R14, R7, 0x20, RZ ;  /* 0x00000020070e7824 */ /* 0x000fe200078e00ff */
[----:B------:R-:W-:-:S04]  /*2d00*/  ISETP.GE.AND P2, PT, R247, UR11, PT ;  /* 0x0000000bf7007c0c */ /* 0x000fc8000bf46270 */
[----:B------:R-:W-:-:S03]  /*2d10*/  IADD3.X R14, R17, R15, R14, P0, !PT ;  /* 0x0000000f110e7210 */ /* 0x000fc600007fe40e */
[C---:B---3--:R-:W-:Y:S02]  /*2d20*/  @!P3 LEA R8, P0, R5.reuse, UR26, 0x1 ;  /* 0x0000001a0508bc11 */ /* 0x048fe4000f8008ff */
[----:B------:R-:W-:Y:S01]  /*2d30*/  @!P4 LEA R10, P1, R6, R235, 0x6 ;  /* 0x000000eb060ac211 */ /* 0x000fe200078230ff */
[----:B------:R2:W-:Y:S01]  /*2d40*/  @P4 STS.128 [R230+0x9000], RZ ;  /* 0x009000ffe6004388 */ /* 0x0005e20000000c00 */
[C---:B------:R-:W-:Y:S02]  /*2d50*/  @!P3 LEA.HI.X R9, R5.reuse, UR27, R14, 0x1, P0 ;  /* 0x0000001b0509bc11 */ /* 0x040fe400080f0c0e */
        /* <DEDUP_REMOVED lines=26> */
.L_x_466:
[----:B------:R-:W-:Y:S05]  /*2f00*/  BSYNC B0 ;  /* 0x0000000000007941 */ /* 0x000fea0003800000 */
.L_x_465:
        /* <DEDUP_REMOVED lines=19> */
[----:B------:R-:W-:Y:S02]  /*3040*/  @!P3 IMAD.MOV.U32 R9, RZ, RZ, R236 ;  /* 0x000000ffff09b224 */ /* 0x000fe400078e00ec */
[----:B--2---:R-:W-:-:S03]  /*3050*/  IMAD.WIDE R6, R232, 0x2, R10 ;  /* 0x00000002e8067825 */ /* 0x004fc600078e020a */
        /* <DEDUP_REMOVED lines=23> */
.L_x_468:
[----:B------:R-:W-:Y:S05]  /*31d0*/  BSYNC B0 ;  /* 0x0000000000007941 */ /* 0x000fea0003800000 */
.L_x_467:
        /* <DEDUP_REMOVED lines=19> */
[C---:B------:R-:W-:Y:S02]  /*3310*/  @!P3 LEA R10, P5, R5.reuse, UR28, 0x1 ;  /* 0x0000001c050abc11 */ /* 0x040fe4000f8a08ff */
        /* <DEDUP_REMOVED lines=27> */
.L_x_470:
[----:B------:R-:W-:Y:S05]  /*34d0*/  BSYNC B0 ;  /* 0x0000000000007941 */ /* 0x000fea0003800000 */
.L_x_469:
[----:B------:R-:W-:Y:S01]  /*34e0*/  UIADD3 UR11, -UR30, UR5, URZ ;  /* 0x000000051e0b7290 */ /* 0x000fe2000fffe13f */
[----:B--23--:R-:W-:Y:S01]  /*34f0*/  IMAD.WIDE.U32 R6, R23, UR30, R232 ;  /* 0x0000001e17067c25 */ /* 0x00cfe2000f8e00e8 */
[----:B------:R-:W-:Y:S01]  /*3500*/  UIMAD UR14, UR19, UR12, URZ ;  /* 0x0000000c130e72a4 */ /* 0x000fe2000f8e023f */
[----:B------:R-:W-:Y:S01]  /*3510*/  BSSY B0, `(.L_x_471) ;  /* 0x0000042000007945 */ /* 0x000fe20003800000 */
[----:B------:R-:W-:Y:S01]  /*3520*/  ULDC.64 UR26, c[0x0][0x260] ;  /* 0x00009800001a7ab9 */ /* 0x000fe20000000a00 */
[C---:B------:R-:W-:Y:S01]  /*3530*/  ISETP.GE.AND P6, PT, R251.reuse, UR10, PT ;  /* 0x0000000afb007c0c */ /* 0x040fe2000bfc6270 */
[----:B------:R-:W-:Y:S01]  /*3540*/  UIMAD UR14, UR30, UR13, UR14 ;  /* 0x0000000d1e0e72a4 */ /* 0x000fe2000f8e020e */
[----:B------:R-:W-:Y:S02]  /*3550*/  ISETP.GE.AND P4, PT, R4, UR11, PT ;  /* 0x0000000b04007c0c */ /* 0x000fe4000bf86270 */
[----:B------:R-:W-:Y:S02]  /*3560*/  IADD3 R10, P0, R6, UR31, RZ ;  /* 0x0000001f060a7c10 */ /* 0x000fe4000ff1e0ff */
[----:B------:R-:W-:Y:S01]  /*3570*/  IADD3 R6, R251, 0x8, RZ ;  /* 0x00000008fb067810 */ /* 0x000fe20007ffe0ff */
[----:B------:R-:W-:-:S03]  /*3580*/  IMAD.U32 R5, RZ, RZ, UR14 ;  /* 0x0000000eff057e24 */ /* 0x000fc6000f8e00ff */
[----:B------:R-:W-:Y:S02]  /*3590*/  ISETP.GE.AND P5, PT, R6, UR10, PT ;  /* 0x0000000a06007c0c */ /* 0x000fe4000bfa6270 */
[----:B------:R-:W-:Y:S01]  /*35a0*/  IADD3.X R11, R7, UR35, R5, P0, !PT ;  /* 0x00000023070b7c10 */ /* 0x000fe200087fe405 */
[----:B------:R-:W-:Y:S02]  /*35b0*/  IMAD R5, R25, UR26, RZ ;  /* 0x0000001a19057c24 */ /* 0x000fe4000f8e02ff */
[----:B------:R2:W-:Y:S02]  /*35c0*/  @P4 STS.128 [R230+0x10000], RZ ;  /* 0x010000ffe6004388 */ /* 0x0005e40000000c00 */
[C---:B------:R-:W-:Y:S02]  /*35d0*/  IMAD R16, R18.reuse, UR27, R5 ;  /* 0x0000001b12107c24 */ /* 0x040fe4000f8e0205 */
[----:B------:R2:W-:Y:S01]  /*35e0*/  @P4 STS.128 [R230+0x12000], RZ ;  /* 0x012000ffe6004388 */ /* 0x0005e20000000c00 */
[----:B------:R-:W-:-:S03]  /*35f0*/  IMAD.WIDE.U32 R10, R18, UR26, R10 ;  /* 0x0000001a120a7c25 */ /* 0x000fc6000f8e000a */
[----:B------:R2:W-:Y:S01]  /*3600*/  @P4 STS.128 [R230+0x14000], RZ ;  /* 0x014000ffe6004388 */ /* 0x0005e20000000c00 */
[----:B------:R-:W-:-:S03]  /*3610*/  IMAD.IADD R17, R11, 0x1, R16 ;  /* 0x000000010b117824 */ /* 0x000fc600078e0210 */
[----:B------:R2:W-:Y:S01]  /*3620*/  @P4 STS.128 [R230+0x16000], RZ ;  /* 0x016000ffe6004388 */ /* 0x0005e20000000c00 */
[----:B------:R-:W-:Y:S05]  /*3630*/  @P4 BRA `(.L_x_472) ;  /* 0x0000000000bc4947 */ /* 0x000fea0003800000 */
[----:B------:R-:W-:Y:S01]  /*3640*/  ULDC UR10, c[0x0][0x2d0] ;  /* 0x0000b400000a7ab9 */ /* 0x000fe20000000800 */
[----:B------:R-:W3:Y:S01]  /*3650*/  LDC.64 R20, c[0x0][0x218] ;  /* 0x00008600ff147b82 */ /* 0x000ee20000000a00 */
[----:B------:R-:W-:Y:S01]  /*3660*/  ISETP.GE.AND P0, PT, R232, UR10, PT ;  /* 0x0000000ae8007c0c */ /* 0x000fe2000bf06270 */
[----:B------:R-:W-:Y:S01]  /*3670*/  IMAD R5, R24, UR12, RZ ;  /* 0x0000000c18057c24 */ /* 0x000fe2000f8e02ff */
[----:B------:R-:W-:Y:S02]  /*3680*/  MOV R6, UR31 ;  /* 0x0000001f00067c02 */ /* 0x000fe40008000f00 */
[----:B------:R-:W-:Y:S01]  /*3690*/  MOV R7, UR35 ;  /* 0x0000002300077c02 */ /* 0x000fe20008000f00 */
[----:B------:R-:W-:Y:S01]  /*36a0*/  IMAD R12, R22, UR13, R5 ;  /* 0x0000000d160c7c24 */ /* 0x000fe2000f8e0205 */
[----:B------:R-:W-:Y:S01]  /*36b0*/  ISETP.GE.AND P2, PT, R246, UR10, PT ;  /* 0x0000000af6007c0c */ /* 0x000fe2000bf46270 */
[----:B------:R-:W-:-:S06]  /*36c0*/  IMAD.WIDE.U32 R6, R22, UR12, R6 ;  /* 0x0000000c16067c25 */ /* 0x000fcc000f8e0006 */
[----:B------:R-:W5:Y:S01]  /*36d0*/  @!P0 LDC.64 R14, c[0x0][0x218] ;  /* 0x00008600ff0e8b82 */ /* 0x000f620000000a00 */
[----:B------:R-:W-:Y:S01]  /*36e0*/  @!P0 MOV R9, R17 ;  /* 0x0000001100098202 */ /* 0x000fe20000000f00 */
[----:B------:R-:W-:Y:S01]  /*36f0*/  @!P0 IMAD R5, R27, UR12, RZ ;  /* 0x0000000c1b058c24 */ /* 0x000fe2000f8e02ff */
[----:B------:R1:W-:Y:S01]  /*3700*/  @P0 STS.128 [R230+0x10000], RZ ;  /* 0x010000ffe6000388 */ /* 0x0003e20000000c00 */
[----:B------:R-:W-:Y:S02]  /*3710*/  @!P0 IMAD.MOV.U32 R8, RZ, RZ, R10 ;  /* 0x000000ffff088224 */ /* 0x000fe400078e000a */
[C---:B------:R-:W-:Y:S02]  /*3720*/  @!P0 IMAD R5, R4.reuse, UR13, R5 ;  /* 0x0000000d04058c24 */ /* 0x040fe4000f8e0205 */
[----:B------:R-:W-:-:S04]  /*3730*/  @!P0 IMAD.WIDE.U32 R8, R4, UR12, R8 ;  /* 0x0000000c04088c25 */ /* 0x000fc8000f8e0008 */
[----:B------:R-:W-:Y:S01]  /*3740*/  IMAD.IADD R7, R7, 0x1, R12 ;  /* 0x0000000107077824 */ /* 0x000fe200078e020c */
[----:B------:R-:W-:Y:S01]  /*3750*/  @!P0 IADD3 R5, R9, R5, RZ ;  /* 0x0000000509058210 */ /* 0x000fe20007ffe0ff */
[----:B---3--:R-:W-:Y:S01]  /*3760*/  IMAD.WIDE R12, R232, 0x2, R20 ;  /* 0x00000002e80c7825 */ /* 0x008fe200078e0214 */
[----:B-----5:R-:W-:-:S04]  /*3770*/  @!P0 LEA R14, P1, R8, R14, 0x1 ;  /* 0x0000000e080e8211 */ /* 0x020fc800078208ff */
[----:B------:R-:W-:Y:S01]  /*3780*/  @!P0 LEA.HI.X R15, R8, R15, R5, 0x1, P1 ;  /* 0x0000000f080f8211 */ /* 0x000fe200008f0c05 */
[----:B------:R-:W-:Y:S01]  /*3790*/  IMAD.WIDE.U32 R8, R18, UR26, R6 ;  /* 0x0000001a12087c25 */ /* 0x000fe2000f8e0006 */
[----:B------:R-:W-:-:S03]  /*37a0*/  ISETP.GE.AND P1, PT, R247, UR10, PT ;  /* 0x0000000af7007c0c */ /* 0x000fc6000bf26270 */
[----:B------:R-:W-:Y:S01]  /*37b0*/  @!PT LDS RZ, [RZ] ;  /* 0x00000000fffff984 */ /* 0x000fe20000000800 */
[----:B------:R-:W-:Y:S01]  /*37c0*/  @!PT LDS RZ, [RZ] ;  /* 0x00000000fffff984 */ /* 0x000fe20000000800 */
[----:B------:R-:W-:Y:S01]  /*37d0*/  @!PT LDS RZ, [RZ] ;  /* 0x00000000fffff984 */ /* 0x000fe20000000800 */
[----:B------:R1:W-:Y:S01]  /*37e0*/  @!P0 LDGSTS.E.BYPASS.LTC128B.128 [R230+0x10000], desc[UR8][R14.64] ;  /* 0x100000000ee68fae */ /* 0x0003e2000b901d48 */
[----:B------:R-:W-:Y:S01]  /*37f0*/  ISETP.GE.AND P0, PT, R248, UR10, PT ;  /* 0x0000000af8007c0c */ /* 0x000fe2000bf06270 */
        /* <DEDUP_REMOVED lines=19> */
.L_x_472:
[----:B------:R-:W-:Y:S05]  /*3930*/  BSYNC B0 ;  /* 0x0000000000007941 */ /* 0x000fea0003800000 */
.L_x_471:
        /* <DEDUP_REMOVED lines=11> */
[----:B-1-3--:R-:W-:Y:S01]  /*39f0*/  IMAD.U32 R6, RZ, RZ, UR31 ;  /* 0x0000001fff067e24 */ /* 0x00afe2000f8e00ff */
[----:B------:R-:W-:Y:S01]  /*3a00*/  IADD3 R5, P1, R22, 0x20, RZ ;  /* 0x0000002016057810 */ /* 0x000fe20007f3e0ff */
[----:B------:R-:W-:Y:S01]  /*3a10*/  IMAD.U32 R7, RZ, RZ, UR35 ;  /* 0x00000023ff077e24 */ /* 0x000fe2000f8e00ff */
[----:B------:R-:W-:Y:S01]  /*3a20*/  MOV R12, R10 ;  /* 0x0000000a000c7202 */ /* 0x000fe20000000f00 */
[----:B------:R-:W-:Y:S01]  /*3a30*/  IMAD.MOV.U32 R13, RZ, RZ, R17 ;  /* 0x000000ffff0d7224 */ /* 0x000fe200078e0011 */
[----:B------:R-:W-:Y:S01]  /*3a40*/  IADD3.X R9, RZ, R24, RZ, P1, !PT ;  /* 0x00000018ff097210 */ /* 0x000fe20000ffe4ff */
[----:B------:R-:W-:Y:S01]  /*3a50*/  IMAD.WIDE.U32 R6, R5, UR12, R6 ;  /* 0x0000000c05067c25 */ /* 0x000fe2000f8e0006 */
[----:B------:R-:W-:-:S03]  /*3a60*/  IADD3 R8, P1, R4, 0x20, RZ ;  /* 0x0000002004087810 */ /* 0x000fc60007f3e0ff */
[----:B------:R-:W-:Y:S01]  /*3a70*/  IMAD R9, R9, UR12, RZ ;  /* 0x0000000c09097c24 */ /* 0x000fe2000f8e02ff */
[----:B------:R-:W-:Y:S01]  /*3a80*/  IADD3.X R11, RZ, R27, RZ, P1, !PT ;  /* 0x0000001bff0b7210 */ /* 0x000fe20000ffe4ff */
[----:B------:R-:W1:Y:S01]  /*3a90*/  @!P0 LDC.64 R14, c[0x0][0x218] ;  /* 0x00008600ff0e8b82 */ /* 0x000e620000000a00 */
[----:B------:R-:W-:Y:S01]  /*3aa0*/  IMAD.WIDE.U32 R12, R8, UR12, R12 ;  /* 0x0000000c080c7c25 */ /* 0x000fe2000f8e000c */
[----:B------:R3:W-:Y:S03]  /*3ab0*/  @P0 STS.128 [R230+0x11000], RZ ;  /* 0x011000ffe6000388 */ /* 0x0007e60000000c00 */
[----:B------:R-:W-:Y:S02]  /*3ac0*/  IMAD R5, R5, UR13, R9 ;  /* 0x0000000d05057c24 */ /* 0x000fe4000f8e0209 */
[----:B------:R-:W-:Y:S02]  /*3ad0*/  IMAD R11, R11, UR12, RZ ;  /* 0x0000000c0b0b7c24 */ /* 0x000fe4000f8e02ff */
[----:B------:R-:W-:-:S02]  /*3ae0*/  IMAD.IADD R7, R7, 0x1, R5 ;  /* 0x0000000107077824 */ /* 0x000fc400078e0205 */
[----:B------:R-:W-:Y:S02]  /*3af0*/  IMAD R5, R8, UR13, R11 ;  /* 0x0000000d08057c24 */ /* 0x000fe4000f8e020b */
[----:B------:R-:W-:-:S03]  /*3b00*/  IMAD.WIDE.U32 R8, R18, UR26, R6 ;  /* 0x0000001a12087c25 */ /* 0x000fc6000f8e0006 */
[----:B------:R-:W-:Y:S01]  /*3b10*/  IADD3 R11, R13, R5, RZ ;  /* 0x000000050d0b7210 */ /* 0x000fe20007ffe0ff */
        /* <DEDUP_REMOVED lines=29> */
.L_x_474:
[----:B------:R-:W-:Y:S05]  /*3cf0*/  BSYNC B0 ;  /* 0x0000000000007941 */ /* 0x000fea0003800000 */
.L_x_473:
[----:B------:R-:W-:Y:S01]  /*3d00*/  UIMAD UR10, UR19, UR24, URZ ;  /* 0x00000018130a72a4 */ /* 0x000fe2000f8e023f */
[----:B------:R2:W-:Y:S01]  /*3d10*/  @P4 STS.128 [R230+0x18000], RZ ;  /* 0x018000ffe6004388 */ /* 0x0005e20000000c00 */
[----:B-1-3--:R-:W-:Y:S01]  /*3d20*/  IMAD.WIDE.U32 R6, R19, UR30, R232 ;  /* 0x0000001e13067c25 */ /* 0x00afe2000f8e00e8 */
[----:B------:R-:W-:Y:S01]  /*3d30*/  SHF.R.S32.HI R244, RZ, 0x1f, R251 ;  /* 0x0000001ffff47819 */ /* 0x000fe200000114fb */
[----:B------:R-:W-:Y:S01]  /*3d40*/  UIMAD UR10, UR30, UR25, UR10 ;  /* 0x000000191e0a72a4 */ /* 0x000fe2000f8e020a */
[----:B------:R2:W-:Y:S01]  /*3d50*/  @P4 STS.128 [R230+0x1a000], RZ ;  /* 0x01a000ffe6004388 */ /* 0x0005e20000000c00 */
[----:B------:R-:W-:Y:S01]  /*3d60*/  IMAD.SHL.U32 R16, R251, 0x4, RZ ;  /* 0x00000004fb107824 */ /* 0x000fe200078e00ff */
[----:B------:R-:W-:Y:S01]  /*3d70*/  IADD3 R10, P0, R6, UR34, RZ ;  /* 0x00000022060a7c10 */ /* 0x000fe2000ff1e0ff */
[----:B------:R-:W-:Y:S01]  /*3d80*/  BSSY B0, `(.L_x_475) ;  /* 0x000003f000007945 */ /* 0x000fe20003800000 */
[----:B------:R2:W-:Y:S01]  /*3d90*/  @P4 STS.128 [R230+0x1c000], RZ ;  /* 0x01c000ffe6004388 */ /* 0x0005e20000000c00 */
[----:B------:R-:W-:Y:S01]  /*3da0*/  MOV R5, UR10 ;  /* 0x0000000a00057c02 */ /* 0x000fe20008000f00 */
[----:B------:R-:W-:Y:S01]  /*3db0*/  ULDC.64 UR10, c[0x0][0x268] ;  /* 0x00009a00000a7ab9 */ /* 0x000fe20000000a00 */
[----:B------:R-:W-:Y:S01]  /*3dc0*/  IADD3 R16, P1, R16, UR16, RZ ;  /* 0x0000001010107c10 */ /* 0x000fe2000ff3e0ff */
[----:B------:R2:W-:Y:S01]  /*3dd0*/  @P4 STS.128 [R230+0x1e000], RZ ;  /* 0x01e000ffe6004388 */ /* 0x0005e20000000c00 */
[----:B------:R-:W-:Y:S01]  /*3de0*/  IADD3.X R11, R7, UR36, R5, P0, !PT ;  /* 0x00000024070b7c10 */ /* 0x000fe200087fe405 */
[----:B------:R-:W-:Y:S01]  /*3df0*/  IMAD R5, R25, UR10, RZ ;  /* 0x0000000a19057c24 */ /* 0x000fe2000f8e02ff */
[----:B------:R-:W-:Y:S01]  /*3e00*/  SHF.L.U64.HI R6, R251, 0x2, R244 ;  /* 0x00000002fb067819 */ /* 0x000fe200000102f4 */
[----:B------:R-:W-:Y:S01]  /*3e10*/  IMAD.MOV.U32 R242, RZ, RZ, 0x7f800000 ;  /* 0x7f800000fff27424 */ /* 0x000fe200078e00ff */
[----:B------:R-:W-:Y:S01]  /*3e20*/  MOV R243, 0x7f800000 ;  /* 0x7f80000000f37802 */ /* 0x000fe20000000f00 */
[----:B------:R-:W-:Y:S01]  /*3e30*/  IMAD R19, R18, UR11, R5 ;  /* 0x0000000b12137c24 */ /* 0x000fe2000f8e0205 */
[----:B------:R-:W-:Y:S01]  /*3e40*/  IADD3.X R17, R6, UR15, RZ, P1, !PT ;  /* 0x0000000f06117c10 */ /* 0x000fe20008ffe4ff */
[----:B------:R-:W-:-:S04]  /*3e50*/  IMAD.WIDE.U32 R10, R18, UR10, R10 ;  /* 0x0000000a120a7c25 */ /* 0x000fc8000f8e000a */
        /* <DEDUP_REMOVED lines=8> */
[----:B------:R-:W-:Y:S01]  /*3ee0*/  IMAD R12, R22, UR25, R5 ;  /* 0x00000019160c7c24 */ /* 0x000fe2000f8e0205 */
        /* <DEDUP_REMOVED lines=11> */
[----:B-1----:R-:W-:Y:S01]  /*3fa0*/  IMAD.WIDE R12, R232, 0x2, R28 ;  /* 0x00000002e80c7825 */ /* 0x002fe200078e021c */
[----:B---3--:R-:W-:-:S04]  /*3fb0*/  @!P0 LEA R14, P1, R8, R14, 0x1 ;  /* 0x0000000e080e8211 */ /* 0x008fc800078208ff */
        /* <DEDUP_REMOVED lines=27> */
.L_x_476:
[----:B------:R-:W-:Y:S05]  /*4170*/  BSYNC B0 ;  /* 0x0000000000007941 */ /* 0x000fea0003800000 */
.L_x_475:
[----:B------:R1:W-:Y:S01]  /*4180*/  @P3 STS.128 [R230+0x19000], RZ ;  /* 0x019000ffe6003388 */ /* 0x0003e20000000c00 */
[----:B------:R-:W-:Y:S03]  /*4190*/  BSSY B0, `(.L_x_477) ;  /* 0x0000038000007945 */ /* 0x000fe60003800000 */
[----:B------:R1:W-:Y:S04]  /*41a0*/  @P3 STS.128 [R230+0x1b000], RZ ;  /* 0x01b000ffe6003388 */ /* 0x0003e80000000c00 */
[----:B------:R1:W-:Y:S04]  /*41b0*/  @P3 STS.128 [R230+0x1d000], RZ ;  /* 0x01d000ffe6003388 */ /* 0x0003e80000000c00 */
[----:B------:R1:W-:Y:S01]  /*41c0*/  @P3 STS.128 [R230+0x1f000], RZ ;  /* 0x01f000ffe6003388 */ /* 0x0003e20000000c00 */
[----:B------:R-:W-:Y:S05]  /*41d0*/  @P3 BRA `(.L_x_478) ;  /* 0x0000000000cc3947 */ /* 0x000fea0003800000 */
[----:B------:R-:W-:Y:S01]  /*41e0*/  ULDC UR11, c[0x0][0x2d0] ;  /* 0x0000b400000b7ab9 */ /* 0x000fe20000000800 */
[----:B-1-3--:R-:W-:Y:S01]  /*41f0*/  IADD3 R6, P0, R22, 0x20, RZ ;  /* 0x0000002016067810 */ /* 0x00afe20007f1e0ff */
[----:B------:R-:W1:Y:S01]  /*4200*/  LDC.64 R14, c[0x0][0x220] ;  /* 0x00008800ff0e7b82 */ /* 0x000e620000000a00 */
[----:B------:R-:W-:Y:S01]  /*4210*/  ISETP.GE.AND P3, PT, R232, UR11, PT ;  /* 0x0000000be8007c0c */ /* 0x000fe2000bf66270 */
[----:B------:R-:W-:Y:S01]  /*4220*/  IMAD.U32 R5, RZ, RZ, UR36 ;  /* 0x00000024ff057e24 */ /* 0x000fe2000f8e00ff */
[----:B------:R-:W-:Y:S01]  /*4230*/  IADD3 R7, P1, R4, 0x20, RZ ;  /* 0x0000002004077810 */ /* 0x000fe20007f3e0ff */
[----:B------:R-:W-:Y:S01]  /*4240*/  IMAD.X R8, RZ, RZ, R24, P0 ;  /* 0x000000ffff087224 */ /* 0x000fe200000e0618 */
[----:B------:R-:W-:Y:S02]  /*4250*/  MOV R4, UR34 ;  /* 0x0000002200047c02 */ /* 0x000fe40008000f00 */
[----:B------:R-:W-:Y:S01]  /*4260*/  IADD3.X R9, RZ, R27, RZ, P1, !PT ;  /* 0x0000001bff097210 */ /* 0x000fe20000ffe4ff */
[----:B------:R-:W-:Y:S01]  /*4270*/  IMAD R8, R8, UR24, RZ ;  /* 0x0000001808087c24 */ /* 0x000fe2000f8e02ff */
[----:B------:R-:W-:Y:S01]  /*4280*/  ISETP.GE.AND P2, PT, R246, UR11, PT ;  /* 0x0000000bf6007c0c */ /* 0x000fe2000bf46270 */
[----:B------:R-:W-:Y:S01]  /*4290*/  IMAD.WIDE.U32 R4, R6, UR24, R4 ;  /* 0x0000001806047c25 */ /* 0x000fe2000f8e0004 */
[----:B------:R-:W-:-:S03]  /*42a0*/  ISETP.GE.AND P1, PT, R247, UR11, PT ;  /* 0x0000000bf7007c0c */ /* 0x000fc6000bf26270 */
[----:B------:R-:W3:Y:S01]  /*42b0*/  @!P3 LDC.64 R12, c[0x0][0x220] ;  /* 0x00008800ff0cbb82 */ /* 0x000ee20000000a00 */
[----:B------:R-:W-:Y:S01]  /*42c0*/  IMAD R11, R9, UR24, RZ ;  /* 0x00000018090b7c24 */ /* 0x000fe2000f8e02ff */
[----:B------:R-:W-:Y:S01]  /*42d0*/  MOV R9, R20 ;  /* 0x0000001400097202 */ /* 0x000fe20000000f00 */
[----:B------:R-:W-:Y:S01]  /*42e0*/  IMAD R6, R6, UR25, R8 ;  /* 0x0000001906067c24 */ /* 0x000fe2000f8e0208 */
[----:B------:R1:W-:Y:S01]  /*42f0*/  @P3 STS.128 [R230+0x19000], RZ ;  /* 0x019000ffe6003388 */ /* 0x0003e20000000c00 */
[----:B------:R-:W-:Y:S02]  /*4300*/  IMAD.MOV.U32 R8, RZ, RZ, R10 ;  /* 0x000000ffff087224 */ /* 0x000fe400078e000a */
[----:B------:R-:W-:Y:S02]  /*4310*/  IMAD.IADD R5, R5, 0x1, R6 ;  /* 0x0000000105057824 */ /* 0x000fe400078e0206 */
[----:B------:R-:W-:-:S04]  /*4320*/  IMAD.WIDE.U32 R8, R7, UR24, R8 ;  /* 0x0000001807087c25 */ /* 0x000fc8000f8e0008 */
[----:B------:R-:W-:-:S05]  /*4330*/  IMAD R7, R7, UR25, R11 ;  /* 0x0000001907077c24 */ /* 0x000fca000f8e020b */
[----:B------:R-:W-:Y:S01]  /*4340*/  IADD3 R9, R9, R7, RZ ;  /* 0x0000000709097210 */ /* 0x000fe20007ffe0ff */
[----:B------:R-:W-:-:S04]  /*4350*/  IMAD.WIDE.U32 R6, R18, UR10, R4 ;  /* 0x0000000a12067c25 */ /* 0x000fc8000f8e0004 */
[----:B-1----:R-:W-:Y:S01]  /*4360*/  IMAD.WIDE R4, R232, 0x2, R14 ;  /* 0x00000002e8047825 */ /* 0x002fe200078e020e */
[----:B---3--:R-:W-:-:S03]  /*4370*/  @!P3 LEA R10, P0, R8, R12, 0x1 ;  /* 0x0000000c080ab211 */ /* 0x008fc600078008ff */
[----:B------:R-:W-:Y:S01]  /*4380*/  IMAD.IADD R7, R19, 0x1, R7 ;  /* 0x0000000113077824 */ /* 0x000fe200078e0207 */
[----:B------:R-:W-:Y:S02]  /*4390*/  @!P3 LEA.HI.X R11, R8, R13, R9, 0x1, P0 ;  /* 0x0000000d080bb211 */ /* 0x000fe400000f0c09 */
[----:B------:R-:W-:Y:S02]  /*43a0*/  ISETP.GE.AND P0, PT, R248, UR11, PT ;  /* 0x0000000bf8007c0c */ /* 0x000fe4000bf06270 */
[C---:B------:R-:W-:Y:S01]  /*43b0*/  LEA R4, P4, R6.reuse, R4, 0x1 ;  /* 0x0000000406047211 */ /* 0x040fe200078808ff */
[----:B------:R-:W-:Y:S01]  /*43c0*/  @!PT LDS RZ, [RZ] ;  /* 0x00000000fffff984 */ /* 0x000fe20000000800 */
[----:B------:R-:W-:Y:S01]  /*43d0*/  @!PT LDS RZ, [RZ] ;  /* 0x00000000fffff984 */ /* 0x000fe20000000800 */
[----:B------:R-:W-:Y:S01]  /*43e0*/  @!PT LDS RZ, [RZ] ;  /* 0x00000000fffff984 */ /* 0x000fe20000000800 */
[----:B------:R1:W-:Y:S03]  /*43f0*/  @!P3 LDGSTS.E.BYPASS.LTC128B.128 [R230+0x19000], desc[UR8][R10.64] ;  /* 0x190000000ae6bfae */ /* 0x0003e6000b901d48 */
[----:B------:R-:W-:Y:S01]  /*4400*/  LEA.HI.X R5, R6, R5, R7, 0x1, P4 ;  /* 0x0000000506057211 */ /* 0x000fe200020f0c07 */
        /* <DEDUP_REMOVED lines=16> */
.L_x_478:
[----:B------:R-:W-:Y:S05]  /*4510*/  BSYNC B0 ;  /* 0x0000000000007941 */ /* 0x000fea0003800000 */
.L_x_477:
[----:B------:R-:W-:Y:S01]  /*4520*/  UIADD3 UR30, UR30, UR7, URZ ;  /* 0x000000071e1e7290 */ /* 0x000fe2000fffe03f */
[----:B------:R-:W-:Y:S01]  /*4530*/  IMAD.SHL.U32 R245, R251, 0x4, RZ ;  /* 0x00000004fbf57824 */ /* 0x000fe200078e00ff */
[----:B------:R-:W-:Y:S02]  /*4540*/  CS2R R190, SRZ ;  /* 0x0000000000be7805 */ /* 0x000fe4000001ff00 */
[----:B------:R-:W-:Y:S01]  /*4550*/  CS2R R188, SRZ ;  /* 0x0000000000bc7805 */ /* 0x000fe2000001ff00 */
[----:B------:R-:W-:Y:S01]  /*4560*/  UIADD3 UR25, -UR5, 0x40, UR30 ;  /* 0x0000004005197890 */ /* 0x000fe2000fffe11e */
        /* <DEDUP_REMOVED lines=63> */
[----:B------:R-:W-:Y:S01]  /*4960*/  ULDC UR10, c[0x0][0x394] ;  /* 0x0000e500000a7ab9 */ /* 0x000fe20000000800 */
[----:B------:R-:W-:Y:S01]  /*4970*/  ULDC UR24, c[0x0][0x2d0] ;  /* 0x0000b40000187ab9 */ /* 0x000fe20000000800 */
[----:B------:R-:W-:Y:S01]  /*4980*/  ULDC UR26, c[0x0][0x398] ;  /* 0x0000e600001a7ab9 */ /* 0x000fe20000000800 */
[----:B------:R-:W-:Y:S01]  /*4990*/  UIADD3 UR25, UR25, -UR46, URZ ;  /* 0x8000002e19197290 */ /* 0x000fe2000fffe03f */
[----:B------:R1:W5:Y:S01]  /*49a0*/  @!P6 LDG.E R242, desc[UR8][R16.64] ;  /* 0x0000000810f2e981 */ /* 0x000362000c1e1900 */
[----:B------:R-:W-:Y:S01]  /*49b0*/  UMOV UR13, UR10 ;  /* 0x0000000a000d7c82 */ /* 0x000fe20008000000 */
[----:B------:R-:W-:Y:S01]  /*49c0*/  ULDC UR27, c[0x0][0x2dc] ;  /* 0x0000b700001b7ab9 */ /* 0x000fe20000000800 */
[----:B------:R-:W-:Y:S01]  /*49d0*/  ULDC UR20, c[0x0][0x2ec] ;  /* 0x0000bb0000147ab9 */ /* 0x000fe20000000800 */
[----:B------:R1:W5:Y:S04]  /*49e0*/  @!P5 LDG.E R243, desc[UR8][R16.64+0x20] ;  /* 0x0000200810f3d981 */ /* 0x000368000c1e1900 */
[----:B------:R-:W0:Y:S03]  /*49f0*/  LDGDEPBAR ;  /* 0x00000000000079af */ /* 0x000e260000000000 */
.L_x_483:
[----:B------:R-:W0:Y:S01]  /*4a00*/  LDGDEPBAR ;  /* 0x00000000000079af */ /* 0x000e220000000000 */
[----:B------:R-:W-:Y:S01]  /*4a10*/  IADD3 R108, P0, R245, UR18, RZ ;  /* 0x00000012f56c7c10 */ /* 0x000fe2000ff1e0ff */
[----:B------:R-:W-:Y:S01]  /*4a20*/  USHF.L.U32 UR11, UR6, 0x6, URZ ;  /* 0x00000006060b7899 */ /* 0x000fe2000800063f */
[----:B------:R-:W-:Y:S02]  /*4a30*/  UMOV UR10, UR58 ;  /* 0x0000003a000a7c82 */ /* 0x000fe40008000000 */
[----:B------:R-:W-:Y:S01]  /*4a40*/  IADD3.X R109, R244, UR17, RZ, P0, !PT ;  /* 0x00000011f46d7c10 */ /* 0x000fe200087fe4ff */
[----:B------:R-:W-:Y:S06]  /*4a50*/  UISETP.GE.AND UP0, UPT, UR11, UR25, UPT ;  /* 0x000000190b00728c */ /* 0x000fec000bf06270 */
[----:B------:R-:W-:Y:S01]  /*4a60*/  PLOP3.LUT P0, PT, PT, PT, UP0, 0x80, 0x0 ;  /* 0x000000000000781c */ /* 0x000fe20003f0f008 */
[----:B------:R-:W-:Y:S04]  /*4a70*/  DEPBAR.LE SB0, 0x0 ;  /* 0x000080000000791a */ /* 0x000fe80000000000 */
[----:B------:R-:W-:Y:S06]  /*4a80*/  BAR.SYNC.DEFER_BLOCKING 0x0 ;  /* 0x0000000000007b1d */ /* 0x000fec0000010000 */
[----:B-1----:R-:W-:Y:S04]  /*4a90*/  LDSM.16.M88.4 R16, [R218] ;  /* 0x00000000da10783b */ /* 0x002fe80000000200 */
[----:B------:R-:W3:Y:S04]  /*4aa0*/  LDSM.16.M88.4 R8, [R3+UR4+0x10000] ;  /* 0x010000040308783b */ /* 0x000ee80008000200 */
[----:B------:R-:W1:Y:S04]  /*4ab0*/  LDSM.16.M88.4 R84, [R3+UR4+0x10800] ;  /* 0x010800040354783b */ /* 0x000e680008000200 */
[----:B------:R-:W-:Y:S04]  /*4ac0*/  LDSM.16.M88.4 R88, [R220] ;  /* 0x00000000dc58783b */ /* 0x000fe80000000200 */
[----:B------:R-:W2:Y:S04]  /*4ad0*/  LDSM.16.M88.4 R92, [R2] ;  /* 0x00000000025c783b */ /* 0x000ea80000000200 */
[----:B------:R-:W4:Y:S04]  /*4ae0*/  LDSM.16.M88.4 R96, [R2+0x800] ;  /* 0x000800000260783b */ /* 0x000f280000000200 */
[----:B------:R-:W-:Y:S04]  /*4af0*/  LDSM.16.M88.4 R100, [R217] ;  /* 0x00000000d964783b */ /* 0x000fe80000000200 */
[----:B------:R-:W-:Y:S04]  /*4b00*/  LDSM.16.M88.4 R104, [R217+0x800] ;  /* 0x00080000d968783b */ /* 0x000fe80000000200 */
[----:B-----5:R2:W5:Y:S04]  /*4b10*/  LDG.E R113, desc[UR8][R108.64] ;  /* 0x000000086c717981 */ /* 0x020568000c1e1900 */
[----:B------:R2:W5:Y:S01]  /*4b20*/  LDG.E R112, desc[UR8][R108.64+0x20] ;  /* 0x000020086c707981 */ /* 0x000562000c1e1900 */
[C---:B---3--:R-:W-:Y:S06]  /*4b30*/  HMMA.16816.F32 R4, R16.reuse, R8, RZ ;  /* 0x000000081004723c */ /* 0x048fec00000018ff */
[C---:B------:R-:W-:Y:S06]  /*4b40*/  HMMA.16816.F32 R8, R16.reuse, R10, RZ ;  /* 0x0000000a1008723c */ /* 0x040fec00000018ff */
[C---:B-1----:R-:W-:Y:S06]  /*4b50*/  HMMA.16816.F32 R12, R16.reuse, R84, RZ ;  /* 0x00000054100c723c */ /* 0x042fec00000018ff */
[----:B------:R-:W-:Y:S01]  /*4b60*/  HMMA.16816.F32 R16, R16, R86, RZ ;  /* 0x000000561010723c */ /* 0x000fe200000018ff */
[----:B------:R-:W1:Y:S05]  /*4b70*/  LDSM.16.M88.4 R84, [R223] ;  /* 0x00000000df54783b */ /* 0x000e6a0000000200 */
[C---:B--2---:R-:W-:Y:S06]  /*4b80*/  HMMA.16816.F32 R4, R88.reuse, R92, R4 ;  /* 0x0000005c5804723c */ /* 0x044fec0000001804 */
[C---:B------:R-:W-:Y:S01]  /*4b90*/  HMMA.16816.F32 R8, R88.reuse, R94, R8 ;  /* 0x0000005e5808723c */ /* 0x040fe20000001808 */
[----:B------:R-:W-:Y:S05]  /*4ba0*/  LDSM.16.M88.4 R92, [R216] ;  /* 0x00000000d85c783b */ /* 0x000fea0000000200 */
[C---:B----4-:R-:W-:Y:S06]  /*4bb0*/  HMMA.16816.F32 R12, R88.reuse, R96, R12 ;  /* 0x00000060580c723c */ /* 0x050fec000000180c */
[----:B------:R-:W-:Y:S01]  /*4bc0*/  HMMA.16816.F32 R16, R88, R98, R16 ;  /* 0x000000625810723c */ /* 0x000fe20000001810 */
[----:B------:R-:W2:Y:S04]  /*4bd0*/  LDSM.16.M88.4 R88, [R222] ;  /* 0x00000000de58783b */ /* 0x000ea80000000200 */
[----:B------:R-:W3:Y:S01]  /*4be0*/  LDSM.16.M88.4 R96, [R216+0x800] ;  /* 0x00080000d860783b */ /* 0x000ee20000000200 */
[C---:B-1----:R-:W-:Y:S06]  /*4bf0*/  HMMA.16816.F32 R4, R84.reuse, R100, R4 ;  /* 0x000000645404723c */ /* 0x042fec0000001804 */
[C---:B------:R-:W-:Y:S01]  /*4c00*/  HMMA.16816.F32 R8, R84.reuse, R102, R8 ;  /* 0x000000665408723c */ /* 0x040fe20000001808 */
[----:B------:R-:W-:Y:S05]  /*4c10*/  LDSM.16.M88.4 R100, [R3+UR4+0x12000] ;  /* 0x012000040364783b */ /* 0x000fea0008000200 */
[C---:B------:R-:W-:Y:S06]  /*4c20*/  HMMA.16816.F32 R12, R84.reuse, R104, R12 ;  /* 0x00000068540c723c */ /* 0x040fec000000180c */
[----:B------:R-:W-:Y:S01]  /*4c30*/  HMMA.16816.F32 R16, R84, R106, R16 ;  /* 0x0000006a5410723c */ /* 0x000fe20000001810 */
[----:B------:R-:W1:Y:S04]  /*4c40*/  LDSM.16.M88.4 R84, [R218+0x2000] ;  /* 0x00200000da54783b */ /* 0x000e680000000200 */
[----:B------:R-:W4:Y:S01]  /*4c50*/  LDSM.16.M88.4 R104, [R3+UR4+0x12800] ;  /* 0x012800040368783b */ /* 0x000f220008000200 */
[C---:B--2---:R-:W-:Y:S06]  /*4c60*/  HMMA.16816.F32 R4, R88.reuse, R92, R4 ;  /* 0x0000005c5804723c */ /* 0x044fec0000001804 */
[C---:B------:R-:W-:Y:S01]  /*4c70*/  HMMA.16816.F32 R8, R88.reuse, R94, R8 ;  /* 0x0000005e5808723c */ /* 0x040fe20000001808 */
[----:B------:R-:W-:Y:S05]  /*4c80*/  LDSM.16.M88.4 R92, [R2+0x2000] ;  /* 0x00200000025c783b */ /* 0x000fea0000000200 */
[C---:B---3--:R-:W-:Y:S06]  /*4c90*/  HMMA.16816.F32 R12, R88.reuse, R96, R12 ;  /* 0x00000060580c723c */ /* 0x048fec000000180c */
[----:B------:R-:W-:Y:S01]  /*4ca0*/  HMMA.16816.F32 R16, R88, R98, R16 ;  /* 0x000000625810723c */ /* 0x000fe20000001810 */
[----:B------:R-:W2:Y:S04]  /*4cb0*/  LDSM.16.M88.4 R88, [R220+0x2000] ;  /* 0x00200000dc58783b */ /* 0x000ea80000000200 */
[----:B------:R-:W3:Y:S01]  /*4cc0*/  LDSM.16.M88.4 R96, [R2+0x2800] ;  /* 0x002800000260783b */ /* 0x000ee20000000200 */
[C---:B-1----:R-:W-:Y:S06]  /*4cd0*/  HMMA.16816.F32 R4, R84.reuse, R100, R4 ;  /* 0x000000645404723c */ /* 0x042fec0000001804 */
[C---:B------:R-:W-:Y:S01]  /*4ce0*/  HMMA.16816.F32 R8, R84.reuse, R102, R8 ;  /* 0x000000665408723c */ /* 0x040fe20000001808 */
[----:B------:R-:W-:Y:S05]  /*4cf0*/  LDSM.16.M88.4 R100, [R217+0x2000] ;  /* 0x00200000d964783b */ /* 0x000fea0000000200 */
[C---:B----4-:R-:W-:Y:S06]  /*4d00*/  HMMA.16816.F32 R12, R84.reuse, R104, R12 ;  /* 0x00000068540c723c */ /* 0x050fec000000180c */
[----:B------:R-:W-:Y:S01]  /*4d10*/  HMMA.16816.F32 R16, R84, R106, R16 ;  /* 0x0000006a5410723c */ /* 0x000fe20000001810 */
[----:B------:R-:W1:Y:S04]  /*4d20*/  LDSM.16.M88.4 R84, [R223+0x2000] ;  /* 0x00200000df54783b */ /* 0x000e680000000200 */
[----:B------:R-:W4:Y:S01]  /*4d30*/  LDSM.16.M88.4 R104, [R217+0x2800] ;  /* 0x00280000d968783b */ /* 0x000f220000000200 */
        /* <DEDUP_REMOVED lines=9> */
[----:B------:R-:W-:Y:S05]  /*4dd0*/  LDSM.16.M88.4 R100, [R3+UR4+0x14000] ;  /* 0x014000040364783b */ /* 0x000fea0008000200 */
[C---:B----4-:R-:W-:Y:S06]  /*4de0*/  HMMA.16816.F32 R12, R84.reuse, R104, R12 ;  /* 0x00000068540c723c */ /* 0x050fec000000180c */
        /* <DEDUP_REMOVED lines=53> */
[C---:B------:R-:W-:Y:S06]  /*5140*/  HMMA.16816.F32 R8, R84.reuse, R102, R8 ;  /* 0x000000665408723c */ /* 0x040fec0000001808 */
[C---:B----4-:R-:W-:Y:S06]  /*5150*/  HMMA.16816.F32 R12, R84.reuse, R104, R12 ;  /* 0x00000068540c723c */ /* 0x050fec000000180c */
[----:B------:R-:W-:Y:S06]  /*5160*/  HMMA.16816.F32 R16, R84, R106, R16 ;  /* 0x0000006a5410723c */ /* 0x000fec0000001810 */
[C---:B--2---:R-:W-:Y:S06]  /*5170*/  HMMA.16816.F32 R4, R88.reuse, R92, R4 ;  /* 0x0000005c5804723c */ /* 0x044fec0000001804 */
[C---:B------:R-:W-:Y:S06]  /*5180*/  HMMA.16816.F32 R8, R88.reuse, R94, R8 ;  /* 0x0000005e5808723c */ /* 0x040fec0000001808 */
[C---:B---3--:R-:W-:Y:S06]  /*5190*/  HMMA.16816.F32 R12, R88.reuse, R96, R12 ;  /* 0x00000060580c723c */ /* 0x048fec000000180c */
[----:B------:R-:W-:Y:S01]  /*51a0*/  HMMA.16816.F32 R16, R88, R98, R16 ;  /* 0x000000625810723c */ /* 0x000fe20000001810 */
[----:B------:R-:W-:Y:S11]  /*51b0*/  @!UPT UIADD3 URZ, URZ, URZ, URZ ;  /* 0x0000003f3f3ff290 */ /* 0x000ff6000fffe03f */
[----:B------:R-:W-:Y:S01]  /*51c0*/  @!UPT UIADD3 URZ, URZ, URZ, URZ ;  /* 0x0000003f3f3ff290 */ /* 0x000fe2000fffe03f */
[----:B------:R-:W-:Y:S11]  /*51d0*/  @!P0 BRA `(.L_x_479) ;  /* 0x0000000000308947 */ /* 0x000ff60003800000 */
        /* <DEDUP_REMOVED lines=12> */
.L_x_479:
[----:B------:R-:W-:Y:S01]  /*52a0*/  UIADD3 UR13, UR5, 0x1, -UR7 ;  /* 0x00000001050d7890 */ /* 0x000fe2000fffe807 */
[----:B------:R-:W-:Y:S01]  /*52b0*/  IMAD.U32 R84, RZ, RZ, UR22 ;  /* 0x00000016ff547e24 */ /* 0x000fe2000f8e00ff */
[----:B------:R-:W-:Y:S01]  /*52c0*/  UIADD3 UR12, -UR10, UR5, -UR7 ;  /* 0x000000050a0c7290 */ /* 0x000fe2000fffe907 */
[----:B------:R-:W-:Y:S01]  /*52d0*/  VIADD R87, R251, UR11 ;  /* 0x0000000bfb577c36 */ /* 0x000fe20008000000 */
[----:B------:R-:W-:Y:S01]  /*52e0*/  UIADD3 UR11, UR13, UR26, URZ ;  /* 0x0000001a0d0b7290 */ /* 0x000fe2000fffe03f */
[----:B------:R-:W-:Y:S02]  /*52f0*/  IMAD R84, R84, 0x40, R252 ;  /* 0x0000004054547824 */ /* 0x000fe400078e02fc */
[C---:B------:R-:W-:Y:S01]  /*5300*/  VIADD R86, R87.reuse, 0x8 ;  /* 0x0000000857567836 */ /* 0x040fe20000000000 */
[----:B------:R-:W-:Y:S01]  /*5310*/  VIADDMNMX R85, R87, UR12, RZ, !PT ;  /* 0x0000000c57557c46 */ /* 0x000fe2000f8001ff */
[C---:B------:R-:W-:Y:S02]  /*5320*/  VIADD R94, R84.reuse, 0x1 ;  /* 0x00000001545e7836 */ /* 0x040fe40000000000 */
[----:B------:R-:W-:Y:S01]  /*5330*/  IMAD.U32 R88, RZ, RZ, UR11 ;  /* 0x0000000bff587e24 */ /* 0x000fe2000f8e00ff */
[-C--:B------:R-:W-:Y:S01]  /*5340*/  ISETP.GE.AND P1, PT, R84, R85.reuse, PT ;  /* 0x000000555400720c */ /* 0x080fe20003f26270 */
[----:B------:R-:W-:Y:S01]  /*5350*/  IMAD.U32 R95, RZ, RZ, UR26 ;  /* 0x0000001aff5f7e24 */ /* 0x000fe2000f8e00ff */
[----:B------:R-:W-:Y:S01]  /*5360*/  ISETP.GE.AND P0, PT, R94, R85, PT ;  /* 0x000000555e00720c */ /* 0x000fe20003f06270 */
[----:B------:R-:W-:Y:S01]  /*5370*/  VIADD R93, R84, 0x8 ;  /* 0x00000008545d7836 */ /* 0x000fe20000000000 */
[----:B------:R-:W-:Y:S01]  /*5380*/  VIADDMNMX R87, R88, R87, UR5, PT ;  /* 0x0000000558577e46 */ /* 0x000fe2000b800157 */
[----:B------:R-:W-:Y:S01]  /*5390*/  VIADD R92, R84, 0x9 ;  /* 0x00000009545c7836 */ /* 0x000fe20000000000 */
[----:B------:R-:W-:Y:S01]  /*53a0*/  IADD3 R95, R86, UR13, R95 ;  /* 0x0000000d565f7c10 */ /* 0x000fe2000fffe05f */
[C---:B------:R-:W-:Y:S01]  /*53b0*/  VIADD R91, R84.reuse, 0x10 ;  /* 0x00000010545b7836 */ /* 0x040fe20000000000 */
[CC--:B------:R-:W-:Y:S01]  /*53c0*/  ISETP.GE.OR P1, PT, R84.reuse, R87.reuse, !P1 ;  /* 0x000000575400720c */ /* 0x0c0fe20004f26670 */
[----:B------:R-:W-:Y:S01]  /*53d0*/  VIADD R90, R84, 0x11 ;  /* 0x00000011545a7836 */ /* 0x000fe20000000000 */
[----:B------:R-:W-:Y:S01]  /*53e0*/  ISETP.GE.OR P0, PT, R94, R87, !P0 ;  /* 0x000000575e00720c */ /* 0x000fe20004706670 */
[----:B------:R-:W-:Y:S01]  /*53f0*/  VIADD R89, R84, 0x18 ;  /* 0x0000001854597836 */ /* 0x000fe20000000000 */
[----:B------:R-:W-:Y:S01]  /*5400*/  VIADDMNMX R86, R86, UR12, RZ, !PT ;  /* 0x0000000c56567c46 */ /* 0x000fe2000f8001ff */
[----:B------:R-:W-:Y:S01]  /*5410*/  VIADD R88, R84, 0x19 ;  /* 0x0000001954587836 */ /* 0x000fe20000000000 */
[----:B------:R-:W-:Y:S01]  /*5420*/  FSEL R4, R4, -INF , !P1 ;  /* 0xff80000004047808 */ /* 0x000fe20004800000 */
[----:B------:R-:W-:Y:S01]  /*5430*/  UMOV UR13, UR10 ;  /* 0x0000000a000d7c82 */ /* 0x000fe20008000000 */
[-C--:B------:R-:W-:Y:S02]  /*5440*/  ISETP.GE.AND P6, PT, R93, R85.reuse, PT ;  /* 0x000000555d00720c */ /* 0x080fe40003fc6270 */
[-C--:B------:R-:W-:Y:S02]  /*5450*/  ISETP.GE.AND P5, PT, R92, R85.reuse, PT ;  /* 0x000000555c00720c */ /* 0x080fe40003fa6270 */
[-C--:B------:R-:W-:Y:S02]  /*5460*/  ISETP.GE.AND P4, PT, R91, R85.reuse, PT ;  /* 0x000000555b00720c */ /* 0x080fe40003f86270 */
[-C--:B------:R-:W-:Y:S02]  /*5470*/  ISETP.GE.AND P3, PT, R90, R85.reuse, PT ;  /* 0x000000555a00720c */ /* 0x080fe40003f66270 */
[-C--:B------:R-:W-:Y:S02]  /*5480*/  ISETP.GE.AND P2, PT, R89, R85.reuse, PT ;  /* 0x000000555900720c */ /* 0x080fe40003f46270 */
[----:B------:R-:W-:Y:S02]  /*5490*/  ISETP.GE.AND P1, PT, R88, R85, PT ;  /* 0x000000555800720c */ /* 0x000fe40003f26270 */
[----:B------:R-:W-:Y:S02]  /*54a0*/  FSEL R5, R5, -INF , !P0 ;  /* 0xff80000005057808 */ /* 0x000fe40004000000 */
[----:B------:R-:W-:Y:S02]  /*54b0*/  VIMNMX R85, R95, UR5, PT ;  /* 0x000000055f557c48 */ /* 0x000fe4000bfe0100 */
[-C--:B------:R-:W-:Y:S02]  /*54c0*/  ISETP.GE.AND P0, PT, R84, R86.reuse, PT ;  /* 0x000000565400720c */ /* 0x080fe40003f06270 */
[-C--:B------:R-:W-:Y:S02]  /*54d0*/  ISETP.GE.OR P6, PT, R93, R87.reuse, !P6 ;  /* 0x000000575d00720c */ /* 0x080fe400077c6670 */
[-C--:B------:R-:W-:Y:S02]  /*54e0*/  ISETP.GE.OR P5, PT, R92, R87.reuse, !P5 ;  /* 0x000000575c00720c */ /* 0x080fe40006fa6670 */
[-C--:B------:R-:W-:Y:S02]  /*54f0*/  ISETP.GE.OR P4, PT, R91, R87.reuse, !P4 ;  /* 0x000000575b00720c */ /* 0x080fe40006786670 */
[-C--:B------:R-:W-:Y:S02]  /*5500*/  ISETP.GE.OR P3, PT, R90, R87.reuse, !P3 ;  /* 0x000000575a00720c */ /* 0x080fe40005f66670 */
[-C--:B------:R-:W-:Y:S02]  /*5510*/  ISETP.GE.OR P2, PT, R89, R87.reuse, !P2 ;  /* 0x000000575900720c */ /* 0x080fe40005746670 */
[----:B------:R-:W-:Y:S02]  /*5520*/  ISETP.GE.OR P1, PT, R88, R87, !P1 ;  /* 0x000000575800720c */ /* 0x000fe40004f26670 */
[-C--:B------:R-:W-:Y:S02]  /*5530*/  ISETP.GE.OR P0, PT, R84, R85.reuse, !P0 ;  /* 0x000000555400720c */ /* 0x080fe40004706670 */
[----:B------:R-:W-:Y:S02]  /*5540*/  FSEL R8, R8, -INF , !P6 ;  /* 0xff80000008087808 */ /* 0x000fe40007000000 */
[----:B------:R-:W-:Y:S02]  /*5550*/  FSEL R9, R9, -INF , !P5 ;  /* 0xff80000009097808 */ /* 0x000fe40006800000 */
[----:B------:R-:W-:Y:S02]  /*5560*/  FSEL R12, R12, -INF , !P4 ;  /* 0xff8000000c0c7808 */ /* 0x000fe40006000000 */
[----:B------:R-:W-:Y:S02]  /*5570*/  FSEL R13, R13, -INF , !P3 ;  /* 0xff8000000d0d7808 */ /* 0x000fe40005800000 */
[----:B------:R-:W-:Y:S02]  /*5580*/  FSEL R16, R16, -INF , !P2 ;  /* 0xff80000010107808 */ /* 0x000fe40005000000 */
[----:B------:R-:W-:Y:S02]  /*5590*/  FSEL R17, R17, -INF , !P1 ;  /* 0xff80000011117808 */ /* 0x000fe40004800000 */
[----:B------:R-:W-:Y:S02]  /*55a0*/  FSEL R6, R6, -INF , !P0 ;  /* 0xff80000006067808 */ /* 0x000fe40004000000 */
[-C--:B------:R-:W-:Y:S02]  /*55b0*/  ISETP.GE.AND P6, PT, R94, R86.reuse, PT ;  /* 0x000000565e00720c */ /* 0x080fe40003fc6270 */
[-C--:B------:R-:W-:Y:S02]  /*55c0*/  ISETP.GE.AND P5, PT, R93, R86.reuse, PT ;  /* 0x000000565d00720c */ /* 0x080fe40003fa6270 */
[-C--:B------:R-:W-:Y:S02]  /*55d0*/  ISETP.GE.AND P4, PT, R92, R86.reuse, PT ;  /* 0x000000565c00720c */ /* 0x080fe40003f86270 */
[-C--:B------:R-:W-:Y:S02]  /*55e0*/  ISETP.GE.AND P3, PT, R91, R86.reuse, PT ;  /* 0x000000565b00720c */ /* 0x080fe40003f66270 */
[-C--:B------:R-:W-:Y:S02]  /*55f0*/  ISETP.GE.AND P2, PT, R90, R86.reuse, PT ;  /* 0x000000565a00720c */ /* 0x080fe40003f46270 */
[-C--:B------:R-:W-:Y:S02]  /*5600*/  ISETP.GE.AND P1, PT, R89, R86.reuse, PT ;  /* 0x000000565900720c */ /* 0x080fe40003f26270 */
[----:B------:R-:W-:Y:S02]  /*5610*/  ISETP.GE.AND P0, PT, R88, R86, PT ;  /* 0x000000565800720c */ /* 0x000fe40003f06270 */
[-C--:B------:R-:W-:Y:S02]  /*5620*/  ISETP.GE.OR P6, PT, R94, R85.reuse, !P6 ;  /* 0x000000555e00720c */ /* 0x080fe400077c6670 */
[-C--:B------:R-:W-:Y:S02]  /*5630*/  ISETP.GE.OR P5, PT, R93, R85.reuse, !P5 ;  /* 0x000000555d00720c */ /* 0x080fe40006fa6670 */
[-C--:B------:R-:W-:Y:S02]  /*5640*/  ISETP.GE.OR P4, PT, R92, R85.reuse, !P4 ;  /* 0x000000555c00720c */ /* 0x080fe40006786670 */
        /* <DEDUP_REMOVED lines=11> */
.L_x_480:
[C---:B------:R-:W-:Y:S01]  /*5700*/  FMUL.FTZ R84, R242.reuse, 1.4426950216293334961 ;  /* 0x3fb8aa3bf2547820 */ /* 0x040fe20000410000 */
[----:B------:R-:W-:Y:S01]  /*5710*/  FSETP.NEU.FTZ.AND P0, PT, R242, -INF , PT ;  /* 0xff800000f200780b */ /* 0x000fe20003f1d000 */
[C---:B------:R-:W-:Y:S01]  /*5720*/  FMUL.FTZ R85, R243.reuse, 1.4426950216293334961 ;  /* 0x3fb8aa3bf3557820 */ /* 0x040fe20000410000 */
[----:B------:R-:W-:Y:S02]  /*5730*/  UISETP.GT.AND UP2, UPT, UR6, UR21, UPT ;  /* 0x000000150600728c */ /* 0x000fe4000bf44270 */
[----:B------:R-:W-:Y:S02]  /*5740*/  FSEL R84, R84, RZ, P0 ;  /* 0x000000ff54547208 */ /* 0x000fe40000000000 */
[----:B------:R-:W-:Y:S03]  /*5750*/  FSETP.NEU.FTZ.AND P0, PT, R243, -INF , PT ;  /* 0xff800000f300780b */ /* 0x000fe60003f1d000 */
[--C-:B------:R-:W-:Y:S01]  /*5760*/  FFMA.FTZ R4, R4, UR20, -R84.reuse ;  /* 0x0000001404047c23 */ /* 0x100fe20008010854 */
[--C-:B------:R-:W-:Y:S01]  /*5770*/  FFMA.FTZ R5, R5, UR20, -R84.reuse ;  /* 0x0000001405057c23 */ /* 0x100fe20008010854 */
[--C-:B------:R-:W-:Y:S01]  /*5780*/  FFMA.FTZ R9, R9, UR20, -R84.reuse ;  /* 0x0000001409097c23 */ /* 0x100fe20008010854 */
[--C-:B------:R-:W-:Y:S01]  /*5790*/  FFMA.FTZ R8, R8, UR20, -R84.reuse ;  /* 0x0000001408087c23 */ /* 0x100fe20008010854 */
[----:B------:R1:W-:Y:S01]  /*57a0*/  MUFU.EX2 R123, R4 ;  /* 0x00000004007b7308 */ /* 0x0003e20000000800 */
[--C-:B------:R-:W-:Y:S01]  /*57b0*/  FFMA.FTZ R12, R12, UR20, -R84.reuse ;  /* 0x000000140c0c7c23 */ /* 0x100fe20008010854 */
[--C-:B------:R-:W-:Y:S01]  /*57c0*/  FFMA.FTZ R13, R13, UR20, -R84.reuse ;  /* 0x000000140d0d7c23 */ /* 0x100fe20008010854 */
[--C-:B------:R-:W-:Y:S01]  /*57d0*/  FFMA.FTZ R16, R16, UR20, -R84.reuse ;  /* 0x0000001410107c23 */ /* 0x100fe20008010854 */
[----:B------:R-:W-:Y:S06]  /*57e0*/  FFMA.FTZ R84, R17, UR20, -R84 ;  /* 0x0000001411547c23 */ /* 0x000fec0008010854 */
[----:B------:R-:W2:Y:S10]  /*57f0*/  MUFU.EX2 R120, R5 ;  /* 0x0000000500787308 */ /* 0x000eb40000000800 */
[----:B------:R-:W-:Y:S01]  /*5800*/  MUFU.EX2 R119, R9 ;  /* 0x0000000900777308 */ /* 0x000fe20000000800 */
[----:B-1----:R-:W-:Y:S02]  /*5810*/  FSEL R4, R85, RZ, P0 ;  /* 0x000000ff55047208 */ /* 0x002fe40000000000 */
[----:B------:R-:W-:Y:S03]  /*5820*/  PLOP3.LUT P0, PT, PT, PT, UP2, 0x80, 0x0 ;  /* 0x000000000000781c */ /* 0x000fe60003f0f028 */
[--C-:B------:R-:W-:Y:S01]  /*5830*/  FFMA.FTZ R6, R6, UR20, -R4.reuse ;  /* 0x0000001406067c23 */ /* 0x100fe20008010804 */
[--C-:B------:R-:W-:Y:S01]  /*5840*/  FFMA.FTZ R7, R7, UR20, -R4.reuse ;  /* 0x0000001407077c23 */ /* 0x100fe20008010804 */
[--C-:B------:R-:W-:Y:S01]  /*5850*/  FFMA.FTZ R10, R10, UR20, -R4.reuse ;  /* 0x000000140a0a7c23 */ /* 0x100fe20008010804 */
[--C-:B------:R-:W-:Y:S01]  /*5860*/  FFMA.FTZ R11, R11, UR20, -R4.reuse ;  /* 0x000000140b0b7c23 */ /* 0x100fe20008010804 */
[--C-:B------:R-:W-:Y:S01]  /*5870*/  FFMA.FTZ R18, R18, UR20, -R4.reuse ;  /* 0x0000001412127c23 */ /* 0x100fe20008010804 */
[--C-:B------:R-:W-:Y:S01]  /*5880*/  FFMA.FTZ R14, R14, UR20, -R4.reuse ;  /* 0x000000140e0e7c23 */ /* 0x100fe20008010804 */
[--C-:B------:R-:W-:Y:S01]  /*5890*/  FFMA.FTZ R15, R15, UR20, -R4.reuse ;  /* 0x000000140f0f7c23 */ /* 0x100fe20008010804 */
[----:B------:R-:W-:Y:S01]  /*58a0*/  FFMA.FTZ R4, R19, UR20, -R4 ;  /* 0x0000001413047c23 */ /* 0x000fe20008010804 */
[----:B------:R2:W-:Y:S10]  /*58b0*/  MUFU.EX2 R117, R6 ;  /* 0x0000000600757308 */ /* 0x0005f40000000800 */
[----:B------:R-:W1:Y:S10]  /*58c0*/  MUFU.EX2 R115, R7 ;  /* 0x0000000700737308 */ /* 0x000e740000000800 */
[----:B------:R-:W3:Y:S10]  /*58d0*/  MUFU.EX2 R121, R8 ;  /* 0x0000000800797308 */ /* 0x000ef40000000800 */
[----:B------:R3:W-:Y:S10]  /*58e0*/  MUFU.EX2 R118, R4 ;  /* 0x0000000400767308 */ /* 0x0007f40000000800 */
[----:B------:R-:W-:Y:S10]  /*58f0*/  MUFU.EX2 R116, R10 ;  /* 0x0000000a00747308 */ /* 0x000ff40000000800 */
[----:B------:R-:W4:Y:S10]  /*5900*/  MUFU.EX2 R114, R11 ;  /* 0x0000000b00727308 */ /* 0x000f340000000800 */
[----:B------:R-:W-:Y:S10]  /*5910*/  MUFU.EX2 R129, R12 ;  /* 0x0000000c00817308 */ /* 0x000ff40000000800 */
[----:B------:R-:W4:Y:S10]  /*5920*/  MUFU.EX2 R128, R13 ;  /* 0x0000000d00807308 */ /* 0x000f340000000800 */
[----:B------:R-:W-:Y:S10]  /*5930*/  MUFU.EX2 R126, R14 ;  /* 0x0000000e007e7308 */ /* 0x000ff40000000800 */
[----:B------:R-:W4:Y:S10]  /*5940*/  MUFU.EX2 R125, R15 ;  /* 0x0000000f007d7308 */ /* 0x000f340000000800 */
[----:B------:R-:W-:Y:S10]  /*5950*/  MUFU.EX2 R127, R16 ;  /* 0x00000010007f7308 */ /* 0x000ff40000000800 */
[----:B------:R-:W4:Y:S10]  /*5960*/  MUFU.EX2 R124, R84 ;  /* 0x00000054007c7308 */ /* 0x000f340000000800 */
[----:B------:R-:W4:Y:S01]  /*5970*/  MUFU.EX2 R122, R18 ;  /* 0x00000012007a7308 */ /* 0x000f220000000800 */
[----:B--2---:R-:W-:Y:S02]  /*5980*/  F2FP.F16.F32.PACK_AB R6, R120, R123 ;  /* 0x0000007b7806723e */ /* 0x004fe400000000ff */
[----:B-1----:R-:W-:Y:S02]  /*5990*/  F2FP.F16.F32.PACK_AB R5, R115, R117 ;  /* 0x000000757305723e */ /* 0x002fe400000000ff */
[----:B---3--:R-:W-:Y:S01]  /*59a0*/  F2FP.F16.F32.PACK_AB R4, R119, R121 ;  /* 0x000000797704723e */ /* 0x008fe200000000ff */
[----:B------:R1:W-:Y:S01]  /*59b0*/  STS [R239+0x22000], R6 ;  /* 0x02200006ef007388 */ /* 0x0003e20000000800 */
[----:B----4-:R-:W-:Y:S02]  /*59c0*/  F2FP.F16.F32.PACK_AB R8, R114, R116 ;  /* 0x000000747208723e */ /* 0x010fe400000000ff */
[----:B------:R-:W-:Y:S01]  /*59d0*/  F2FP.F16.F32.PACK_AB R7, R128, R129 ;  /* 0x000000818007723e */ /* 0x000fe200000000ff */
[----:B------:R2:W-:Y:S04]  /*59e0*/  STS [R239+0x22400], R5 ;  /* 0x02240005ef007388 */ /* 0x0005e80000000800 */
[----:B------:R3:W-:Y:S04]  /*59f0*/  STS [R241+0x22000], R4 ;  /* 0x02200004f1007388 */ /* 0x0007e80000000800 */
[----:B------:R-:W-:Y:S04]  /*5a00*/  STS [R241+0x22400], R8 ;  /* 0x02240008f1007388 */ /* 0x000fe80000000800 */
[----:B------:R-:W-:Y:S01]  /*5a10*/  STS [R238+0x22000], R7 ;  /* 0x02200007ee007388 */ /* 0x000fe20000000800 */
[----:B-1----:R-:W-:Y:S02]  /*5a20*/  F2FP.F16.F32.PACK_AB R6, R125, R126 ;  /* 0x0000007e7d06723e */ /* 0x002fe400000000ff */
[----:B--2---:R-:W-:Y:S03]  /*5a30*/  F2FP.F16.F32.PACK_AB R5, R124, R127 ;  /* 0x0000007f7c05723e */ /* 0x004fe600000000ff */
[----:B------:R-:W-:Y:S01]  /*5a40*/  STS [R238+0x22400], R6 ;  /* 0x02240006ee007388 */ /* 0x000fe20000000800 */
[----:B---3--:R-:W-:Y:S03]  /*5a50*/  F2FP.F16.F32.PACK_AB R4, R118, R122 ;  /* 0x0000007a7604723e */ /* 0x008fe600000000ff */
[----:B------:R-:W-:Y:S04]  /*5a60*/  STS [R240+0x22000], R5 ;  /* 0x02200005f0007388 */ /* 0x000fe80000000800 */
[----:B------:R-:W-:Y:S04]  /*5a70*/  STS [R240+0x22400], R4 ;  /* 0x02240004f0007388 */ /* 0x000fe80000000800 */
[----:B------:R-:W-:Y:S04]  /*5a80*/  LDSM.16.M88.4 R16, [R218+0x8000] ;  /* 0x00800000da10783b */ /* 0x000fe80000000200 */
[----:B------:R-:W1:Y:S04]  /*5a90*/  LDSM.16.M88.4 R8, [R3+UR4+0x18000] ;  /* 0x018000040308783b */ /* 0x000e680008000200 */
[----:B------:R-:W2:Y:S04]  /*5aa0*/  LDSM.16.M88.4 R84, [R3+UR4+0x18800] ;  /* 0x018800040354783b */ /* 0x000ea80008000200 */
[----:B------:R-:W-:Y:S04]  /*5ab0*/  LDSM.16.M88.4 R88, [R220+0x8000] ;  /* 0x00800000dc58783b */ /* 0x000fe80000000200 */
[----:B------:R-:W3:Y:S04]  /*5ac0*/  LDSM.16.M88.4 R92, [R2+0x8000] ;  /* 0x00800000025c783b */ /* 0x000ee80000000200 */
[----:B------:R-:W4:Y:S04]  /*5ad0*/  LDSM.16.M88.4 R96, [R2+0x8800] ;  /* 0x008800000260783b */ /* 0x000f280000000200 */
[----:B------:R-:W-:Y:S04]  /*5ae0*/  LDSM.16.M88.4 R100, [R223+0x8000] ;  /* 0x00800000df64783b */ /* 0x000fe80000000200 */
[----:B------:R-:W4:Y:S04]  /*5af0*/  LDSM.16.M88.4 R104, [R217+0x8000] ;  /* 0x00800000d968783b */ /* 0x000f280000000200 */
[----:B------:R-:W-:Y:S01]  /*5b00*/  LDSM.16.M88.4 R108, [R216+0x8000] ;  /* 0x00800000d86c783b */ /* 0x000fe20000000200 */
[C---:B-1----:R-:W-:Y:S06]  /*5b10*/  HMMA.16816.F32 R4, R16.reuse, R8, RZ ;  /* 0x000000081004723c */ /* 0x042fec00000018ff */
[C---:B------:R-:W-:Y:S06]  /*5b20*/  HMMA.16816.F32 R8, R16.reuse, R10, RZ ;  /* 0x0000000a1008723c */ /* 0x040fec00000018ff */
[C---:B--2---:R-:W-:Y:S06]  /*5b30*/  HMMA.16816.F32 R12, R16.reuse, R84, RZ ;  /* 0x00000054100c723c */ /* 0x044fec00000018ff */
[----:B------:R-:W-:Y:S01]  /*5b40*/  HMMA.16816.F32 R16, R16, R86, RZ ;  /* 0x000000561010723c */ /* 0x000fe200000018ff */
[----:B------:R-:W1:Y:S05]  /*5b50*/  LDSM.16.M88.4 R84, [R217+0x8800] ;  /* 0x00880000d954783b */ /* 0x000e6a0000000200 */
[C---:B---3--:R-:W-:Y:S06]  /*5b60*/  HMMA.16816.F32 R4, R88.reuse, R92, R4 ;  /* 0x0000005c5804723c */ /* 0x048fec0000001804 */
[C---:B------:R-:W-:Y:S01]  /*5b70*/  HMMA.16816.F32 R8, R88.reuse, R94, R8 ;  /* 0x0000005e5808723c */ /* 0x040fe20000001808 */
[----:B------:R-:W2:Y:S05]  /*5b80*/  LDSM.16.M88.4 R92, [R222+0x8000] ;  /* 0x00800000de5c783b */ /* 0x000eaa0000000200 */
[C---:B----4-:R-:W-:Y:S06]  /*5b90*/  HMMA.16816.F32 R12, R88.reuse, R96, R12 ;  /* 0x00000060580c723c */ /* 0x050fec000000180c */
[----:B------:R-:W-:Y:S01]  /*5ba0*/  HMMA.16816.F32 R16, R88, R98, R16 ;  /* 0x000000625810723c */ /* 0x000fe20000001810 */
[----:B------:R-:W3:Y:S04]  /*5bb0*/  LDSM.16.M88.4 R88, [R216+0x8800] ;  /* 0x00880000d858783b */ /* 0x000ee80000000200 */
        /* <DEDUP_REMOVED lines=8> */
[C---:B--2---:R-:W-:Y:S06]  /*5c40*/  HMMA.16816.F32 R4, R92.reuse, R108, R4 ;  /* 0x0000006c5c04723c */ /* 0x044fec0000001804 */
[C---:B------:R-:W-:Y:S01]  /*5c50*/  HMMA.16816.F32 R8, R92.reuse, R110, R8 ;  /* 0x0000006e5c08723c */ /* 0x040fe20000001808 */
[----:B------:R-:W2:Y:S05]  /*5c60*/  LDSM.16.M88.4 R108, [R2+0xa000] ;  /* 0x00a00000026c783b */ /* 0x000eaa0000000200 */
[C---:B---3--:R-:W-:Y:S06]  /*5c70*/  HMMA.16816.F32 R12, R92.reuse, R88, R12 ;  /* 0x000000585c0c723c */ /* 0x048fec000000180c */
[----:B------:R-:W-:Y:S01]  /*5c80*/  HMMA.16816.F32 R16, R92, R90, R16 ;  /* 0x0000005a5c10723c */ /* 0x000fe20000001810 */
[----:B------:R-:W3:Y:S04]  /*5c90*/  LDSM.16.M88.4 R88, [R2+0xa800] ;  /* 0x00a800000258783b */ /* 0x000ee80000000200 */
[----:B------:R-:W-:Y:S01]  /*5ca0*/  LDSM.16.M88.4 R92, [R223+0xa000] ;  /* 0x00a00000df5c783b */ /* 0x000fe20000000200 */
[C---:B----4-:R-:W-:Y:S06]  /*5cb0*/  HMMA.16816.F32 R4, R96.reuse, R104, R4 ;  /* 0x000000686004723c */ /* 0x050fec0000001804 */
[C---:B------:R-:W-:Y:S01]  /*5cc0*/  HMMA.16816.F32 R8, R96.reuse, R106, R8 ;  /* 0x0000006a6008723c */ /* 0x040fe20000001808 */
[----:B------:R-:W4:Y:S05]  /*5cd0*/  LDSM.16.M88.4 R104, [R217+0xa000] ;  /* 0x00a00000d968783b */ /* 0x000f2a0000000200 */
[C---:B-1----:R-:W-:Y:S06]  /*5ce0*/  HMMA.16816.F32 R12, R96.reuse, R84, R12 ;  /* 0x00000054600c723c */ /* 0x042fec000000180c */
[----:B------:R-:W-:Y:S01]  /*5cf0*/  HMMA.16816.F32 R16, R96, R86, R16 ;  /* 0x000000566010723c */ /* 0x000fe20000001810 */
[----:B------:R-:W1:Y:S04]  /*5d00*/  LDSM.16.M88.4 R84, [R217+0xa800] ;  /* 0x00a80000d954783b */ /* 0x000e680000000200 */
        /* <DEDUP_REMOVED lines=62> */
[----:B------:R-:W3:Y:S05]  /*60f0*/  LDSM.16.M88.4 R88, [R216+0xe800] ;  /* 0x00e80000d858783b */ /* 0x000eea0000000200 */
[C---:B----4-:R-:W-:Y:S06]  /*6100*/  HMMA.16816.F32 R4, R100.reuse, R104, R4 ;  /* 0x000000686404723c */ /* 0x050fec0000001804 */
[C---:B------:R-:W-:Y:S06]  /*6110*/  HMMA.16816.F32 R8, R100.reuse, R106, R8 ;  /* 0x0000006a6408723c */ /* 0x040fec0000001808 */
[C---:B-1----:R-:W-:Y:S06]  /*6120*/  HMMA.16816.F32 R12, R100.reuse, R84, R12 ;  /* 0x00000054640c723c */ /* 0x042fec000000180c */
[----:B------:R-:W-:Y:S06]  /*6130*/  HMMA.16816.F32 R16, R100, R86, R16 ;  /* 0x000000566410723c */ /* 0x000fec0000001810 */
[C---:B--2---:R-:W-:Y:S06]  /*6140*/  HMMA.16816.F32 R4, R92.reuse, R108, R4 ;  /* 0x0000006c5c04723c */ /* 0x044fec0000001804 */
[C---:B------:R-:W-:Y:S06]  /*6150*/  HMMA.16816.F32 R8, R92.reuse, R110, R8 ;  /* 0x0000006e5c08723c */ /* 0x040fec0000001808 */
[C---:B---3--:R-:W-:Y:S06]  /*6160*/  HMMA.16816.F32 R12, R92.reuse, R88, R12 ;  /* 0x000000585c0c723c */ /* 0x048fec000000180c */
[----:B------:R-:W-:Y:S06]  /*6170*/  HMMA.16816.F32 R16, R92, R90, R16 ;  /* 0x0000005a5c10723c */ /* 0x000fec0000001810 */
[C---:B-----5:R-:W-:Y:S01]  /*6180*/  FADD.FTZ R4, -R113.reuse, R4 ;  /* 0x0000000471047221 */ /* 0x060fe20000010100 */
[----:B------:R-:W-:Y:S01]  /*6190*/  FADD.FTZ R5, -R113, R5 ;  /* 0x0000000571057221 */ /* 0x000fe20000010100 */
[C---:B------:R-:W-:Y:S03]  /*61a0*/  FADD.FTZ R6, -R112.reuse, R6 ;  /* 0x0000000670067221 */ /* 0x040fe60000010100 */
[----:B------:R-:W-:Y:S01]  /*61b0*/  FADD.FTZ R7, -R112, R7 ;  /* 0x0000000770077221 */ /* 0x000fe20000010100 */
[----:B------:R-:W-:Y:S01]  /*61c0*/  FMUL.FTZ R85, R123, R4 ;  /* 0x000000047b557220 */ /* 0x000fe20000410000 */
[----:B------:R-:W-:Y:S01]  /*61d0*/  FMUL.FTZ R84, R120, R5 ;  /* 0x0000000578547220 */ /* 0x000fe20000410000 */
[----:B------:R-:W-:Y:S01]  /*61e0*/  FMUL.FTZ R4, R117, R6 ;  /* 0x0000000675047220 */ /* 0x000fe20000410000 */
[----:B------:R-:W-:Y:S01]  /*61f0*/  FMUL.FTZ R5, R115, R7 ;  /* 0x0000000773057220 */ /* 0x000fe20000410000 */
[C---:B------:R-:W-:Y:S01]  /*6200*/  FADD.FTZ R8, -R113.reuse, R8 ;  /* 0x0000000871087221 */ /* 0x040fe20000010100 */
[----:B------:R-:W-:Y:S01]  /*6210*/  FADD.FTZ R9, -R113, R9 ;  /* 0x0000000971097221 */ /* 0x000fe20000010100 */
[----:B------:R-:W-:Y:S01]  /*6220*/  F2FP.F16.F32.PACK_AB R6, R84, R85 ;  /* 0x000000555406723e */ /* 0x000fe200000000ff */
[C---:B------:R-:W-:Y:S01]  /*6230*/  FADD.FTZ R11, -R112.reuse, R11 ;  /* 0x0000000b700b7221 */ /* 0x040fe20000010100 */
[----:B------:R-:W-:Y:S01]  /*6240*/  FMUL.FTZ R86, R121, R8 ;  /* 0x0000000879567220 */ /* 0x000fe20000410000 */
[----:B------:R-:W-:Y:S01]  /*6250*/  FMUL.FTZ R9, R119, R9 ;  /* 0x0000000977097220 */ /* 0x000fe20000410000 */
[----:B------:R-:W-:Y:S01]  /*6260*/  F2FP.F16.F32.PACK_AB R5, R5, R4 ;  /* 0x000000040505723e */ /* 0x000fe200000000ff */
[----:B------:R1:W-:Y:S01]  /*6270*/  STS [R239+0x20000], R6 ;  /* 0x02000006ef007388 */ /* 0x0003e20000000800 */
[----:B------:R-:W-:Y:S01]  /*6280*/  FADD.FTZ R10, -R112, R10 ;  /* 0x0000000a700a7221 */ /* 0x000fe20000010100 */
[----:B------:R-:W-:Y:S01]  /*6290*/  FMUL.FTZ R8, R114, R11 ;  /* 0x0000000b72087220 */ /* 0x000fe20000410000 */
[----:B------:R-:W-:Y:S01]  /*62a0*/  F2FP.F16.F32.PACK_AB R4, R9, R86 ;  /* 0x000000560904723e */ /* 0x000fe200000000ff */
[----:B------:R2:W-:Y:S01]  /*62b0*/  STS [R239+0x20400], R5 ;  /* 0x02040005ef007388 */ /* 0x0005e20000000800 */
[----:B------:R-:W-:Y:S01]  /*62c0*/  FMUL.FTZ R10, R116, R10 ;  /* 0x0000000a740a7220 */ /* 0x000fe20000410000 */
[C---:B------:R-:W-:Y:S01]  /*62d0*/  FADD.FTZ R13, -R113.reuse, R13 ;  /* 0x0000000d710d7221 */ /* 0x040fe20000010100 */
[C---:B------:R-:W-:Y:S01]  /*62e0*/  FADD.FTZ R12, -R113.reuse, R12 ;  /* 0x0000000c710c7221 */ /* 0x040fe20000010100 */
[----:B------:R3:W-:Y:S01]  /*62f0*/  STS [R241+0x20000], R4 ;  /* 0x02000004f1007388 */ /* 0x0007e20000000800 */
[C---:B------:R-:W-:Y:S01]  /*6300*/  FADD.FTZ R14, -R112.reuse, R14 ;  /* 0x0000000e700e7221 */ /* 0x040fe20000010100 */
[----:B------:R-:W-:Y:S01]  /*6310*/  FADD.FTZ R15, -R112, R15 ;  /* 0x0000000f700f7221 */ /* 0x000fe20000010100 */
[----:B------:R-:W-:Y:S01]  /*6320*/  FADD.FTZ R17, -R113, R17 ;  /* 0x0000001171117221 */ /* 0x000fe20000010100 */
[----:B------:R-:W-:Y:S01]  /*6330*/  FMUL.FTZ R12, R129, R12 ;  /* 0x0000000c810c7220 */ /* 0x000fe20000410000 */
[----:B------:R-:W-:Y:S01]  /*6340*/  FMUL.FTZ R7, R128, R13 ;  /* 0x0000000d80077220 */ /* 0x000fe20000410000 */
[----:B------:R-:W-:Y:S01]  /*6350*/  FMUL.FTZ R14, R126, R14 ;  /* 0x0000000e7e0e7220 */ /* 0x000fe20000410000 */
[----:B------:R-:W-:Y:S01]  /*6360*/  FMUL.FTZ R15, R125, R15 ;  /* 0x0000000f7d0f7220 */ /* 0x000fe20000410000 */
[----:B------:R-:W-:Y:S01]  /*6370*/  FADD.FTZ R16, -R113, R16 ;  /* 0x0000001071107221 */ /* 0x000fe20000010100 */
[C---:B------:R-:W-:Y:S01]  /*6380*/  FADD.FTZ R18, -R112.reuse, R18 ;  /* 0x0000001270127221 */ /* 0x040fe20000010100 */
[----:B------:R-:W-:Y:S01]  /*6390*/  FADD.FTZ R19, -R112, R19 ;  /* 0x0000001370137221 */ /* 0x000fe20000010100 */
[----:B------:R-:W-:Y:S01]  /*63a0*/  F2FP.F16.F32.PACK_AB R8, R8, R10 ;  /* 0x0000000a0808723e */ /* 0x000fe200000000ff */
[----:B------:R-:W-:Y:S01]  /*63b0*/  FMUL.FTZ R16, R127, R16 ;  /* 0x000000107f107220 */ /* 0x000fe20000410000 */
[----:B------:R-:W-:Y:S01]  /*63c0*/  FMUL.FTZ R18, R122, R18 ;  /* 0x000000127a127220 */ /* 0x000fe20000410000 */
[----:B------:R-:W-:Y:S01]  /*63d0*/  FMUL.FTZ R19, R118, R19 ;  /* 0x0000001376137220 */ /* 0x000fe20000410000 */
[----:B------:R-:W-:Y:S01]  /*63e0*/  F2FP.F16.F32.PACK_AB R7, R7, R12 ;  /* 0x0000000c0707723e */ /* 0x000fe200000000ff */
[----:B------:R-:W-:Y:S01]  /*63f0*/  STS [R241+0x20400], R8 ;  /* 0x02040008f1007388 */ /* 0x000fe20000000800 */
[----:B-1----:R-:W-:Y:S03]  /*6400*/  F2FP.F16.F32.PACK_AB R6, R15, R14 ;  /* 0x0000000e0f06723e */ /* 0x002fe600000000ff */
[----:B------:R-:W-:Y:S01]  /*6410*/  STS [R238+0x20000], R7 ;  /* 0x02000007ee007388 */ /* 0x000fe20000000800 */
[----:B--2---:R-:W-:Y:S03]  /*6420*/  FMUL.FTZ R5, R124, R17 ;  /* 0x000000117c057220 */ /* 0x004fe60000410000 */
[----:B------:R-:W-:Y:S01]  /*6430*/  STS [R238+0x20400], R6 ;  /* 0x02040006ee007388 */ /* 0x000fe20000000800 */
[----:B---3--:R-:W-:Y:S02]  /*6440*/  F2FP.F16.F32.PACK_AB R4, R19, R18 ;  /* 0x000000121304723e */ /* 0x008fe400000000ff */
[----:B------:R-:W-:Y:S03]  /*6450*/  F2FP.F16.F32.PACK_AB R5, R5, R16 ;  /* 0x000000100505723e */ /* 0x000fe600000000ff */
[----:B------:R-:W-:Y:S04]  /*6460*/  STS [R240+0x20400], R4 ;  /* 0x02040004f0007388 */ /* 0x000fe80000000800 */
        /* <DEDUP_REMOVED lines=114> */
[----:B------:R-:W-:Y:S01]  /*6b90*/  @!P4 LEA R10, P2, R6, R235, 0x1 ;  /* 0x000000eb060ac211 */ /* 0x000fe200078408ff */
        /* <DEDUP_REMOVED lines=8> */
[C-C-:B------:R-:W-:Y:S01]  /*6c20*/  @!P5 LEA.HI.X R13, R6.reuse, R237, R7.reuse, 0x1, P1 ;  /* 0x000000ed060dd211 */ /* 0x140fe200008f0c07 */
        /* <DEDUP_REMOVED lines=35> */
.L_x_481:
[----:B------:R-:W-:Y:S01]  /*6e60*/  LDSM.16.M88.4 R128, [R224] ;  /* 0x00000000e080783b */ /* 0x000fe20000000200 */
[----:B------:R-:W1:Y:S01]  /*6e70*/  LDC R231, c[0x0][0x270] ;  /* 0x00009c00ffe77b82 */ /* 0x000e620000000800 */
[----:B------:R-:W-:Y:S02]  /*6e80*/  @UP2 UIADD3 UR11, UP1, UR16, -0x100, URZ ;  /* 0xffffff00100b2890 */ /* 0x000fe4000ff3e03f */
[----:B------:R-:W3:Y:S01]  /*6e90*/  LDSM.16.MT88.4 R16, [R0+0x10000] ;  /* 0x010000000010783b */ /* 0x000ee20000004200 */
[----:B------:R-:W-:Y:S02]  /*6ea0*/  @UP2 UIADD3 UR18, UP0, UR18, -0x100, URZ ;  /* 0xffffff0012122890 */ /* 0x000fe4000ff1e03f */
[----:B------:R-:W-:Y:S01]  /*6eb0*/  @UP2 UIADD3.X UR10, UR15, -0x1, URZ, UP1, !UPT ;  /* 0xffffffff0f0a2890 */ /* 0x000fe20008ffe43f */
[----:B------:R-:W2:Y:S01]  /*6ec0*/  LDSM.16.M88.4 R124, [R224+0x1000] ;  /* 0x00100000e07c783b */ /* 0x000ea20000000200 */
[----:B------:R-:W-:Y:S03]  /*6ed0*/  @UP2 UIADD3.X UR17, UR17, -0x1, URZ, UP0, !UPT ;  /* 0xffffffff11112890 */ /* 0x000fe600087fe43f */
[----:B------:R-:W4:Y:S04]  /*6ee0*/  LDSM.16.MT88.4 R96, [R0+0x12000] ;  /* 0x012000000060783b */ /* 0x000f280000004200 */
[----:B------:R-:W4:Y:S04]  /*6ef0*/  LDSM.16.MT88.4 R112, [R0+0x14000] ;  /* 0x014000000070783b */ /* 0x000f280000004200 */
[----:B------:R-:W4:Y:S04]  /*6f00*/  LDSM.16.MT88.4 R196, [R0+0x16000] ;  /* 0x0160000000c4783b */ /* 0x000f280000004200 */
[----:B------:R-:W-:Y:S04]  /*6f10*/  LDSM.16.M88.4 R200, [R227] ;  /* 0x00000000e3c8783b */ /* 0x000fe80000000200 */
[----:B------:R-:W4:Y:S04]  /*6f20*/  LDSM.16.MT88.4 R204, [R0+0x10800] ;  /* 0x0108000000cc783b */ /* 0x000f280000004200 */
[----:B------:R-:W4:Y:S04]  /*6f30*/  LDSM.16.M88.4 R208, [R227+0x1000] ;  /* 0x00100000e3d0783b */ /* 0x000f280000000200 */
[----:B------:R-:W4:Y:S01]  /*6f40*/  LDSM.16.MT88.4 R212, [R0+0x12800] ;  /* 0x0128000000d4783b */ /* 0x000f220000004200 */
[-C--:B---3--:R-:W-:Y:S03]  /*6f50*/  HMMA.16816.F32 R4, R128, R16.reuse, RZ ;  /* 0x000000108004723c */ /* 0x088fe600000018ff */
[----:B-1----:R-:W-:Y:S03]  /*6f60*/  IMAD R231, R231, UR27, RZ ;  /* 0x0000001be7e77c24 */ /* 0x002fe6000f8e02ff */
[C---:B--2---:R-:W-:Y:S06]  /*6f70*/  HMMA.16816.F32 R8, R124.reuse, R16, RZ ;  /* 0x000000107c08723c */ /* 0x044fec00000018ff */
        /* <DEDUP_REMOVED lines=409> */
[-C--:B------:R-:W-:Y:S01]  /*8910*/  @!P4 LEA R12, P6, R6, R234.reuse, 0x1 ;  /* 0x000000ea060cc211 */ /* 0x080fe200078c08ff */
        /* <DEDUP_REMOVED lines=44> */
.L_x_482:
        /* <DEDUP_REMOVED lines=222> */
.L_x_484:
        /* <DEDUP_REMOVED lines=18> */
[----:B------:R-:W-:-:S12]  /*9ae0*/  UIADD3 UR18, UR15, UR13, URZ ;  /* 0x0000000d0f127290 */ /* 0x000fd8000fffe03f */
.L_x_485:
        /* <DEDUP_REMOVED lines=46> */
[C---:B------:R-:W-:Y:S01]  /*9dd0*/  IMAD R5, R4.reuse, UR7, R5 ;  /* 0x0000000704057c24 */ /* 0x040fe2000f8e0205 */
        /* <DEDUP_REMOVED lines=11> */
.L_x_487:
[----:B------:R-:W-:Y:S05]  /*9e90*/  BSYNC B0 ;  /* 0x0000000000007941 */ /* 0x000fea0003800000 */
.L_x_486:
        /* <DEDUP_REMOVED lines=22> */
.L_x_489:
[----:B------:R-:W-:Y:S05]  /*a000*/  BSYNC B0 ;  /* 0x0000000000007941 */ /* 0x000fea0003800000 */
.L_x_488:
        /* <DEDUP_REMOVED lines=38> */
.L_x_491:
[----:B------:R-:W-:Y:S05]  /*a270*/  BSYNC B0 ;  /* 0x0000000000007941 */ /* 0x000fea0003800000 */
.L_x_490:
        /* <DEDUP_REMOVED lines=17> */
[----:B------:R1:W-:Y:S04]  /*a390*/  @!P3 STG.E.128 desc[UR8][R4.64], R64 ;  /* 0x000000400400b986 */ /* 0x0003e8000c101d08 */
[----:B------:R1:W-:Y:S04]  /*a3a0*/  @!P2 STG.E.128 desc[UR8][R4.64+0x80], R60 ;  /* 0x0000803c0400a986 */ /* 0x0003e8000c101d08 */
[----:B------:R1:W-:Y:S04]  /*a3b0*/  @!P1 STG.E.128 desc[UR8][R4.64+0x100], R56 ;  /* 0x0001003804009986 */ /* 0x0003e8000c101d08 */
[----:B------:R1:W-:Y:S02]  /*a3c0*/  @!P0 STG.E.128 desc[UR8][R4.64+0x180], R52 ;  /* 0x0001803404008986 */ /* 0x0003e4000c101d08 */
.L_x_462:
[----:B------:R-:W-:Y:S05]  /*a3d0*/  BSYNC B1 ;  /* 0x0000000000017941 */ /* 0x000fea0003800000 */
.L_x_448:
[----:B-12---:R-:W2:Y:S01]  /*a3e0*/  LDL R4, [R1] ;  /* 0x0000000001047983 */ /* 0x006ea20000100800 */
        /* <DEDUP_REMOVED lines=8> */
.L_x_492:
[----:B------:R-:W-:Y:S05]  /*a470*/  EXIT ;  /* 0x000000000000794d */ /* 0x000fea0003800000 */
.L_x_494:
        /* <DEDUP_REMOVED lines=16> */
.L_x_2035:


//--------------------- .text._ZN5flash44flash_bwd_dq_dk_dv_loop_seqk_parallel_kernelI23Flash_bwd_kernel_traitsILi256ELi64ELi64ELi8ELi4ELi2ELi2ELb0ELb1EN7cutlass6half_tE19Flash_kernel_traitsILi256ELi64ELi64ELi8ES3_EELb0ELb0ELb0ELb0ELb0ELb1ELb0EEEvNS_16Flash_bwd_paramsE --------------------------
	.section	.text._ZN5flash44flash_bwd_dq_dk_dv_loop_seqk_parallel_kernelI23Flash_bwd_kernel_traitsILi256ELi64ELi64ELi8ELi4ELi2ELi2ELb0ELb1EN7cutlass6half_tE19Flash_kernel_traitsILi256ELi64ELi64ELi8ES3_EELb0ELb0ELb0ELb0ELb0ELb1ELb0EEEvNS_16Flash_bwd_paramsE,"ax",@progbits
	.align	128
        .global         _ZN5flash44flash_bwd_dq_dk_dv_loop_seqk_parallel_kernelI23Flash_bwd_kernel_traitsILi256ELi64ELi64ELi8ELi4ELi2ELi2ELb0ELb1EN7cutlass6half_tE19Flash_kernel_traitsILi256ELi64ELi64ELi8ES3_EELb0ELb0ELb0ELb0ELb0ELb1ELb0EEEvNS_16Flash_bwd_paramsE
        .type           _ZN5flash44flash_bwd_dq_dk_dv_loop_seqk_parallel_kernelI23Flash_bwd_kernel_traitsILi256ELi64ELi64ELi8ELi4ELi2ELi2ELb0ELb1EN7cutlass6half_tE19Flash_kernel_traitsILi256ELi64ELi64ELi8ES3_EELb0ELb0ELb0ELb0ELb0ELb1ELb0EEEvNS_16Flash_bwd_paramsE,@function
        .size           _ZN5flash44flash_bwd_dq_dk_dv_loop_seqk_parallel_kernelI23Flash_bwd_kernel_traitsILi256ELi64ELi64ELi8ELi4ELi2ELi2ELb0ELb1EN7cutlass6half_tE19Flash_kernel_traitsILi256ELi64ELi64ELi8ES3_EELb0ELb0ELb0ELb0ELb0ELb1ELb0EEEvNS_16Flash_bwd_paramsE,(.L_x_2036 - _ZN5flash44flash_bwd_dq_dk_dv_loop_seqk_parallel_kernelI23Flash_bwd_kernel_traitsILi256ELi64ELi64ELi8ELi4ELi2ELi2ELb0ELb1EN7cutlass6half_tE19Flash_kernel_traitsILi256ELi64ELi64ELi8ES3_EELb0ELb0ELb0ELb0ELb0ELb1ELb0EEEvNS_16Flash_bwd_paramsE)
        .other          _ZN5flash44flash_bwd_dq_dk_dv_loop_seqk_parallel_kernelI23Flash_bwd_kernel_traitsILi256ELi64ELi64ELi8ELi4ELi2ELi2ELb0ELb1EN7cutlass6half_tE19Flash_kernel_traitsILi256ELi64ELi64ELi8ES3_EELb0ELb0ELb0ELb0ELb0ELb1ELb0EEEvNS_16Flash_bwd_paramsE,@"STO_CUDA_ENTRY STV_DEFAULT"
_ZN5flash44flash_bwd_dq_dk_dv_loop_seqk_parallel_kernelI23Flash_bwd_kernel_traitsILi256ELi64ELi64ELi8ELi4ELi2ELi2ELb0ELb1EN7cutlass6half_tE19Flash_kernel_traitsILi256ELi64ELi64ELi8ES3_EELb0ELb0ELb0ELb0ELb0ELb1ELb0EEEvNS_16Flash_bwd_paramsE:
.text._ZN5flash44flash_bwd_dq_dk_dv_loop_seqk_parallel_kernelI23Flash_bwd_kernel_traitsILi256ELi64ELi64ELi8ELi4ELi2ELi2ELb0ELb1EN7cutlass6half_tE19Flash_kernel_traitsILi256ELi64ELi64ELi8ES3_EELb0ELb0ELb0ELb0ELb0ELb1ELb0EEEvNS_16Flash_bwd_paramsE:
        /* <DEDUP_REMOVED lines=13> */
[----:B------:R-:W-:Y:S01]  /*00d0*/  UMOV UR6, 0x400 ;  /* 0x0000040000067882 */ /* 0x000fe20000000000 */
[----:B------:R-:W-:Y:S02]  /*00e0*/  IMAD.MOV.U32 R226, RZ, RZ, 0x20 ;  /* 0x00000020ffe27424 */ /* 0x000fe400078e00ff */
[----:B------:R-:W-:Y:S02]  /*00f0*/  IMAD.MOV.U32 R222, RZ, RZ, 0x40 ;  /* 0x00000040ffde7424 */ /* 0x000fe400078e00ff */
[----:B------:R-:W-:Y:S01]  /*0100*/  IMAD.MOV.U32 R238, RZ, RZ, -0x10 ;  /* 0xfffffff0ffee7424 */ /* 0x000fe200078e00ff */
[----:B------:R-:W3:Y:S08]  /*0110*/  S2UR UR53, SR_CTAID.Z ;  /* 0x00000000003579c3 */ /* 0x000ef00000002700 */
[----:B------:R-:W4:Y:S08]  /*0120*/  S2UR UR4, SR_CgaCtaId ;  /* 0x00000000000479c3 */ /* 0x000f300000008800 */
[----:B------:R-:W5:Y:S01]  /*0130*/  S2UR UR42, SR_CTAID.Y ;  /* 0x00000000002a79c3 */ /* 0x000f620000002600 */
[----:B--2---:R-:W-:Y:S01]  /*0140*/  ULEA UR5, UR5, UR7, 0x18 ;  /* 0x0000000705057291 */ /* 0x004fe2000f8ec03f */
[----:B-1----:R-:W-:Y:S01]  /*0150*/  SHF.R.S32.HI R16, RZ, 0x1f, R15 ;  /* 0x0000001fff107819 */ /* 0x002fe2000001140f */
[----:B------:R-:W-:Y:S01]  /*0160*/  IMAD.SHL.U32 R248, R15, 0x2, RZ ;  /* 0x000000020ff87824 */ /* 0x000fe200078e00ff */
[----:B---3--:R-:W-:-:S02]  /*0170*/  USHF.R.S32.HI UR7, URZ, 0x1f, UR53 ;  /* 0x0000001f3f077899 */ /* 0x008fc40008011435 */
[CC--:B------:R-:W-:Y:S01]  /*0180*/  LEA.HI R4, R16.reuse, R15.reuse, RZ, 0x5 ;  /* 0x0000000f10047211 */ /* 0x0c0fe200078f28ff */
[----:B------:R-:W-:Y:S01]  /*0190*/  USHF.R.S32.HI UR60, URZ, 0x1f, UR53 ;  /* 0x0000001f3f3c7899 */ /* 0x000fe20008011435 */
[----:B------:R-:W-:Y:S02]  /*01a0*/  LEA.HI R6, R16, R15, RZ, 0x4 ;  /* 0x0000000f10067211 */ /* 0x000fe400078f20ff */
[--C-:B------:R-:W-:Y:S01]  /*01b0*/  SHF.R.S32.HI R5, RZ, 0x5, R4.reuse ;  /* 0x00000005ff057819 */ /* 0x100fe20000011404 */
[----:B----4-:R-:W-:Y:S01]  /*01c0*/  ULEA UR4, UR4, UR6, 0x18 ;  /* 0x0000000604047291 */ /* 0x010fe2000f8ec03f */
[----:B------:R-:W-:Y:S02]  /*01d0*/  SHF.R.S32.HI R0, RZ, 0x1f, R4 ;  /* 0x0000001fff007819 */ /* 0x000fe40000011404 */
[----:B------:R-:W-:Y:S02]  /*01e0*/  SHF.R.S32.HI R7, RZ, 0x4, R6 ;  /* 0x00000004ff077819 */ /* 0x000fe40000011406 */
[----:B------:R-:W-:-:S02]  /*01f0*/  LEA.HI R0, R0, R5, RZ, 0x2 ;  /* 0x0000000500007211 */ /* 0x000fc400078f10ff */
[----:B------:R-:W-:Y:S01]  /*0200*/  LEA.HI R2, R4, R5, RZ, 0x1 ;  /* 0x0000000504027211 */ /* 0x000fe200078f08ff */
[----:B-----5:R-:W-:Y:S01]  /*0210*/  USHF.R.S32.HI UR6, URZ, 0x1f, UR42 ;  /* 0x0000001f3f067899 */ /* 0x020fe2000801142a */
[----:B------:R-:W-:Y:S01]  /*0220*/  LEA.HI R8, R6, R7, RZ, 0x1 ;  /* 0x0000000706087211 */ /* 0x000fe200078f08ff */
[----:B------:R-:W-:Y:S01]  /*0230*/  USHF.R.S32.HI UR61, URZ, 0x1f, UR42 ;  /* 0x0000001f3f3d7899 */ /* 0x000fe2000801142a */
[----:B------:R-:W-:Y:S02]  /*0240*/  LOP3.LUT R3, R0, 0xfffffffc, RZ, 0xc0, !PT ;  /* 0xfffffffc00037812 */ /* 0x000fe400078ec0ff */
[----:B------:R-:W-:Y:S01]  /*0250*/  LOP3.LUT R0, R2, 0xfffffffe, RZ, 0xc0, !PT ;  /* 0xfffffffe02007812 */ /* 0x000fe200078ec0ff */
[----:B------:R-:W-:Y:S01]  /*0260*/  IMAD.U32 R251, RZ, RZ, UR6 ;  /* 0x00000006fffb7e24 */ /* 0x000fe2000f8e00ff */
[----:B------:R-:W-:Y:S01]  /*0270*/  LOP3.LUT R2, R8, 0xfffffffe, RZ, 0xc0, !PT ;  /* 0xfffffffe08027812 */ /* 0x000fe200078ec0ff */
[C---:B------:R-:W-:Y:S01]  /*0280*/  IMAD.IADD R218, R5.reuse, 0x1, -R3 ;  /* 0x0000000105da7824 */ /* 0x040fe200078e0a03 */
[CC--:B------:R-:W-:Y:S01]  /*0290*/  LEA.HI R17, R16.reuse, R15.reuse, RZ, 0x2 ;  /* 0x0000000f10117211 */ /* 0x0c0fe200078f10ff */
[----:B------:R-:W-:Y:S01]  /*02a0*/  IMAD.IADD R224, R5, 0x1, -R0 ;  /* 0x0000000105e07824 */ /* 0x000fe200078e0a00 */
[----:B------:R-:W-:Y:S01]  /*02b0*/  LEA.HI R11, R16, R15, RZ, 0x3 ;  /* 0x0000000f100b7211 */ /* 0x000fe200078f18ff */
[----:B------:R-:W-:Y:S01]  /*02c0*/  IMAD.IADD R14, R7, 0x1, -R2 ;  /* 0x00000001070e7824 */ /* 0x000fe200078e0a02 */
[----:B------:R-:W-:Y:S01]  /*02d0*/  LOP3.LUT R0, R4, 0xffffffe0, RZ, 0xc0, !PT ;  /* 0xffffffe004007812 */ /* 0x000fe200078ec0ff */
[----:B------:R-:W-:Y:S01]  /*02e0*/  USHF.R.S32.HI UR6, URZ, 0x1f, UR53 ;  /* 0x0000001f3f067899 */ /* 0x000fe20008011435 */
[--C-:B------:R-:W-:Y:S01]  /*02f0*/  SHF.R.S32.HI R7, RZ, 0x2, R17.reuse ;  /* 0x00000002ff077819 */ /* 0x100fe20000011411 */
[----:B------:R-:W-:Y:S01]  /*0300*/  IMAD.SHL.U32 R10, R14, 0x200, RZ ;  /* 0x000002000e0a7824 */ /* 0x000fe200078e00ff */
[----:B------:R-:W-:-:S02]  /*0310*/  SHF.R.S32.HI R2, RZ, 0x1f, R17 ;  /* 0x0000001fff027819 */ /* 0x000fc40000011411 */
[----:B------:R-:W-:Y:S01]  /*0320*/  LOP3.LUT R5, R6, 0xfffffff0, RZ, 0xc0, !PT ;  /* 0xfffffff006057812 */ /* 0x000fe200078ec0ff */
[----:B------:R-:W-:Y:S01]  /*0330*/  IMAD.U32 R250, RZ, RZ, UR6 ;  /* 0x00000006fffa7e24 */ /* 0x000fe2000f8e00ff */
[----:B------:R-:W-:Y:S01]  /*0340*/  SHF.R.S32.HI R244, RZ, 0x3, R11 ;  /* 0x00000003fff47819 */ /* 0x000fe2000001140b */
[----:B------:R-:W-:Y:S01]  /*0350*/  UIADD3 UR6, UR5, 0x20000, URZ ;  /* 0x0002000005067890 */ /* 0x000fe2000fffe03f */
[----:B------:R-:W-:Y:S01]  /*0360*/  LOP3.LUT R6, R11, 0xfffffff8, RZ, 0xc0, !PT ;  /* 0xfffffff80b067812 */ /* 0x000fe200078ec0ff */
[C---:B------:R-:W-:Y:S01]  /*0370*/  IMAD.IADD R5, R15.reuse, 0x1, -R5 ;  /* 0x000000010f057824 */ /* 0x040fe200078e0a05 */
[----:B------:R-:W-:Y:S01]  /*0380*/  LEA.HI R4, R2, R7, RZ, 0x3 ;  /* 0x0000000702047211 */ /* 0x000fe200078f18ff */
[C---:B------:R-:W-:Y:S02]  /*0390*/  IMAD.IADD R2, R15.reuse, 0x1, -R0 ;  /* 0x000000010f027824 */ /* 0x040fe400078e0a00 */
[----:B------:R-:W-:Y:S01]  /*03a0*/  IMAD.SHL.U32 R3, R244, 0x40, RZ ;  /* 0x00000040f4037824 */ /* 0x000fe200078e00ff */
[----:B------:R-:W-:Y:S01]  /*03b0*/  LOP3.LUT R4, R4, 0xfffffff8, RZ, 0xc0, !PT ;  /* 0xfffffff804047812 */ /* 0x000fe200078ec0ff */
[----:B------:R-:W-:Y:S01]  /*03c0*/  IMAD.IADD R0, R15, 0x1, -R6 ;  /* 0x000000010f007824 */ /* 0x000fe200078e0a06 */
[----:B------:R-:W-:-:S02]  /*03d0*/  SHF.R.S32.HI R6, RZ, 0x1f, R2 ;  /* 0x0000001fff067819 */ /* 0x000fc40000011402 */
[----:B------:R-:W-:Y:S01]  /*03e0*/  LOP3.LUT R3, R3, 0x1c0, RZ, 0xc0, !PT ;  /* 0x000001c003037812 */ /* 0x000fe200078ec0ff */
[----:B------:R-:W-:Y:S01]  /*03f0*/  IMAD.SHL.U32 R8, R0, 0x8, RZ ;  /* 0x0000000800087824 */ /* 0x000fe200078e00ff */
[----:B------:R-:W-:Y:S01]  /*0400*/  LEA.HI R18, R6, R2, RZ, 0x2 ;  /* 0x0000000206127211 */ /* 0x000fe200078f10ff */
[----:B------:R-:W-:Y:S01]  /*0410*/  IMAD.IADD R7, R7, 0x1, -R4 ;  /* 0x0000000107077824 */ /* 0x000fe200078e0a04 */
[C---:B------:R-:W-:Y:S02]  /*0420*/  LOP3.LUT P4, RZ, R0.reuse, 0x2, RZ, 0xc0, !PT ;  /* 0x0000000200ff7812 */ /* 0x040fe4000788c0ff */
[----:B------:R-:W-:Y:S02]  /*0430*/  LOP3.LUT R2, R3, 0x38, R8, 0xf8, !PT ;  /* 0x0000003803027812 */ /* 0x000fe400078ef808 */
[----:B------:R-:W-:Y:S02]  /*0440*/  SHF.R.U32.HI R3, RZ, 0x3, R3 ;  /* 0x00000003ff037819 */ /* 0x000fe40000011603 */
[C---:B------:R-:W-:Y:S01]  /*0450*/  LOP3.LUT P3, RZ, R0.reuse, 0x4, RZ, 0xc0, !PT ;  /* 0x0000000400ff7812 */ /* 0x040fe2000786c0ff */
[----:B------:R-:W-:Y:S01]  /*0460*/  IMAD.SHL.U32 R0, R0, 0x40, RZ ;  /* 0x0000004000007824 */ /* 0x000fe200078e00ff */
[----:B------:R-:W-:Y:S01]  /*0470*/  LOP3.LUT R12, R2, R3, RZ, 0x3c, !PT ;  /* 0x00000003020c7212 */ /* 0x000fe200078e3cff */
[----:B------:R-:W-:Y:S01]  /*0480*/  IMAD.SHL.U32 R2, R224, 0x10, RZ ;  /* 0x00000010e0027824 */ /* 0x000fe200078e00ff */
[----:B------:R-:W-:-:S02]  /*0490*/  SHF.R.S32.HI R3, RZ, 0x1f, R5 ;  /* 0x0000001fff037819 */ /* 0x000fc40000011405 */
[----:B------:R-:W-:Y:S02]  /*04a0*/  LEA.HI R8, R16, R15, RZ, 0x7 ;  /* 0x0000000f10087211 */ /* 0x000fe400078f38ff */
[----:B------:R-:W-:Y:S02]  /*04b0*/  LOP3.LUT R0, R0, 0x1c0, RZ, 0xc0, !PT ;  /* 0x000001c000007812 */ /* 0x000fe400078ec0ff */
[----:B------:R-:W-:Y:S02]  /*04c0*/  LEA.HI R13, R3, R5, RZ, 0x3 ;  /* 0x00000005030d7211 */ /* 0x000fe400078f18ff */
[----:B------:R-:W-:Y:S02]  /*04d0*/  SHF.R.S32.HI R8, RZ, 0x7, R8 ;  /* 0x00000007ff087819 */ /* 0x000fe40000011408 */
[----:B------:R-:W-:Y:S02]  /*04e0*/  LOP3.LUT R3, R0, 0x8, R11, 0xf8, !PT ;  /* 0x0000000800037812 */ /* 0x000fe400078ef80b */
[----:B------:R-:W-:-:S02]  /*04f0*/  SHF.R.U32.HI R219, RZ, 0x3, R0 ;  /* 0x00000003ffdb7819 */ /* 0x000fc40000011600 */
[----:B------:R-:W-:Y:S02]  /*0500*/  LOP3.LUT R4, R13, 0xfffffff8, RZ, 0xc0, !PT ;  /* 0xfffffff80d047812 */ /* 0x000fe400078ec0ff */
[----:B------:R-:W-:Y:S01]  /*0510*/  LOP3.LUT R6, R0, 0x10, R2, 0xf8, !PT ;  /* 0x0000001000067812 */ /* 0x000fe200078ef802 */
[----:B------:R-:W-:Y:S01]  /*0520*/  IMAD R2, R8, 0x800, R10 ;  /* 0x0000080008027824 */ /* 0x000fe200078e020a */
[----:B------:R-:W-:Y:S01]  /*0530*/  LOP3.LUT R0, R7, 0x1, RZ, 0xc0, !PT ;  /* 0x0000000107007812 */ /* 0x000fe200078ec0ff */
[----:B------:R-:W-:Y:S01]  /*0540*/  IMAD.IADD R9, R5, 0x1, -R4 ;  /* 0x0000000105097824 */ /* 0x000fe200078e0a04 */
[----:B------:R-:W-:Y:S02]  /*0550*/  LOP3.LUT R3, R3, R219, RZ, 0x3c, !PT ;  /* 0x000000db03037212 */ /* 0x000fe400078e3cff */
[----:B------:R-:W-:Y:S02]  /*0560*/  LEA.HI R4, R16, R15, RZ, 0x6 ;  /* 0x0000000f10047211 */ /* 0x000fe400078f30ff */
[----:B------:R-:W-:Y:S01]  /*0570*/  ISETP.NE.U32.AND P0, PT, R0, 0x1, PT ;  /* 0x000000010000780c */ /* 0x000fe20003f05070 */
[----:B------:R-:W-:Y:S01]  /*0580*/  IMAD.IADD R3, R2, 0x1, R3 ;  /* 0x0000000102037824 */ /* 0x000fe200078e0203 */
[----:B------:R-:W-:Y:S01]  /*0590*/  LOP3.LUT R0, R17, 0x7ffffffc, RZ, 0xc0, !PT ;  /* 0x7ffffffc11007812 */ /* 0x000fe200078ec0ff */
[----:B------:R-:W-:Y:S01]  /*05a0*/  IMAD.SHL.U32 R2, R7, 0x40, RZ ;  /* 0x0000004007027824 */ /* 0x000fe200078e00ff */
[----:B------:R-:W-:Y:S01]  /*05b0*/  SHF.R.S32.HI R4, RZ, 0x6, R4 ;  /* 0x00000006ff047819 */ /* 0x000fe20000011404 */
[----:B------:R-:W-:Y:S01]  /*05c0*/  IMAD.SHL.U32 R3, R3, 0x2, RZ ;  /* 0x0000000203037824 */ /* 0x000fe200078e00ff */
[----:B------:R-:W-:Y:S01]  /*05d0*/  LOP3.LUT R11, R6, 0x8, R11, 0xf8, !PT ;  /* 0x00000008060b7812 */ /* 0x000fe200078ef80b */
[----:B------:R-:W-:Y:S01]  /*05e0*/  IMAD.IADD R6, R15, 0x1, -R0 ;  /* 0x000000010f067824 */ /* 0x000fe200078e0a00 */
[----:B------:R-:W-:Y:S01]  /*05f0*/  LOP3.LUT R2, R2, 0x1c0, RZ, 0xc0, !PT ;  /* 0x000001c002027812 */ /* 0x000fe200078ec0ff */
[----:B------:R-:W-:Y:S01]  /*0600*/  IMAD.SHL.U32 R0, R8, 0x20, RZ ;  /* 0x0000002008007824 */ /* 0x000fe200078e00ff */
[----:B------:R-:W-:Y:S01]  /*0610*/  R2P PR, R7, 0x6 ;  /* 0x0000000607007804 */ /* 0x000fe20000000000 */
[----:B------:R-:W-:Y:S01]  /*0620*/  IMAD.SHL.U32 R5, R4, 0x8, RZ ;  /* 0x0000000804057824 */ /* 0x000fe200078e00ff */
[----:B------:R-:W-:Y:S01]  /*0630*/  LOP3.LUT R219, R10, R11, R219, 0xf6, !PT ;  /* 0x0000000b0adb7212 */ /* 0x000fe200078ef6db */
[----:B------:R-:W-:Y:S01]  /*0640*/  IMAD R12, R4, 0x200, R12 ;  /* 0x00000200040c7824 */ /* 0x000fe200078e020c */
[----:B------:R-:W-:Y:S01]  /*0650*/  LOP3.LUT R248, R0, 0x6, R248, 0xf8, !PT ;  /* 0x0000000600f87812 */ /* 0x000fe200078ef8f8 */
[----:B------:R-:W-:Y:S01]  /*0660*/  IMAD.SHL.U32 R6, R6, 0x2, RZ ;  /* 0x0000000206067824 */ /* 0x000fe200078e00ff */
[----:B------:R-:W-:-:S02]  /*0670*/  LOP3.LUT R7, R2, 0x20, R0, 0xf8, !PT ;  /* 0x0000002002077812 */ /* 0x000fc400078ef800 */
[----:B------:R-:W-:Y:S01]  /*0680*/  LOP3.LUT R0, R5, 0x18, RZ, 0xc0, !PT ;  /* 0x0000001805007812 */ /* 0x000fe200078ec0ff */
[----:B------:R-:W-:Y:S01]  /*0690*/  IMAD.SHL.U32 R5, R14, 0x20, RZ ;  /* 0x000000200e057824 */ /* 0x000fe200078e00ff */
[----:B------:R-:W-:Y:S01]  /*06a0*/  SHF.R.U32.HI R4, RZ, 0x3, R2 ;  /* 0x00000003ff047819 */ /* 0x000fe20000011602 */
[----:B------:R-:W-:Y:S01]  /*06b0*/  IMAD R8, R218, 0x400, R6 ;  /* 0x00000400da087824 */ /* 0x000fe200078e0206 */
[----:B------:R-:W-:Y:S02]  /*06c0*/  LOP3.LUT P6, RZ, R9, 0x2, RZ, 0xc0, !PT ;  /* 0x0000000209ff7812 */ /* 0x000fe400078cc0ff */
[----:B------:R-:W-:Y:S01]  /*06d0*/  LOP3.LUT R10, R0, 0x20, R5, 0xf8, !PT ;  /* 0x00000020000a7812 */ /* 0x000fe200078ef805 */
[----:B------:R-:W-:Y:S01]  /*06e0*/  IMAD.SHL.U32 R5, R13, 0x40, RZ ;  /* 0x000000400d057824 */ /* 0x000fe200078e00ff */
[----:B------:R-:W-:Y:S01]  /*06f0*/  LOP3.LUT R2, R4, R2, R0, 0x1e, !PT ;  /* 0x0000000204027212 */ /* 0x000fe200078e1e00 */
[----:B------:R-:W-:Y:S01]  /*0700*/  IMAD.SHL.U32 R0, R9, 0x40, RZ ;  /* 0x0000004009007824 */ /* 0x000fe200078e00ff */
[----:B------:R-:W-:Y:S01]  /*0710*/  LOP3.LUT R7, R7, R4, RZ, 0x3c, !PT ;  /* 0x0000000407077212 */ /* 0x000fe200078e3cff */
[----:B------:R-:W-:Y:S01]  /*0720*/  IMAD R4, R224, 0x400, R6 ;  /* 0x00000400e0047824 */ /* 0x000fe200078e0206 */
[----:B------:R-:W-:-:S02]  /*0730*/  LOP3.LUT P5, RZ, R9, 0x4, RZ, 0xc0, !PT ;  /* 0x0000000409ff7812 */ /* 0x000fc400078ac0ff */
[----:B------:R-:W-:Y:S01]  /*0740*/  LOP3.LUT R0, R0, 0x1c0, RZ, 0xc0, !PT ;  /* 0x000001c000007812 */ /* 0x000fe200078ec0ff */
[----:B------:R-:W-:Y:S01]  /*0750*/  IMAD.IADD R245, R4, 0x1, R2 ;  /* 0x0000000104f57824 */ /* 0x000fe200078e0202 */
[----:B------:R-:W-:Y:S01]  /*0760*/  SEL R216, R222, 0xffffffc0, !P3 ;  /* 0xffffffc0ded87807 */ /* 0x000fe20005800000 */
[----:B------:R-:W-:Y:S01]  /*0770*/  IMAD.SHL.U32 R4, R14, 0x8, RZ ;  /* 0x000000080e047824 */ /* 0x000fe200078e00ff */
[----:B------:R-:W-:Y:S01]  /*0780*/  SHF.R.U32.HI R2, RZ, 0x3, R0 ;  /* 0x00000003ff027819 */ /* 0x000fe20000011600 */
[----:B------:R-:W-:Y:S01]  /*0790*/  IMAD.IADD R8, R8, 0x1, R7 ;  /* 0x0000000108087824 */ /* 0x000fe200078e0207 */
[----:B------:R-:W-:Y:S02]  /*07a0*/  SEL R222, R222, 0xffffffc0, !P5 ;  /* 0xffffffc0dede7807 */ /* 0x000fe40006800000 */
[----:B------:R-:W-:Y:S01]  /*07b0*/  LOP3.LUT R6, R0, 0x8, R4, 0xf8, !PT ;  /* 0x0000000800067812 */ /* 0x000fe200078ef804 */
[----:B------:R-:W-:Y:S01]  /*07c0*/  IMAD.U32 R4, RZ, RZ, UR7 ;  /* 0x00000007ff047e24 */ /* 0x000fe2000f8e00ff */
[----:B------:R-:W-:Y:S01]  /*07d0*/  LOP3.LUT R7, R2, R10, R0, 0x1e, !PT ;  /* 0x0000000a02077212 */ /* 0x000fe200078e1e00 */
[----:B------:R-:W-:Y:S01]  /*07e0*/  USHF.L.U32 UR7, UR42, 0x7, URZ ;  /* 0x000000072a077899 */ /* 0x000fe2000800063f */
[----:B------:R-:W-:-:S02]  /*07f0*/  SHF.R.S32.HI R4, RZ, 0x2, R18 ;  /* 0x00000002ff047819 */ /* 0x000fc40000011412 */
[----:B------:R-:W-:Y:S02]  /*0800*/  LOP3.LUT R0, R5, 0xfffffe00, RZ, 0xc0, !PT ;  /* 0xfffffe0005007812 */ /* 0x000fe400078ec0ff */
[----:B------:R-:W-:Y:S01]  /*0810*/  LOP3.LUT R2, R6, R2, RZ, 0x3c, !PT ;  /* 0x0000000206027212 */ /* 0x000fe200078e3cff */
[----:B------:R-:W-:Y:S01]  /*0820*/  IMAD R249, R218, 0x10, R4 ;  /* 0x00000010daf97824 */ /* 0x000fe200078e0204 */
[----:B------:R-:W-:Y:S01]  /*0830*/  LEA R237, R8, UR5, 0x1 ;  /* 0x0000000508ed7c11 */ /* 0x000fe2000f8e08ff */
[--C-:B------:R-:W-:Y:S01]  /*0840*/  IMAD R218, R218, 0x400, R0.reuse ;  /* 0x00000400dada7824 */ /* 0x100fe200078e0200 */
[----:B------:R-:W-:Y:S01]  /*0850*/  SEL R238, R238, 0x10, !P0 ;  /* 0x00000010eeee7807 */ /* 0x000fe20004000000 */
[----:B------:R-:W-:Y:S01]  /*0860*/  IMAD R224, R224, 0x400, R0 ;  /* 0x00000400e0e07824 */ /* 0x000fe200078e0200 */
[----:B------:R-:W-:Y:S01]  /*0870*/  LEA R219, R219, UR5, 0x1 ;  /* 0x00000005dbdb7c11 */ /* 0x000fe2000f8e08ff */
[----:B------:R-:W-:Y:S01]  /*0880*/  IMAD.U32 R252, RZ, RZ, UR7 ;  /* 0x00000007fffc7e24 */ /* 0x000fe2000f8e00ff */
[----:B------:R-:W-:Y:S01]  /*0890*/  UIADD3 UR7, UR5, 0x10000, URZ ;  /* 0x0001000005077890 */ /* 0x000fe2000fffe03f */
[----:B------:R-:W-:Y:S01]  /*08a0*/  IMAD.IADD R218, R218, 0x1, R2 ;  /* 0x00000001dada7824 */ /* 0x000fe200078e0202 */
[----:B------:R-:W-:Y:S01]  /*08b0*/  LOP3.LUT R0, R7, R0, RZ, 0xfc, !PT ;  /* 0x0000000007007212 */ /* 0x000fe200078efcff */
[----:B------:R-:W-:Y:S01]  /*08c0*/  IMAD.IADD R224, R2, 0x1, R224 ;  /* 0x0000000102e07824 */ /* 0x000fe200078e02e0 */
[C---:B------:R-:W-:Y:S01]  /*08d0*/  SEL R2, R226.reuse, 0xffffffe0, !P4 ;  /* 0xffffffe0e2027807 */ /* 0x040fe20006000000 */
[----:B------:R-:W-:Y:S01]  /*08e0*/  VIADD R236, R237, 0x20 ;  /* 0x00000020edec7836 */ /* 0x000fe20000000000 */
[----:B------:R-:W-:Y:S01]  /*08f0*/  SEL R226, R226, 0xffffffe0, !P6 ;  /* 0xffffffe0e2e27807 */ /* 0x000fe20007000000 */
[----:B------:R-:W-:Y:S01]  /*0900*/  VIADD R217, R3, UR7 ;  /* 0x0000000703d97c36 */ /* 0x000fe20008000000 */
[----:B------:R-:W-:Y:S01]  /*0910*/  LEA R218, R218, UR5, 0x1 ;  /* 0x00000005dada7c11 */ /* 0x000fe2000f8e08ff */
[----:B------:R-:W-:Y:S01]  /*0920*/  @P1 VIADD R236, R237, 0xffffffe0 ;  /* 0xffffffe0edec1836 */ /* 0x000fe20000000000 */
[----:B------:R-:W-:Y:S01]  /*0930*/  LEA R224, R224, UR6, 0x1 ;  /* 0x00000006e0e07c11 */ /* 0x000fe2000f8e08ff */
[----:B------:R-:W-:Y:S01]  /*0940*/  IMAD.IADD R2, R217, 0x1, R2 ;  /* 0x00000001d9027824 */ /* 0x000fe200078e0202 */
[----:B------:R-:W-:Y:S01]  /*0950*/  LEA R245, R245, UR7, 0x1 ;  /* 0x00000007f5f57c11 */ /* 0x000fe2000f8e08ff */
[----:B------:R-:W-:Y:S01]  /*0960*/  IMAD.IADD R220, R218, 0x1, R226 ;  /* 0x00000001dadc7824 */ /* 0x000fe200078e02e2 */
[----:B------:R-:W-:Y:S01]  /*0970*/  LEA R231, R12, UR5, 0x1 ;  /* 0x000000050ce77c11 */ /* 0x000fe2000f8e08ff */
[----:B------:R-:W-:Y:S01]  /*0980*/  IMAD.IADD R225, R222, 0x1, R224 ;  /* 0x00000001dee17824 */ /* 0x000fe200078e02e0 */
[----:B------:R-:W-:Y:S01]  /*0990*/  LEA R0, R0, UR5, 0x1 ;  /* 0x0000000500007c11 */ /* 0x000fe2000f8e08ff */
[----:B------:R-:W-:Y:S01]  /*09a0*/  IMAD.IADD R217, R217, 0x1, R216 ;  /* 0x00000001d9d97824 */ /* 0x000fe200078e02d8 */
[----:B------:R-:W-:Y:S01]  /*09b0*/  ULDC.64 UR6, c[0x0][0x208] ;  /* 0x0000820000067ab9 */ /* 0x000fe20000000a00 */
[----:B------:R-:W-:-:S02]  /*09c0*/  IMAD.IADD R221, R216, 0x1, R219 ;  /* 0x00000001d8dd7824 */ /* 0x000fc400078e02db */
[----:B------:R-:W-:Y:S02]  /*09d0*/  IMAD.IADD R239, R237, 0x1, R238 ;  /* 0x00000001edef7824 */ /* 0x000fe400078e02ee */
[C---:B------:R-:W-:Y:S02]  /*09e0*/  VIADD R246, R245.reuse, 0x40 ;  /* 0x00000040f5f67836 */ /* 0x040fe40000000000 */
[----:B------:R-:W-:Y:S02]  /*09f0*/  IMAD.IADD R223, R218, 0x1, R222 ;  /* 0x00000001dadf7824 */ /* 0x000fe400078e02de */
[----:B------:R-:W-:Y:S02]  /*0a00*/  IMAD.IADD R227, R226, 0x1, R224 ;  /* 0x00000001e2e37824 */ /* 0x000fe400078e02e0 */
[----:B------:R-:W-:Y:S02]  /*0a10*/  IMAD.IADD R216, R2, 0x1, R216 ;  /* 0x0000000102d87824 */ /* 0x000fe400078e02d8 */
[----:B------:R-:W-:-:S02]  /*0a20*/  @P2 VIADD R246, R245, 0xffffffc0 ;  /* 0xffffffc0f5f62836 */ /* 0x000fc40000000000 */
[----:B------:R-:W-:Y:S02]  /*0a30*/  IMAD.IADD R238, R238, 0x1, R236 ;  /* 0x00000001eeee7824 */ /* 0x000fe400078e02ec */
[----:B------:R-:W-:Y:S02]  /*0a40*/  IMAD.IADD R222, R220, 0x1, R222 ;  /* 0x00000001dcde7824 */ /* 0x000fe400078e02de */
[----:B------:R-:W-:-:S07]  /*0a50*/  IMAD.IADD R226, R226, 0x1, R225 ;  /* 0x00000001e2e27824 */ /* 0x000fce00078e02e1 */
.L_x_523:
        /* <DEDUP_REMOVED lines=20> */
[----:B------:R-:W-:Y:S01]  /*0ba0*/  UISETP.NE.AND.EX UP2, UPT, UR13, URZ, UPT, UP0 ;  /* 0x0000003f0d00728c */ /* 0x000fe2000bf45300 */
[----:B------:R-:W-:Y:S02]  /*0bb0*/  ULDC.U8 UR17, c[0x0][0x3c2] ;  /* 0x0000f08000117ab9 */ /* 0x000fe40000000000 */
[----:B------:R-:W-:Y:S01]  /*0bc0*/  ULDC.64 UR12, c[0x0][0x2f8] ;  /* 0x0000be00000c7ab9 */ /* 0x000fe20000000a00 */
[----:B------:R-:W-:Y:S01]  /*0bd0*/  @UP4 UIADD3.X UR11, UR5, UR11, URZ, UP1, !UPT ;  /* 0x0000000b050b4290 */ /* 0x000fe20008ffe43f */
[----:B------:R-:W-:Y:S01]  /*0be0*/  IMAD.U32 R6, RZ, RZ, UR10 ;  /* 0x0000000aff067e24 */ /* 0x000fe2000f8e00ff */
[----:B------:R-:W-:Y:S01]  /*0bf0*/  UISETP.NE.AND UP1, UPT, UR17, URZ, UPT ;  /* 0x0000003f1100728c */ /* 0x000fe2000bf25270 */
[----:B------:R-:W-:Y:S01]  /*0c00*/  PLOP3.LUT P3, PT, PT, PT, UP2, 0x80, 0x0 ;  /* 0x000000000000781c */ /* 0x000fe20003f6f028 */
[----:B------:R-:W-:Y:S01]  /*0c10*/  UISETP.EQ.U32.AND UP4, UPT, UR12, URZ, UPT ;  /* 0x0000003f0c00728c */ /* 0x000fe2000bf82070 */
[----:B------:R1:W2:Y:S01]  /*0c20*/  @P0 LDG.E R8, desc[UR6][R4.64] ;  /* 0x0000000604080981 */ /* 0x0002a2000c1e1900 */
[----:B------:R-:W-:-:S02]  /*0c30*/  IMAD.U32 R7, RZ, RZ, UR11 ;  /* 0x0000000bff077e24 */ /* 0x000fc4000f8e00ff */
[----:B------:R-:W-:Y:S02]  /*0c40*/  UISETP.EQ.OR.EX UP4, UPT, UR13, URZ, !UP1, UP4 ;  /* 0x0000003f0d00728c */ /* 0x000fe4000cf82740 */
[----:B------:R-:W-:Y:S01]  /*0c50*/  UIADD3 UR8, UP0, UR16, UR12, URZ ;  /* 0x0000000c10087290 */ /* 0x000fe2000ff1e03f */
[----:B---3--:R-:W3:Y:S03]  /*0c60*/  @P1 LDG.E R10, desc[UR6][R6.64] ;  /* 0x00000006060a1981 */ /* 0x008ee6000c1e1900 */
[----:B------:R-:W-:Y:S01]  /*0c70*/  PLOP3.LUT P2, PT, PT, PT, UP4, 0x80, 0x0 ;  /* 0x000000000000781c */ /* 0x000fe20003f4f048 */
[----:B------:R-:W-:Y:S01]  /*0c80*/  UIADD3.X UR5, UR5, UR13, URZ, UP0, !UPT ;  /* 0x0000000d05057290 */ /* 0x000fe200087fe43f */
[----:B-1----:R-:W-:Y:S02]  /*0c90*/  IMAD.U32 R4, RZ, RZ, UR15 ;  /* 0x0000000fff047e24 */ /* 0x002fe4000f8e00ff */
[----:B------:R-:W-:-:S05]  /*0ca0*/  IMAD.U32 R5, RZ, RZ, UR14 ;  /* 0x0000000eff057e24 */ /* 0x000fca000f8e00ff */
[----:B----4-:R-:W4:Y:S04]  /*0cb0*/  @P3 LDG.E R9, desc[UR6][R4.64] ;  /* 0x0000000604093981 */ /* 0x010f28000c1e1900 */
[----:B-----5:R1:W5:Y:S02]  /*0cc0*/  @P3 LDG.E R6, desc[UR6][R4.64+0x4] ;  /* 0x0000040604063981 */ /* 0x020364000c1e1900 */
[----:B-1----:R-:W-:Y:S01]  /*0cd0*/  IMAD.U32 R4, RZ, RZ, UR8 ;  /* 0x00000008ff047e24 */ /* 0x002fe2000f8e00ff */
[----:B------:R-:W-:Y:S01]  /*0ce0*/  UMOV UR16, URZ ;  /* 0x0000003f00107c82 */ /* 0x000fe20008000000 */
[----:B------:R-:W-:Y:S01]  /*0cf0*/  IMAD.U32 R5, RZ, RZ, UR5 ;  /* 0x00000005ff057e24 */ /* 0x000fe2000f8e00ff */
[----:B------:R-:W-:Y:S01]  /*0d00*/  @!UP3 ULDC.64 UR8, c[0x0][0x318] ;  /* 0x0000c6000008bab9 */ /* 0x000fe20000000a00 */
[----:B------:R-:W-:-:S03]  /*0d10*/  @!UP3 ULDC UR5, c[0x0][0x2cc] ;  /* 0x0000b3000005bab9 */ /* 0x000fc60000000800 */
[----:B------:R-:W5:Y:S01]  /*0d20*/  @!P2 LDG.E R7, desc[UR6][R4.64] ;  /* 0x000000060407a981 */ /* 0x000f62000c1e1900 */
[----:B------:R-:W-:-:S04]  /*0d30*/  @!UP3 UISETP.NE.U32.AND UP0, UPT, UR8, URZ, UPT ;  /* 0x0000003f0800b28c */ /* 0x000fc8000bf05070 */
[----:B------:R-:W-:Y:S01]  /*0d40*/  @!UP3 UISETP.NE.AND.EX UP0, UPT, UR9, URZ, UPT, UP0 ;  /* 0x0000003f0900b28c */ /* 0x000fe2000bf05300 */
[----:B------:R-:W-:Y:S01]  /*0d50*/  UMOV UR8, 0xffffffff ;  /* 0xffffffff00087882 */ /* 0x000fe20000000000 */
[----:B------:R-:W-:Y:S02]  /*0d60*/  UMOV UR23, 0xffffffff ;  /* 0xffffffff00177882 */ /* 0x000fe40000000000 */
[----:B------:R-:W-:Y:S02]  /*0d70*/  @!UP3 USEL UR10, UR5, URZ, UP0 ;  /* 0x0000003f050ab287 */ /* 0x000fe40008000000 */
[----:B------:R-:W-:Y:S01]  /*0d80*/  USHF.L.U32 UR29, UR22, 0x6, URZ ;  /* 0x00000006161d7899 */ /* 0x000fe2000800063f */
[----:B------:R-:W-:Y:S01]  /*0d90*/  ULDC UR9, c[0x0][0x2c8] ;  /* 0x0000b20000097ab9 */ /* 0x000fe20000000800 */
[----:B--2---:R-:W-:Y:S02]  /*0da0*/  @P0 R2UR UR11, R8 ;  /* 0x00000000080b02ca */ /* 0x004fe400000e0000 */
[----:B------:R-:W-:-:S02]  /*0db0*/  ISETP.NE.U32.AND P0, PT, RZ, UR12, PT ;  /* 0x0000000cff007c0c */ /* 0x000fc4000bf05070 */
[----:B---3--:R-:W-:Y:S02]  /*0dc0*/  @P1 R2UR UR16, R10 ;  /* 0x000000000a1012ca */ /* 0x008fe400000e0000 */
[----:B------:R-:W-:-:S11]  /*0dd0*/  ISETP.NE.AND.EX P0, PT, RZ, UR13, PT, P0 ;  /* 0x0000000dff007c0c */ /* 0x000fd6000bf05300 */
        /* <DEDUP_REMOVED lines=11> */
.L_x_495:
        /* <DEDUP_REMOVED lines=14> */
[----:B------:R-:W-:Y:S01]  /*0f70*/  ULDC UR56, c[0x0][0x2d4] ;  /* 0x0000b50000387ab9 */ /* 0x000fe20000000800 */
[----:B------:R-:W-:Y:S01]  /*0f80*/  ULDC UR58, c[0x0][0x2dc] ;  /* 0x0000b700003a7ab9 */ /* 0x000fe20000000800 */
[----:B------:R-:W-:-:S02]  /*0f90*/  UIMAD UR24, UR42, UR11, UR10 ;  /* 0x0000000b2a1872a4 */ /* 0x000fc4000f8e020a */
[----:B------:R-:W-:Y:S01]  /*0fa0*/  USHF.R.S32.HI UR25, URZ, 0x1f, UR56 ;  /* 0x0000001f3f197899 */ /* 0x000fe20008011438 */
[----:B------:R-:W-:Y:S01]  /*0fb0*/  @!UP1 ULDC.64 UR10, c[0x0][0x418] ;  /* 0x00010600000a9ab9 */ /* 0x000fe20000000a00 */
[----:B------:R-:W-:Y:S01]  /*0fc0*/  USHF.L.U32 UR18, UR42, 0x7, URZ ;  /* 0x000000072a127899 */ /* 0x000fe2000800063f */
[----:B------:R-:W-:Y:S01]  /*0fd0*/  ULDC UR57, c[0x0][0x270] ;  /* 0x00009c0000397ab9 */ /* 0x000fe20000000800 */
[----:B------:R-:W-:Y:S02]  /*0fe0*/  @!UP1 UIMAD.WIDE.U32 UR38, UR42, UR10, URZ ;  /* 0x0000000a2a2692a5 */ /* 0x000fe4000f8e003f */
[----:B------:R-:W-:Y:S01]  /*0ff0*/  USHF.L.U64.HI UR17, UR42, 0x7, UR55 ;  /* 0x000000072a117899 */ /* 0x000fe20008010237 */
[----:B------:R-:W-:Y:S01]  /*1000*/  ULDC.U8 UR26, c[0x0][0x3d8] ;  /* 0x0000f600001a7ab9 */ /* 0x000fe20000000000 */
[----:B-1----:R-:W-:Y:S01]  /*1010*/  IABS R8, R9 ;  /* 0x0000000900087213 */ /* 0x002fe20000000000 */
[----:B------:R-:W-:Y:S01]  /*1020*/  ULDC.64 UR36, c[0x0][0x240] ;  /* 0x0000900000247ab9 */ /* 0x000fe20000000a00 */
[----:B------:R-:W-:Y:S01]  /*1030*/  USEL UR33, UR18, URZ, UP2 ;  /* 0x0000003f12217287 */ /* 0x000fe20009000000 */
[----:B------:R-:W-:Y:S01]  /*1040*/  ISETP.NE.AND P3, PT, R9, RZ, PT ;  /* 0x000000ff0900720c */ /* 0x000fe20003f65270 */
[----:B------:R-:W1:Y:S01]  /*1050*/  I2F.RP R4, R8 ;  /* 0x0000000800047306 */ /* 0x000e620000209400 */
[----:B------:R-:W-:-:S02]  /*1060*/  UISETP.NE.AND UP3, UPT, UR26, URZ, UPT ;  /* 0x0000003f1a00728c */ /* 0x000fc4000bf65270 */
[----:B------:R-:W-:Y:S02]  /*1070*/  UIMAD.WIDE.U32 UR18, UR8, UR36, URZ ;  /* 0x00000024081272a5 */ /* 0x000fe4000f8e003f */
[----:B--2---:R-:W-:Y:S02]  /*1080*/  UIMAD.WIDE.U32 UR30, UR9, UR12, URZ ;  /* 0x0000000c091e72a5 */ /* 0x004fe4000f8e003f */
[----:B------:R-:W-:Y:S02]  /*1090*/  USEL UR35, UR17, URZ, UP2 ;  /* 0x0000003f11237287 */ /* 0x000fe40009000000 */
[----:B------:R-:W-:Y:S02]  /*10a0*/  UIMAD UR48, UR9, UR13, UR31 ;  /* 0x0000000d093072a4 */ /* 0x000fe4000f8e021f */
[----:B------:R-:W-:Y:S01]  /*10b0*/  @!UP1 UIMAD UR9, UR55, UR10, URZ ;  /* 0x0000000a370992a4 */ /* 0x000fe2000f8e023f */
[----:B------:R-:W-:Y:S01]  /*10c0*/  @UP1 ULDC.64 UR12, c[0x0][0x420] ;  /* 0x00010800000c1ab9 */ /* 0x000fe20000000a00 */
[----:B------:R-:W-:Y:S01]  /*10d0*/  USEL UR54, UR14, UR18, !UP1 ;  /* 0x000000120e367287 */ /* 0x000fe2000c800000 */
[----:B-1----:R-:W1:Y:S01]  /*10e0*/  MUFU.RCP R4, R4 ;  /* 0x0000000400047308 */ /* 0x002e620000001000 */
[----:B------:R-:W-:-:S02]  /*10f0*/  @!UP1 UIMAD UR32, UR42, UR11, UR9 ;  /* 0x0000000b2a2092a4 */ /* 0x000fc4000f8e0209 */
[----:B------:R-:W-:Y:S02]  /*1100*/  UIADD3 UR9, UR34, 0x3f, URZ ;  /* 0x0000003f22097890 */ /* 0x000fe4000fffe03f */
[----:B------:R-:W-:Y:S02]  /*1110*/  @UP1 UIMAD.WIDE.U32 UR40, UR8, UR12, URZ ;  /* 0x0000000c082812a5 */ /* 0x000fe4000f8e003f */
[----:B------:R-:W-:Y:S02]  /*1120*/  USHF.R.S32.HI UR20, URZ, 0x1f, UR9 ;  /* 0x0000001f3f147899 */ /* 0x000fe40008011409 */
[----:B------:R-:W-:Y:S02]  /*1130*/  @UP1 UIMAD UR46, UR8, UR13, UR41 ;  /* 0x0000000d082e12a4 */ /* 0x000fe4000f8e0229 */
[----:B------:R-:W-:Y:S02]  /*1140*/  ULEA.HI UR44, UR20, UR9, URZ, 0x6 ;  /* 0x00000009142c7291 */ /* 0x000fe4000f8f303f */
[----:B------:R-:W-:-:S02]  /*1150*/  UIMAD UR9, UR25, UR42, URZ ;  /* 0x0000002a190972a4 */ /* 0x000fc4000f8e023f */
[----:B------:R-:W-:Y:S01]  /*1160*/  UIMAD.WIDE UR10, UR58, UR57, URZ ;  /* 0x000000393a0a72a5 */ /* 0x000fe2000f8e023f */
[----:B-1----:R-:W-:Y:S01]  /*1170*/  VIADD R4, R4, 0xffffffe ;  /* 0x0ffffffe04047836 */ /* 0x002fe20000000000 */
[----:B------:R-:W-:Y:S02]  /*1180*/  UIMAD.WIDE.U32 UR12, UR42, UR56, URZ ;  /* 0x000000382a0c72a5 */ /* 0x000fe4000f8e003f */
[----:B------:R-:W-:Y:S01]  /*1190*/  UIMAD UR9, UR55, UR56, UR9 ;  /* 0x00000038370972a4 */ /* 0x000fe2000f8e0209 */
[----:B------:R-:W1:Y:S01]  /*11a0*/  F2I.FTZ.U32.TRUNC.NTZ R5, R4 ;  /* 0x0000000400057305 */ /* 0x000e62000021f000 */
[----:B------:R-:W-:Y:S02]  /*11b0*/  UIMAD UR17, UR11, UR12, URZ ;  /* 0x0000000c0b1172a4 */ /* 0x000fe4000f8e023f */
[----:B------:R-:W-:Y:S02]  /*11c0*/  UIADD3 UR9, UR13, UR9, URZ ;  /* 0x000000090d097290 */ /* 0x000fe4000fffe03f */
[----:B------:R-:W-:-:S02]  /*11d0*/  UIADD3 UR45, UR15, UR24, URZ ;  /* 0x000000180f2d7290 */ /* 0x000fc4000fffe03f */
[----:B------:R-:W-:Y:S02]  /*11e0*/  UIMAD.WIDE.U32 UR14, UR10, UR12, URZ ;  /* 0x0000000c0a0e72a5 */ /* 0x000fe4000f8e003f */
[----:B------:R-:W-:Y:S02]  /*11f0*/  UIMAD UR9, UR10, UR9, UR17 ;  /* 0x000000090a0972a4 */ /* 0x000fe4000f8e0211 */
[----:B------:R-:W-:Y:S01]  /*1200*/  UIMAD.WIDE.U32 UR12, UR10, UR8, URZ ;  /* 0x000000080a0c72a5 */ /* 0x000fe2000f8e003f */
[----:B------:R-:W-:Y:S01]  /*1210*/  ULDC UR49, c[0x0][0x2c4] ;  /* 0x0000b10000317ab9 */ /* 0x000fe20000000800 */
[----:B------:R-:W-:Y:S01]  /*1220*/  UIADD3 UR43, UR15, UR9, URZ ;  /* 0x000000090f2b7290 */ /* 0x000fe2000fffe03f */
[----:B-1----:R-:W-:Y:S01]  /*1230*/  IMAD.MOV R4, RZ, RZ, -R5 ;  /* 0x000000ffff047224 */ /* 0x002fe200078e0a05 */
[----:B------:R-:W-:Y:S02]  /*1240*/  UIMAD UR17, UR11, UR8, URZ ;  /* 0x000000080b1172a4 */ /* 0x000fe4000f8e023f */
[----:B------:R-:W-:Y:S01]  /*1250*/  USEL UR52, UR14, UR12, !UP1 ;  /* 0x0000000c0e347287 */ /* 0x000fe2000c800000 */
[----:B------:R-:W-:Y:S01]  /*1260*/  IMAD R6, R4, R8, RZ ;  /* 0x0000000804067224 */ /* 0x000fe200078e02ff */
[----:B------:R-:W-:Y:S01]  /*1270*/  @UP3 UIMAD UR9, UR42, UR49, URZ ;  /* 0x000000312a0932a4 */ /* 0x000fe2000f8e023f */
[----:B------:R-:W-:Y:S01]  /*1280*/  IMAD.MOV.U32 R4, RZ, RZ, RZ ;  /* 0x000000ffff047224 */ /* 0x000fe200078e00ff */
[----:B------:R-:W-:-:S02]  /*1290*/  ULOP3.LUT UR12, UR44, 0xffffffc0, URZ, 0xc0, !UPT ;  /* 0xffffffc02c0c7892 */ /* 0x000fc4000f8ec03f */
[----:B------:R-:W-:Y:S01]  /*12a0*/  UISETP.NE.AND UP0, UPT, UR23, -0x1, UPT ;  /* 0xffffffff1700788c */ /* 0x000fe2000bf05270 */
[----:B------:R-:W-:Y:S01]  /*12b0*/  IMAD.HI.U32 R5, R5, R6, R4 ;  /* 0x0000000605057227 */ /* 0x000fe200078e0004 */
[----:B------:R-:W-:Y:S01]  /*12c0*/  MOV R4, R7 ;  /* 0x0000000700047202 */ /* 0x000fe20000000f00 */
[----:B------:R-:W-:Y:S02]  /*12d0*/  @UP1 UIADD3 UR43, UR13, UR17, URZ ;  /* 0x000000110d2b1290 */ /* 0x000fe4000fffe03f */
[----:B------:R-:W-:Y:S02]  /*12e0*/  @UP3 USEL UR9, UR9, UR8, !UP1 ;  /* 0x0000000809093287 */ /* 0x000fe4000c800000 */
[----:B------:R-:W-:Y:S01]  /*12f0*/  IMAD.HI.U32 R6, R5, R4, RZ ;  /* 0x0000000405067227 */ /* 0x000fe200078e00ff */
[----:B------:R-:W-:Y:S01]  /*1300*/  UIADD3 UR17, UR12, -0x40, URZ ;  /* 0xffffffc00c117890 */ /* 0x000fe2000fffe03f */
[----:B------:R-:W-:Y:S02]  /*1310*/  @UP3 ULDC UR13, c[0x0][0x2e4] ;  /* 0x0000b900000d3ab9 */ /* 0x000fe40000000800 */
[----:B------:R-:W-:Y:S01]  /*1320*/  IMAD.MOV R5, RZ, RZ, -R6 ;  /* 0x000000ffff057224 */ /* 0x000fe200078e0a06 */
[----:B------:R-:W-:-:S02]  /*1330*/  @!UP3 UIMAD UR12, UR42, UR57, UR53 ;  /* 0x000000392a0cb2a4 */ /* 0x000fc4000f8e0235 */
[----:B------:R-:W-:Y:S01]  /*1340*/  @UP3 UIMAD UR20, UR53, UR13, UR9 ;  /* 0x0000000d351432a4 */ /* 0x000fe2000f8e0209 */
[C---:B------:R-:W-:Y:S01]  /*1350*/  IMAD R4, R8.reuse, R5, R4 ;  /* 0x0000000508047224 */ /* 0x040fe200078e0204 */
[----:B------:R-:W-:Y:S02]  /*1360*/  USHF.R.S32.HI UR18, URZ, 0x1f, UR17 ;  /* 0x0000001f3f127899 */ /* 0x000fe40008011411 */
[----:B------:R-:W-:Y:S02]  /*1370*/  UIADD3 UR9, UP2, UR17, UR33, URZ ;  /* 0x0000002111097290 */ /* 0x000fe4000ff5e03f */
[----:B------:R-:W-:Y:S01]  /*1380*/  ISETP.GT.U32.AND P1, PT, R8, R4, PT ;  /* 0x000000040800720c */ /* 0x000fe20003f24070 */
[----:B------:R-:W-:Y:S01]  /*1390*/  @!UP3 UIMAD UR20, UR12, UR49, URZ ;  /* 0x000000310c14b2a4 */ /* 0x000fe2000f8e023f */
[----:B------:R-:W-:Y:S01]  /*13a0*/  ULDC.U8 UR27, c[0x0][0x480] ;  /* 0x00012000001b7ab9 */ /* 0x000fe20000000000 */
[----:B------:R-:W-:Y:S02]  /*13b0*/  UIADD3.X UR12, UR18, UR35, URZ, UP2, !UPT ;  /* 0x00000023120c7290 */ /* 0x000fe400097fe43f */
[----:B------:R-:W-:-:S02]  /*13c0*/  UIMAD UR11, UR11, UR9, URZ ;  /* 0x000000090b0b72a4 */ /* 0x000fc4000f8e023f */
[----:B------:R-:W-:Y:S02]  /*13d0*/  @UP0 UIADD3 UR21, UR16, UR23, URZ ;  /* 0x0000001710150290 */ /* 0x000fe4000fffe03f */
[----:B------:R-:W-:Y:S02]  /*13e0*/  @UP0 UIADD3 UR31, UR16, UR23, URZ ;  /* 0x00000017101f0290 */ /* 0x000fe4000fffe03f */
[----:B------:R-:W-:Y:S02]  /*13f0*/  UISETP.NE.AND UP4, UPT, UR27, URZ, UPT ;  /* 0x0000003f1b00728c */ /* 0x000fe4000bf85270 */
[----:B------:R-:W-:Y:S01]  /*1400*/  @!P1 IMAD.IADD R4, R4, 0x1, -R8 ;  /* 0x0000000104049824 */ /* 0x000fe200078e0a08 */
[----:B------:R-:W-:Y:S01]  /*1410*/  @!P1 IADD3 R6, R6, 0x1, RZ ;  /* 0x0000000106069810 */ /* 0x000fe20007ffe0ff */
[----:B------:R-:W-:Y:S01]  /*1420*/  @!UP1 UIADD3 UR46, UR39, UR32, URZ ;  /* 0x00000020272e9290 */ /* 0x000fe2000fffe03f */
[----:B------:R-:W-:Y:S01]  /*1430*/  PLOP3.LUT P1, PT, PT, PT, UP0, 0x80, 0x0 ;  /* 0x000000000000781c */ /* 0x000fe20003f2f008 */
[----:B------:R-:W-:Y:S01]  /*1440*/  @UP0 ULDC.64 UR26, c[0x0][0x248] ;  /* 0x00009200001a0ab9 */ /* 0x000fe20000000a00 */
[----:B------:R-:W-:Y:S01]  /*1450*/  ISETP.GE.U32.AND P0, PT, R4, R8, PT ;  /* 0x000000080400720c */ /* 0x000fe20003f06070 */
[----:B------:R-:W-:Y:S01]  /*1460*/  @UP0 ULDC.64 UR24, c[0x0][0x250] ;  /* 0x0000940000180ab9 */ /* 0x000fe20000000a00 */
[----:B------:R-:W-:Y:S01]  /*1470*/  LOP3.LUT R4, R9, UR53, RZ, 0x3c, !PT ;  /* 0x0000003509047c12 */ /* 0x000fe2000f8e3cff */
[----:B------:R-:W-:-:S02]  /*1480*/  UIMAD.WIDE.U32 UR32, UR10, UR9, URZ ;  /* 0x000000090a2072a5 */ /* 0x000fc4000f8e003f */
[----:B------:R-:W-:Y:S01]  /*1490*/  UIMAD UR9, UR10, UR12, UR11 ;  /* 0x0000000c0a0972a4 */ /* 0x000fe2000f8e020b */
[----:B------:R-:W-:Y:S01]  /*14a0*/  ISETP.GE.AND P2, PT, R4, RZ, PT ;  /* 0x000000ff0400720c */ /* 0x000fe20003f46270 */
[----:B------:R-:W-:Y:S02]  /*14b0*/  UIMAD UR28, UR8, UR37, URZ ;  /* 0x00000025081c72a4 */ /* 0x000fe4000f8e023f */
[----:B------:R-:W-:Y:S02]  /*14c0*/  @UP0 UIMAD.WIDE.U32 UR14, UR21, UR26, URZ ;  /* 0x0000001a150e02a5 */ /* 0x000fe4000f8e003f */
[----:B------:R-:W-:Y:S02]  /*14d0*/  @UP0 UIMAD.WIDE.U32 UR10, UR31, UR24, URZ ;  /* 0x000000181f0a02a5 */ /* 0x000fe4000f8e003f */
[----:B------:R-:W-:Y:S01]  /*14e0*/  UIMAD UR47, UR53, UR58, URZ ;  /* 0x0000003a352f72a4 */ /* 0x000fe2000f8e023f */
[----:B------:R-:W-:Y:S01]  /*14f0*/  @P0 VIADD R6, R6, 0x1 ;  /* 0x0000000106060836 */ /* 0x000fe20000000000 */
[----:B------:R-:W-:Y:S01]  /*1500*/  @UP0 UIMAD UR13, UR21, UR27, URZ ;  /* 0x0000001b150d02a4 */ /* 0x000fe2000f8e023f */
[----:B------:R-:W-:Y:S01]  /*1510*/  PLOP3.LUT P0, PT, PT, PT, UP3, 0x80, 0x0 ;  /* 0x000000000000781c */ /* 0x000fe20003f0f038 */
[----:B------:R-:W-:-:S02]  /*1520*/  @UP0 UIMAD UR12, UR31, UR25, URZ ;  /* 0x000000191f0c02a4 */ /* 0x000fc4000f8e023f */
[----:B------:R-:W-:Y:S01]  /*1530*/  @UP1 UIADD3 UR45, UR19, UR28, URZ ;  /* 0x0000001c132d1290 */ /* 0x000fe2000fffe03f */
[----:B------:R-:W-:Y:S01]  /*1540*/  @!P2 IADD3 R6, -R6, RZ, RZ ;  /* 0x000000ff0606a210 */ /* 0x000fe20007ffe1ff */
[----:B------:R-:W-:Y:S01]  /*1550*/  USEL UR49, UR30, URZ, UP4 ;  /* 0x0000003f1e317287 */ /* 0x000fe2000a000000 */
[----:B------:R-:W-:Y:S01]  /*1560*/  @!P3 LOP3.LUT R6, RZ, R9, RZ, 0x33, !PT ;  /* 0x00000009ff06b212 */ /* 0x000fe200078e33ff */
[----:B------:R-:W-:Y:S02]  /*1570*/  USHF.R.S32.HI UR51, URZ, 0x1f, UR29 ;  /* 0x0000001f3f337899 */ /* 0x000fe4000801141d */
        /* <DEDUP_REMOVED lines=20> */
.L_x_497:
        /* <DEDUP_REMOVED lines=13> */
.L_x_498:
        /* <DEDUP_REMOVED lines=11> */
.L_x_499:
[----:B------:R-:W-:-:S04]  /*1840*/  UIMAD UR8, UR42, UR57, UR53 ;  /* 0x000000392a0872a4 */ /* 0x000fc8000f8e0235 */
[----:B------:R-:W-:-:S12]  /*1850*/  UIMAD UR8, UR8, UR56, URZ ;  /* 0x00000038080872a4 */ /* 0x000fd8000f8e023f */
.L_x_500:
[----:B------:R-:W1:Y:S01]  /*1860*/  S2R R5, SR_TID.X ;  /* 0x0000000000057919 */ /* 0x000e620000002100 */
[----:B------:R-:W2:Y:S01]  /*1870*/  LDC.64 R14, c[0x0][0x420] ;  /* 0x00010800ff0e7b82 */ /* 0x000ea20000000a00 */
[----:B------:R-:W-:Y:S01]  /*1880*/  SHF.R.S32.HI R20, RZ, 0x1f, R244 ;  /* 0x0000001fff147819 */ /* 0x000fe200000114f4 */
[----:B------:R-:W-:Y:S01]  /*1890*/  UIMAD UR9, UR58, UR57, URZ ;  /* 0x000000393a0972a4 */ /* 0x000fe2000f8e023f */
[----:B------:R-:W-:Y:S01]  /*18a0*/  IADD3 R10, P1, R244, UR17, RZ ;  /* 0x00000011f40a7c10 */ /* 0x000fe2000ff3e0ff */
[----:B------:R-:W-:Y:S01]  /*18b0*/  USHF.R.S32.HI UR13, URZ, 0x1f, UR53 ;  /* 0x0000001f3f0d7899 */ /* 0x000fe20008011435 */
[----:B------:R-:W-:Y:S01]  /*18c0*/  BSSY B1, `(.L_x_496) ;  /* 0x00006e5000017945 */ /* 0x000fe20003800000 */
[----:B------:R-:W-:Y:S01]  /*18d0*/  UIADD3 UR19, UR17, UR8, URZ ;  /* 0x0000000811137290 */ /* 0x000fe2000fffe03f */
[----:B------:R-:W-:Y:S01]  /*18e0*/  IADD3.X R11, R20, UR18, RZ, P1, !PT ;  /* 0x00000012140b7c10 */ /* 0x000fe20008ffe4ff */
[----:B------:R-:W-:Y:S01]  /*18f0*/  USHF.L.U32 UR8, UR9, 0x6, URZ ;  /* 0x0000000609087899 */ /* 0x000fe2000800063f */
[----:B------:R-:W-:Y:S01]  /*1900*/  ULDC.64 UR14, c[0x0][0x258] ;  /* 0x00009600000e7ab9 */ /* 0x000fe20000000a00 */
[----:B------:R-:W-:-:S02]  /*1910*/  UIADD3 UR20, UR17, UR20, URZ ;  /* 0x0000001411147290 */ /* 0x000fc4000fffe03f */
[----:B------:R-:W-:Y:S01]  /*1920*/  IMAD R11, R11, UR36, RZ ;  /* 0x000000240b0b7c24 */ /* 0x000fe2000f8e02ff */
[----:B------:R-:W-:Y:S01]  /*1930*/  ULDC.64 UR38, c[0x0][0x2b0] ;  /* 0x0000ac0000267ab9 */ /* 0x000fe20000000a00 */
[----:B------:R-:W-:Y:S01]  /*1940*/  ULDC.64 UR40, c[0x0][0x478] ;  /* 0x00011e0000287ab9 */ /* 0x000fe20000000a00 */
[----:B--2---:R-:W-:Y:S01]  /*1950*/  IMAD R13, R14, UR18, RZ ;  /* 0x000000120e0d7c24 */ /* 0x004fe2000f8e02ff */
[----:B------:R-:W-:-:S03]  /*1960*/  UIMAD.WIDE UR18, UR19, 0x4, UR40 ;  /* 0x00000004131278a5 */ /* 0x000fc6000f8e0228 */
[----:B------:R-:W-:Y:S01]  /*1970*/  IMAD R13, R15, UR17, R13 ;  /* 0x000000110f0d7c24 */ /* 0x000fe2000f8e020d */
[----:B-1----:R-:W-:-:S04]  /*1980*/  SHF.R.S32.HI R7, RZ, 0x1f, R5 ;  /* 0x0000001fff077819 */ /* 0x002fc80000011405 */
[CC--:B------:R-:W-:Y:S02]  /*1990*/  LEA.HI R4, R7.reuse, R5.reuse, RZ, 0x3 ;  /* 0x0000000507047211 */ /* 0x0c0fe400078f18ff */
[----:B------:R-:W-:Y:S02]  /*19a0*/  LEA.HI R7, R7, R5, RZ, 0x5 ;  /* 0x0000000507077211 */ /* 0x000fe400078f28ff */
[----:B------:R-:W-:Y:S02]  /*19b0*/  LOP3.LUT R4, R4, 0xfffffff8, RZ, 0xc0, !PT ;  /* 0xfffffff804047812 */ /* 0x000fe400078ec0ff */
[----:B------:R-:W-:Y:S02]  /*19c0*/  LOP3.LUT R16, R7, 0xffffffe0, RZ, 0xc0, !PT ;  /* 0xffffffe007107812 */ /* 0x000fe400078ec0ff */
[----:B------:R-:W-:Y:S01]  /*19d0*/  SHF.R.S32.HI R12, RZ, 0x5, R7 ;  /* 0x00000005ff0c7819 */ /* 0x000fe20000011407 */
[C---:B------:R-:W-:Y:S02]  /*19e0*/  IMAD.IADD R4, R5.reuse, 0x1, -R4 ;  /* 0x0000000105047824 */ /* 0x040fe400078e0a04 */
[----:B------:R-:W-:-:S02]  /*19f0*/  IMAD.IADD R16, R5, 0x1, -R16 ;  /* 0x0000000105107824 */ /* 0x000fc400078e0a10 */
[----:B------:R-:W-:Y:S02]  /*1a00*/  IMAD.SHL.U32 R4, R4, 0x8, RZ ;  /* 0x0000000804047824 */ /* 0x000fe400078e00ff */
[----:B------:R-:W-:Y:S01]  /*1a10*/  IMAD R12, R12, UR9, R16 ;  /* 0x000000090c0c7c24 */ /* 0x000fe2000f8e0210 */
[----:B------:R-:W-:Y:S01]  /*1a20*/  UIMAD UR9, UR13, UR14, URZ ;  /* 0x0000000e0d0972a4 */ /* 0x000fe2000f8e023f */
[----:B------:R-:W-:Y:S01]  /*1a30*/  IMAD R16, R10, UR37, R11 ;  /* 0x000000250a107c24 */ /* 0x000fe2000f8e020b */
[--C-:B------:R-:W-:Y:S02]  /*1a40*/  SHF.R.S32.HI R5, RZ, 0x1f, R4.reuse ;  /* 0x0000001fff057819 */ /* 0x100fe40000011404 */
[----:B------:R-:W-:Y:S01]  /*1a50*/  IADD3 R8, P0, R4, UR10, RZ ;  /* 0x0000000a04087c10 */ /* 0x000fe2000ff1e0ff */
[----:B------:R-:W-:Y:S01]  /*1a60*/  ULDC.64 UR10, c[0x0][0x428] ;  /* 0x00010a00000a7ab9 */ /* 0x000fe20000000a00 */
[----:B------:R-:W-:Y:S01]  /*1a70*/  UIMAD UR15, UR53, UR15, UR9 ;  /* 0x0000000f350f72a4 */ /* 0x000fe2000f8e0209 */
[----:B------:R-:W-:Y:S01]  /*1a80*/  IMAD.WIDE.U32 R10, R10, UR36, R4 ;  /* 0x000000240a0a7c25 */ /* 0x000fe2000f8e0004 */
[----:B------:R-:W-:Y:S01]  /*1a90*/  IADD3.X R9, R5, UR46, RZ, P0, !PT ;  /* 0x0000002e05097c10 */ /* 0x000fe200087fe4ff */
[----:B------:R-:W-:-:S02]  /*1aa0*/  UIMAD UR12, UR13, UR10, URZ ;  /* 0x0000000a0d0c72a4 */ /* 0x000fc4000f8e023f */
[----:B------:R-:W-:Y:S01]  /*1ab0*/  IMAD.U32 R7, RZ, RZ, UR10 ;  /* 0x0000000aff077e24 */ /* 0x000fe2000f8e00ff */
[----:B------:R-:W-:Y:S01]  /*1ac0*/  UIADD3 UR10, UP1, UP0, UR32, UR8, UR47 ;  /* 0x00000008200a7290 */ /* 0x000fe2000f83e02f */
[----:B------:R-:W-:Y:S01]  /*1ad0*/  IMAD.WIDE.U32 R8, R14, UR17, R8 ;  /* 0x000000110e087c25 */ /* 0x000fe2000f8e0008 */
[----:B------:R-:W-:Y:S01]  /*1ae0*/  UIMAD UR12, UR53, UR11, UR12 ;  /* 0x0000000b350c72a4 */ /* 0x000fe2000f8e020c */
[----:B------:R-:W-:Y:S01]  /*1af0*/  IADD3 R10, P0, R10, UR54, RZ ;  /* 0x000000360a0a7c10 */ /* 0x000fe2000ff1e0ff */
[----:B------:R-:W-:Y:S01]  /*1b00*/  USHF.R.S32.HI UR11, URZ, 0x1f, UR8 ;  /* 0x0000001f3f0b7899 */ /* 0x000fe20008011408 */
[----:B------:R-:W-:Y:S02]  /*1b10*/  IMAD.IADD R9, R9, 0x1, R13 ;  /* 0x0000000109097824 */ /* 0x000fe400078e020d */
[----:B------:R-:W-:Y:S01]  /*1b20*/  IADD3.X R11, R11, UR45, R16, P0, !PT ;  /* 0x0000002d0b0b7c10 */ /* 0x000fe200087fe410 */
[----:B------:R-:W-:Y:S01]  /*1b30*/  UIADD3.X UR8, UR21, UR11, UR50, UP1, UP0 ;  /* 0x0000000b15087290 */ /* 0x000fe20008fe0432 */
[----:B------:R-:W-:Y:S01]  /*1b40*/  IMAD.WIDE.U32 R8, R7, UR53, R8 ;  /* 0x0000003507087c25 */ /* 0x000fe2000f8e0008 */
[----:B------:R-:W-:-:S02]  /*1b50*/  UIADD3 UR9, UP1, UP0, UR49, UR10, UR52 ;  /* 0x0000000a31097290 */ /* 0x000fc4000f83e034 */
[----:B------:R-:W-:Y:S01]  /*1b60*/  UIMAD.WIDE UR20, UR20, 0x4, UR38 ;  /* 0x00000004141478a5 */ /* 0x000fe2000f8e0226 */
        /* <DEDUP_REMOVED lines=8> */
[-C--:B------:R-:W-:Y:S01]  /*1bf0*/  IMAD R13, R20, R14.reuse, RZ ;  /* 0x0000000e140d7224 */ /* 0x080fe200078e02ff */
[----:B------:R-:W-:Y:S01]  /*1c00*/  LEA.HI.X.SX32 R12, R12, UR10, 0x1, P0 ;  /* 0x0000000a0c0c7c11 */ /* 0x000fe200080f0eff */
[----:B------:R-:W-:Y:S01]  /*1c10*/  IMAD.WIDE.U32 R8, R244, R14, R8 ;  /* 0x0000000ef4087225 */ /* 0x000fe200078e0008 */
[C---:B------:R-:W-:Y:S01]  /*1c20*/  LEA R228, P0, R7.reuse, UR8, 0x2 ;  /* 0x0000000807e47c11 */ /* 0x040fe2000f8010ff */
[----:B------:R-:W-:Y:S01]  /*1c30*/  ULDC.64 UR10, c[0x0][0x3e0] ;  /* 0x0000f800000a7ab9 */ /* 0x000fe20000000a00 */
[----:B------:R-:W-:Y:S01]  /*1c40*/  LEA R232, P2, R10, UR12, 0x1 ;  /* 0x0000000c0ae87c11 */ /* 0x000fe2000f8408ff */
[----:B------:R-:W-:Y:S01]  /*1c50*/  IMAD R13, R244, R15, R13 ;  /* 0x0000000ff40d7224 */ /* 0x000fe200078e020d */
[----:B------:R-:W-:Y:S01]  /*1c60*/  LEA.HI.X R229, R7, UR9, R12, 0x2, P0 ;  /* 0x0000000907e57c11 */ /* 0x000fe200080f140c */
[----:B------:R-:W-:Y:S01]  /*1c70*/  VIADD R11, R11, UR15 ;  /* 0x0000000f0b0b7c36 */ /* 0x000fe20008000000 */
[----:B------:R-:W-:Y:S01]  /*1c80*/  PLOP3.LUT P0, PT, PT, PT, UP0, 0x80, 0x0 ;  /* 0x000000000000781c */ /* 0x000fe20003f0f008 */
[----:B------:R-:W-:Y:S01]  /*1c90*/  IMAD.IADD R7, R9, 0x1, R13 ;  /* 0x0000000109077824 */ /* 0x000fe200078e020d */
[----:B------:R-:W-:Y:S01]  /*1ca0*/  LEA R12, P1, R8, UR10, 0x1 ;  /* 0x0000000a080c7c11 */ /* 0x000fe2000f8208ff */
[----:B------:R-:W-:Y:S01]  /*1cb0*/  ULEA.HI.SX32 UR14, UR44, 0xffffffff, 0x1a ;  /* 0xffffffff2c0e7891 */ /* 0x000fe2000f8fd23f */
[----:B------:R-:W-:-:S02]  /*1cc0*/  LEA.HI.X R233, R10, UR13, R11, 0x1, P2 ;  /* 0x0000000d0ae97c11 */ /* 0x000fc400090f0c0b */
[----:B------:R-:W-:-:S07]  /*1cd0*/  LEA.HI.X R13, R8, UR11, R7, 0x1, P1 ;  /* 0x0000000b080d7c11 */ /* 0x000fce00088f0c07 */
[----:B------:R-:W-:Y:S05]  /*1ce0*/  @!P0 BRA `(.L_x_501) ;  /* 0x0000006000648947 */ /* 0x000fea0003800000 */
[----:B------:R-:W-:Y:S01]  /*1cf0*/  UIMAD UR10, UR51, UR26, URZ ;  /* 0x0000001a330a72a4 */ /* 0x000fe2000f8e023f */
[----:B------:R-:W-:Y:S01]  /*1d00*/  IMAD.U32 R8, RZ, RZ, UR26 ;  /* 0x0000001aff087e24 */ /* 0x000fe2000f8e00ff */
[----:B------:R-:W-:Y:S01]  /*1d10*/  UIMAD UR9, UR51, UR24, URZ ;  /* 0x00000018330972a4 */ /* 0x000fe2000f8e023f */
[----:B------:R-:W-:Y:S01]  /*1d20*/  IMAD.U32 R7, RZ, RZ, UR24 ;  /* 0x00000018ff077e24 */ /* 0x000fe2000f8e00ff */
[----:B------:R-:W-:Y:S01]  /*1d30*/  UMOV UR8, UR14 ;  /* 0x0000000e00087c82 */ /* 0x000fe20008000000 */
[--C-:B------:R-:W-:Y:S01]  /*1d40*/  IMAD.WIDE.U32 R8, R8, UR29, R4.reuse ;  /* 0x0000001d08087c25 */ /* 0x100fe2000f8e0004 */
[----:B------:R-:W-:Y:S01]  /*1d50*/  UIMAD UR10, UR29, UR27, UR10 ;  /* 0x0000001b1d0a72a4 */ /* 0x000fe2000f8e020a */
[----:B------:R-:W1:Y:S01]  /*1d60*/  LDC R247, c[0x0][0x270] ;  /* 0x00009c00fff77b82 */ /* 0x000e620000000800 */
[----:B------:R-:W-:Y:S01]  /*1d70*/  UIMAD UR11, UR8, -0x40, UR34 ;  /* 0xffffffc0080b78a4 */ /* 0x000fe2000f8e0222 */
[----:B------:R-:W-:Y:S01]  /*1d80*/  IMAD.WIDE.U32 R4, R7, UR29, R4 ;  /* 0x0000001d07047c25 */ /* 0x000fe2000f8e0004 */
[----:B------:R-:W-:Y:S01]  /*1d90*/  UIMAD UR17, UR22, -0x40, UR5 ;  /* 0xffffffc0161178a4 */ /* 0x000fe2000f8e0205 */
[----:B------:R-:W-:Y:S01]  /*1da0*/  IADD3 R8, P3, R8, UR30, RZ ;  /* 0x0000001e08087c10 */ /* 0x000fe2000ff7e0ff */
[----:B------:R-:W-:Y:S01]  /*1db0*/  UIMAD UR9, UR29, UR25, UR9 ;  /* 0x000000191d0972a4 */ /* 0x000fe2000f8e0209 */
[----:B------:R-:W-:Y:S01]  /*1dc0*/  VIADD R16, R244, 0x20 ;  /* 0x00000020f4107836 */ /* 0x000fe20000000000 */
[----:B------:R-:W-:Y:S01]  /*1dd0*/  IADD3 R10, P1, R4, UR28, RZ ;  /* 0x0000001c040a7c10 */ /* 0x000fe2000ff3e0ff */
[----:B------:R-:W-:Y:S01]  /*1de0*/  IMAD.U32 R11, RZ, RZ, UR10 ;  /* 0x0000000aff0b7e24 */ /* 0x000fe2000f8e00ff */
[----:B------:R-:W-:Y:S01]  /*1df0*/  ULDC.64 UR14, c[0x0][0x260] ;  /* 0x00009800000e7ab9 */ /* 0x000fe20000000a00 */
[----:B------:R-:W-:Y:S01]  /*1e00*/  IMAD.MOV.U32 R234, RZ, RZ, R12 ;  /* 0x000000ffffea7224 */ /* 0x000fe200078e000c */
[C---:B------:R-:W-:Y:S01]  /*1e10*/  ISETP.GE.AND P2, PT, R16.reuse, UR11, PT ;  /* 0x0000000b10007c0c */ /* 0x040fe2000bf46270 */
[----:B------:R-:W-:Y:S01]  /*1e20*/  IMAD.U32 R4, RZ, RZ, UR9 ;  /* 0x00000009ff047e24 */ /* 0x000fe2000f8e00ff */
[----:B------:R-:W-:Y:S01]  /*1e30*/  ISETP.GE.AND P0, PT, R16, UR17, PT ;  /* 0x0000001110007c0c */ /* 0x000fe2000bf06270 */
[----:B------:R-:W-:Y:S01]  /*1e40*/  IMAD.SHL.U32 R16, R15, 0x40, RZ ;  /* 0x000000400f107824 */ /* 0x000fe200078e00ff */
[----:B------:R-:W-:Y:S01]  /*1e50*/  IADD3.X R9, R9, UR31, R11, P3, !PT ;  /* 0x0000001f09097c10 */ /* 0x000fe20009ffe40b */
[----:B------:R-:W-:Y:S01]  /*1e60*/  IMAD.WIDE.U32 R14, R14, 0x40, RZ ;  /* 0x000000400e0e7825 */ /* 0x000fe200078e00ff */
[----:B------:R-:W-:Y:S01]  /*1e70*/  IADD3.X R11, R5, UR35, R4, P1, !PT ;  /* 0x00000023050b7c10 */ /* 0x000fe20008ffe404 */
[----:B------:R-:W-:Y:S01]  /*1e80*/  ULDC.64 UR12, c[0x0][0x268] ;  /* 0x00009a00000c7ab9 */ /* 0x000fe20000000a00 */
[----:B------:R-:W-:Y:S01]  /*1e90*/  ISETP.GE.AND P1, PT, R244, UR17, PT ;  /* 0x00000011f4007c0c */ /* 0x000fe2000bf26270 */
[----:B------:R-:W-:Y:S01]  /*1ea0*/  IMAD R4, R17, UR14, RZ ;  /* 0x0000000e11047c24 */ /* 0x000fe2000f8e02ff */
[----:B------:R-:W-:Y:S01]  /*1eb0*/  USHF.L.U32 UR9, UR37, 0x6, URZ ;  /* 0x0000000625097899 */ /* 0x000fe2000800063f */
[----:B------:R-:W-:Y:S01]  /*1ec0*/  IMAD.MOV.U32 R235, RZ, RZ, R13 ;  /* 0x000000ffffeb7224 */ /* 0x000fe200078e000d */
[----:B------:R-:W-:Y:S01]  /*1ed0*/  UMOV UR10, UR20 ;  /* 0x00000014000a7c82 */ /* 0x000fe20008000000 */
[----:B------:R-:W-:-:S02]  /*1ee0*/  IMAD R13, R6, UR15, R4 ;  /* 0x0000000f060d7c24 */ /* 0x000fc4000f8e0204 */
[----:B------:R-:W-:Y:S01]  /*1ef0*/  IMAD.MOV.U32 R240, RZ, RZ, 0x7f800000 ;  /* 0x7f800000fff07424 */ /* 0x000fe200078e00ff */
[----:B------:R-:W2:Y:S01]  /*1f00*/  @!P0 LDC.64 R24, c[0x0][0x218] ;  /* 0x00008600ff188b82 */ /* 0x000ea20000000a00 */
[----:B------:R-:W-:Y:S01]  /*1f10*/  IMAD.WIDE.U32 R4, R6, UR14, R8 ;  /* 0x0000000e06047c25 */ /* 0x000fe2000f8e0008 */
[----:B------:R-:W-:-:S03]  /*1f20*/  @!P2 IADD3 R8, P3, R234, R14, RZ ;  /* 0x0000000eea08a210 */ /* 0x000fc60007f7e0ff */
[----:B------:R-:W-:Y:S01]  /*1f30*/  IMAD.MOV.U32 R241, RZ, RZ, 0x7f800000 ;  /* 0x7f800000fff17424 */ /* 0x000fe200078e00ff */
[C---:B------:R-:W-:Y:S01]  /*1f40*/  @!P0 IADD3 R14, P4, R244.reuse, 0x20, RZ ;  /* 0x00000020f40e8810 */ /* 0x040fe20007f9e0ff */
[----:B------:R-:W-:Y:S01]  /*1f50*/  VIADD R7, R249, 0x8 ;  /* 0x00000008f9077836 */ /* 0x000fe20000000000 */
[----:B------:R-:W-:Y:S01]  /*1f60*/  @!P2 IADD3.X R9, R235, R15, R16, P3, !PT ;  /* 0x0000000feb09a210 */ /* 0x000fe20001ffe410 */
[----:B------:R-:W-:Y:S01]  /*1f70*/  IMAD.IADD R5, R5, 0x1, R13 ;  /* 0x0000000105057824 */ /* 0x000fe200078e020d */
[----:B------:R-:W-:Y:S01]  /*1f80*/  @!P0 IADD3 R16, P3, R244, 0x20, RZ ;  /* 0x00000020f4108810 */ /* 0x000fe20007f7e0ff */
[--C-:B------:R-:W-:Y:S01]  /*1f90*/  @!P0 IMAD.X R18, RZ, RZ, R20.reuse, P4 ;  /* 0x000000ffff128224 */ /* 0x100fe200020e0614 */
[----:B------:R-:W-:Y:S01]  /*1fa0*/  PLOP3.LUT P4, PT, PT, PT, UP4, 0x80, 0x0 ;  /* 0x000000000000781c */ /* 0x000fe20003f8f048 */
[----:B------:R-:W3:Y:S01]  /*1fb0*/  @!P1 LDC.64 R22, c[0x0][0x220] ;  /* 0x00008800ff169b82 */ /* 0x000ee20000000a00 */
[----:B------:R-:W-:Y:S01]  /*1fc0*/  ISETP.GE.AND P6, PT, R7, UR11, PT ;  /* 0x0000000b07007c0c */ /* 0x000fe2000bfc6270 */
[----:B------:R-:W-:Y:S01]  /*1fd0*/  @!P0 IMAD R18, R18, UR26, RZ ;  /* 0x0000001a12128c24 */ /* 0x000fe2000f8e02ff */
[----:B------:R-:W-:Y:S01]  /*1fe0*/  CS2R R190, SRZ ;  /* 0x0000000000be7805 */ /* 0x000fe2000001ff00 */
[----:B------:R-:W-:Y:S01]  /*1ff0*/  @!P0 IMAD.X R15, RZ, RZ, R20, P3 ;  /* 0x000000ffff0f8224 */ /* 0x000fe200018e0614 */
[----:B------:R-:W-:Y:S01]  /*2000*/  ISETP.GE.AND P3, PT, R244, UR11, PT ;  /* 0x0000000bf4007c0c */ /* 0x000fe2000bf66270 */
[----:B------:R-:W-:Y:S01]  /*2010*/  IMAD R7, R17, UR12, RZ ;  /* 0x0000000c11077c24 */ /* 0x000fe2000f8e02ff */
[----:B------:R-:W-:Y:S01]  /*2020*/  CS2R R188, SRZ ;  /* 0x0000000000bc7805 */ /* 0x000fe2000001ff00 */
[----:B------:R-:W-:Y:S01]  /*2030*/  @!P0 IMAD R26, R14, UR27, R18 ;  /* 0x0000001b0e1a8c24 */ /* 0x000fe2000f8e0212 */
[----:B------:R-:W-:Y:S01]  /*2040*/  CS2R R194, SRZ ;  /* 0x0000000000c27805 */ /* 0x000fe2000001ff00 */
[----:B------:R-:W4:Y:S01]  /*2050*/  @!P1 LDC.64 R18, c[0x0][0x218] ;  /* 0x00008600ff129b82 */ /* 0x000f220000000a00 */
[----:B------:R-:W-:-:S07]  /*2060*/  IMAD R12, R6, UR13, R7 ;  /* 0x0000000d060c7c24 */ /* 0x000fce000f8e0207 */
[----:B------:R-:W-:Y:S01]  /*2070*/  @P4 BAR.SYNC.DEFER_BLOCKING 0x0 ;  /* 0x0000000000004b1d */ /* 0x000fe20000010000 */
[----:B------:R-:W-:Y:S01]  /*2080*/  IMAD.WIDE.U32 R6, R6, UR12, R10 ;  /* 0x0000000c06067c25 */ /* 0x000fe2000f8e000a */
[----:B------:R-:W-:-:S03]  /*2090*/  UIMAD.WIDE.U32 UR12, UR36, 0x40, URZ ;  /* 0x00000040240c78a5 */ /* 0x000fc6000f8e003f */
[----:B------:R-:W-:Y:S01]  /*20a0*/  IMAD.IADD R7, R7, 0x1, R12 ;  /* 0x0000000107077824 */ /* 0x000fe200078e020c */
[----:B------:R-:W-:Y:S01]  /*20b0*/  CS2R R192, SRZ ;  /* 0x0000000000c07805 */ /* 0x000fe2000001ff00 */
[----:B------:R-:W-:Y:S01]  /*20c0*/  @!P0 IMAD R17, R15, UR24, RZ ;  /* 0x000000180f118c24 */ /* 0x000fe2000f8e02ff */
[----:B------:R-:W-:Y:S01]  /*20d0*/  CS2R R186, SRZ ;  /* 0x0000000000ba7805 */ /* 0x000fe2000001ff00 */
[----:B------:R-:W-:Y:S01]  /*20e0*/  @!P0 IMAD.MOV.U32 R10, RZ, RZ, R6 ;  /* 0x000000ffff0a8224 */ /* 0x000fe200078e0006 */
[----:B------:R-:W-:Y:S01]  /*20f0*/  CS2R R184, SRZ ;  /* 0x0000000000b87805 */ /* 0x000fe2000001ff00 */
[----:B------:R-:W-:Y:S01]  /*2100*/  @!P0 IMAD.MOV.U32 R11, RZ, RZ, R7 ;  /* 0x000000ffff0b8224 */ /* 0x000fe200078e0007 */
[----:B------:R-:W-:Y:S01]  /*2110*/  CS2R R182, SRZ ;  /* 0x0000000000b67805 */ /* 0x000fe2000001ff00 */
[C---:B------:R-:W-:Y:S01]  /*2120*/  @!P0 IMAD R27, R16.reuse, UR25, R17 ;  /* 0x00000019101b8c24 */ /* 0x040fe2000f8e0211 */
[----:B------:R-:W-:Y:S01]  /*2130*/  CS2R R180, SRZ ;  /* 0x0000000000b47805 */ /* 0x000fe2000001ff00 */
[----:B------:R-:W-:Y:S01]  /*2140*/  @!P0 IMAD.MOV.U32 R12, RZ, RZ, R4 ;  /* 0x000000ffff0c8224 */ /* 0x000fe200078e0004 */
[----:B------:R-:W-:Y:S01]  /*2150*/  CS2R R174, SRZ ;  /* 0x0000000000ae7805 */ /* 0x000fe2000001ff00 */
[----:B------:R-:W-:Y:S01]  /*2160*/  @!P0 IMAD.MOV.U32 R13, RZ, RZ, R5 ;  /* 0x000000ffff0d8224 */ /* 0x000fe200078e0005 */
[----:B------:R-:W-:Y:S01]  /*2170*/  CS2R R172, SRZ ;  /* 0x0000000000ac7805 */ /* 0x000fe2000001ff00 */
[----:B------:R-:W-:Y:S01]  /*2180*/  @!P0 IMAD.WIDE.U32 R16, R16, UR24, R10 ;  /* 0x0000001810108c25 */ /* 0x000fe2000f8e000a */
[----:B------:R-:W-:-:S02]  /*2190*/  CS2R R178, SRZ ;  /* 0x0000000000b27805 */ /* 0x000fc4000001ff00 */
[----:B------:R-:W-:Y:S02]  /*21a0*/  CS2R R176, SRZ ;  /* 0x0000000000b07805 */ /* 0x000fe4000001ff00 */
[----:B------:R-:W-:Y:S01]  /*21b0*/  CS2R R170, SRZ ;  /* 0x0000000000aa7805 */ /* 0x000fe2000001ff00 */
[----:B------:R-:W-:Y:S01]  /*21c0*/  @!P1 IMAD R10, R20, UR26, RZ ;  /* 0x0000001a140a9c24 */ /* 0x000fe2000f8e02ff */
[----:B------:R1:W-:Y:S01]  /*21d0*/  @P3 STS.128 [R231+0x8000], RZ ;  /* 0x008000ffe7003388 */ /* 0x0003e20000000c00 */
[----:B------:R-:W-:Y:S01]  /*21e0*/  @!P0 IMAD.WIDE.U32 R14, R14, UR26, R12 ;  /* 0x0000001a0e0e8c25 */ /* 0x000fe2000f8e000c */
[----:B------:R-:W-:Y:S02]  /*21f0*/  CS2R R168, SRZ ;  /* 0x0000000000a87805 */ /* 0x000fe4000001ff00 */
[----:B------:R-:W-:Y:S01]  /*2200*/  CS2R R166, SRZ ;  /* 0x0000000000a67805 */ /* 0x000fe2000001ff00 */
[----:B------:R1:W-:Y:S01]  /*2210*/  @P3 STS.128 [R231+0xa000], RZ ;  /* 0x00a000ffe7003388 */ /* 0x0003e20000000c00 */
[C---:B------:R-:W-:Y:S01]  /*2220*/  @!P1 IMAD R10, R244.reuse, UR27, R10 ;  /* 0x0000001bf40a9c24 */ /* 0x040fe2000f8e020a */
[----:B------:R-:W-:Y:S01]  /*2230*/  CS2R R164, SRZ ;  /* 0x0000000000a47805 */ /* 0x000fe2000001ff00 */
[----:B------:R-:W-:Y:S01]  /*2240*/  @!P1 IMAD.WIDE.U32 R12, R244, UR26, R4 ;  /* 0x0000001af40c9c25 */ /* 0x000fe2000f8e0004 */
[----:B------:R1:W-:Y:S01]  /*2250*/  @P3 STS.128 [R231+0xc000], RZ ;  /* 0x00c000ffe7003388 */ /* 0x0003e20000000c00 */
[----:B------:R-:W-:-:S02]  /*2260*/  @!P2 IADD3 R4, P5, R232, UR12, RZ ;  /* 0x0000000ce804ac10 */ /* 0x000fc4000ffbe0ff */
[----:B------:R-:W-:Y:S01]  /*2270*/  CS2R R158, SRZ ;  /* 0x00000000009e7805 */ /* 0x000fe2000001ff00 */
[----:B------:R-:W-:Y:S01]  /*2280*/  IMAD.U32 R5, RZ, RZ, UR9 ;  /* 0x00000009ff057e24 */ /* 0x000fe2000f8e00ff */
[----:B------:R1:W-:Y:S01]  /*2290*/  @P3 STS.128 [R231+0xe000], RZ ;  /* 0x00e000ffe7003388 */ /* 0x0003e20000000c00 */
[----:B------:R-:W-:Y:S01]  /*22a0*/  @!P1 IMAD.IADD R11, R13, 0x1, R10 ;  /* 0x000000010d0b9824 */ /* 0x000fe200078e020a */
[C---:B----4-:R-:W-:Y:S01]  /*22b0*/  @!P1 LEA R10, P4, R12.reuse, R18, 0x1 ;  /* 0x000000120c0a9211 */ /* 0x050fe200078808ff */
[----:B------:R-:W-:Y:S01]  /*22c0*/  UMOV UR9, UR21 ;  /* 0x0000001500097c82 */ /* 0x000fe20008000000 */
[----:B------:R-:W-:Y:S01]  /*22d0*/  @!PT LDS RZ, [RZ] ;  /* 0x00000000fffff984 */ /* 0x000fe20000000800 */
[----:B------:R-:W-:Y:S01]  /*22e0*/  @!PT LDS RZ, [RZ] ;  /* 0x00000000fffff984 */ /* 0x000fe20000000800 */
[----:B------:R-:W-:Y:S01]  /*22f0*/  @!PT LDS RZ, [RZ] ;  /* 0x00000000fffff984 */ /* 0x000fe20000000800 */
[----:B------:R-:W-:Y:S01]  /*2300*/  @!P3 LDGSTS.E.BYPASS.LTC128B.128 [R231+0x8000], desc[UR6][R234.64] ;  /* 0x08000000eae7bfae */ /* 0x000fe2000b901d46 */
[----:B------:R-:W-:Y:S01]  /*2310*/  @!P2 IADD3.X R5, R233, UR13, R5, P5, !PT ;  /* 0x0000000de905ac10 */ /* 0x000fe2000affe405 */
[----:B------:R-:W-:Y:S01]  /*2320*/  IMAD.SHL.U32 R243, R249, 0x4, RZ ;  /* 0x00000004f9f37824 */ /* 0x000fe200078e00ff */
[----:B------:R-:W-:Y:S01]  /*2330*/  @!P1 LEA.HI.X R11, R12, R19, R11, 0x1, P4 ;  /* 0x000000130c0b9211 */ /* 0x000fe200020f0c0b */
[----:B------:R-:W-:Y:S01]  /*2340*/  @!P3 LDGSTS.E.BYPASS.LTC128B.128 [R231+0xa000], desc[UR6][R234.64+0x80] ;  /* 0x0a000080eae7bfae */ /* 0x000fe2000b901d46 */
[----:B------:R-:W-:Y:S01]  /*2350*/  @!P1 IMAD.WIDE.U32 R12, R244, UR24, R6 ;  /* 0x00000018f40c9c25 */ /* 0x000fe2000f8e0006 */
[----:B------:R-:W-:-:S02]  /*2360*/  CS2R R156, SRZ ;  /* 0x00000000009c7805 */ /* 0x000fc4000001ff00 */
[----:B------:R-:W-:Y:S01]  /*2370*/  CS2R R162, SRZ ;  /* 0x0000000000a27805 */ /* 0x000fe2000001ff00 */
[----:B------:R-:W-:Y:S01]  /*2380*/  @!P3 LDGSTS.E.BYPASS.LTC128B.128 [R231+0xc000], desc[UR6][R234.64+0x100] ;  /* 0x0c000100eae7bfae */ /* 0x000fe2000b901d46 */
[----:B------:R-:W-:Y:S01]  /*2390*/  @!P0 IMAD.IADD R6, R15, 0x1, R26 ;  /* 0x000000010f068824 */ /* 0x000fe200078e021a */
[----:B------:R-:W-:Y:S02]  /*23a0*/  CS2R R160, SRZ ;  /* 0x0000000000a07805 */ /* 0x000fe4000001ff00 */
[----:B------:R-:W-:Y:S01]  /*23b0*/  CS2R R154, SRZ ;  /* 0x00000000009a7805 */ /* 0x000fe2000001ff00 */
[----:B------:R-:W-:Y:S01]  /*23c0*/  @!P3 LDGSTS.E.BYPASS.LTC128B.128 [R231+0xe000], desc[UR6][R234.64+0x180] ;  /* 0x0e000180eae7bfae */ /* 0x000fe2000b901d46 */
[----:B------:R-:W-:Y:S02]  /*23d0*/  CS2R R152, SRZ ;  /* 0x0000000000987805 */ /* 0x000fe4000001ff00 */
[----:B------:R-:W-:Y:S02]  /*23e0*/  CS2R R150, SRZ ;  /* 0x0000000000967805 */ /* 0x000fe4000001ff00 */
[----:B------:R-:W-:Y:S01]  /*23f0*/  CS2R R148, SRZ ;  /* 0x0000000000947805 */ /* 0x000fe2000001ff00 */
[----:B------:R4:W-:Y:S01]  /*2400*/  @P2 STS.128 [R231+0x9000], RZ ;  /* 0x009000ffe7002388 */ /* 0x0009e20000000c00 */
[----:B------:R-:W-:-:S02]  /*2410*/  CS2R R142, SRZ ;  /* 0x00000000008e7805 */ /* 0x000fc4000001ff00 */
[----:B------:R-:W-:Y:S02]  /*2420*/  CS2R R140, SRZ ;  /* 0x00000000008c7805 */ /* 0x000fe4000001ff00 */
[----:B------:R-:W-:Y:S01]  /*2430*/  CS2R R146, SRZ ;  /* 0x0000000000927805 */ /* 0x000fe2000001ff00 */
[----:B------:R4:W-:Y:S01]  /*2440*/  @P2 STS.128 [R231+0xb000], RZ ;  /* 0x00b000ffe7002388 */ /* 0x0009e20000000c00 */
        /* <DEDUP_REMOVED lines=11> */
[----:B------:R-:W-:Y:S01]  /*2500*/  @!PT LDS RZ, [RZ] ;  /* 0x00000000fffff984 */ /* 0x000fe20000000800 */
[----:B------:R-:W-:Y:S01]  /*2510*/  @!PT LDS RZ, [RZ] ;  /* 0x00000000fffff984 */ /* 0x000fe20000000800 */
[----:B------:R-:W-:Y:S01]  /*2520*/  @!PT LDS RZ, [RZ] ;  /* 0x00000000fffff984 */ /* 0x000fe20000000800 */
[----:B------:R-:W-:Y:S01]  /*2530*/  @!P2 LDGSTS.E.BYPASS.LTC128B.128 [R231+0x9000], desc[UR6][R8.64] ;  /* 0x0900000008e7afae */ /* 0x000fe2000b901d46 */
[----:B------:R-:W-:-:S02]  /*2540*/  CS2R R74, SRZ ;  /* 0x00000000004a7805 */ /* 0x000fc4000001ff00 */
[----:B------:R-:W-:Y:S02]  /*2550*/  CS2R R72, SRZ ;  /* 0x0000000000487805 */ /* 0x000fe4000001ff00 */
[----:B------:R-:W-:Y:S01]  /*2560*/  CS2R R70, SRZ ;  /* 0x0000000000467805 */ /* 0x000fe2000001ff00 */
[----:B------:R-:W-:Y:S01]  /*2570*/  @!P2 LDGSTS.E.BYPASS.LTC128B.128 [R231+0xb000], desc[UR6][R8.64+0x80] ;  /* 0x0b00008008e7afae */ /* 0x000fe2000b901d46 */
[----:B------:R-:W-:Y:S02]  /*2580*/  CS2R R68, SRZ ;  /* 0x0000000000447805 */ /* 0x000fe4000001ff00 */
[----:B------:R-:W-:Y:S02]  /*2590*/  CS2R R62, SRZ ;  /* 0x00000000003e7805 */ /* 0x000fe4000001ff00 */
[----:B------:R-:W-:Y:S01]  /*25a0*/  CS2R R60, SRZ ;  /* 0x00000000003c7805 */ /* 0x000fe2000001ff00 */
[----:B------:R-:W-:Y:S01]  /*25b0*/  @!P2 LDGSTS.E.BYPASS.LTC128B.128 [R231+0xd000], desc[UR6][R8.64+0x100] ;  /* 0x0d00010008e7afae */ /* 0x000fe2000b901d46 */
[----:B------:R-:W-:-:S02]  /*25c0*/  CS2R R66, SRZ ;  /* 0x0000000000427805 */ /* 0x000fc4000001ff00 */
[----:B------:R-:W-:Y:S02]  /*25d0*/  CS2R R64, SRZ ;  /* 0x0000000000407805 */ /* 0x000fe4000001ff00 */
[----:B------:R-:W-:Y:S01]  /*25e0*/  CS2R R58, SRZ ;  /* 0x00000000003a7805 */ /* 0x000fe2000001ff00 */
[----:B------:R2:W-:Y:S01]  /*25f0*/  @!P2 LDGSTS.E.BYPASS.LTC128B.128 [R231+0xf000], desc[UR6][R8.64+0x180] ;  /* 0x0f00018008e7afae */ /* 0x0005e2000b901d46 */
[----:B------:R-:W-:Y:S02]  /*2600*/  CS2R R56, SRZ ;  /* 0x0000000000387805 */ /* 0x000fe4000001ff00 */
[----:B------:R-:W-:Y:S02]  /*2610*/  CS2R R54, SRZ ;  /* 0x0000000000367805 */ /* 0x000fe4000001ff00 */
[----:B------:R-:W-:Y:S01]  /*2620*/  CS2R R52, SRZ ;  /* 0x0000000000347805 */ /* 0x000fe2000001ff00 */
[----:B------:R4:W-:Y:S01]  /*2630*/  @P3 STS.128 [R231], RZ ;  /* 0x000000ffe7003388 */ /* 0x0009e20000000c00 */
        /* <DEDUP_REMOVED lines=18> */
[----:B------:R-:W-:Y:S01]  /*2760*/  @!P3 LDGSTS.E.BYPASS.LTC128B.128 [R231], desc[UR6][R232.64] ;  /* 0x00000000e8e7bfae */ /* 0x000fe2000b901d46 */
[----:B------:R-:W-:-:S03]  /*2770*/  ULDC UR17, c[0x0][0x2dc] ;  /* 0x0000b70000117ab9 */ /* 0x000fc60000000800 */
[----:B------:R-:W-:Y:S01]  /*2780*/  @!P3 LDGSTS.E.BYPASS.LTC128B.128 [R231+0x2000], desc[UR6][R232.64+0x80] ;  /* 0x02000080e8e7bfae */ /* 0x000fe2000b901d46 */
[----:B--2---:R-:W-:-:S03]  /*2790*/  @!P1 IMAD R8, R20, UR24, RZ ;  /* 0x0000001814089c24 */ /* 0x004fc6000f8e02ff */
[----:B------:R-:W-:Y:S01]  /*27a0*/  @!P3 LDGSTS.E.BYPASS.LTC128B.128 [R231+0x4000], desc[UR6][R232.64+0x100] ;  /* 0x04000100e8e7bfae */ /* 0x000fe2000b901d46 */
[----:B------:R-:W2:Y:S01]  /*27b0*/  @!P0 LDC.64 R20, c[0x0][0x220] ;  /* 0x00008800ff148b82 */ /* 0x000ea20000000a00 */
[----:B------:R-:W-:Y:S02]  /*27c0*/  @!P1 IMAD R18, R244, UR25, R8 ;  /* 0x00000019f4129c24 */ /* 0x000fe4000f8e0208 */
[----:B------:R-:W-:Y:S01]  /*27d0*/  @!P3 LDGSTS.E.BYPASS.LTC128B.128 [R231+0x6000], desc[UR6][R232.64+0x180] ;  /* 0x06000180e8e7bfae */ /* 0x000fe2000b901d46 */
[----:B------:R-:W-:-:S03]  /*27e0*/  @!P0 LEA R8, P4, R14, R24, 0x1 ;  /* 0x000000180e088211 */ /* 0x000fc600078808ff */
[----:B------:R4:W-:Y:S01]  /*27f0*/  @P2 STS.128 [R231+0x1000], RZ ;  /* 0x001000ffe7002388 */ /* 0x0009e20000000c00 */
[----:B------:R-:W-:-:S03]  /*2800*/  @!P0 LEA.HI.X R9, R14, R25, R6, 0x1, P4 ;  /* 0x000000190e098211 */ /* 0x000fc600020f0c06 */
        /* <DEDUP_REMOVED lines=9> */
[----:B------:R1:W-:Y:S01]  /*28a0*/  @!P2 LDGSTS.E.BYPASS.LTC128B.128 [R231+0x7000], desc[UR6][R4.64+0x180] ;  /* 0x0700018004e7afae */ /* 0x0003e2000b901d46 */
[----:B---3--:R-:W-:-:S03]  /*28b0*/  @!P1 LEA R6, P2, R12, R22, 0x1 ;  /* 0x000000160c069211 */ /* 0x008fc600078408ff */
        /* <DEDUP_REMOVED lines=8> */
[----:B------:R-:W-:Y:S01]  /*2940*/  @!P1 LDGSTS.E.BYPASS.LTC128B.128 [R231+0x12000], desc[UR6][R10.64+0x80] ;  /* 0x120000800ae79fae */ /* 0x000fe2000b901d46 */
[----:B-1----:R-:W-:-:S03]  /*2950*/  @!P1 IMAD.IADD R4, R13, 0x1, R18 ;  /* 0x000000010d049824 */ /* 0x002fc600078e0212 */
[----:B------:R-:W-:Y:S01]  /*2960*/  @!P1 LDGSTS.E.BYPASS.LTC128B.128 [R231+0x14000], desc[UR6][R10.64+0x100] ;  /* 0x140001000ae79fae */ /* 0x000fe2000b901d46 */
[----:B------:R-:W-:-:S03]  /*2970*/  @!P0 IMAD.IADD R5, R17, 0x1, R27 ;  /* 0x0000000111058824 */ /* 0x000fc600078e021b */
[----:B------:R-:W-:Y:S01]  /*2980*/  @!P1 LDGSTS.E.BYPASS.LTC128B.128 [R231+0x16000], desc[UR6][R10.64+0x180] ;  /* 0x160001800ae79fae */ /* 0x000fe2000b901d46 */
[----:B------:R-:W-:Y:S02]  /*2990*/  @!P1 LEA.HI.X R7, R12, R23, R4, 0x1, P2 ;  /* 0x000000170c079211 */ /* 0x000fe400010f0c04 */
[C---:B--2---:R-:W-:Y:S01]  /*29a0*/  @!P0 LEA R4, P2, R16.reuse, R20, 0x1 ;  /* 0x0000001410048211 */ /* 0x044fe200078408ff */
[----:B------:R4:W-:Y:S03]  /*29b0*/  @P0 STS.128 [R231+0x11000], RZ ;  /* 0x011000ffe7000388 */ /* 0x0009e60000000c00 */
[----:B------:R-:W-:Y:S01]  /*29c0*/  @!P0 LEA.HI.X R5, R16, R21, R5, 0x1, P2 ;  /* 0x0000001510058211 */ /* 0x000fe200010f0c05 */
[----:B------:R4:W-:Y:S01]  /*29d0*/  @P0 STS.128 [R231+0x13000], RZ ;  /* 0x013000ffe7000388 */ /* 0x0009e20000000c00 */
[----:B------:R-:W-:-:S03]  /*29e0*/  ISETP.GE.AND P2, PT, R249, UR11, PT ;  /* 0x0000000bf9007c0c */ /* 0x000fc6000bf46270 */
        /* <DEDUP_REMOVED lines=18> */
[----:B-1----:R-:W-:-:S03]  /*2b10*/  SHF.R.S32.HI R8, RZ, 0x1f, R249 ;  /* 0x0000001fff087819 */ /* 0x002fc600000114f9 */
        /* <DEDUP_REMOVED lines=9> */
[----:B------:R4:W-:Y:S04]  /*2bb0*/  @!P0 LDGSTS.E.BYPASS.LTC128B.128 [R231+0x19000], desc[UR6][R4.64] ;  /* 0x1900000004e78fae */ /* 0x0009e8000b901d46 */
[----:B------:R4:W-:Y:S01]  /*2bc0*/  @!P0 LDGSTS.E.BYPASS.LTC128B.128 [R231+0x1b000], desc[UR6][R4.64+0x80] ;  /* 0x1b00008004e78fae */ /* 0x0009e2000b901d46 */
[C---:B-1----:R-:W-:Y:S01]  /*2bd0*/  IMAD.SHL.U32 R6, R249.reuse, 0x4, RZ ;  /* 0x00000004f9067824 */ /* 0x042fe200078e00ff */
[----:B------:R-:W-:-:S02]  /*2be0*/  SHF.L.U64.HI R7, R249, 0x2, R8 ;  /* 0x00000002f9077819 */ /* 0x000fc40000010208 */
[----:B------:R4:W-:Y:S02]  /*2bf0*/  @!P0 LDGSTS.E.BYPASS.LTC128B.128 [R231+0x1d000], desc[UR6][R4.64+0x100] ;  /* 0x1d00010004e78fae */ /* 0x0009e4000b901d46 */
[----:B------:R-:W-:Y:S02]  /*2c00*/  IADD3 R6, P1, R6, UR10, RZ ;  /* 0x0000000a06067c10 */ /* 0x000fe4000ff3e0ff */
[----:B------:R4:W-:Y:S02]  /*2c10*/  @!P0 LDGSTS.E.BYPASS.LTC128B.128 [R231+0x1f000], desc[UR6][R4.64+0x180] ;  /* 0x1f00018004e78fae */ /* 0x0009e4000b901d46 */
[----:B------:R-:W-:Y:S02]  /*2c20*/  IADD3.X R7, R7, UR9, RZ, P1, !PT ;  /* 0x0000000907077c10 */ /* 0x000fe40008ffe4ff */
[----:B------:R-:W0:Y:S04]  /*2c30*/  LDGDEPBAR ;  /* 0x00000000000079af */ /* 0x000e280000000000 */
[----:B------:R4:W5:Y:S04]  /*2c40*/  @!P2 LDG.E R240, desc[UR6][R6.64] ;  /* 0x0000000606f0a981 */ /* 0x000968000c1e1900 */
[----:B------:R4:W5:Y:S01]  /*2c50*/  @!P6 LDG.E R241, desc[UR6][R6.64+0x20] ;  /* 0x0000200606f1e981 */ /* 0x000962000c1e1900 */
[----:B------:R-:W-:Y:S01]  /*2c60*/  UIADD3 UR13, UR29, 0x40, URZ ;  /* 0x000000401d0d7890 */ /* 0x000fe2000fffe03f */
[----:B------:R-:W-:-:S02]  /*2c70*/  CS2R R26, SRZ ;  /* 0x00000000001a7805 */ /* 0x000fc4000001ff00 */
[----:B------:R-:W-:Y:S02]  /*2c80*/  CS2R R24, SRZ ;  /* 0x0000000000187805 */ /* 0x000fe4000001ff00 */
[----:B------:R-:W-:Y:S02]  /*2c90*/  CS2R R22, SRZ ;  /* 0x0000000000167805 */ /* 0x000fe4000001ff00 */
[----:B------:R-:W-:Y:S02]  /*2ca0*/  CS2R R20, SRZ ;  /* 0x0000000000147805 */ /* 0x000fe4000001ff00 */
[----:B------:R-:W-:Y:S01]  /*2cb0*/  SHF.L.U64.HI R242, R249, 0x2, R8 ;  /* 0x00000002f9f27819 */ /* 0x000fe20000010208 */
[----:B------:R-:W-:Y:S01]  /*2cc0*/  UISETP.GE.AND UP0, UPT, UR13, UR5, UPT ;  /* 0x000000050d00728c */ /* 0x000fe2000bf06270 */
[----:B------:R-:W-:Y:S01]  /*2cd0*/  UMOV UR12, UR18 ;  /* 0x00000012000c7c82 */ /* 0x000fe20008000000 */
[----:B------:R-:W-:Y:S01]  /*2ce0*/  UMOV UR11, UR19 ;  /* 0x00000013000b7c82 */ /* 0x000fe20008000000 */
[----:B------:R-:W-:-:S08]  /*2cf0*/  ULDC UR13, c[0x0][0x2ec] ;  /* 0x0000bb00000d7ab9 */ /* 0x000fd00000000800 */
.L_x_504:
        /* <DEDUP_REMOVED lines=11> */
[----:B------:R-:W-:Y:S04]  /*2db0*/  LDSM.16.M88.4 R16, [R218] ;  /* 0x00000000da10783b */ /* 0x000fe80000000200 */
[----:B------:R-:W4:Y:S04]  /*2dc0*/  LDSM.16.M88.4 R8, [R3+UR4+0x10000] ;  /* 0x010000040308783b */ /* 0x000f280008000200 */
[----:B-1----:R-:W1:Y:S04]  /*2dd0*/  LDSM.16.M88.4 R84, [R3+UR4+0x10800] ;  /* 0x010800040354783b */ /* 0x002e680008000200 */
[----:B------:R-:W-:Y:S04]  /*2de0*/  LDSM.16.M88.4 R88, [R220] ;  /* 0x00000000dc58783b */ /* 0x000fe80000000200 */
[----:B------:R-:W2:Y:S04]  /*2df0*/  LDSM.16.M88.4 R92, [R2] ;  /* 0x00000000025c783b */ /* 0x000ea80000000200 */
[----:B------:R-:W3:Y:S04]  /*2e00*/  LDSM.16.M88.4 R96, [R2+0x800] ;  /* 0x000800000260783b */ /* 0x000ee80000000200 */
[----:B------:R-:W-:Y:S04]  /*2e10*/  LDSM.16.M88.4 R100, [R223] ;  /* 0x00000000df64783b */ /* 0x000fe80000000200 */
[----:B------:R-:W3:Y:S04]  /*2e20*/  LDSM.16.M88.4 R104, [R217] ;  /* 0x00000000d968783b */ /* 0x000ee80000000200 */
[----:B------:R-:W-:Y:S04]  /*2e30*/  LDSM.16.M88.4 R108, [R222] ;  /* 0x00000000de6c783b */ /* 0x000fe80000000200 */
[----:B------:R-:W-:Y:S01]  /*2e40*/  LDSM.16.M88.4 R112, [R216] ;  /* 0x00000000d870783b */ /* 0x000fe20000000200 */
[C---:B----4-:R-:W-:Y:S06]  /*2e50*/  HMMA.16816.F32 R4, R16.reuse, R8, RZ ;  /* 0x000000081004723c */ /* 0x050fec00000018ff */
[C---:B------:R-:W-:Y:S06]  /*2e60*/  HMMA.16816.F32 R8, R16.reuse, R10, RZ ;  /* 0x0000000a1008723c */ /* 0x040fec00000018ff */
[C---:B-1----:R-:W-:Y:S06]  /*2e70*/  HMMA.16816.F32 R12, R16.reuse, R84, RZ ;  /* 0x00000054100c723c */ /* 0x042fec00000018ff */
[----:B------:R-:W-:Y:S01]  /*2e80*/  HMMA.16816.F32 R16, R16, R86, RZ ;  /* 0x000000561010723c */ /* 0x000fe200000018ff */
[----:B------:R-:W1:Y:S05]  /*2e90*/  LDSM.16.M88.4 R84, [R217+0x800] ;  /* 0x00080000d954783b */ /* 0x000e6a0000000200 */
[C---:B--2---:R-:W-:Y:S06]  /*2ea0*/  HMMA.16816.F32 R4, R88.reuse, R92, R4 ;  /* 0x0000005c5804723c */ /* 0x044fec0000001804 */
[C---:B------:R-:W-:Y:S01]  /*2eb0*/  HMMA.16816.F32 R8, R88.reuse, R94, R8 ;  /* 0x0000005e5808723c */ /* 0x040fe20000001808 */
[----:B------:R-:W-:Y:S05]  /*2ec0*/  LDSM.16.M88.4 R92, [R218+0x2000] ;  /* 0x00200000da5c783b */ /* 0x000fea0000000200 */
[C---:B---3--:R-:W-:Y:S06]  /*2ed0*/  HMMA.16816.F32 R12, R88.reuse, R96, R12 ;  /* 0x00000060580c723c */ /* 0x048fec000000180c */
        /* <DEDUP_REMOVED lines=465> */
[----:B-1----:R-:W-:Y:S05]  /*4bf0*/  IMAD.U32 R4, R6, -0x40, RZ ;  /* 0xffffffc006047824 */ /* 0x002fea00078e00ff */
        /* <DEDUP_REMOVED lines=18> */
.L_x_502:
[----:B------:R-:W-:Y:S01]  /*4d20*/  LDSM.16.M88.4 R128, [R224] ;  /* 0x00000000e080783b */ /* 0x000fe20000000200 */
[----:B------:R-:W-:Y:S01]  /*4d30*/  IMAD R230, R247, UR17, RZ ;  /* 0x00000011f7e67c24 */ /* 0x000fe2000f8e02ff */
[----:B------:R-:W-:Y:S02]  /*4d40*/  @UP3 UIADD3 UR15, UP2, UR10, -0x100, URZ ;  /* 0xffffff000a0f3890 */ /* 0x000fe4000ff5e03f */
[----:B------:R-:W1:Y:S01]  /*4d50*/  LDSM.16.MT88.4 R16, [R0+0x10000] ;  /* 0x010000000010783b */ /* 0x000e620000004200 */
[----:B------:R-:W-:Y:S02]  /*4d60*/  @UP3 UIADD3 UR12, UP1, UR12, -0x100, URZ ;  /* 0xffffff000c0c3890 */ /* 0x000fe4000ff3e03f */
[----:B------:R-:W-:Y:S01]  /*4d70*/  @UP3 UIADD3.X UR14, UR9, -0x1, URZ, UP2, !UPT ;  /* 0xffffffff090e3890 */ /* 0x000fe200097fe43f */
[----:B------:R-:W2:Y:S01]  /*4d80*/  LDSM.16.M88.4 R124, [R224+0x1000] ;  /* 0x00100000e07c783b */ /* 0x000ea20000000200 */
[----:B------:R-:W-:Y:S03]  /*4d90*/  @UP3 UIADD3.X UR11, UR11, -0x1, URZ, UP1, !UPT ;  /* 0xffffffff0b0b3890 */ /* 0x000fe60008ffe43f */
[----:B------:R-:W3:Y:S04]  /*4da0*/  LDSM.16.MT88.4 R96, [R0+0x12000] ;  /* 0x012000000060783b */ /* 0x000ee80000004200 */
[----:B------:R-:W4:Y:S04]  /*4db0*/  LDSM.16.MT88.4 R112, [R0+0x14000] ;  /* 0x014000000070783b */ /* 0x000f280000004200 */
[----:B------:R-:W4:Y:S04]  /*4dc0*/  LDSM.16.MT88.4 R196, [R0+0x16000] ;  /* 0x0160000000c4783b */ /* 0x000f280000004200 */
[----:B------:R-:W-:Y:S04]  /*4dd0*/  LDSM.16.M88.4 R200, [R227] ;  /* 0x00000000e3c8783b */ /* 0x000fe80000000200 */
[----:B------:R-:W4:Y:S04]  /*4de0*/  LDSM.16.MT88.4 R204, [R0+0x10800] ;  /* 0x0108000000cc783b */ /* 0x000f280000004200 */
[----:B------:R-:W4:Y:S04]  /*4df0*/  LDSM.16.M88.4 R208, [R227+0x1000] ;  /* 0x00100000e3d0783b */ /* 0x000f280000000200 */
[----:B------:R-:W-:Y:S01]  /*4e00*/  LDSM.16.MT88.4 R212, [R0+0x14800] ;  /* 0x0148000000d4783b */ /* 0x000fe20000004200 */
[-C--:B-1----:R-:W-:Y:S06]  /*4e10*/  HMMA.16816.F32 R4, R128, R16.reuse, RZ ;  /* 0x000000108004723c */ /* 0x082fec00000018ff */
[C---:B--2---:R-:W-:Y:S06]  /*4e20*/  HMMA.16816.F32 R8, R124.reuse, R16, RZ ;  /* 0x000000107c08723c */ /* 0x044fec00000018ff */
[-C--:B------:R-:W-:Y:S06]  /*4e30*/  HMMA.16816.F32 R12, R124, R18.reuse, RZ ;  /* 0x000000127c0c723c */ /* 0x080fec00000018ff */
[C---:B------:R-:W-:Y:S06]  /*4e40*/  HMMA.16816.F32 R16, R128.reuse, R18, RZ ;  /* 0x000000128010723c */ /* 0x040fec00000018ff */
[-C--:B---3--:R-:W-:Y:S06]  /*4e50*/  HMMA.16816.F32 R84, R128, R96.reuse, RZ ;  /* 0x000000608054723c */ /* 0x088fec00000018ff */
        /* <DEDUP_REMOVED lines=17> */
[-C--:B-1----:R-:W-:Y:S06]  /*4f70*/  HMMA.16816.F32 R84, R200, R196.reuse, R84 ;  /* 0x000000c4c854723c */ /* 0x082fec0000001854 */
[C---:B------:R-:W-:Y:S06]  /*4f80*/  HMMA.16816.F32 R88, R208.reuse, R196, R88 ;  /* 0x000000c4d058723c */ /* 0x040fec0000001858 */
[-C--:B------:R-:W-:Y:S06]  /*4f90*/  HMMA.16816.F32 R92, R208, R198.reuse, R92 ;  /* 0x000000c6d05c723c */ /* 0x080fec000000185c */
[C---:B------:R-:W-:Y:S01]  /*4fa0*/  HMMA.16816.F32 R96, R200.reuse, R198, R96 ;  /* 0x000000c6c860723c */ /* 0x040fe20000001860 */
[----:B------:R-:W-:Y:S05]  /*4fb0*/  LDSM.16.M88.4 R196, [R225] ;  /* 0x00000000e1c4783b */ /* 0x000fea0000000200 */
[-C--:B------:R-:W-:Y:S06]  /*4fc0*/  HMMA.16816.F32 R100, R200, R212.reuse, R100 ;  /* 0x000000d4c864723c */ /* 0x080fec0000001864 */
[C---:B------:R-:W-:Y:S06]  /*4fd0*/  HMMA.16816.F32 R104, R208.reuse, R212, R104 ;  /* 0x000000d4d068723c */ /* 0x040fec0000001868 */
[-C--:B------:R-:W-:Y:S06]  /*4fe0*/  HMMA.16816.F32 R108, R208, R214.reuse, R108 ;  /* 0x000000d6d06c723c */ /* 0x080fec000000186c */
[C---:B------:R-:W-:Y:S01]  /*4ff0*/  HMMA.16816.F32 R112, R200.reuse, R214, R112 ;  /* 0x000000d6c870723c */ /* 0x040fe20000001870 */
[----:B------:R-:W1:Y:S05]  /*5000*/  LDSM.16.MT88.4 R212, [R0+0x11000] ;  /* 0x0110000000d4783b */ /* 0x000e6a0000004200 */
[-C--:B--2---:R-:W-:Y:S06]  /*5010*/  HMMA.16816.F32 R116, R200, R204.reuse, R116 ;  /* 0x000000ccc874723c */ /* 0x084fec0000001874 */
[C---:B------:R-:W-:Y:S06]  /*5020*/  HMMA.16816.F32 R120, R208.reuse, R204, R120 ;  /* 0x000000ccd078723c */ /* 0x040fec0000001878 */
[-C--:B------:R-:W-:Y:S01]  /*5030*/  HMMA.16816.F32 R124, R208, R206.reuse, R124 ;  /* 0x000000ced07c723c */ /* 0x080fe2000000187c */
[----:B------:R-:W2:Y:S05]  /*5040*/  LDSM.16.M88.4 R208, [R225+0x1000] ;  /* 0x00100000e1d0783b */ /* 0x000eaa0000000200 */
[----:B------:R-:W-:Y:S01]  /*5050*/  HMMA.16816.F32 R128, R200, R206, R128 ;  /* 0x000000cec880723c */ /* 0x000fe20000001880 */
[----:B------:R-:W3:Y:S04]  /*5060*/  LDSM.16.MT88.4 R200, [R0+0x13000] ;  /* 0x0130000000c8783b */ /* 0x000ee80000004200 */
[----:B------:R-:W4:Y:S01]  /*5070*/  LDSM.16.MT88.4 R204, [R0+0x15000] ;  /* 0x0150000000cc783b */ /* 0x000f220000004200 */
        /* <DEDUP_REMOVED lines=9> */
[----:B------:R-:W-:Y:S05]  /*5110*/  LDSM.16.M88.4 R200, [R226] ;  /* 0x00000000e2c8783b */ /* 0x000fea0000000200 */
[-C--:B----4-:R-:W-:Y:S06]  /*5120*/  HMMA.16816.F32 R100, R196, R204.reuse, R100 ;  /* 0x000000ccc464723c */ /* 0x090fec0000001864 */
        /* <DEDUP_REMOVED lines=19> */
[----:B------:R-:W-:Y:S01]  /*5260*/  IMAD.U32 R196, R230, -0x40, RZ ;  /* 0xffffffc0e6c47824 */ /* 0x000fe200078e00ff */
        /* <DEDUP_REMOVED lines=13> */
[----:B------:R1:W5:Y:S01]  /*5340*/  @P3 LDG.E R240, desc[UR6][R212.64+-0x100] ;  /* 0xffff0006d4f03981 */ /* 0x000362000c1e1900 */
        /* <DEDUP_REMOVED lines=9> */
[C---:B------:R-:W-:Y:S04]  /*53e0*/  IMAD R210, R230.reuse, 0x18, RZ ;  /* 0x00000018e6d27824 */ /* 0x040fe800078e02ff */
[CC--:B------:R-:W-:Y:S01]  /*53f0*/  LEA R204, P0, R197.reuse, R228.reuse, 0x2 ;  /* 0x000000e4c5cc7211 */ /* 0x0c0fe200078010ff */
[C---:B------:R-:W-:Y:S02]  /*5400*/  IMAD.SHL.U32 R209, R230.reuse, 0x20, RZ ;  /* 0x00000020e6d17824 */ /* 0x040fe400078e00ff */
[----:B------:R-:W-:Y:S01]  /*5410*/  IMAD R211, R230, 0x30, RZ ;  /* 0x00000030e6d37824 */ /* 0x000fe200078e02ff */
[-C--:B------:R-:W-:Y:S02]  /*5420*/  LEA.HI.X.SX32 R205, R197, R229.reuse, 0x2, P0 ;  /* 0x000000e5c5cd7211 */ /* 0x080fe400000f16ff */
[CC--:B------:R-:W-:Y:S03]  /*5430*/  LEA R208, P0, R209.reuse, R228.reuse, 0x2 ;  /* 0x000000e4d1d07211 */ /* 0x0c0fe600078010ff */
[----:B------:R4:W-:Y:S01]  /*5440*/  REDG.E.ADD.F32.FTZ.RN.STRONG.GPU desc[UR6][R204.64], R6 ;  /* 0x00000006cc0079a6 */ /* 0x0009e2000c10f386 */
[-C--:B------:R-:W-:Y:S02]  /*5450*/  LEA.HI.X.SX32 R209, R209, R229.reuse, 0x2, P0 ;  /* 0x000000e5d1d17211 */ /* 0x080fe400000f16ff */
[CC--:B--2---:R-:W-:Y:S04]  /*5460*/  LEA R4, P1, R210.reuse, R228.reuse, 0x2 ;  /* 0x000000e4d2047211 */ /* 0x0c4fe800078210ff */
[-C--:B---3--:R-:W-:Y:S01]  /*5470*/  LEA.HI.X.SX32 R5, R210, R229.reuse, 0x2, P1 ;  /* 0x000000e5d2057211 */ /* 0x088fe200008f16ff */
[C---:B------:R-:W-:Y:S04]  /*5480*/  IMAD R210, R230.reuse, 0x38, RZ ;  /* 0x00000038e6d27824 */ /* 0x040fe800078e02ff */
[----:B------:R2:W-:Y:S04]  /*5490*/  REDG.E.ADD.F32.FTZ.RN.STRONG.GPU desc[UR6][R4.64], R7 ;  /* 0x00000007040079a6 */ /* 0x0005e8000c10f386 */
[----:B------:R3:W-:Y:S01]  /*54a0*/  REDG.E.ADD.F32.FTZ.RN.STRONG.GPU desc[UR6][R208.64], R8 ;  /* 0x00000008d00079a6 */ /* 0x0007e2000c10f386 */
[----:B----4-:R-:W-:Y:S01]  /*54b0*/  IMAD R205, R230, 0x28, RZ ;  /* 0x00000028e6cd7824 */ /* 0x010fe200078e02ff */
        /* <DEDUP_REMOVED lines=13> */
[-C--:B--2---:R-:W-:Y:S01]  /*5590*/  LEA.HI.X.SX32 R9, R208, R229.reuse, 0x2, P0 ;  /* 0x000000e5d0097211 */ /* 0x084fe200000f16ff */
[C---:B---3--:R-:W-:Y:S04]  /*55a0*/  IMAD.IADD R7, R196.reuse, 0x1, R208 ;  /* 0x00000001c4077824 */ /* 0x048fe800078e02d0 */
[----:B------:R2:W-:Y:S01]  /*55b0*/  REDG.E.ADD.F32.FTZ.RN.STRONG.GPU desc[UR6][R8.64], R18 ;  /* 0x00000012080079a6 */ /* 0x0005e2000c10f386 */
[CC--:B------:R-:W-:Y:S01]  /*55c0*/  LEA R6, P1, R7.reuse, R228.reuse, 0x2 ;  /* 0x000000e407067211 */ /* 0x0c0fe200078210ff */
[C---:B----4-:R-:W-:Y:S03]  /*55d0*/  IMAD.IADD R4, R196.reuse, 0x1, R7 ;  /* 0x00000001c4047824 */ /* 0x050fe600078e0207 */
[-C--:B------:R-:W-:Y:S01]  /*55e0*/  LEA.HI.X.SX32 R7, R7, R229.reuse, 0x2, P1 ;  /* 0x000000e507077211 */ /* 0x080fe200008f16ff */
[----:B------:R-:W-:Y:S01]  /*55f0*/  IMAD.IADD R5, R196, 0x1, R4 ;  /* 0x00000001c4057824 */ /* 0x000fe200078e0204 */
[CC--:B-1----:R-:W-:Y:S03]  /*5600*/  LEA R16, P0, R4.reuse, R228.reuse, 0x2 ;  /* 0x000000e404107211 */ /* 0x0c2fe600078010ff */
        /* <DEDUP_REMOVED lines=8> */
[CC--:B--2---:R-:W-:Y:S03]  /*5690*/  LEA R8, P1, R4.reuse, R228.reuse, 0x2 ;  /* 0x000000e404087211 */ /* 0x0c4fe600078210ff */
[----:B------:R2:W-:Y:S01]  /*56a0*/  REDG.E.ADD.F32.FTZ.RN.STRONG.GPU desc[UR6][R10.64], R13 ;  /* 0x0000000d0a0079a6 */ /* 0x0005e2000c10f386 */
[-C--:B------:R-:W-:Y:S05]  /*56b0*/  LEA.HI.X.SX32 R9, R4, R229.reuse, 0x2, P1 ;  /* 0x000000e504097211 */ /* 0x080fea00008f16ff */
[----:B------:R3:W-:Y:S01]  /*56c0*/  REDG.E.ADD.F32.FTZ.RN.STRONG.GPU desc[UR6][R8.64], R14 ;  /* 0x0000000e080079a6 */ /* 0x0007e2000c10f386 */
[C---:B-1----:R-:W-:Y:S05]  /*56d0*/  IMAD.IADD R7, R196.reuse, 0x1, R4 ;  /* 0x00000001c4077824 */ /* 0x042fea00078e0204 */
[CC--:B------:R-:W-:Y:S04]  /*56e0*/  LEA R6, P0, R7.reuse, R228.reuse, 0x2 ;  /* 0x000000e407067211 */ /* 0x0c0fe800078010ff */
[-C--:B------:R-:W-:Y:S05]  /*56f0*/  LEA.HI.X.SX32 R7, R7, R229.reuse, 0x2, P0 ;  /* 0x000000e507077211 */ /* 0x080fea00000f16ff */
[----:B------:R1:W-:Y:S01]  /*5700*/  REDG.E.ADD.F32.FTZ.RN.STRONG.GPU desc[UR6][R6.64], R15 ;  /* 0x0000000f060079a6 */ /* 0x0003e2000c10f386 */
[C---:B--2---:R-:W-:Y:S03]  /*5710*/  IMAD.IADD R10, R196.reuse, 0x1, R5 ;  /* 0x00000001c40a7824 */ /* 0x044fe600078e0205 */
        /* <DEDUP_REMOVED lines=16> */
[----:B------:R-:W-:Y:S04]  /*5820*/  REDG.E.ADD.F32.FTZ.RN.STRONG.GPU desc[UR6][R12.64], R88 ;  /* 0x000000580c0079a6 */ /* 0x000fe8000c10f386 */
[----:B------:R3:W-:Y:S01]  /*5830*/  REDG.E.ADD.F32.FTZ.RN.STRONG.GPU desc[UR6][R10.64], R89 ;  /* 0x000000590a0079a6 */ /* 0x0007e2000c10f386 */
[CC--:B--2---:R-:W-:Y:S03]  /*5840*/  LEA R8, P1, R4.reuse, R228.reuse, 0x2 ;  /* 0x000000e404087211 */ /* 0x0c4fe600078210ff */
[----:B------:R-:W-:Y:S01]  /*5850*/  LDSM.16.MT88.4 R84, [R0+0x4000] ;  /* 0x004000000054783b */ /* 0x000fe20000004200 */
[-C--:B------:R-:W-:Y:S05]  /*5860*/  LEA.HI.X.SX32 R9, R4, R229.reuse, 0x2, P1 ;  /* 0x000000e504097211 */ /* 0x080fea00008f16ff */
[----:B------:R2:W-:Y:S01]  /*5870*/  REDG.E.ADD.F32.FTZ.RN.STRONG.GPU desc[UR6][R8.64], R90 ;  /* 0x0000005a080079a6 */ /* 0x0005e2000c10f386 */
[C---:B-1----:R-:W-:Y:S05]  /*5880*/  IMAD.IADD R7, R196.reuse, 0x1, R4 ;  /* 0x00000001c4077824 */ /* 0x042fea00078e0204 */
[CC--:B------:R-:W-:Y:S01]  /*5890*/  LEA R6, P0, R7.reuse, R228.reuse, 0x2 ;  /* 0x000000e407067211 */ /* 0x0c0fe200078010ff */
[C---:B---3--:R-:W-:Y:S03]  /*58a0*/  IMAD.IADD R10, R196.reuse, 0x1, R5 ;  /* 0x00000001c40a7824 */ /* 0x048fe600078e0205 */
[-C--:B------:R-:W-:Y:S01]  /*58b0*/  LEA.HI.X.SX32 R7, R7, R229.reuse, 0x2, P0 ;  /* 0x000000e507077211 */ /* 0x080fe200000f16ff */
[----:B------:R-:W-:Y:S04]  /*58c0*/  IMAD.IADD R4, R196, 0x1, R10 ;  /* 0x00000001c4047824 */ /* 0x000fe800078e020a */
[----:B------:R1:W-:Y:S01]  /*58d0*/  REDG.E.ADD.F32.FTZ.RN.STRONG.GPU desc[UR6][R6.64], R91 ;  /* 0x0000005b060079a6 */ /* 0x0003e2000c10f386 */
[CC--:B--2---:R-:W-:Y:S03]  /*58e0*/  LEA R8, P0, R5.reuse, R228.reuse, 0x2 ;  /* 0x000000e405087211 */ /* 0x0c4fe600078010ff */
        /* <DEDUP_REMOVED lines=19> */
[----:B------:R3:W-:Y:S04]  /*5a20*/  REDG.E.ADD.F32.FTZ.RN.STRONG.GPU desc[UR6][R8.64], R94 ;  /* 0x0000005e080079a6 */ /* 0x0007e8000c10f386 */
[----:B------:R-:W-:Y:S01]  /*5a30*/  LDSM.16.MT88.4 R96, [R0+0x800] ;  /* 0x000800000060783b */ /* 0x000fe20000004200 */
[C---:B-1----:R-:W-:Y:S05]  /*5a40*/  IMAD.IADD R7, R196.reuse, 0x1, R4 ;  /* 0x00000001c4077824 */ /* 0x042fea00078e0204 */
[CC--:B------:R-:W-:Y:S04]  /*5a50*/  LEA R6, P0, R7.reuse, R228.reuse, 0x2 ;  /* 0x000000e407067211 */ /* 0x0c0fe800078010ff */
[-C--:B------:R-:W-:Y:S01]  /*5a60*/  LEA.HI.X.SX32 R7, R7, R229.reuse, 0x2, P0 ;  /* 0x000000e507077211 */ /* 0x080fe200000f16ff */
[C---:B--2---:R-:W-:Y:S01]  /*5a70*/  IMAD.IADD R10, R196.reuse, 0x1, R5 ;  /* 0x00000001c40a7824 */ /* 0x044fe200078e0205 */
        /* <DEDUP_REMOVED lines=212> */
.L_x_503:
[----:B------:R-:W-:Y:S01]  /*67c0*/  ISETP.LT.AND P0, PT, RZ, UR8, PT ;  /* 0x00000008ff007c0c */ /* 0x000fe2000bf01270 */
[----:B------:R-:W-:Y:S11]  /*67d0*/  UIADD3 UR8, UR8, -0x1, URZ ;  /* 0xffffffff08087890 */ /* 0x000ff6000fffe03f */
[----:B------:R-:W-:Y:S01]  /*67e0*/  @!UPT UIADD3 URZ, URZ, URZ, URZ ;  /* 0x0000003f3f3ff290 */ /* 0x000fe2000fffe03f */
[----:B------:R-:W-:Y:S05]  /*67f0*/  @P0 BRA `(.L_x_504) ;  /* 0xffffffc400400947 */ /* 0x000fea000383ffff */
[----:B------:R-:W-:Y:S01]  /*6800*/  BAR.SYNC.DEFER_BLOCKING 0x0 ;  /* 0x0000000000007b1d */ /* 0x000fe20000010000 */
[----:B------:R-:W-:Y:S01]  /*6810*/  F2FP.F16.F32.PACK_AB R86, R35, R34 ;  /* 0x000000222356723e */ /* 0x000fe200000000ff */
[----:B------:R-:W-:Y:S01]  /*6820*/  UISETP.NE.AND UP0, UPT, UR23, -0x1, UPT ;  /* 0xffffffff1700788c */ /* 0x000fe2000bf05270 */
[----:B------:R-:W-:Y:S01]  /*6830*/  F2FP.F16.F32.PACK_AB R84, R31, R30 ;  /* 0x0000001e1f54723e */ /* 0x000fe200000000ff */
[----:B------:R-:W-:Y:S01]  /*6840*/  USHF.L.U32 UR19, UR22, 0x6, URZ ;  /* 0x0000000616137899 */ /* 0x000fe2000800063f */
        /* <DEDUP_REMOVED lines=97> */
[----:B-1----:R-:W-:Y:S01]  /*6e60*/  FMUL.FTZ R5, R189, UR8 ;  /* 0x00000008bd057c20 */ /* 0x002fe20008410000 */
        /* <DEDUP_REMOVED lines=63> */
[----:B------:R-:W-:Y:S01]  /*7260*/  PLOP3.LUT P0, PT, PT, PT, UP0, 0x80, 0x0 ;  /* 0x000000000000781c */ /* 0x000fe20003f0f008 */
        /* <DEDUP_REMOVED lines=21> */
[----:B-1----:R-:W-:-:S03]  /*73c0*/  SHF.R.S32.HI R6, RZ, 0x1f, R4 ;  /* 0x0000001fff067819 */ /* 0x002fc60000011404 */
        /* <DEDUP_REMOVED lines=30> */
.L_x_505:
[----:B------:R-:W-:Y:S01]  /*75b0*/  @UP0 UIADD3 UR14, UR16, UR23, URZ ;  /* 0x00000017100e0290 */ /* 0x000fe2000fffe03f */
[----:B------:R-:W-:Y:S01]  /*75c0*/  LEA.HI R6, R6, R4, RZ, 0x3 ;  /* 0x0000000406067211 */ /* 0x000fe200078f18ff */
[----:B------:R-:W-:Y:S02]  /*75d0*/  @UP0 ULDC.64 UR10, c[0x0][0x458] ;  /* 0x00011600000a0ab9 */ /* 0x000fe40000000a00 */
[----:B------:R-:W-:Y:S01]  /*75e0*/  @UP0 UIMAD.WIDE.U32 UR12, UR14, UR10, URZ ;  /* 0x0000000a0e0c02a5 */ /* 0x000fe2000f8e003f */
[----:B------:R-:W-:Y:S01]  /*75f0*/  LOP3.LUT R6, R6, 0xfffffff8, RZ, 0xc0, !PT ;  /* 0xfffffff806067812 */ /* 0x000fe200078ec0ff */
[----:B------:R-:W-:-:S04]  /*7600*/  @UP0 UIMAD UR14, UR14, UR11, URZ ;  /* 0x0000000b0e0e02a4 */ /* 0x000fc8000f8e023f */
[----:B------:R-:W-:Y:S01]  /*7610*/  @UP0 UIADD3 UR18, UR13, UR14, URZ ;  /* 0x0000000e0d120290 */ /* 0x000fe2000fffe03f */
[----:B------:R-:W-:Y:S01]  /*7620*/  IMAD.IADD R6, R4, 0x1, -R6 ;  /* 0x0000000104067824 */ /* 0x000fe200078e0a06 */
[----:B------:R-:W-:Y:S01]  /*7630*/  @UP0 UMOV UR17, UR12 ;  /* 0x0000000c00110c82 */ /* 0x000fe20008000000 */
[----:B------:R-:W-:Y:S09]  /*7640*/  @P0 BRA `(.L_x_506) ;  /* 0x0000000000340947 */ /* 0x000ff20003800000 */
        /* <DEDUP_REMOVED lines=13> */
.L_x_506:
[----:B------:R-:W-:Y:S01]  /*7720*/  BAR.SYNC.DEFER_BLOCKING 0x0 ;  /* 0x0000000000007b1d */ /* 0x000fe20000010000 */
[----:B------:R-:W-:Y:S01]  /*7730*/  IMAD.SHL.U32 R6, R6, 0x8, RZ ;  /* 0x0000000806067824 */ /* 0x000fe200078e00ff */
[----:B------:R-:W-:Y:S01]  /*7740*/  USHF.R.S32.HI UR12, URZ, 0x1f, UR19 ;  /* 0x0000001f3f0c7899 */ /* 0x000fe20008011413 */
[----:B------:R-:W-:Y:S01]  /*7750*/  IMAD.U32 R4, RZ, RZ, UR8 ;  /* 0x00000008ff047e24 */ /* 0x000fe2000f8e00ff */
[----:B------:R-:W-:Y:S01]  /*7760*/  UIMAD UR5, UR22, -0x40, UR5 ;  /* 0xffffffc0160578a4 */ /* 0x000fe2000f8e0205 */
[C---:B------:R-:W-:Y:S01]  /*7770*/  IADD3 R9, R244.reuse, 0x20, RZ ;  /* 0x00000020f4097810 */ /* 0x040fe20007ffe0ff */
[----:B------:R-:W-:Y:S01]  /*7780*/  UIMAD UR13, UR12, UR8, URZ ;  /* 0x000000080c0d72a4 */ /* 0x000fe2000f8e023f */
[--C-:B------:R-:W-:Y:S01]  /*7790*/  SHF.R.S32.HI R7, RZ, 0x1f, R6.reuse ;  /* 0x0000001fff077819 */ /* 0x100fe20000011406 */
[----:B------:R-:W-:Y:S01]  /*77a0*/  USHF.R.S32.HI UR16, URZ, 0x1f, UR53 ;  /* 0x0000001f3f107899 */ /* 0x000fe20008011435 */
[----:B------:R-:W-:Y:S01]  /*77b0*/  BSSY B0, `(.L_x_507) ;  /* 0x0000029000007945 */ /* 0x000fe20003800000 */
[----:B------:R-:W-:Y:S01]  /*77c0*/  UIMAD UR13, UR19, UR9, UR13 ;  /* 0x00000009130d72a4 */ /* 0x000fe2000f8e020d */
[----:B------:R-:W-:Y:S01]  /*77d0*/  ISETP.GE.AND P2, PT, R244, UR5, PT ;  /* 0x00000005f4007c0c */ /* 0x000fe2000bf46270 */
[----:B------:R-:W-:Y:S01]  /*77e0*/  IMAD.WIDE.U32 R4, R4, UR19, R6 ;  /* 0x0000001304047c25 */ /* 0x000fe2000f8e0006 */
[----:B------:R-:W-:Y:S01]  /*77f0*/  ULDC.64 UR14, c[0x0][0x468] ;  /* 0x00011a00000e7ab9 */ /* 0x000fe20000000a00 */
[----:B------:R-:W-:-:S02]  /*7800*/  ISETP.GE.AND P1, PT, R9, UR5, PT ;  /* 0x0000000509007c0c */ /* 0x000fc4000bf26270 */
[----:B------:R-:W-:Y:S01]  /*7810*/  IMAD.U32 R8, RZ, RZ, UR13 ;  /* 0x0000000dff087e24 */ /* 0x000fe2000f8e00ff */
[----:B------:R-:W-:Y:S01]  /*7820*/  IADD3 R4, P0, R4, UR20, RZ ;  /* 0x0000001404047c10 */ /* 0x000fe2000ff1e0ff */
[----:B------:R-:W-:Y:S01]  /*7830*/  UIMAD UR13, UR16, UR14, URZ ;  /* 0x0000000e100d72a4 */ /* 0x000fe2000f8e023f */
[----:B--2---:R-:W-:Y:S02]  /*7840*/  SHF.R.S32.HI R64, RZ, 0x1f, R244 ;  /* 0x0000001fff407819 */ /* 0x004fe400000114f4 */
[----:B------:R-:W-:Y:S01]  /*7850*/  IADD3.X R5, R5, UR21, R8, P0, !PT ;  /* 0x0000001505057c10 */ /* 0x000fe200087fe408 */
[----:B------:R-:W-:Y:S01]  /*7860*/  IMAD.U32 R8, RZ, RZ, UR14 ;  /* 0x0000000eff087e24 */ /* 0x000fe2000f8e00ff */
[----:B------:R-:W-:Y:S01]  /*7870*/  UIMAD UR15, UR53, UR15, UR13 ;  /* 0x0000000f350f72a4 */ /* 0x000fe2000f8e020d */
[----:B------:R1:W2:Y:S02]  /*7880*/  LDS.128 R44, [R231+0x11000] ;  /* 0x01100000e72c7984 */ /* 0x0002a40000000c00 */
[----:B------:R-:W-:-:S02]  /*7890*/  IMAD.WIDE.U32 R8, R8, UR53, R4 ;  /* 0x0000003508087c25 */ /* 0x000fc4000f8e0004 */
[----:B------:R1:W3:Y:S03]  /*78a0*/  LDS.128 R40, [R231+0x13000] ;  /* 0x01300000e7287984 */ /* 0x0002e60000000c00 */
[----:B------:R-:W-:Y:S01]  /*78b0*/  IADD3 R12, R9, UR15, RZ ;  /* 0x0000000f090c7c10 */ /* 0x000fe2000fffe0ff */
[----:B------:R1:W4:Y:S04]  /*78c0*/  LDS.128 R36, [R231+0x15000] ;  /* 0x01500000e7247984 */ /* 0x0003280000000c00 */
[----:B------:R1:W1:Y:S04]  /*78d0*/  LDS.128 R32, [R231+0x17000] ;  /* 0x01700000e7207984 */ /* 0x0002680000000c00 */
[----:B------:R1:W1:Y:S04]  /*78e0*/  LDS.128 R60, [R231+0x19000] ;  /* 0x01900000e73c7984 */ /* 0x0002680000000c00 */
[----:B------:R1:W1:Y:S04]  /*78f0*/  LDS.128 R56, [R231+0x1b000] ;  /* 0x01b00000e7387984 */ /* 0x0002680000000c00 */
[----:B------:R1:W1:Y:S04]  /*7900*/  LDS.128 R52, [R231+0x1d000] ;  /* 0x01d00000e7347984 */ /* 0x0002680000000c00 */
[----:B------:R1:W1:Y:S01]  /*7910*/  LDS.128 R48, [R231+0x1f000] ;  /* 0x01f00000e7307984 */ /* 0x0002620000000c00 */
[----:B------:R-:W-:Y:S05]  /*7920*/  @P2 BRA `(.L_x_508) ;  /* 0x0000000000442947 */ /* 0x000fea0003800000 */
[----:B------:R-:W2:Y:S01]  /*7930*/  LDS.128 R24, [R231+0x14000] ;  /* 0x01400000e7187984 */ /* 0x000ea20000000c00 */
[----:B------:R-:W-:Y:S01]  /*7940*/  MOV R4, R8 ;  /* 0x0000000800047202 */ /* 0x000fe20000000f00 */
[----:B------:R-:W-:Y:S01]  /*7950*/  IMAD R13, R64, UR8, RZ ;  /* 0x00000008400d7c24 */ /* 0x000fe2000f8e02ff */
[----:B------:R-:W-:Y:S01]  /*7960*/  MOV R5, R12 ;  /* 0x0000000c00057202 */ /* 0x000fe20000000f00 */
[----:B------:R-:W3:Y:S01]  /*7970*/  LDS.128 R20, [R231+0x12000] ;  /* 0x01200000e7147984 */ /* 0x000ee20000000c00 */
[----:B------:R-:W-:-:S03]  /*7980*/  ULDC.64 UR14, c[0x0][0x3f0] ;  /* 0x0000fc00000e7ab9 */ /* 0x000fc60000000a00 */
[----:B------:R-:W4:Y:S01]  /*7990*/  LDS.128 R16, [R231+0x10000] ;  /* 0x01000000e7107984 */ /* 0x000f220000000c00 */
[----:B------:R-:W-:-:S03]  /*79a0*/  IMAD.WIDE.U32 R10, R244, UR8, R4 ;  /* 0x00000008f40a7c25 */ /* 0x000fc6000f8e0004 */
[----:B------:R-:W1:Y:S01]  /*79b0*/  LDS.128 R28, [R231+0x16000] ;  /* 0x01600000e71c7984 */ /* 0x000e620000000c00 */
[----:B------:R-:W-:-:S05]  /*79c0*/  IMAD R4, R244, UR9, R13 ;  /* 0x00000009f4047c24 */ /* 0x000fca000f8e020d */
[----:B------:R-:W-:Y:S02]  /*79d0*/  IADD3 R5, R11, R4, RZ ;  /* 0x000000040b057210 */ /* 0x000fe40007ffe0ff */
[----:B------:R-:W-:-:S04]  /*79e0*/  LEA R4, P0, R10, UR14, 0x1 ;  /* 0x0000000e0a047c11 */ /* 0x000fc8000f8008ff */
[----:B------:R-:W-:-:S05]  /*79f0*/  LEA.HI.X R5, R10, UR15, R5, 0x1, P0 ;  /* 0x0000000f0a057c11 */ /* 0x000fca00080f0c05 */
[----:B--2---:R2:W-:Y:S04]  /*7a00*/  STG.E.128 desc[UR6][R4.64+0x100], R24 ;  /* 0x0001001804007986 */ /* 0x0045e8000c101d06 */
[----:B---3--:R2:W-:Y:S04]  /*7a10*/  STG.E.128 desc[UR6][R4.64+0x80], R20 ;  /* 0x0000801404007986 */ /* 0x0085e8000c101d06 */
[----:B----4-:R2:W-:Y:S04]  /*7a20*/  STG.E.128 desc[UR6][R4.64], R16 ;  /* 0x0000001004007986 */ /* 0x0105e8000c101d06 */
[----:B-1----:R2:W-:Y:S02]  /*7a30*/  STG.E.128 desc[UR6][R4.64+0x180], R28 ;  /* 0x0001801c04007986 */ /* 0x0025e4000c101d06 */
.L_x_508:
[----:B------:R-:W-:Y:S05]  /*7a40*/  BSYNC B0 ;  /* 0x0000000000007941 */ /* 0x000fea0003800000 */
.L_x_507:
[----:B------:R-:W-:Y:S04]  /*7a50*/  BSSY B0, `(.L_x_509) ;  /* 0x0000010000007945 */ /* 0x000fe80003800000 */
[----:B------:R-:W-:Y:S05]  /*7a60*/  @P1 BRA `(.L_x_510) ;  /* 0x0000000000381947 */ /* 0x000fea0003800000 */
[----:B--2---:R-:W-:Y:S01]  /*7a70*/  IADD3 R4, P0, R244, 0x20, RZ ;  /* 0x00000020f4047810 */ /* 0x004fe20007f1e0ff */
[----:B------:R-:W-:Y:S01]  /*7a80*/  ULDC.64 UR14, c[0x0][0x3f0] ;  /* 0x0000fc00000e7ab9 */ /* 0x000fe20000000a00 */
[----:B------:R-:W-:Y:S02]  /*7a90*/  MOV R9, R12 ;  /* 0x0000000c00097202 */ /* 0x000fe40000000f00 */
[----:B------:R-:W-:Y:S01]  /*7aa0*/  IADD3.X R5, RZ, R64, RZ, P0, !PT ;  /* 0x00000040ff057210 */ /* 0x000fe200007fe4ff */
[----:B------:R-:W-:-:S04]  /*7ab0*/  IMAD.WIDE.U32 R8, R4, UR8, R8 ;  /* 0x0000000804087c25 */ /* 0x000fc8000f8e0008 */
[----:B------:R-:W-:-:S04]  /*7ac0*/  IMAD R5, R5, UR8, RZ ;  /* 0x0000000805057c24 */ /* 0x000fc8000f8e02ff */
[----:B------:R-:W-:Y:S01]  /*7ad0*/  IMAD R5, R4, UR9, R5 ;  /* 0x0000000904057c24 */ /* 0x000fe2000f8e0205 */
[----:B------:R-:W-:-:S04]  /*7ae0*/  LEA R4, P0, R8, UR14, 0x1 ;  /* 0x0000000e08047c11 */ /* 0x000fc8000f8008ff */
[----:B------:R-:W-:-:S04]  /*7af0*/  IADD3 R5, R9, R5, RZ ;  /* 0x0000000509057210 */ /* 0x000fc80007ffe0ff */
[----:B------:R-:W-:-:S05]  /*7b00*/  LEA.HI.X R5, R8, UR15, R5, 0x1, P0 ;  /* 0x0000000f08057c11 */ /* 0x000fca00080f0c05 */
[----:B------:R2:W-:Y:S04]  /*7b10*/  STG.E.128 desc[UR6][R4.64], R44 ;  /* 0x0000002c04007986 */ /* 0x0005e8000c101d06 */
[----:B---3--:R2:W-:Y:S04]  /*7b20*/  STG.E.128 desc[UR6][R4.64+0x80], R40 ;  /* 0x0000802804007986 */ /* 0x0085e8000c101d06 */
[----:B----4-:R2:W-:Y:S04]  /*7b30*/  STG.E.128 desc[UR6][R4.64+0x100], R36 ;  /* 0x0001002404007986 */ /* 0x0105e8000c101d06 */
[----:B-1----:R2:W-:Y:S02]  /*7b40*/  STG.E.128 desc[UR6][R4.64+0x180], R32 ;  /* 0x0001802004007986 */ /* 0x0025e4000c101d06 */
.L_x_510:
[----:B------:R-:W-:Y:S05]  /*7b50*/  BSYNC B0 ;  /* 0x0000000000007941 */ /* 0x000fea0003800000 */
.L_x_509:
[----:B--2---:R2:W1:Y:S01]  /*7b60*/  LDS.128 R24, [R231+0x18000] ;  /* 0x01800000e7187984 */ /* 0x0044620000000c00 */
[----:B------:R-:W-:Y:S01]  /*7b70*/  UIMAD UR5, UR12, UR10, URZ ;  /* 0x0000000a0c0572a4 */ /* 0x000fe2000f8e023f */
[----:B------:R-:W-:Y:S01]  /*7b80*/  IMAD.U32 R4, RZ, RZ, UR10 ;  /* 0x0000000aff047e24 */ /* 0x000fe2000f8e00ff */
[----:B------:R-:W-:Y:S01]  /*7b90*/  USHF.R.S32.HI UR13, URZ, 0x1f, UR53 ;  /* 0x0000001f3f0d7899 */ /* 0x000fe20008011435 */
[----:B------:R2:W1:Y:S01]  /*7ba0*/  LDS.128 R20, [R231+0x1a000] ;  /* 0x01a00000e7147984 */ /* 0x0004620000000c00 */
[----:B------:R-:W-:Y:S01]  /*7bb0*/  UIMAD UR5, UR19, UR11, UR5 ;  /* 0x0000000b130572a4 */ /* 0x000fe2000f8e0205 */
[----:B------:R-:W-:Y:S01]  /*7bc0*/  IMAD.WIDE.U32 R6, R4, UR19, R6 ;  /* 0x0000001304067c25 */ /* 0x000fe2000f8e0006 */
[----:B------:R-:W-:Y:S01]  /*7bd0*/  ULDC.64 UR8, c[0x0][0x470] ;  /* 0x00011c0000087ab9 */ /* 0x000fe20000000a00 */
[----:B------:R2:W1:Y:S01]  /*7be0*/  LDS.128 R16, [R231+0x1c000] ;  /* 0x01c00000e7107984 */ /* 0x0004620000000c00 */
[----:B------:R-:W-:Y:S02]  /*7bf0*/  BSSY B0, `(.L_x_511) ;  /* 0x0000018000007945 */ /* 0x000fe40003800000 */
[----:B------:R-:W-:Y:S01]  /*7c00*/  IMAD.U32 R4, RZ, RZ, UR5 ;  /* 0x00000005ff047e24 */ /* 0x000fe2000f8e00ff */
[----:B------:R2:W1:Y:S01]  /*7c10*/  LDS.128 R12, [R231+0x1e000] ;  /* 0x01e00000e70c7984 */ /* 0x0004620000000c00 */
        /* <DEDUP_REMOVED lines=8> */
[----:B------:R-:W-:Y:S01]  /*7ca0*/  MOV R4, R6 ;  /* 0x0000000600047202 */ /* 0x000fe20000000f00 */
[----:B------:R-:W-:Y:S01]  /*7cb0*/  IMAD R11, R64, UR10, RZ ;  /* 0x0000000a400b7c24 */ /* 0x000fe2000f8e02ff */
[----:B------:R-:W-:Y:S01]  /*7cc0*/  MOV R5, R10 ;  /* 0x0000000a00057202 */ /* 0x000fe20000000f00 */
[----:B------:R-:W-:Y:S02]  /*7cd0*/  ULDC.64 UR8, c[0x0][0x3f8] ;  /* 0x0000fe0000087ab9 */ /* 0x000fe40000000a00 */
[----:B------:R-:W-:-:S04]  /*7ce0*/  IMAD.WIDE.U32 R8, R244, UR10, R4 ;  /* 0x0000000af4087c25 */ /* 0x000fc8000f8e0004 */
[----:B------:R-:W-:-:S05]  /*7cf0*/  IMAD R4, R244, UR11, R11 ;  /* 0x0000000bf4047c24 */ /* 0x000fca000f8e020b */
[----:B------:R-:W-:Y:S02]  /*7d00*/  IADD3 R5, R9, R4, RZ ;  /* 0x0000000409057210 */ /* 0x000fe40007ffe0ff */
[----:B------:R-:W-:-:S04]  /*7d10*/  LEA R4, P0, R8, UR8, 0x1 ;  /* 0x0000000808047c11 */ /* 0x000fc8000f8008ff */
[----:B------:R-:W-:-:S05]  /*7d20*/  LEA.HI.X R5, R8, UR9, R5, 0x1, P0 ;  /* 0x0000000908057c11 */ /* 0x000fca00080f0c05 */
[----:B-1----:R1:W-:Y:S04]  /*7d30*/  STG.E.128 desc[UR6][R4.64], R24 ;  /* 0x0000001804007986 */ /* 0x0023e8000c101d06 */
[----:B------:R1:W-:Y:S04]  /*7d40*/  STG.E.128 desc[UR6][R4.64+0x80], R20 ;  /* 0x0000801404007986 */ /* 0x0003e8000c101d06 */
[----:B------:R1:W-:Y:S04]  /*7d50*/  STG.E.128 desc[UR6][R4.64+0x100], R16 ;  /* 0x0001001004007986 */ /* 0x0003e8000c101d06 */
[----:B------:R1:W-:Y:S02]  /*7d60*/  STG.E.128 desc[UR6][R4.64+0x180], R12 ;  /* 0x0001800c04007986 */ /* 0x0003e4000c101d06 */
.L_x_512:
[----:B------:R-:W-:Y:S05]  /*7d70*/  BSYNC B0 ;  /* 0x0000000000007941 */ /* 0x000fea0003800000 */
.L_x_511:
[----:B------:R-:W-:Y:S05]  /*7d80*/  @P1 BRA `(.L_x_513) ;  /* 0x0000000800601947 */ /* 0x000fea0003800000 */
[----:B-1----:R-:W-:Y:S01]  /*7d90*/  IADD3 R4, P0, R244, 0x20, RZ ;  /* 0x00000020f4047810 */ /* 0x002fe20007f1e0ff */
        /* <DEDUP_REMOVED lines=10> */
[----:B------:R1:W-:Y:S04]  /*7e40*/  STG.E.128 desc[UR6][R4.64+0x80], R56 ;  /* 0x0000803804007986 */ /* 0x0003e8000c101d06 */
[----:B------:R1:W-:Y:S04]  /*7e50*/  STG.E.128 desc[UR6][R4.64+0x100], R52 ;  /* 0x0001003404007986 */ /* 0x0003e8000c101d06 */
[----:B------:R1:W-:Y:S01]  /*7e60*/  STG.E.128 desc[UR6][R4.64+0x180], R48 ;  /* 0x0001803004007986 */ /* 0x0003e2000c101d06 */
[----:B------:R-:W-:Y:S05]  /*7e70*/  BRA `(.L_x_513) ;  /* 0x0000000800247947 */ /* 0x000fea0003800000 */
.L_x_501:
[----:B------:R-:W-:Y:S02]  /*7e80*/  UISETP.NE.AND UP0, UPT, UR23, -0x1, UPT ;  /* 0xffffffff1700788c */ /* 0x000fe4000bf05270 */
        /* <DEDUP_REMOVED lines=21> */
.L_x_514:
[----:B------:R-:W-:Y:S01]  /*7fe0*/  @UP0 UIADD3 UR14, UR16, UR23, URZ ;  /* 0x00000017100e0290 */ /* 0x000fe2000fffe03f */
        /* <DEDUP_REMOVED lines=19> */
.L_x_515:
[----:B------:R-:W-:Y:S01]  /*8120*/  UIMAD UR12, UR19, UR8, URZ ;  /* 0x00000008130c72a4 */ /* 0x000fe2000f8e023f */
[----:B------:R-:W-:Y:S01]  /*8130*/  IMAD.U32 R6, RZ, RZ, UR8 ;  /* 0x00000008ff067e24 */ /* 0x000fe2000f8e00ff */
[----:B------:R-:W-:Y:S01]  /*8140*/  UIMAD UR5, UR22, -0x40, UR5 ;  /* 0xffffffc0160578a4 */ /* 0x000fe2000f8e0205 */
[----:B------:R-:W-:Y:S01]  /*8150*/  IADD3 R10, R244, 0x20, RZ ;  /* 0x00000020f40a7810 */ /* 0x000fe20007ffe0ff */
[----:B------:R-:W-:Y:S01]  /*8160*/  UIMAD UR12, UR18, UR9, UR12 ;  /* 0x00000009120c72a4 */ /* 0x000fe2000f8e020c */
[----:B------:R-:W-:Y:S01]  /*8170*/  IMAD.WIDE.U32 R6, R6, UR18, R4 ;  /* 0x0000001206067c25 */ /* 0x000fe2000f8e0004 */
[----:B------:R-:W-:Y:S01]  /*8180*/  BSSY B0, `(.L_x_516) ;  /* 0x000001b000007945 */ /* 0x000fe20003800000 */
[----:B------:R-:W-:Y:S02]  /*8190*/  SHF.R.S32.HI R14, RZ, 0x1f, R244 ;  /* 0x0000001fff0e7819 */ /* 0x000fe400000114f4 */
[----:B------:R-:W-:Y:S01]  /*81a0*/  ISETP.GE.AND P2, PT, R244, UR5, PT ;  /* 0x00000005f4007c0c */ /* 0x000fe2000bf46270 */
[----:B------:R-:W-:Y:S01]  /*81b0*/  IMAD.U32 R9, RZ, RZ, UR12 ;  /* 0x0000000cff097e24 */ /* 0x000fe2000f8e00ff */
[----:B------:R-:W-:Y:S01]  /*81c0*/  IADD3 R8, P0, R6, UR20, RZ ;  /* 0x0000001406087c10 */ /* 0x000fe2000ff1e0ff */
[----:B------:R-:W-:Y:S01]  /*81d0*/  ULDC.64 UR12, c[0x0][0x468] ;  /* 0x00011a00000c7ab9 */ /* 0x000fe20000000a00 */
[----:B------:R-:W-:Y:S01]  /*81e0*/  ISETP.GE.AND P1, PT, R10, UR5, PT ;  /* 0x000000050a007c0c */ /* 0x000fe2000bf26270 */
[----:B------:R-:W-:Y:S01]  /*81f0*/  UIMAD UR14, UR60, UR12, URZ ;  /* 0x0000000c3c0e72a4 */ /* 0x000fe2000f8e023f */
[----:B------:R-:W-:Y:S01]  /*8200*/  IADD3.X R9, R7, UR21, R9, P0, !PT ;  /* 0x0000001507097c10 */ /* 0x000fe200087fe409 */
[----:B------:R-:W-:-:S02]  /*8210*/  IMAD.U32 R6, RZ, RZ, UR12 ;  /* 0x0000000cff067e24 */ /* 0x000fc4000f8e00ff */
[----:B------:R-:W-:Y:S02]  /*8220*/  UIMAD UR13, UR53, UR13, UR14 ;  /* 0x0000000d350d72a4 */ /* 0x000fe4000f8e020e */
        /* <DEDUP_REMOVED lines=12> */
[----:B------:R1:W-:Y:S04]  /*82f0*/  STG.E.128 desc[UR6][R6.64], RZ ;  /* 0x000000ff06007986 */ /* 0x0003e8000c101d06 */
[----:B------:R1:W-:Y:S04]  /*8300*/  STG.E.128 desc[UR6][R6.64+0x80], RZ ;  /* 0x000080ff06007986 */ /* 0x0003e8000c101d06 */
[----:B------:R1:W-:Y:S04]  /*8310*/  STG.E.128 desc[UR6][R6.64+0x100], RZ ;  /* 0x000100ff06007986 */ /* 0x0003e8000c101d06 */
[----:B------:R1:W-:Y:S02]  /*8320*/  STG.E.128 desc[UR6][R6.64+0x180], RZ ;  /* 0x000180ff06007986 */ /* 0x0003e4000c101d06 */
.L_x_517:
[----:B------:R-:W-:Y:S05]  /*8330*/  BSYNC B0 ;  /* 0x0000000000007941 */ /* 0x000fea0003800000 */
.L_x_516:
[----:B------:R-:W-:Y:S04]  /*8340*/  BSSY B0, `(.L_x_518) ;  /* 0x0000010000007945 */ /* 0x000fe80003800000 */
        /* <DEDUP_REMOVED lines=11> */
[----:B------:R2:W-:Y:S04]  /*8400*/  STG.E.128 desc[UR6][R6.64], RZ ;  /* 0x000000ff06007986 */ /* 0x0005e8000c101d06 */
[----:B------:R2:W-:Y:S04]  /*8410*/  STG.E.128 desc[UR6][R6.64+0x80], RZ ;  /* 0x000080ff06007986 */ /* 0x0005e8000c101d06 */
[----:B------:R2:W-:Y:S04]  /*8420*/  STG.E.128 desc[UR6][R6.64+0x100], RZ ;  /* 0x000100ff06007986 */ /* 0x0005e8000c101d06 */
[----:B------:R2:W-:Y:S02]  /*8430*/  STG.E.128 desc[UR6][R6.64+0x180], RZ ;  /* 0x000180ff06007986 */ /* 0x0005e4000c101d06 */
.L_x_519:
[----:B------:R-:W-:Y:S05]  /*8440*/  BSYNC B0 ;  /* 0x0000000000007941 */ /* 0x000fea0003800000 */
.L_x_518:
[----:B-12---:R-:W-:Y:S01]  /*8450*/  IMAD.U32 R6, RZ, RZ, UR10 ;  /* 0x0000000aff067e24 */ /* 0x006fe2000f8e00ff */
[----:B------:R-:W-:Y:S01]  /*8460*/  UIMAD UR5, UR19, UR10, URZ ;  /* 0x0000000a130572a4 */ /* 0x000fe2000f8e023f */
[----:B------:R-:W-:Y:S01]  /*8470*/  BSSY B0, `(.L_x_520) ;  /* 0x000001a000007945 */ /* 0x000fe20003800000 */
[----:B------:R-:W-:Y:S01]  /*8480*/  ULDC.64 UR8, c[0x0][0x470] ;  /* 0x00011c0000087ab9 */ /* 0x000fe20000000a00 */
[----:B------:R-:W-:Y:S01]  /*8490*/  IMAD.WIDE.U32 R4, R6, UR18, R4 ;  /* 0x0000001206047c25 */ /* 0x000fe2000f8e0004 */
[----:B------:R-:W-:Y:S02]  /*84a0*/  UIMAD UR5, UR18, UR11, UR5 ;  /* 0x0000000b120572a4 */ /* 0x000fe4000f8e0205 */
[----:B------:R-:W-:-:S04]  /*84b0*/  IADD3 R6, P0, R4, UR15, RZ ;  /* 0x0000000f04067c10 */ /* 0x000fc8000ff1e0ff */
        /* <DEDUP_REMOVED lines=21> */
.L_x_521:
[----:B------:R-:W-:Y:S05]  /*8610*/  BSYNC B0 ;  /* 0x0000000000007941 */ /* 0x000fea0003800000 */
.L_x_520:
        /* <DEDUP_REMOVED lines=15> */
.L_x_513:
[----:B------:R-:W-:Y:S05]  /*8710*/  BSYNC B1 ;  /* 0x0000000000017941 */ /* 0x000fea0003800000 */
.L_x_496:
[----:B------:R-:W-:Y:S02]  /*8720*/  ULDC UR5, c[0x0][0xc] ;  /* 0x0000030000057ab9 */ /* 0x000fe40000000800 */
[----:B------:R-:W-:-:S04]  /*8730*/  UIADD3 UR22, UR5, UR22, URZ ;  /* 0x0000001605167290 */ /* 0x000fc8000fffe03f */
[----:B------:R-:W-:-:S06]  /*8740*/  UISETP.GE.AND UP0, UPT, UR22, UR59, UPT ;  /* 0x0000003b1600728c */ /* 0x000fcc000bf06270 */
[----:B------:R-:W-:-:S13]  /*8750*/  PLOP3.LUT P0, PT, PT, PT, UP0, 0x80, 0x0 ;  /* 0x000000000000781c */ /* 0x000fda0003f0f008 */
[----:B------:R-:W-:Y:S05]  /*8760*/  @P0 BRA `(.L_x_522) ;  /* 0x0000000000040947 */ /* 0x000fea0003800000 */
[----:B------:R-:W-:Y:S05]  /*8770*/  BRA `(.L_x_523) ;  /* 0xffffff8000b87947 */ /* 0x000fea000383ffff */
.L_x_522:
[----:B------:R-:W-:Y:S05]  /*8780*/  EXIT ;  /* 0x000000000000794d */ /* 0x000fea0003800000 */
.L_x_524:
        /* <DEDUP_REMOVED lines=15> */
.L_x_2036:


//--------------------- .text._ZN5flash44flash_bwd_dq_dk_dv_loop_seqk_parallel_kernelI23Flash_bwd_kernel_traitsILi256ELi64ELi64ELi8ELi4ELi2ELi2ELb0ELb1EN7cutlass6half_tE19Flash_kernel_traitsILi256ELi64ELi64ELi8ES3_EELb0ELb0ELb0ELb1ELb0ELb0ELb0EEEvNS_16Flash_bwd_paramsE --------------------------
	.section	.text._ZN5flash44flash_bwd_dq_dk_dv_loop_seqk_parallel_kernelI23Flash_bwd_kernel_traitsILi256ELi64ELi64ELi8ELi4ELi2ELi2ELb0ELb1EN7cutlass6half_tE19Flash_kernel_traitsILi256ELi64ELi64ELi8ES3_EELb0ELb0ELb0ELb1ELb0ELb0ELb0EEEvNS_16Flash_bwd_paramsE,"ax",@progbits
	.align	128
        .global         _ZN5flash44flash_bwd_dq_dk_dv_loop_seqk_parallel_kernelI23Flash_bwd_kernel_traitsILi256ELi64ELi64ELi8ELi4ELi2ELi2ELb0ELb1EN7cutlass6half_tE19Flash_kernel_traitsILi256ELi64ELi64ELi8ES3_EELb0ELb0ELb0ELb1ELb0ELb0ELb0EEEvNS_16Flash_bwd_paramsE
        .type           _ZN5flash44flash_bwd_dq_dk_dv_loop_seqk_parallel_kernelI23Flash_bwd_kernel_traitsILi256ELi64ELi64ELi8ELi4ELi2ELi2ELb0ELb1EN7cutlass6half_tE19Flash_kernel_traitsILi256ELi64ELi64ELi8ES3_EELb0ELb0ELb0ELb1ELb0ELb0ELb0EEEvNS_16Flash_bwd_paramsE,@function
        .size           _ZN5flash44flash_bwd_dq_dk_dv_loop_seqk_parallel_kernelI23Flash_bwd_kernel_traitsILi256ELi64ELi64ELi8ELi4ELi2ELi2ELb0ELb1EN7cutlass6half_tE19Flash_kernel_traitsILi256ELi64ELi64ELi8ES3_EELb0ELb0ELb0ELb1ELb0ELb0ELb0EEEvNS_16Flash_bwd_paramsE,(.L_x_2037 - _ZN5flash44flash_bwd_dq_dk_dv_loop_seqk_parallel_kernelI23Flash_bwd_kernel_traitsILi256ELi64ELi64ELi8ELi4ELi2ELi2ELb0ELb1EN7cutlass6half_tE19Flash_kernel_traitsILi256ELi64ELi64ELi8ES3_EELb0ELb0ELb0ELb1ELb0ELb0ELb0EEEvNS_16Flash_bwd_paramsE)
        .other          _ZN5flash44flash_bwd_dq_dk_dv_loop_seqk_parallel_kernelI23Flash_bwd_kernel_traitsILi256ELi64ELi64ELi8ELi4ELi2ELi2ELb0ELb1EN7cutlass6half_tE19Flash_kernel_traitsILi256ELi64ELi64ELi8ES3_EELb0ELb0ELb0ELb1ELb0ELb0ELb0EEEvNS_16Flash_bwd_paramsE,@"STO_CUDA_ENTRY STV_DEFAULT"
_ZN5flash44flash_bwd_dq_dk_dv_loop_seqk_parallel_kernelI23Flash_bwd_kernel_traitsILi256ELi64ELi64ELi8ELi4ELi2ELi2ELb0ELb1EN7cutlass6half_tE19Flash_kernel_traitsILi256ELi64ELi64ELi8ES3_EELb0ELb0ELb0ELb1ELb0ELb0ELb0EEEvNS_16Flash_bwd_paramsE:
.text._ZN5flash44flash_bwd_dq_dk_dv_loop_seqk_parallel_kernelI23Flash_bwd_kernel_traitsILi256ELi64ELi64ELi8ELi4ELi2ELi2ELb0ELb1EN7cutlass6half_tE19Flash_kernel_traitsILi256ELi64ELi64ELi8ES3_EELb0ELb0ELb0ELb1ELb0ELb0ELb0EEEvNS_16Flash_bwd_paramsE:
        /* <DEDUP_REMOVED lines=14> */
[----:B------:R-:W-:Y:S01]  /*00e0*/  IMAD.MOV.U32 R222, RZ, RZ, 0x20 ;  /* 0x00000020ffde7424 */ /* 0x000fe200078e00ff */
[----:B------:R-:W-:Y:S01]  /*00f0*/  UMOV UR57, URZ ;  /* 0x0000003f00397c82 */ /* 0x000fe20008000000 */
[----:B------:R-:W-:Y:S02]  /*0100*/  IMAD.MOV.U32 R218, RZ, RZ, 0x40 ;  /* 0x00000040ffda7424 */ /* 0x000fe400078e00ff */
[----:B------:R-:W-:Y:S01]  /*0110*/  IMAD.MOV.U32 R236, RZ, RZ, -0x10 ;  /* 0xfffffff0ffec7424 */ /* 0x000fe200078e00ff */
[----:B------:R-:W3:Y:S08]  /*0120*/  S2UR UR46, SR_CTAID.Y ;  /* 0x00000000002e79c3 */ /* 0x000ef00000002600 */
[----:B------:R-:W-:Y:S08]  /*0130*/  S2UR UR53, SR_CTAID.Z ;  /* 0x00000000003579c3 */ /* 0x000ff00000002700 */
[----:B------:R-:W4:Y:S01]  /*0140*/  S2UR UR4, SR_CgaCtaId ;  /* 0x00000000000479c3 */ /* 0x000f220000008800 */
[----:B--2---:R-:W-:Y:S01]  /*0150*/  ULEA UR5, UR7, UR5, 0x18 ;  /* 0x0000000507057291 */ /* 0x004fe2000f8ec03f */
[----:B-1----:R-:W-:Y:S01]  /*0160*/  SHF.R.S32.HI R11, RZ, 0x1f, R15 ;  /* 0x0000001fff0b7819 */ /* 0x002fe2000001140f */
[----:B------:R-:W-:Y:S01]  /*0170*/  IMAD.SHL.U32 R248, R15, 0x2, RZ ;  /* 0x000000020ff87824 */ /* 0x000fe200078e00ff */
[----:B---3--:R-:W-:-:S02]  /*0180*/  USHF.L.U32 UR7, UR46, 0x7, URZ ;  /* 0x000000072e077899 */ /* 0x008fc4000800063f */
[CC--:B------:R-:W-:Y:S02]  /*0190*/  LEA.HI R4, R11.reuse, R15.reuse, RZ, 0x5 ;  /* 0x0000000f0b047211 */ /* 0x0c0fe400078f28ff */
[----:B------:R-:W-:Y:S02]  /*01a0*/  LEA.HI R9, R11, R15, RZ, 0x4 ;  /* 0x0000000f0b097211 */ /* 0x000fe400078f20ff */
[--C-:B------:R-:W-:Y:S02]  /*01b0*/  SHF.R.S32.HI R6, RZ, 0x5, R4.reuse ;  /* 0x00000005ff067819 */ /* 0x100fe40000011404 */
[----:B------:R-:W-:Y:S02]  /*01c0*/  SHF.R.S32.HI R0, RZ, 0x1f, R4 ;  /* 0x0000001fff007819 */ /* 0x000fe40000011404 */
[-C--:B------:R-:W-:Y:S02]  /*01d0*/  LEA.HI R3, R4, R6.reuse, RZ, 0x1 ;  /* 0x0000000604037211 */ /* 0x080fe400078f08ff */
[----:B------:R-:W-:-:S02]  /*01e0*/  LEA.HI R0, R0, R6, RZ, 0x2 ;  /* 0x0000000600007211 */ /* 0x000fc400078f10ff */
[----:B------:R-:W-:Y:S01]  /*01f0*/  LEA.HI R18, R11, R15, RZ, 0x2 ;  /* 0x0000000f0b127211 */ /* 0x000fe200078f10ff */
[----:B----4-:R-:W-:Y:S01]  /*0200*/  ULEA UR4, UR4, UR6, 0x18 ;  /* 0x0000000604047291 */ /* 0x010fe2000f8ec03f */
        /* <DEDUP_REMOVED lines=93> */
[----:B------:R-:W-:Y:S01]  /*07e0*/  LOP3.LUT R2, R6, R2, RZ, 0x3c, !PT ;  /* 0x0000000206027212 */ /* 0x000fe200078e3cff */
[----:B------:R-:W-:Y:S01]  /*07f0*/  IMAD.U32 R4, RZ, RZ, UR6 ;  /* 0x00000006ff047e24 */ /* 0x000fe2000f8e00ff */
[----:B------:R-:W-:Y:S01]  /*0800*/  USHF.R.S32.HI UR6, URZ, 0x1f, UR53 ;  /* 0x0000001f3f067899 */ /* 0x000fe20008011435 */
[--C-:B------:R-:W-:Y:S01]  /*0810*/  IMAD R214, R214, 0x400, R0.reuse ;  /* 0x00000400d6d67824 */ /* 0x100fe200078e0200 */
[----:B------:R-:W-:Y:S01]  /*0820*/  LEA R235, R235, UR5, 0x1 ;  /* 0x00000005ebeb7c11 */ /* 0x000fe2000f8e08ff */
[----:B------:R-:W-:Y:S01]  /*0830*/  IMAD R220, R220, 0x400, R0 ;  /* 0x00000400dcdc7824 */ /* 0x000fe200078e0200 */
[----:B------:R-:W-:Y:S01]  /*0840*/  SEL R218, R218, 0xffffffc0, !P6 ;  /* 0xffffffc0dada7807 */ /* 0x000fe20007000000 */
[----:B------:R-:W-:Y:S01]  /*0850*/  IMAD.IADD R214, R214, 0x1, R2 ;  /* 0x00000001d6d67824 */ /* 0x000fe200078e0202 */
[----:B------:R-:W-:Y:S01]  /*0860*/  SEL R236, R236, 0x10, !P0 ;  /* 0x00000010ecec7807 */ /* 0x000fe20004000000 */
[----:B------:R-:W-:Y:S01]  /*0870*/  IMAD.IADD R220, R2, 0x1, R220 ;  /* 0x0000000102dc7824 */ /* 0x000fe200078e02dc */
[----:B------:R-:W-:Y:S01]  /*0880*/  LEA R215, R215, UR5, 0x1 ;  /* 0x00000005d7d77c11 */ /* 0x000fe2000f8e08ff */
[----:B------:R-:W-:Y:S01]  /*0890*/  IMAD.U32 R2, RZ, RZ, UR6 ;  /* 0x00000006ff027e24 */ /* 0x000fe2000f8e00ff */
[C---:B------:R-:W-:Y:S01]  /*08a0*/  SEL R2, R222.reuse, 0xffffffe0, !P3 ;  /* 0xffffffe0de027807 */ /* 0x040fe20005800000 */
[----:B------:R-:W-:Y:S01]  /*08b0*/  IMAD.U32 R251, RZ, RZ, UR6 ;  /* 0x00000006fffb7e24 */ /* 0x000fe2000f8e00ff */
[----:B------:R-:W-:Y:S01]  /*08c0*/  UIADD3 UR6, UR5, 0x20000, URZ ;  /* 0x0002000005067890 */ /* 0x000fe2000fffe03f */
[----:B------:R-:W-:Y:S01]  /*08d0*/  IMAD.U32 R252, RZ, RZ, UR7 ;  /* 0x00000007fffc7e24 */ /* 0x000fe2000f8e00ff */
[----:B------:R-:W-:Y:S01]  /*08e0*/  UIADD3 UR7, UR5, 0x10000, URZ ;  /* 0x0001000005077890 */ /* 0x000fe2000fffe03f */
[----:B------:R-:W-:Y:S01]  /*08f0*/  SEL R222, R222, 0xffffffe0, !P5 ;  /* 0xffffffe0dede7807 */ /* 0x000fe20006800000 */
[C---:B------:R-:W-:Y:S01]  /*0900*/  VIADD R234, R235.reuse, 0x20 ;  /* 0x00000020ebea7836 */ /* 0x040fe20000000000 */
[----:B------:R-:W-:Y:S01]  /*0910*/  LEA R214, R214, UR5, 0x1 ;  /* 0x00000005d6d67c11 */ /* 0x000fe2000f8e08ff */
[----:B------:R-:W-:Y:S01]  /*0920*/  @P1 VIADD R234, R235, 0xffffffe0 ;  /* 0xffffffe0ebea1836 */ /* 0x000fe20000000000 */
[----:B------:R-:W-:Y:S01]  /*0930*/  LEA R220, R220, UR6, 0x1 ;  /* 0x00000006dcdc7c11 */ /* 0x000fe2000f8e08ff */
[----:B------:R-:W-:Y:S01]  /*0940*/  VIADD R213, R3, UR7 ;  /* 0x0000000703d57c36 */ /* 0x000fe20008000000 */
[----:B------:R-:W-:Y:S01]  /*0950*/  LEA R245, R8, UR7, 0x1 ;  /* 0x0000000708f57c11 */ /* 0x000fe2000f8e08ff */
[----:B------:R-:W-:Y:S01]  /*0960*/  IMAD.IADD R216, R214, 0x1, R222 ;  /* 0x00000001d6d87824 */ /* 0x000fe200078e02de */
[----:B------:R-:W-:Y:S01]  /*0970*/  LOP3.LUT R0, R7, R0, RZ, 0xfc, !PT ;  /* 0x0000000007007212 */ /* 0x000fe200078efcff */
[C---:B------:R-:W-:Y:S01]  /*0980*/  IMAD.IADD R2, R213.reuse, 0x1, R2 ;  /* 0x00000001d5027824 */ /* 0x040fe200078e0202 */
        /* <DEDUP_REMOVED lines=15> */
.L_x_569:
        /* <DEDUP_REMOVED lines=19> */
[----:B-1----:R-:W-:Y:S01]  /*0bb0*/  IMAD.U32 R6, RZ, RZ, UR8 ;  /* 0x00000008ff067e24 */ /* 0x002fe2000f8e00ff */
[----:B------:R-:W-:Y:S01]  /*0bc0*/  ULDC.U8 UR17, c[0x0][0x3c2] ;  /* 0x0000f08000117ab9 */ /* 0x000fe20000000000 */
[----:B------:R-:W-:Y:S01]  /*0bd0*/  ULDC.64 UR12, c[0x0][0x2f8] ;  /* 0x0000be00000c7ab9 */ /* 0x000fe20000000a00 */
[----:B------:R-:W-:Y:S01]  /*0be0*/  @UP4 UIADD3.X UR11, UR5, UR11, URZ, UP1, !UPT ;  /* 0x0000000b050b4290 */ /* 0x000fe20008ffe43f */
[----:B------:R-:W-:Y:S01]  /*0bf0*/  PLOP3.LUT P3, PT, PT, PT, UP2, 0x80, 0x0 ;  /* 0x000000000000781c */ /* 0x000fe20003f6f028 */
[----:B------:R-:W-:Y:S01]  /*0c00*/  UISETP.NE.AND UP4, UPT, UR17, URZ, UPT ;  /* 0x0000003f1100728c */ /* 0x000fe2000bf85270 */
[----:B------:R-:W-:Y:S01]  /*0c10*/  IMAD.U32 R7, RZ, RZ, UR9 ;  /* 0x00000009ff077e24 */ /* 0x000fe2000f8e00ff */
[----:B------:R-:W-:Y:S01]  /*0c20*/  UISETP.EQ.U32.AND UP1, UPT, UR12, URZ, UPT ;  /* 0x0000003f0c00728c */ /* 0x000fe2000bf22070 */
[----:B--2---:R-:W-:Y:S01]  /*0c30*/  IMAD.U32 R4, RZ, RZ, UR10 ;  /* 0x0000000aff047e24 */ /* 0x004fe2000f8e00ff */
[----:B------:R-:W-:Y:S01]  /*0c40*/  UIADD3 UR10, UP0, UR16, UR12, URZ ;  /* 0x0000000c100a7290 */ /* 0x000fe2000ff1e03f */
[----:B------:R-:W-:Y:S01]  /*0c50*/  IMAD.U32 R5, RZ, RZ, UR11 ;  /* 0x0000000bff057e24 */ /* 0x000fe2000f8e00ff */
[----:B------:R-:W-:Y:S01]  /*0c60*/  UISETP.EQ.OR.EX UP1, UPT, UR13, URZ, !UP4, UP1 ;  /* 0x0000003f0d00728c */ /* 0x000fe2000e722710 */
[----:B------:R-:W2:Y:S01]  /*0c70*/  @P0 LDG.E R8, desc[UR6][R6.64] ;  /* 0x0000000606080981 */ /* 0x000ea2000c1e1900 */
[----:B------:R-:W-:Y:S01]  /*0c80*/  UIADD3.X UR5, UR5, UR13, URZ, UP0, !UPT ;  /* 0x0000000d05057290 */ /* 0x000fe200087fe43f */
[----:B------:R-:W1:Y:S03]  /*0c90*/  S2R R11, SR_TID.X ;  /* 0x00000000000b7919 */ /* 0x000e660000002100 */
[----:B------:R-:W-:Y:S01]  /*0ca0*/  PLOP3.LUT P2, PT, PT, PT, UP1, 0x80, 0x0 ;  /* 0x000000000000781c */ /* 0x000fe20003f4f018 */
[----:B------:R-:W-:Y:S01]  /*0cb0*/  UMOV UR18, URZ ;  /* 0x0000003f00127c82 */ /* 0x000fe20008000000 */
[----:B------:R-:W-:Y:S01]  /*0cc0*/  @!UP3 ULDC.64 UR8, c[0x0][0x318] ;  /* 0x0000c6000008bab9 */ /* 0x000fe20000000a00 */
[----:B---34-:R3:W4:Y:S02]  /*0cd0*/  @P1 LDG.E R10, desc[UR6][R4.64] ;  /* 0x00000006040a1981 */ /* 0x018724000c1e1900 */
[----:B---3--:R-:W-:-:S02]  /*0ce0*/  IMAD.U32 R4, RZ, RZ, UR15 ;  /* 0x0000000fff047e24 */ /* 0x008fc4000f8e00ff */
[----:B------:R-:W-:-:S05]  /*0cf0*/  IMAD.U32 R5, RZ, RZ, UR14 ;  /* 0x0000000eff057e24 */ /* 0x000fca000f8e00ff */
[----:B------:R-:W3:Y:S04]  /*0d00*/  @P3 LDG.E R9, desc[UR6][R4.64] ;  /* 0x0000000604093981 */ /* 0x000ee8000c1e1900 */
[----:B-----5:R5:W3:Y:S02]  /*0d10*/  @P3 LDG.E R6, desc[UR6][R4.64+0x4] ;  /* 0x0000040604063981 */ /* 0x020ae4000c1e1900 */
[----:B-----5:R-:W-:Y:S02]  /*0d20*/  IMAD.U32 R4, RZ, RZ, UR10 ;  /* 0x0000000aff047e24 */ /* 0x020fe4000f8e00ff */
[----:B------:R-:W-:-:S05]  /*0d30*/  IMAD.U32 R5, RZ, RZ, UR5 ;  /* 0x00000005ff057e24 */ /* 0x000fca000f8e00ff */
[----:B------:R-:W5:Y:S01]  /*0d40*/  @!P2 LDG.E R7, desc[UR6][R4.64] ;  /* 0x000000060407a981 */ /* 0x000f62000c1e1900 */
[----:B------:R-:W1:Y:S01]  /*0d50*/  S2UR UR16, SR_CTAID.X ;  /* 0x00000000001079c3 */ /* 0x000e620000002500 */
[----:B------:R-:W-:-:S03]  /*0d60*/  @!UP3 UISETP.NE.U32.AND UP0, UPT, UR8, URZ, UPT ;  /* 0x0000003f0800b28c */ /* 0x000fc6000bf05070 */
[----:B------:R-:W-:Y:S01]  /*0d70*/  ULDC UR8, c[0x0][0xc] ;  /* 0x0000030000087ab9 */ /* 0x000fe20000000800 */
[----:B------:R-:W-:Y:S02]  /*0d80*/  @!UP3 UISETP.NE.AND.EX UP0, UPT, UR9, URZ, UPT, UP0 ;  /* 0x0000003f0900b28c */ /* 0x000fe4000bf05300 */
[----:B------:R-:W-:-:S03]  /*0d90*/  USHF.L.U32 UR14, UR8, 0x6, URZ ;  /* 0x00000006080e7899 */ /* 0x000fc6000800063f */
[----:B------:R-:W-:Y:S01]  /*0da0*/  @!UP3 ULDC UR8, c[0x0][0x2cc] ;  /* 0x0000b3000008bab9 */ /* 0x000fe20000000800 */
[----:B------:R-:W-:Y:S01]  /*0db0*/  UMOV UR5, 0xffffffff ;  /* 0xffffffff00057882 */ /* 0x000fe20000000000 */
[----:B------:R-:W-:Y:S01]  /*0dc0*/  @!UP3 USEL UR10, UR8, URZ, UP0 ;  /* 0x0000003f080ab287 */ /* 0x000fe20008000000 */
[----:B------:R-:W-:Y:S01]  /*0dd0*/  UMOV UR33, 0xffffffff ;  /* 0xffffffff00217882 */ /* 0x000fe20000000000 */
[----:B------:R-:W-:Y:S01]  /*0de0*/  USHF.L.U32 UR36, UR32, 0x6, URZ ;  /* 0x0000000620247899 */ /* 0x000fe2000800063f */
[----:B------:R-:W-:Y:S01]  /*0df0*/  ULDC UR9, c[0x0][0x2c8] ;  /* 0x0000b20000097ab9 */ /* 0x000fe20000000800 */
[----:B-1----:R-:W-:Y:S01]  /*0e00*/  USHF.L.U32 UR15, UR16, 0x6, URZ ;  /* 0x00000006100f7899 */ /* 0x002fe2000800063f */
[----:B--2---:R-:W-:Y:S02]  /*0e10*/  @P0 R2UR UR11, R8 ;  /* 0x00000000080b02ca */ /* 0x004fe400000e0000 */
[----:B------:R-:W-:-:S04]  /*0e20*/  ISETP.NE.U32.AND P0, PT, RZ, UR12, PT ;  /* 0x0000000cff007c0c */ /* 0x000fc8000bf05070 */
[----:B------:R-:W-:Y:S02]  /*0e30*/  ISETP.NE.AND.EX P0, PT, RZ, UR13, PT, P0 ;  /* 0x0000000dff007c0c */ /* 0x000fe4000bf05300 */
[----:B----4-:R-:W-:-:S13]  /*0e40*/  @P1 R2UR UR18, R10 ;  /* 0x000000000a1212ca */ /* 0x010fda00000e0000 */
[----:B------:R-:W-:Y:S01]  /*0e50*/  @UP3 UIADD3 UR8, UR11, -UR18, URZ ;  /* 0x800000120b083290 */ /* 0x000fe2000fffe03f */
[----:B---3--:R-:W-:Y:S02]  /*0e60*/  @P3 R2UR UR5, R9 ;  /* 0x00000000090532ca */ /* 0x008fe400000e0000 */
[----:B------:R-:W-:Y:S02]  /*0e70*/  @P3 R2UR UR12, R6 ;  /* 0x00000000060c32ca */ /* 0x000fe400000e0000 */
[----:B------:R-:W-:Y:S02]  /*0e80*/  SHF.R.S32.HI R9, RZ, 0x1f, R11 ;  /* 0x0000001fff097819 */ /* 0x000fe4000001140b */
[----:B-----5:R-:W-:Y:S01]  /*0e90*/  @!P2 R2UR UR33, R7 ;  /* 0x000000000721a2ca */ /* 0x020fe200000e0000 */
[----:B------:R-:W-:-:S14]  /*0ea0*/  @!P0 BRA `(.L_x_525) ;  /* 0x0000000000188947 */ /* 0x000fdc0003800000 */
[----:B------:R-:W-:-:S13]  /*0eb0*/  PLOP3.LUT P0, PT, PT, PT, UP4, 0x80, 0x0 ;  /* 0x000000000000781c */ /* 0x000fda0003f0f048 */
[----:B------:R-:W2:Y:S04]  /*0ec0*/  @P0 LDG.E R6, desc[UR6][R4.64+0x4] ;  /* 0x0000040604060981 */ /* 0x000ea8000c1e1900 */
[----:B------:R-:W3:Y:S01]  /*0ed0*/  @!P0 LDG.E R4, desc[UR6][R4.64] ;  /* 0x0000000604048981 */ /* 0x000ee2000c1e1900 */
[----:B--2---:R-:W-:-:S13]  /*0ee0*/  @P0 R2UR UR9, R6 ;  /* 0x00000000060902ca */ /* 0x004fda00000e0000 */
[----:B------:R-:W-:-:S07]  /*0ef0*/  @UP4 UIADD3 UR9, UR9, -UR33, URZ ;  /* 0x8000002109094290 */ /* 0x000fce000fffe03f */
[----:B---3--:R-:W-:-:S15]  /*0f00*/  @!P0 R2UR UR9, R4 ;  /* 0x00000000040982ca */ /* 0x008fde00000e0000 */
.L_x_525:
        /* <DEDUP_REMOVED lines=48> */
[----:B------:R-:W-:Y:S02]  /*1210*/  UIMAD UR19, UR5, UR27, URZ ;  /* 0x0000001b051372a4 */ /* 0x000fe4000f8e023f */
[----:B------:R-:W-:Y:S02]  /*1220*/  USEL UR43, UR22, UR20, !UP1 ;  /* 0x00000014162b7287 */ /* 0x000fe4000c800000 */
[----:B------:R-:W-:-:S02]  /*1230*/  UIADD3 UR38, UR23, UR25, URZ ;  /* 0x0000001917267290 */ /* 0x000fc4000fffe03f */
[----:B------:R-:W-:Y:S01]  /*1240*/  UIMAD.WIDE.U32 UR22, UR10, UR12, URZ ;  /* 0x0000000c0a1672a5 */ /* 0x000fe2000f8e003f */
[----:B-1----:R-:W-:Y:S01]  /*1250*/  VIADD R4, R4, 0xffffffe ;  /* 0x0ffffffe04047836 */ /* 0x002fe20000000000 */
[----:B------:R-:W-:Y:S02]  /*1260*/  UIMAD UR20, UR11, UR12, URZ ;  /* 0x0000000c0b1472a4 */ /* 0x000fe4000f8e023f */
[----:B------:R-:W-:Y:S01]  /*1270*/  UIADD3 UR9, UR13, UR9, URZ ;  /* 0x000000090d097290 */ /* 0x000fe2000fffe03f */
[----:B------:R-:W1:Y:S01]  /*1280*/  F2I.FTZ.U32.TRUNC.NTZ R5, R4 ;  /* 0x0000000400057305 */ /* 0x000e62000021f000 */
[----:B------:R-:W-:Y:S02]  /*1290*/  USEL UR29, UR15, URZ, UP2 ;  /* 0x0000003f0f1d7287 */ /* 0x000fe40009000000 */
[----:B------:R-:W-:Y:S02]  /*12a0*/  @UP1 UIADD3 UR38, UR21, UR19, URZ ;  /* 0x0000001315261290 */ /* 0x000fe4000fffe03f */
[----:B------:R-:W-:Y:S01]  /*12b0*/  UIMAD.WIDE.U32 UR12, UR10, UR5, URZ ;  /* 0x000000050a0c72a5 */ /* 0x000fe2000f8e003f */
[----:B------:R-:W-:Y:S01]  /*12c0*/  ULDC.U8 UR15, c[0x0][0x3d8] ;  /* 0x0000f600000f7ab9 */ /* 0x000fe20000000000 */
[----:B------:R-:W-:-:S02]  /*12d0*/  ULOP3.LUT UR19, UR42, 0xffffffc0, URZ, 0xc0, !UPT ;  /* 0xffffffc02a137892 */ /* 0x000fc4000f8ec03f */
[----:B------:R-:W-:Y:S02]  /*12e0*/  UISETP.NE.AND UP3, UPT, UR15, URZ, UPT ;  /* 0x0000003f0f00728c */ /* 0x000fe4000bf65270 */
[----:B------:R-:W-:Y:S02]  /*12f0*/  USHF.L.U64.HI UR14, UR46, 0x7, UR55 ;  /* 0x000000072e0e7899 */ /* 0x000fe40008010237 */
[----:B------:R-:W-:Y:S01]  /*1300*/  UIMAD UR9, UR10, UR9, UR20 ;  /* 0x000000090a0972a4 */ /* 0x000fe2000f8e0214 */
[----:B-1----:R-:W-:Y:S01]  /*1310*/  IMAD.MOV R4, RZ, RZ, -R5 ;  /* 0x000000ffff047224 */ /* 0x002fe200078e0a05 */
[----:B------:R-:W-:Y:S02]  /*1320*/  USEL UR54, UR22, UR12, !UP1 ;  /* 0x0000000c16367287 */ /* 0x000fe4000c800000 */
[----:B------:R-:W-:Y:S01]  /*1330*/  UIADD3 UR22, UR19, -0x40, URZ ;  /* 0xffffffc013167890 */ /* 0x000fe2000fffe03f */
[----:B------:R-:W-:Y:S01]  /*1340*/  IMAD R6, R4, R8, RZ ;  /* 0x0000000804067224 */ /* 0x000fe200078e02ff */
[----:B------:R-:W-:Y:S01]  /*1350*/  UISETP.NE.AND UP0, UPT, UR33, -0x1, UPT ;  /* 0xffffffff2100788c */ /* 0x000fe2000bf05270 */
[----:B------:R-:W-:Y:S01]  /*1360*/  IMAD.MOV.U32 R4, RZ, RZ, RZ ;  /* 0x000000ffff047224 */ /* 0x000fe200078e00ff */
[----:B------:R-:W-:-:S02]  /*1370*/  USEL UR30, UR14, URZ, UP2 ;  /* 0x0000003f0e1e7287 */ /* 0x000fc40009000000 */
[----:B------:R-:W-:Y:S01]  /*1380*/  UIADD3 UR47, UR23, UR9, URZ ;  /* 0x00000009172f7290 */ /* 0x000fe2000fffe03f */
[----:B------:R-:W-:Y:S01]  /*1390*/  IMAD.HI.U32 R4, R5, R6, R4 ;  /* 0x0000000605047227 */ /* 0x000fe200078e0004 */
[----:B------:R-:W-:Y:S01]  /*13a0*/  MOV R5, R7 ;  /* 0x0000000700057202 */ /* 0x000fe20000000f00 */
[----:B------:R-:W-:Y:S02]  /*13b0*/  UIADD3 UR9, UP2, UR22, UR29, URZ ;  /* 0x0000001d16097290 */ /* 0x000fe4000ff5e03f */
[----:B------:R-:W-:Y:S02]  /*13c0*/  USHF.R.S32.HI UR23, URZ, 0x1f, UR22 ;  /* 0x0000001f3f177899 */ /* 0x000fe40008011416 */
[----:B------:R-:W-:Y:S01]  /*13d0*/  IMAD.HI.U32 R4, R4, R5, RZ ;  /* 0x0000000504047227 */ /* 0x000fe200078e00ff */
[----:B------:R-:W-:Y:S01]  /*13e0*/  ULDC UR60, c[0x0][0x2c4] ;  /* 0x0000b100003c7ab9 */ /* 0x000fe20000000800 */
[----:B------:R-:W-:Y:S02]  /*13f0*/  UIMAD UR20, UR11, UR5, URZ ;  /* 0x000000050b1472a4 */ /* 0x000fe4000f8e023f */
[----:B------:R-:W-:Y:S01]  /*1400*/  IMAD.MOV R6, RZ, RZ, -R4 ;  /* 0x000000ffff067224 */ /* 0x000fe200078e0a04 */
[----:B------:R-:W-:-:S02]  /*1410*/  @!UP1 UIADD3 UR39, UR35, UR40, URZ ;  /* 0x0000002823279290 */ /* 0x000fc4000fffe03f */
[----:B------:R-:W-:Y:S01]  /*1420*/  UIMAD UR11, UR11, UR9, URZ ;  /* 0x000000090b0b72a4 */ /* 0x000fe2000f8e023f */
[C---:B------:R-:W-:Y:S01]  /*1430*/  IMAD R5, R8.reuse, R6, R5 ;  /* 0x0000000608057224 */ /* 0x040fe200078e0205 */
[----:B------:R-:W-:Y:S02]  /*1440*/  UIMAD.WIDE.U32 UR40, UR10, UR9, URZ ;  /* 0x000000090a2872a5 */ /* 0x000fe4000f8e003f */
[----:B------:R-:W-:Y:S02]  /*1450*/  UIADD3.X UR12, UR23, UR30, URZ, UP2, !UPT ;  /* 0x0000001e170c7290 */ /* 0x000fe400097fe43f */
[----:B------:R-:W-:Y:S01]  /*1460*/  ISETP.GT.U32.AND P1, PT, R8, R5, PT ;  /* 0x000000050800720c */ /* 0x000fe20003f24070 */
[----:B------:R-:W-:Y:S01]  /*1470*/  @UP3 UIMAD UR9, UR46, UR60, URZ ;  /* 0x0000003c2e0932a4 */ /* 0x000fe2000f8e023f */
[----:B------:R-:W-:Y:S01]  /*1480*/  ULDC.U8 UR17, c[0x0][0x480] ;  /* 0x0001200000117ab9 */ /* 0x000fe20000000000 */
[----:B------:R-:W-:Y:S02]  /*1490*/  @UP0 UIADD3 UR24, UR18, UR33, URZ ;  /* 0x0000002112180290 */ /* 0x000fe4000fffe03f */
[----:B------:R-:W-:-:S02]  /*14a0*/  @UP0 UIADD3 UR31, UR18, UR33, URZ ;  /* 0x00000021121f0290 */ /* 0x000fc4000fffe03f */
[----:B------:R-:W-:Y:S02]  /*14b0*/  UISETP.NE.AND UP4, UPT, UR17, URZ, UPT ;  /* 0x0000003f1100728c */ /* 0x000fe4000bf85270 */
[----:B------:R-:W-:Y:S01]  /*14c0*/  UIMAD UR11, UR10, UR12, UR11 ;  /* 0x0000000c0a0b72a4 */ /* 0x000fe2000f8e020b */
[----:B------:R-:W-:-:S03]  /*14d0*/  @UP0 ULDC.64 UR14, c[0x0][0x248] ;  /* 0x00009200000e0ab9 */ /* 0x000fc60000000a00 */
[----:B------:R-:W-:Y:S01]  /*14e0*/  @!P1 IMAD.IADD R5, R5, 0x1, -R8 ;  /* 0x0000000105059824 */ /* 0x000fe200078e0a08 */
[----:B------:R-:W-:Y:S01]  /*14f0*/  @!P1 IADD3 R4, R4, 0x1, RZ ;  /* 0x0000000104049810 */ /* 0x000fe20007ffe0ff */
[----:B------:R-:W-:Y:S01]  /*1500*/  @UP0 ULDC.64 UR16, c[0x0][0x250] ;  /* 0x0000940000100ab9 */ /* 0x000fe20000000a00 */
[----:B------:R-:W-:Y:S01]  /*1510*/  PLOP3.LUT P1, PT, PT, PT, UP0, 0x80, 0x0 ;  /* 0x000000000000781c */ /* 0x000fe20003f2f008 */
[----:B------:R-:W-:Y:S01]  /*1520*/  @UP3 USEL UR10, UR9, UR5, !UP1 ;  /* 0x00000005090a3287 */ /* 0x000fe2000c800000 */
[----:B------:R-:W-:Y:S01]  /*1530*/  ISETP.GE.U32.AND P0, PT, R5, R8, PT ;  /* 0x000000080500720c */ /* 0x000fe20003f06070 */
[----:B------:R-:W-:Y:S01]  /*1540*/  @UP1 UIADD3 UR47, UR13, UR20, URZ ;  /* 0x000000140d2f1290 */ /* 0x000fe2000fffe03f */
[----:B------:R-:W-:Y:S01]  /*1550*/  LOP3.LUT R5, R10, UR53, RZ, 0x3c, !PT ;  /* 0x000000350a057c12 */ /* 0x000fe2000f8e3cff */
[----:B------:R-:W-:Y:S02]  /*1560*/  @UP0 UIMAD.WIDE.U32 UR20, UR24, UR14, URZ ;  /* 0x0000000e181402a5 */ /* 0x000fe4000f8e003f */
[----:B------:R-:W-:Y:S01]  /*1570*/  @UP0 UIMAD.WIDE.U32 UR12, UR31, UR16, URZ ;  /* 0x000000101f0c02a5 */ /* 0x000fe2000f8e003f */
[----:B------:R-:W-:Y:S01]  /*1580*/  ISETP.GE.AND P2, PT, R5, RZ, PT ;  /* 0x000000ff0500720c */ /* 0x000fe20003f46270 */
[----:B------:R-:W-:Y:S01]  /*1590*/  @UP3 ULDC UR9, c[0x0][0x2e4] ;  /* 0x0000b90000093ab9 */ /* 0x000fe20000000800 */
[----:B------:R-:W-:-:S02]  /*15a0*/  UIMAD UR48, UR53, UR59, URZ ;  /* 0x0000003b353072a4 */ /* 0x000fc4000f8e023f */
[----:B------:R-:W-:Y:S02]  /*15b0*/  @UP3 UIMAD UR25, UR53, UR9, UR10 ;  /* 0x00000009351932a4 */ /* 0x000fe4000f8e020a */
[----:B------:R-:W-:Y:S01]  /*15c0*/  @UP0 UIMAD UR24, UR24, UR15, URZ ;  /* 0x0000000f181802a4 */ /* 0x000fe2000f8e023f */
[----:B------:R-:W-:Y:S01]  /*15d0*/  @P0 VIADD R4, R4, 0x1 ;  /* 0x0000000104040836 */ /* 0x000fe20000000000 */
[----:B------:R-:W-:Y:S01]  /*15e0*/  @UP0 UIMAD UR31, UR31, UR17, URZ ;  /* 0x000000111f1f02a4 */ /* 0x000fe2000f8e023f */
[----:B------:R-:W-:Y:S01]  /*15f0*/  PLOP3.LUT P0, PT, PT, PT, UP3, 0x80, 0x0 ;  /* 0x000000000000781c */ /* 0x000fe20003f0f038 */
[----:B------:R-:W-:Y:S01]  /*1600*/  @!UP3 UIMAD UR9, UR46, UR58, UR53 ;  /* 0x0000003a2e09b2a4 */ /* 0x000fe2000f8e0235 */
[----:B------:R-:W-:Y:S01]  /*1610*/  IMAD.MOV.U32 R18, RZ, RZ, R4 ;  /* 0x000000ffff127224 */ /* 0x000fe200078e0004 */
[----:B------:R-:W-:Y:S02]  /*1620*/  USEL UR51, UR28, URZ, UP4 ;  /* 0x0000003f1c337287 */ /* 0x000fe4000a000000 */
[----:B------:R-:W-:-:S02]  /*1630*/  USEL UR50, UR49, URZ, UP4 ;  /* 0x0000003f31327287 */ /* 0x000fc4000a000000 */
[----:B------:R-:W-:Y:S01]  /*1640*/  USHF.R.S32.HI UR52, URZ, 0x1f, UR48 ;  /* 0x0000001f3f347899 */ /* 0x000fe20008011430 */
[----:B------:R-:W-:Y:S01]  /*1650*/  @!P2 IADD3 R18, -R18, RZ, RZ ;  /* 0x000000ff1212a210 */ /* 0x000fe20007ffe1ff */
[----:B------:R-:W-:Y:S01]  /*1660*/  @UP0 UIADD3 UR31, UR13, UR31, URZ ;  /* 0x0000001f0d1f0290 */ /* 0x000fe2000fffe03f */
[----:B------:R-:W-:Y:S01]  /*1670*/  @!P3 LOP3.LUT R18, RZ, R10, RZ, 0x33, !PT ;  /* 0x0000000aff12b212 */ /* 0x000fe200078e33ff */
[----:B------:R-:W-:Y:S02]  /*1680*/  @!UP3 UIMAD UR25, UR9, UR60, URZ ;  /* 0x0000003c0919b2a4 */ /* 0x000fe4000f8e023f */
        /* <DEDUP_REMOVED lines=17> */
.L_x_527:
        /* <DEDUP_REMOVED lines=13> */
.L_x_528:
        /* <DEDUP_REMOVED lines=11> */
.L_x_529:
[----:B------:R-:W-:-:S04]  /*1920*/  UIMAD UR5, UR46, UR58, UR53 ;  /* 0x0000003a2e0572a4 */ /* 0x000fc8000f8e0235 */
[----:B------:R-:W-:-:S12]  /*1930*/  UIMAD UR5, UR5, UR56, URZ ;  /* 0x00000038050572a4 */ /* 0x000fd8000f8e023f */
.L_x_530:
[----:B------:R-:W1:Y:S01]  /*1940*/  LDC.64 R4, c[0x0][0x420] ;  /* 0x00010800ff047b82 */ /* 0x000e620000000a00 */
[----:B------:R-:W-:Y:S01]  /*1950*/  UIMAD UR9, UR59, UR58, URZ ;  /* 0x0000003a3b0972a4 */ /* 0x000fe2000f8e023f */
[----:B------:R-:W-:Y:S01]  /*1960*/  LEA.HI R9, R9, R11, RZ, 0x5 ;  /* 0x0000000b09097211 */ /* 0x000fe200078f28ff */
[----:B------:R-:W-:Y:S01]  /*1970*/  UIADD3 UR10, UR22, UR5, URZ ;  /* 0x00000005160a7290 */ /* 0x000fe2000fffe03f */
[----:B------:R-:W-:Y:S01]  /*1980*/  SHF.R.S32.HI R229, RZ, 0x1f, R228 ;  /* 0x0000001fffe57819 */ /* 0x000fe200000114e4 */
[----:B------:R-:W-:Y:S01]  /*1990*/  USHF.L.U32 UR5, UR9, 0x6, URZ ;  /* 0x0000000609057899 */ /* 0x000fe2000800063f */
[----:B------:R-:W-:Y:S01]  /*19a0*/  LOP3.LUT R10, R9, 0xffffffe0, RZ, 0xc0, !PT ;  /* 0xffffffe0090a7812 */ /* 0x000fe200078ec0ff */
[----:B------:R-:W-:Y:S01]  /*19b0*/  UISETP.GE.AND UP2, UPT, UR37, 0x1, UPT ;  /* 0x000000012500788c */ /* 0x000fe2000bf46270 */
[----:B------:R-:W-:Y:S01]  /*19c0*/  IADD3 R6, P0, R228, UR19, RZ ;  /* 0x00000013e4067c10 */ /* 0x000fe2000ff1e0ff */
[----:B------:R-:W-:Y:S01]  /*19d0*/  UIADD3 UR20, UP1, UP0, UR40, UR5, UR48 ;  /* 0x0000000528147290 */ /* 0x000fe2000f83e030 */
[----:B------:R-:W-:Y:S01]  /*19e0*/  SHF.R.S32.HI R9, RZ, 0x5, R9 ;  /* 0x00000005ff097819 */ /* 0x000fe20000011409 */
[----:B------:R-:W-:Y:S01]  /*19f0*/  IMAD.IADD R10, R11, 0x1, -R10 ;  /* 0x000000010b0a7824 */ /* 0x000fe200078e0a0a */
[----:B------:R-:W-:Y:S01]  /*1a00*/  IADD3.X R7, R229, UR39, RZ, P0, !PT ;  /* 0x00000027e5077c10 */ /* 0x000fe200087fe4ff */
[----:B------:R-:W-:Y:S01]  /*1a10*/  USHF.R.S32.HI UR5, URZ, 0x1f, UR5 ;  /* 0x0000001f3f057899 */ /* 0x000fe20008011405 */
[----:B------:R-:W-:Y:S01]  /*1a20*/  IADD3 R15, P0, R14, UR22, RZ ;  /* 0x000000160e0f7c10 */ /* 0x000fe2000ff1e0ff */
[----:B------:R-:W-:Y:S01]  /*1a30*/  IMAD R9, R9, UR9, R10 ;  /* 0x0000000909097c24 */ /* 0x000fe2000f8e020a */
[----:B------:R-:W-:Y:S01]  /*1a40*/  USHF.R.S32.HI UR24, URZ, 0x1f, UR53 ;  /* 0x0000001f3f187899 */ /* 0x000fe20008011435 */
[----:B------:R-:W-:Y:S01]  /*1a50*/  BSSY B1, `(.L_x_526) ;  /* 0x00008c9000017945 */ /* 0x000fe20003800000 */
[----:B------:R-:W-:Y:S01]  /*1a60*/  UIADD3.X UR5, UR49, UR5, UR52, UP1, UP0 ;  /* 0x0000000531057290 */ /* 0x000fe20008fe0434 */
[----:B------:R-:W-:Y:S01]  /*1a70*/  IADD3.X R12, R25, UR23, RZ, P0, !PT ;  /* 0x00000017190c7c10 */ /* 0x000fe200087fe4ff */
[----:B------:R-:W-:Y:S01]  /*1a80*/  UIADD3 UR9, UP1, UP0, UR51, UR20, UR54 ;  /* 0x0000001433097290 */ /* 0x000fe2000f83e036 */
[----:B------:R-:W-:Y:S01]  /*1a90*/  PLOP3.LUT P0, PT, PT, PT, UP2, 0x80, 0x0 ;  /* 0x000000000000781c */ /* 0x000fe20003f0f028 */
[----:B------:R-:W-:Y:S01]  /*1aa0*/  ULDC.64 UR34, c[0x0][0x258] ;  /* 0x0000960000227ab9 */ /* 0x000fe20000000a00 */
[----:B------:R-:W-:Y:S01]  /*1ab0*/  UIADD3 UR21, UR22, UR25, URZ ;  /* 0x0000001916157290 */ /* 0x000fe2000fffe03f */
[C---:B-1----:R-:W-:Y:S01]  /*1ac0*/  IMAD R8, R4.reuse, UR23, RZ ;  /* 0x0000001704087c24 */ /* 0x042fe2000f8e02ff */
[----:B------:R-:W-:Y:S01]  /*1ad0*/  UIADD3.X UR5, UR50, UR5, UR47, UP1, UP0 ;  /* 0x0000000532057290 */ /* 0x000fe20008fe042f */
[----:B------:R-:W-:Y:S01]  /*1ae0*/  IMAD.WIDE.U32 R6, R4, UR22, R6 ;  /* 0x0000001604067c25 */ /* 0x000fe2000f8e0006 */
[----:B------:R-:W-:Y:S01]  /*1af0*/  ULDC.64 UR12, c[0x0][0x428] ;  /* 0x00010a00000c7ab9 */ /* 0x000fe20000000a00 */
[----:B------:R-:W-:-:S02]  /*1b00*/  UIMAD UR25, UR24, UR34, URZ ;  /* 0x00000022181972a4 */ /* 0x000fc4000f8e023f */
[----:B------:R-:W-:Y:S01]  /*1b10*/  IMAD R8, R5, UR22, R8 ;  /* 0x0000001605087c24 */ /* 0x000fe2000f8e0208 */
[----:B------:R-:W-:Y:S01]  /*1b20*/  UIMAD UR24, UR24, UR12, URZ ;  /* 0x0000000c181872a4 */ /* 0x000fe2000f8e023f */
[----:B------:R-:W-:Y:S01]  /*1b30*/  IMAD R13, R12, UR26, RZ ;  /* 0x0000001a0c0d7c24 */ /* 0x000fe2000f8e02ff */
[----:B------:R-:W-:Y:S01]  /*1b40*/  ULDC.64 UR40, c[0x0][0x400] ;  /* 0x0001000000287ab9 */ /* 0x000fe20000000a00 */
[----:B------:R-:W-:Y:S01]  /*1b50*/  IMAD.IADD R7, R7, 0x1, R8 ;  /* 0x0000000107077824 */ /* 0x000fe200078e0208 */
[----:B------:R-:W-:Y:S01]  /*1b60*/  IADD3 R8, P1, R9, UR9, RZ ;  /* 0x0000000909087c10 */ /* 0x000fe2000ff3e0ff */
[C---:B------:R-:W-:Y:S01]  /*1b70*/  IMAD.WIDE.U32 R10, R15.reuse, UR26, R228 ;  /* 0x0000001a0f0a7c25 */ /* 0x040fe2000f8e00e4 */
[----:B------:R-:W-:Y:S01]  /*1b80*/  UIMAD UR24, UR53, UR13, UR24 ;  /* 0x0000000d351872a4 */ /* 0x000fe2000f8e0218 */
[----:B------:R-:W-:Y:S02]  /*1b90*/  ULDC.64 UR44, c[0x0][0x478] ;  /* 0x00011e00002c7ab9 */ /* 0x000fe40000000a00 */
[----:B------:R-:W-:Y:S01]  /*1ba0*/  IMAD R19, R15, UR27, R13 ;  /* 0x0000001b0f137c24 */ /* 0x000fe2000f8e020d */
[----:B------:R-:W-:Y:S01]  /*1bb0*/  LEA.HI.X.SX32 R13, R9, UR5, 0x1, P1 ;  /* 0x00000005090d7c11 */ /* 0x000fe200088f0eff */
[----:B------:R-:W-:Y:S01]  /*1bc0*/  IMAD.U32 R17, RZ, RZ, UR12 ;  /* 0x0000000cff117e24 */ /* 0x000fe2000f8e00ff */
[----:B------:R-:W-:Y:S01]  /*1bd0*/  LEA R224, P1, R8, UR40, 0x2 ;  /* 0x0000002808e07c11 */ /* 0x000fe2000f8210ff */
[----:B------:R-:W-:Y:S01]  /*1be0*/  ULDC.64 UR58, c[0x0][0x2b0] ;  /* 0x0000ac00003a7ab9 */ /* 0x000fe20000000a00 */
[----:B------:R-:W-:Y:S01]  /*1bf0*/  IADD3 R10, P2, R10, UR43, RZ ;  /* 0x0000002b0a0a7c10 */ /* 0x000fe2000ff5e0ff */
[----:B------:R-:W-:Y:S01]  /*1c00*/  IMAD.WIDE.U32 R6, R17, UR53, R6 ;  /* 0x0000003511067c25 */ /* 0x000fe2000f8e0006 */
[----:B------:R-:W-:Y:S01]  /*1c10*/  ULEA.HI.SX32 UR42, UR42, 0xffffffff, 0x1a ;  /* 0xffffffff2a2a7891 */ /* 0x000fe2000f8fd23f */
[----:B------:R-:W-:Y:S01]  /*1c20*/  LEA.HI.X R225, R8, UR41, R13, 0x2, P1 ;  /* 0x0000002908e17c11 */ /* 0x000fe200088f140d */
[----:B------:R-:W-:Y:S01]  /*1c30*/  UIMAD.WIDE UR10, UR10, 0x4, UR44 ;  /* 0x000000040a0a78a5 */ /* 0x000fe2000f8e022c */
[----:B------:R-:W-:Y:S01]  /*1c40*/  VIADD R9, R7, UR24 ;  /* 0x0000001807097c36 */ /* 0x000fe20008000000 */
[----:B------:R-:W-:Y:S01]  /*1c50*/  UIMAD.WIDE UR20, UR21, 0x4, UR58 ;  /* 0x00000004151478a5 */ /* 0x000fe2000f8e023a */
[----:B------:R-:W-:Y:S01]  /*1c60*/  IADD3.X R11, R11, UR38, R19, P2, !PT ;  /* 0x000000260b0b7c10 */ /* 0x000fe200097fe413 */
[----:B------:R-:W-:Y:S01]  /*1c70*/  UIMAD UR25, UR53, UR35, UR25 ;  /* 0x00000023351972a4 */ /* 0x000fe2000f8e0219 */
[----:B------:R-:W-:Y:S01]  /*1c80*/  IMAD.MOV.U32 R8, RZ, RZ, R6 ;  /* 0x000000ffff087224 */ /* 0x000fe200078e0006 */
[----:B------:R-:W-:Y:S10]  /*1c90*/  @!P0 BRA `(.L_x_531) ;  /* 0x0000007c00ec8947 */ /* 0x000ff40003800000 */
        /* <DEDUP_REMOVED lines=11> */
[----:B------:R-:W-:Y:S01]  /*1d50*/  UMOV UR10, UR21 ;  /* 0x00000015000a7c82 */ /* 0x000fe20008000000 */
[----:B------:R-:W-:Y:S01]  /*1d60*/  ULDC.64 UR20, c[0x0][0x3e0] ;  /* 0x0000f80000147ab9 */ /* 0x000fe20000000a00 */
[----:B------:R-:W-:Y:S01]  /*1d70*/  @P0 BAR.SYNC.DEFER_BLOCKING 0x0 ;  /* 0x0000000000000b1d */ /* 0x000fe20000010000 */
[----:B------:R-:W-:Y:S01]  /*1d80*/  VIADD R26, R14, 0x20 ;  /* 0x000000200e1a7836 */ /* 0x000fe20000000000 */
[----:B------:R-:W-:Y:S01]  /*1d90*/  LEA R232, P0, R8, UR20, 0x1 ;  /* 0x0000001408e87c11 */ /* 0x000fe2000f8008ff */
[----:B------:R-:W-:Y:S01]  /*1da0*/  IMAD.WIDE.U32 R10, R22, UR53, R10 ;  /* 0x00000035160a7c25 */ /* 0x000fe2000f8e000a */
[----:B------:R-:W-:-:S02]  /*1db0*/  IADD3 R16, R9, R6, RZ ;  /* 0x0000000609107210 */ /* 0x000fc40007ffe0ff */
[----:B------:R-:W-:Y:S01]  /*1dc0*/  ULDC.64 UR22, c[0x0][0x210] ;  /* 0x0000840000167ab9 */ /* 0x000fe20000000a00 */
[----:B------:R-:W-:Y:S01]  /*1dd0*/  BSSY B0, `(.L_x_532) ;  /* 0x0000035000007945 */ /* 0x000fe20003800000 */
[C---:B------:R-:W-:Y:S01]  /*1de0*/  IADD3 R244, R228.reuse, 0x40, RZ ;  /* 0x00000040e4f47810 */ /* 0x040fe20007ffe0ff */
[C---:B------:R-:W-:Y:S01]  /*1df0*/  VIADD R243, R228.reuse, 0x80 ;  /* 0x00000080e4f37836 */ /* 0x040fe20000000000 */
[----:B------:R-:W-:Y:S01]  /*1e00*/  IADD3 R242, R228, 0xc0, RZ ;  /* 0x000000c0e4f27810 */ /* 0x000fe20007ffe0ff */
[----:B------:R-:W-:Y:S01]  /*1e10*/  VIADD R20, R11, UR25 ;  /* 0x000000190b147c36 */ /* 0x000fe20008000000 */
[----:B------:R-:W-:Y:S02]  /*1e20*/  ISETP.GE.AND P5, PT, R26, UR5, PT ;  /* 0x000000051a007c0c */ /* 0x000fe4000bfa6270 */
[----:B------:R-:W-:Y:S02]  /*1e30*/  LEA R231, P1, R10, UR22, 0x1 ;  /* 0x000000160ae77c11 */ /* 0x000fe4000f8208ff */
        /* <DEDUP_REMOVED lines=46> */
.L_x_533:
[----:B------:R-:W-:Y:S05]  /*2120*/  BSYNC B0 ;  /* 0x0000000000007941 */ /* 0x000fea0003800000 */
.L_x_532:
        /* <DEDUP_REMOVED lines=47> */
.L_x_535:
[----:B------:R-:W-:Y:S05]  /*2420*/  BSYNC B0 ;  /* 0x0000000000007941 */ /* 0x000fea0003800000 */
.L_x_534:
        /* <DEDUP_REMOVED lines=44> */
.L_x_537:
[----:B------:R-:W-:Y:S05]  /*26f0*/  BSYNC B0 ;  /* 0x0000000000007941 */ /* 0x000fea0003800000 */
.L_x_536:
        /* <DEDUP_REMOVED lines=47> */
.L_x_539:
[----:B------:R-:W-:Y:S05]  /*29f0*/  BSYNC B0 ;  /* 0x0000000000007941 */ /* 0x000fea0003800000 */
.L_x_538:
[----:B------:R-:W-:Y:S01]  /*2a00*/  UIADD3 UR19, -UR36, UR8, URZ ;  /* 0x0000000824137290 */ /* 0x000fe2000fffe13f */
[----:B--23--:R-:W-:Y:S01]  /*2a10*/  IMAD.WIDE.U32 R4, R17, UR36, R228 ;  /* 0x0000002411047c25 */ /* 0x00cfe2000f8e00e4 */
[----:B------:R-:W-:Y:S01]  /*2a20*/  UIMAD UR20, UR24, UR14, URZ ;  /* 0x0000000e181472a4 */ /* 0x000fe2000f8e023f */
[C---:B------:R-:W-:Y:S01]  /*2a30*/  IADD3 R6, R250.reuse, 0x8, RZ ;  /* 0x00000008fa067810 */ /* 0x040fe20007ffe0ff */
[----:B------:R-:W-:Y:S01]  /*2a40*/  BSSY B0, `(.L_x_540) ;  /* 0x0000041000007945 */ /* 0x000fe20003800000 */
[----:B------:R-:W-:Y:S01]  /*2a50*/  ISETP.GE.AND P6, PT, R250, UR5, PT ;  /* 0x00000005fa007c0c */ /* 0x000fe2000bfc6270 */
[----:B------:R-:W-:Y:S01]  /*2a60*/  UIMAD UR20, UR36, UR15, UR20 ;  /* 0x0000000f241472a4 */ /* 0x000fe2000f8e0214 */
[----:B------:R-:W-:Y:S02]  /*2a70*/  ISETP.GE.AND P4, PT, R14, UR19, PT ;  /* 0x000000130e007c0c */ /* 0x000fe4000bf86270 */
[----:B------:R-:W-:Y:S02]  /*2a80*/  IADD3 R8, P0, R4, UR28, RZ ;  /* 0x0000001c04087c10 */ /* 0x000fe4000ff1e0ff */
[----:B------:R-:W-:Y:S01]  /*2a90*/  ISETP.GE.AND P5, PT, R6, UR5, PT ;  /* 0x0000000506007c0c */ /* 0x000fe2000bfa6270 */
[----:B------:R-:W-:Y:S01]  /*2aa0*/  IMAD.U32 R4, RZ, RZ, UR20 ;  /* 0x00000014ff047e24 */ /* 0x000fe2000f8e00ff */
[----:B------:R-:W-:-:S04]  /*2ab0*/  ULDC.64 UR20, c[0x0][0x260] ;  /* 0x0000980000147ab9 */ /* 0x000fc80000000a00 */
        /* <DEDUP_REMOVED lines=16> */
[C---:B------:R-:W-:Y:S01]  /*2bc0*/  IMAD R11, R21.reuse, UR15, R6 ;  /* 0x0000000f150b7c24 */ /* 0x040fe2000f8e0206 */
        /* <DEDUP_REMOVED lines=11> */
[----:B-----5:R-:W-:-:S04]  /*2c80*/  @!P0 LEA R12, P1, R6, R12, 0x1 ;  /* 0x0000000c060c8211 */ /* 0x020fc800078208ff */
[----:B------:R-:W-:Y:S01]  /*2c90*/  @!P0 LEA.HI.X R13, R6, R13, R10, 0x1, P1 ;  /* 0x0000000d060d8211 */ /* 0x000fe200008f0c0a */
[----:B---3--:R-:W-:Y:S01]  /*2ca0*/  IMAD.WIDE R10, R228, 0x2, R28 ;  /* 0x00000002e40a7825 */ /* 0x008fe200078e021c */
        /* <DEDUP_REMOVED lines=26> */
.L_x_541:
[----:B------:R-:W-:Y:S05]  /*2e50*/  BSYNC B0 ;  /* 0x0000000000007941 */ /* 0x000fea0003800000 */
.L_x_540:
        /* <DEDUP_REMOVED lines=59> */
.L_x_543:
[----:B------:R-:W-:Y:S05]  /*3210*/  BSYNC B0 ;  /* 0x0000000000007941 */ /* 0x000fea0003800000 */
.L_x_542:
[----:B------:R-:W-:Y:S01]  /*3220*/  UIMAD UR5, UR24, UR16, URZ ;  /* 0x00000010180572a4 */ /* 0x000fe2000f8e023f */
[----:B------:R2:W-:Y:S01]  /*3230*/  @P4 STS.128 [R226+0x18000], RZ ;  /* 0x018000ffe2004388 */ /* 0x0005e20000000c00 */
[----:B-1-3--:R-:W-:Y:S01]  /*3240*/  IMAD.WIDE.U32 R4, R17, UR36, R228 ;  /* 0x0000002411047c25 */ /* 0x00afe2000f8e00e4 */
[----:B------:R-:W-:Y:S01]  /*3250*/  ULDC.64 UR14, c[0x0][0x268] ;  /* 0x00009a00000e7ab9 */ /* 0x000fe20000000a00 */
[----:B------:R-:W-:Y:S01]  /*3260*/  UIMAD UR5, UR36, UR17, UR5 ;  /* 0x00000011240572a4 */ /* 0x000fe2000f8e0205 */
[----:B------:R2:W-:Y:S01]  /*3270*/  @P4 STS.128 [R226+0x1a000], RZ ;  /* 0x01a000ffe2004388 */ /* 0x0005e20000000c00 */
[----:B------:R-:W-:Y:S01]  /*3280*/  BSSY B0, `(.L_x_544) ;  /* 0x000003a000007945 */ /* 0x000fe20003800000 */
[----:B------:R-:W-:Y:S01]  /*3290*/  IADD3 R8, P0, R4, UR29, RZ ;  /* 0x0000001d04087c10 */ /* 0x000fe2000ff1e0ff */
[----:B------:R-:W-:Y:S01]  /*32a0*/  IMAD R4, R24, UR14, RZ ;  /* 0x0000000e18047c24 */ /* 0x000fe2000f8e02ff */
[----:B------:R2:W-:Y:S01]  /*32b0*/  @P4 STS.128 [R226+0x1c000], RZ ;  /* 0x01c000ffe2004388 */ /* 0x0005e20000000c00 */
[----:B------:R-:W-:-:S02]  /*32c0*/  MOV R6, UR5 ;  /* 0x0000000500067c02 */ /* 0x000fc40008000f00 */
[----:B------:R-:W-:Y:S01]  /*32d0*/  IMAD R15, R18, UR15, R4 ;  /* 0x0000000f120f7c24 */ /* 0x000fe2000f8e0204 */
[----:B------:R2:W-:Y:S01]  /*32e0*/  @P4 STS.128 [R226+0x1e000], RZ ;  /* 0x01e000ffe2004388 */ /* 0x0005e20000000c00 */
[----:B------:R-:W-:-:S03]  /*32f0*/  IADD3.X R9, R5, UR31, R6, P0, !PT ;  /* 0x0000001f05097c10 */ /* 0x000fc600087fe406 */
[----:B------:R-:W-:-:S05]  /*3300*/  IMAD.WIDE.U32 R8, R18, UR14, R8 ;  /* 0x0000000e12087c25 */ /* 0x000fca000f8e0008 */
[----:B------:R-:W-:Y:S01]  /*3310*/  IADD3 R16, R9, R15, RZ ;  /* 0x0000000f09107210 */ /* 0x000fe20007ffe0ff */
        /* <DEDUP_REMOVED lines=48> */
.L_x_545:
[----:B------:R-:W-:Y:S05]  /*3620*/  BSYNC B0 ;  /* 0x0000000000007941 */ /* 0x000fea0003800000 */
.L_x_544:
        /* <DEDUP_REMOVED lines=10> */
[----:B---3--:R-:W-:Y:S01]  /*36d0*/  IMAD.U32 R4, RZ, RZ, UR29 ;  /* 0x0000001dff047e24 */ /* 0x008fe2000f8e00ff */
        /* <DEDUP_REMOVED lines=8> */
[----:B------:R-:W3:Y:S01]  /*3760*/  @!P3 LDC.64 R10, c[0x0][0x220] ;  /* 0x00008800ff0abb82 */ /* 0x000ee20000000a00 */
        /* <DEDUP_REMOVED lines=10> */
[----:B---3--:R-:W-:-:S03]  /*3810*/  @!P3 LEA R10, P0, R8, R10, 0x1 ;  /* 0x0000000a080ab211 */ /* 0x008fc600078008ff */
        /* <DEDUP_REMOVED lines=25> */
.L_x_547:
[----:B------:R-:W-:Y:S05]  /*39b0*/  BSYNC B0 ;  /* 0x0000000000007941 */ /* 0x000fea0003800000 */
.L_x_546:
[----:B------:R-:W-:Y:S01]  /*39c0*/  ULDC.64 UR16, c[0x0][0x3c8] ;  /* 0x0000f20000107ab9 */ /* 0x000fe20000000a00 */
[----:B------:R-:W-:Y:S01]  /*39d0*/  USHF.R.S32.HI UR14, URZ, 0x1f, UR53 ;  /* 0x0000001f3f0e7899 */ /* 0x000fe20008011435 */
[----:B------:R-:W-:Y:S01]  /*39e0*/  SHF.R.S32.HI R7, RZ, 0x1f, R250 ;  /* 0x0000001fff077819 */ /* 0x000fe200000114fa */
[----:B------:R-:W-:Y:S01]  /*39f0*/  UISETP.NE.U32.AND UP0, UPT, UR16, URZ, UPT ;  /* 0x0000003f1000728c */ /* 0x000fe2000bf05070 */
[----:B------:R-:W-:Y:S01]  /*3a00*/  IMAD.MOV.U32 R238, RZ, RZ, 0x7f800000 ;  /* 0x7f800000ffee7424 */ /* 0x000fe200078e00ff */
[----:B------:R-:W0:Y:S01]  /*3a10*/  LDGDEPBAR ;  /* 0x00000000000079af */ /* 0x000e220000000000 */
[----:B------:R-:W-:Y:S01]  /*3a20*/  IMAD.MOV.U32 R239, RZ, RZ, 0x7f800000 ;  /* 0x7f800000ffef7424 */ /* 0x000fe200078e00ff */
[----:B------:R-:W-:Y:S01]  /*3a30*/  UISETP.NE.AND.EX UP0, UPT, UR17, URZ, UPT, UP0 ;  /* 0x0000003f1100728c */ /* 0x000fe2000bf05300 */
[----:B------:R-:W2:Y:S01]  /*3a40*/  LDC R249, c[0x0][0x270] ;  /* 0x00009c00fff97b82 */ /* 0x000ea20000000800 */
[----:B------:R-:W-:Y:S01]  /*3a50*/  IMAD.SHL.U32 R241, R250, 0x4, RZ ;  /* 0x00000004faf17824 */ /* 0x000fe200078e00ff */
[----:B------:R-:W-:-:S02]  /*3a60*/  CS2R R190, SRZ ;  /* 0x0000000000be7805 */ /* 0x000fc4000001ff00 */
[----:B------:R-:W-:Y:S02]  /*3a70*/  CS2R R188, SRZ ;  /* 0x0000000000bc7805 */ /* 0x000fe4000001ff00 */
[----:B------:R-:W-:Y:S02]  /*3a80*/  CS2R R194, SRZ ;  /* 0x0000000000c27805 */ /* 0x000fe4000001ff00 */
[----:B------:R-:W-:Y:S02]  /*3a90*/  PLOP3.LUT P0, PT, PT, PT, UP0, 0x80, 0x0 ;  /* 0x000000000000781c */ /* 0x000fe40003f0f008 */
[----:B------:R-:W-:Y:S02]  /*3aa0*/  CS2R R192, SRZ ;  /* 0x0000000000c07805 */ /* 0x000fe4000001ff00 */
[----:B------:R-:W-:Y:S02]  /*3ab0*/  CS2R R186, SRZ ;  /* 0x0000000000ba7805 */ /* 0x000fe4000001ff00 */
[----:B------:R-:W-:-:S02]  /*3ac0*/  CS2R R184, SRZ ;  /* 0x0000000000b87805 */ /* 0x000fc4000001ff00 */
[----:B------:R-:W-:Y:S01]  /*3ad0*/  CS2R R182, SRZ ;  /* 0x0000000000b67805 */ /* 0x000fe2000001ff00 */
[----:B------:R-:W-:Y:S01]  /*3ae0*/  @UP0 ULDC.64 UR20, c[0x0][0x3d0] ;  /* 0x0000f40000140ab9 */ /* 0x000fe20000000a00 */
[----:B------:R-:W-:Y:S01]  /*3af0*/  @UP0 UMOV UR15, UR14 ;  /* 0x0000000e000f0c82 */ /* 0x000fe20008000000 */
[----:B------:R-:W-:Y:S01]  /*3b00*/  @UP0 UIMAD UR5, UR55, UR20, URZ ;  /* 0x00000014370502a4 */ /* 0x000fe2000f8e023f */
[----:B------:R-:W-:Y:S01]  /*3b10*/  @UP0 UMOV UR14, UR53 ;  /* 0x00000035000e0c82 */ /* 0x000fe20008000000 */
[----:B------:R-:W-:Y:S01]  /*3b20*/  CS2R R180, SRZ ;  /* 0x0000000000b47805 */ /* 0x000fe2000001ff00 */
[----:B------:R-:W-:Y:S02]  /*3b30*/  @UP0 UIMAD.WIDE.U32 UR14, UR46, UR20, UR14 ;  /* 0x000000142e0e02a5 */ /* 0x000fe4000f8e000e */
[----:B------:R-:W-:Y:S02]  /*3b40*/  @UP0 UIMAD UR5, UR46, UR21, UR5 ;  /* 0x000000152e0502a4 */ /* 0x000fe4000f8e0205 */
[----:B------:R-:W-:-:S02]  /*3b50*/  @UP0 ULEA UR16, UP1, UR14, UR16, 0x2 ;  /* 0x000000100e100291 */ /* 0x000fc4000f82103f */
[----:B------:R-:W-:Y:S01]  /*3b60*/  @UP0 UIADD3 UR5, UR15, UR5, URZ ;  /* 0x000000050f050290 */ /* 0x000fe2000fffe03f */
[----:B------:R-:W-:Y:S02]  /*3b70*/  CS2R R174, SRZ ;  /* 0x0000000000ae7805 */ /* 0x000fe4000001ff00 */
[----:B------:R-:W-:Y:S02]  /*3b80*/  CS2R R172, SRZ ;  /* 0x0000000000ac7805 */ /* 0x000fe4000001ff00 */
[----:B------:R-:W-:Y:S01]  /*3b90*/  CS2R R178, SRZ ;  /* 0x0000000000b27805 */ /* 0x000fe2000001ff00 */
[----:B------:R-:W-:Y:S01]  /*3ba0*/  @UP0 ULEA.HI.X UR17, UR14, UR17, UR5, 0x2, UP1 ;  /* 0x000000110e110291 */ /* 0x000fe200088f1405 */
[----:B-1-3--:R-:W-:Y:S01]  /*3bb0*/  IMAD.U32 R4, RZ, RZ, UR16 ;  /* 0x00000010ff047e24 */ /* 0x00afe2000f8e00ff */
[----:B------:R-:W-:Y:S01]  /*3bc0*/  CS2R R176, SRZ ;  /* 0x0000000000b07805 */ /* 0x000fe2000001ff00 */
[----:B------:R-:W-:Y:S01]  /*3bd0*/  @UP0 ULDC UR5, c[0x0][0x2e8] ;  /* 0x0000ba0000050ab9 */ /* 0x000fe20000000800 */
[----:B------:R-:W-:-:S02]  /*3be0*/  CS2R R170, SRZ ;  /* 0x0000000000aa7805 */ /* 0x000fc4000001ff00 */
[----:B------:R-:W-:Y:S01]  /*3bf0*/  CS2R R168, SRZ ;  /* 0x0000000000a87805 */ /* 0x000fe2000001ff00 */
[----:B------:R-:W-:Y:S01]  /*3c00*/  IMAD.U32 R5, RZ, RZ, UR17 ;  /* 0x00000011ff057e24 */ /* 0x000fe2000f8e00ff */
[----:B------:R-:W-:Y:S01]  /*3c10*/  UIADD3 UR14, UR36, 0x40, URZ ;  /* 0x00000040240e7890 */ /* 0x000fe2000fffe03f */
[----:B------:R-:W-:Y:S02]  /*3c20*/  CS2R R166, SRZ ;  /* 0x0000000000a67805 */ /* 0x000fe4000001ff00 */
[----:B------:R-:W-:Y:S02]  /*3c30*/  CS2R R164, SRZ ;  /* 0x0000000000a47805 */ /* 0x000fe4000001ff00 */
[----:B------:R-:W-:Y:S01]  /*3c40*/  CS2R R158, SRZ ;  /* 0x00000000009e7805 */ /* 0x000fe2000001ff00 */
[----:B------:R1:W3:Y:S01]  /*3c50*/  @P0 LDG.E R6, desc[UR6][R4.64] ;  /* 0x0000000604060981 */ /* 0x0002e2000c1e1900 */
        /* <DEDUP_REMOVED lines=23> */
[----:B------:R-:W-:Y:S01]  /*3dd0*/  CS2R R62, SRZ ;  /* 0x00000000003e7805 */ /* 0x000fe2000001ff00 */
[C---:B-1----:R-:W-:Y:S01]  /*3de0*/  IMAD.SHL.U32 R4, R250.reuse, 0x4, RZ ;  /* 0x00000004fa047824 */ /* 0x042fe200078e00ff */
[----:B------:R-:W-:Y:S02]  /*3df0*/  SHF.L.U64.HI R5, R250, 0x2, R7 ;  /* 0x00000002fa057819 */ /* 0x000fe40000010207 */
[----:B------:R-:W-:-:S02]  /*3e00*/  CS2R R60, SRZ ;  /* 0x00000000003c7805 */ /* 0x000fc4000001ff00 */
[----:B------:R-:W-:Y:S02]  /*3e10*/  CS2R R66, SRZ ;  /* 0x0000000000427805 */ /* 0x000fe4000001ff00 */
[----:B------:R-:W-:Y:S02]  /*3e20*/  CS2R R64, SRZ ;  /* 0x0000000000407805 */ /* 0x000fe4000001ff00 */
[----:B------:R-:W-:Y:S02]  /*3e30*/  IADD3 R4, P1, R4, UR11, RZ ;  /* 0x0000000b04047c10 */ /* 0x000fe4000ff3e0ff */
[----:B------:R-:W-:Y:S02]  /*3e40*/  CS2R R58, SRZ ;  /* 0x00000000003a7805 */ /* 0x000fe4000001ff00 */
[----:B------:R-:W-:Y:S02]  /*3e50*/  CS2R R56, SRZ ;  /* 0x0000000000387805 */ /* 0x000fe4000001ff00 */
[----:B------:R-:W-:-:S02]  /*3e60*/  CS2R R54, SRZ ;  /* 0x0000000000367805 */ /* 0x000fc4000001ff00 */
[----:B------:R-:W-:Y:S02]  /*3e70*/  IADD3.X R5, R5, UR10, RZ, P1, !PT ;  /* 0x0000000a05057c10 */ /* 0x000fe40008ffe4ff */
[----:B------:R-:W-:Y:S02]  /*3e80*/  CS2R R52, SRZ ;  /* 0x0000000000347805 */ /* 0x000fe4000001ff00 */
[----:B------:R-:W-:Y:S02]  /*3e90*/  CS2R R46, SRZ ;  /* 0x00000000002e7805 */ /* 0x000fe4000001ff00 */
[----:B------:R-:W-:Y:S02]  /*3ea0*/  CS2R R44, SRZ ;  /* 0x00000000002c7805 */ /* 0x000fe4000001ff00 */
[----:B------:R-:W-:Y:S01]  /*3eb0*/  CS2R R50, SRZ ;  /* 0x0000000000327805 */ /* 0x000fe2000001ff00 */
[----:B------:R-:W5:Y:S01]  /*3ec0*/  @!P6 LDG.E R238, desc[UR6][R4.64] ;  /* 0x0000000604eee981 */ /* 0x000f62000c1e1900 */
[----:B------:R-:W-:-:S02]  /*3ed0*/  CS2R R48, SRZ ;  /* 0x0000000000307805 */ /* 0x000fc4000001ff00 */
[----:B------:R-:W-:Y:S02]  /*3ee0*/  CS2R R42, SRZ ;  /* 0x00000000002a7805 */ /* 0x000fe4000001ff00 */
[----:B------:R-:W-:Y:S01]  /*3ef0*/  CS2R R40, SRZ ;  /* 0x0000000000287805 */ /* 0x000fe2000001ff00 */
[----:B------:R1:W5:Y:S01]  /*3f00*/  @!P5 LDG.E R239, desc[UR6][R4.64+0x20] ;  /* 0x0000200604efd981 */ /* 0x000362000c1e1900 */
        /* <DEDUP_REMOVED lines=11> */
[----:B------:R-:W-:Y:S01]  /*3fc0*/  UISETP.GE.AND UP1, UPT, UR14, UR8, UPT ;  /* 0x000000080e00728c */ /* 0x000fe2000bf26270 */
[----:B------:R-:W-:Y:S01]  /*3fd0*/  ULDC UR17, c[0x0][0x2d0] ;  /* 0x0000b40000117ab9 */ /* 0x000fe20000000800 */
[----:B------:R-:W-:Y:S01]  /*3fe0*/  ULDC UR19, c[0x0][0x2dc] ;  /* 0x0000b70000137ab9 */ /* 0x000fe20000000800 */
[----:B------:R-:W-:Y:S01]  /*3ff0*/  ULDC UR14, c[0x0][0x2ec] ;  /* 0x0000bb00000e7ab9 */ /* 0x000fe20000000800 */
[----:B-1----:R-:W3:Y:S01]  /*4000*/  @P0 MUFU.RCP R4, UR5 ;  /* 0x0000000500040d08 */ /* 0x002ee20008001000 */
[----:B------:R-:W-:Y:S01]  /*4010*/  UMOV UR5, URZ ;  /* 0x0000003f00057c82 */ /* 0x000fe20008000000 */
[----:B---3--:R-:W-:-:S05]  /*4020*/  @P0 FMUL.FTZ R4, R6, R4 ;  /* 0x0000000406040220 */ /* 0x008fca0000410000 */
[----:B------:R-:W-:Y:S01]  /*4030*/  @P0 R2UR UR15, R4 ;  /* 0x00000000040f02ca */ /* 0x000fe200000e0000 */
[----:B------:R-:W-:-:S04]  /*4040*/  IMAD.U32 R4, RZ, RZ, UR32 ;  /* 0x00000020ff047e24 */ /* 0x000fc8000f8e00ff */
[----:B------:R-:W-:-:S05]  /*4050*/  IMAD R4, R4, 0x40, R248 ;  /* 0x0000004004047824 */ /* 0x000fca00078e02f8 */
[----:B------:R-:W-:-:S03]  /*4060*/  IADD3 R4, R250, -UR37, -R4 ;  /* 0x80000025fa047c10 */ /* 0x000fc6000fffe804 */
[----:B------:R-:W-:Y:S02]  /*4070*/  @UP0 UMOV UR5, UR15 ;  /* 0x0000000f00050c82 */ /* 0x000fe40008000000 */
[----:B--2---:R-:W-:-:S07]  /*4080*/  VIADD R247, R4, UR8 ;  /* 0x0000000804f77c36 */ /* 0x004fce0008000000 */
.L_x_550:
[----:B------:R-:W0:Y:S01]  /*4090*/  LDGDEPBAR ;  /* 0x00000000000079af */ /* 0x000e220000000000 */
[----:B------:R-:W-:Y:S01]  /*40a0*/  PLOP3.LUT P0, PT, PT, PT, UP1, 0x80, 0x0 ;  /* 0x000000000000781c */ /* 0x000fe20003f0f018 */
[----:B------:R-:W-:Y:S01]  /*40b0*/  UISETP.GE.AND UP0, UPT, UR9, 0x1, UPT ;  /* 0x000000010900788c */ /* 0x000fe2000bf06270 */
[----:B------:R-:W-:Y:S02]  /*40c0*/  PLOP3.LUT P2, PT, PT, PT, UP1, 0x80, 0x0 ;  /* 0x000000000000781c */ /* 0x000fe40003f4f018 */
[----:B------:R-:W-:Y:S02]  /*40d0*/  PLOP3.LUT P3, PT, PT, PT, UP1, 0x80, 0x0 ;  /* 0x000000000000781c */ /* 0x000fe40003f6f018 */
[----:B------:R-:W-:Y:S02]  /*40e0*/  PLOP3.LUT P5, PT, PT, PT, UP1, 0x80, 0x0 ;  /* 0x000000000000781c */ /* 0x000fe40003faf018 */
[----:B------:R-:W-:Y:S02]  /*40f0*/  PLOP3.LUT P4, PT, PT, PT, UP1, 0x80, 0x0 ;  /* 0x000000000000781c */ /* 0x000fe40003f8f018 */
[----:B-----5:R-:W-:Y:S01]  /*4100*/  FSETP.NEU.FTZ.AND P6, PT, R238, -INF , PT ;  /* 0xff800000ee00780b */ /* 0x020fe20003fdd000 */
[----:B------:R-:W-:Y:S04]  /*4110*/  DEPBAR.LE SB0, 0x0 ;  /* 0x000080000000791a */ /* 0x000fe80000000000 */
[----:B------:R-:W-:Y:S06]  /*4120*/  BAR.SYNC.DEFER_BLOCKING 0x0 ;  /* 0x0000000000007b1d */ /* 0x000fec0000010000 */
[----:B------:R-:W-:Y:S04]  /*4130*/  LDSM.16.M88.4 R16, [R214] ;  /* 0x00000000d610783b */ /* 0x000fe80000000200 */
[----:B-1----:R-:W1:Y:S04]  /*4140*/  LDSM.16.M88.4 R8, [R3+UR4+0x10000] ;  /* 0x010000040308783b */ /* 0x002e680008000200 */
[----:B------:R-:W2:Y:S04]  /*4150*/  LDSM.16.M88.4 R84, [R3+UR4+0x10800] ;  /* 0x010800040354783b */ /* 0x000ea80008000200 */
[----:B------:R-:W-:Y:S04]  /*4160*/  LDSM.16.M88.4 R88, [R216] ;  /* 0x00000000d858783b */ /* 0x000fe80000000200 */
[----:B------:R-:W3:Y:S04]  /*4170*/  LDSM.16.M88.4 R92, [R2] ;  /* 0x00000000025c783b */ /* 0x000ee80000000200 */
[----:B------:R-:W4:Y:S04]  /*4180*/  LDSM.16.M88.4 R96, [R2+0x800] ;  /* 0x000800000260783b */ /* 0x000f280000000200 */
[----:B------:R-:W-:Y:S04]  /*4190*/  LDSM.16.M88.4 R100, [R219] ;  /* 0x00000000db64783b */ /* 0x000fe80000000200 */
[----:B------:R-:W4:Y:S04]  /*41a0*/  LDSM.16.M88.4 R104, [R213] ;  /* 0x00000000d568783b */ /* 0x000f280000000200 */
[----:B------:R-:W-:Y:S01]  /*41b0*/  LDSM.16.M88.4 R108, [R212] ;  /* 0x00000000d46c783b */ /* 0x000fe20000000200 */
[C---:B-1----:R-:W-:Y:S06]  /*41c0*/  HMMA.16816.F32 R4, R16.reuse, R8, RZ ;  /* 0x000000081004723c */ /* 0x042fec00000018ff */
[C---:B------:R-:W-:Y:S06]  /*41d0*/  HMMA.16816.F32 R8, R16.reuse, R10, RZ ;  /* 0x0000000a1008723c */ /* 0x040fec00000018ff */
[C---:B--2---:R-:W-:Y:S06]  /*41e0*/  HMMA.16816.F32 R12, R16.reuse, R84, RZ ;  /* 0x00000054100c723c */ /* 0x044fec00000018ff */
[----:B------:R-:W-:Y:S01]  /*41f0*/  HMMA.16816.F32 R16, R16, R86, RZ ;  /* 0x000000561010723c */ /* 0x000fe200000018ff */
[----:B------:R-:W1:Y:S05]  /*4200*/  LDSM.16.M88.4 R84, [R213+0x800] ;  /* 0x00080000d554783b */ /* 0x000e6a0000000200 */
[C---:B---3--:R-:W-:Y:S06]  /*4210*/  HMMA.16816.F32 R4, R88.reuse, R92, R4 ;  /* 0x0000005c5804723c */ /* 0x048fec0000001804 */
[C---:B------:R-:W-:Y:S01]  /*4220*/  HMMA.16816.F32 R8, R88.reuse, R94, R8 ;  /* 0x0000005e5808723c */ /* 0x040fe20000001808 */
[----:B------:R-:W2:Y:S05]  /*4230*/  LDSM.16.M88.4 R92, [R218] ;  /* 0x00000000da5c783b */ /* 0x000eaa0000000200 */
        /* <DEDUP_REMOVED lines=86> */
[----:B------:R-:W-:Y:S04]  /*47a0*/  IMAD.U32 R88, RZ, RZ, UR9 ;  /* 0x00000009ff587e24 */ /* 0x000fe8000f8e00ff */
[----:B------:R-:W-:Y:S01]  /*47b0*/  IMAD R88, R88, 0x40, R247 ;  /* 0x0000004058587824 */ /* 0x000fe200078e02f7 */
[C---:B----4-:R-:W-:Y:S01]  /*47c0*/  HMMA.16816.F32 R4, R100.reuse, R104, R4 ;  /* 0x000000686404723c */ /* 0x050fe20000001804 */
[----:B------:R-:W-:Y:S04]  /*47d0*/  IMAD.U32 R91, RZ, RZ, UR32 ;  /* 0x00000020ff5b7e24 */ /* 0x000fe8000f8e00ff */
[C---:B------:R-:W-:Y:S01]  /*47e0*/  VIADD R97, R88.reuse, 0xffffffff ;  /* 0xffffffff58617836 */ /* 0x040fe20000000000 */
[C---:B------:R-:W-:Y:S05]  /*47f0*/  HMMA.16816.F32 R8, R100.reuse, R106, R8 ;  /* 0x0000006a6408723c */ /* 0x040fea0000001808 */
[C---:B------:R-:W-:Y:S01]  /*4800*/  VIADD R96, R88.reuse, 0x7 ;  /* 0x0000000758607836 */ /* 0x040fe20000000000 */
[C---:B-1----:R-:W-:Y:S05]  /*4810*/  HMMA.16816.F32 R12, R100.reuse, R84, R12 ;  /* 0x00000054640c723c */ /* 0x042fea000000180c */
[C---:B------:R-:W-:Y:S01]  /*4820*/  VIADD R98, R88.reuse, 0xfffffff8 ;  /* 0xfffffff858627836 */ /* 0x040fe20000000000 */
[----:B------:R-:W-:Y:S05]  /*4830*/  HMMA.16816.F32 R16, R100, R86, R16 ;  /* 0x000000566410723c */ /* 0x000fea0000001810 */
[----:B------:R-:W-:Y:S01]  /*4840*/  VIADD R84, R88, 0x8 ;  /* 0x0000000858547836 */ /* 0x000fe20000000000 */
[C---:B--2---:R-:W-:Y:S05]  /*4850*/  HMMA.16816.F32 R4, R92.reuse, R108, R4 ;  /* 0x0000006c5c04723c */ /* 0x044fea0000001804 */
[----:B------:R-:W-:Y:S01]  /*4860*/  ISETP.GE.AND P1, PT, R84, RZ, PT ;  /* 0x000000ff5400720c */ /* 0x000fe20003f26270 */
[C---:B------:R-:W-:Y:S05]  /*4870*/  HMMA.16816.F32 R8, R92.reuse, R110, R8 ;  /* 0x0000006e5c08723c */ /* 0x040fea0000001808 */
[----:B------:R-:W-:Y:S01]  /*4880*/  FMUL.FTZ R89, R239, 1.4426950216293334961 ;  /* 0x3fb8aa3bef597820 */ /* 0x000fe20000410000 */
[----:B------:R-:W-:Y:S02]  /*4890*/  IMAD R91, R91, 0x40, R248 ;  /* 0x000000405b5b7824 */ /* 0x000fe400078e02f8 */
[----:B------:R-:W-:Y:S03]  /*48a0*/  FMUL.FTZ R90, R238, 1.4426950216293334961 ;  /* 0x3fb8aa3bee5a7820 */ /* 0x000fe60000410000 */
[C---:B------:R-:W-:Y:S01]  /*48b0*/  @P0 VIADD R85, R91.reuse, 0x1 ;  /* 0x000000015b550836 */ /* 0x040fe20000000000 */
[----:B------:R-:W-:Y:S01]  /*48c0*/  @!P1 IADD3 R84, -R88, -0x8, RZ ;  /* 0xfffffff858549810 */ /* 0x000fe20007ffe1ff */
[----:B------:R-:W-:Y:S01]  /*48d0*/  @P3 VIADD R101, R91, 0x8 ;  /* 0x000000085b653836 */ /* 0x000fe20000000000 */
[----:B------:R-:W-:Y:S02]  /*48e0*/  FSETP.NEU.FTZ.AND P1, PT, R239, -INF , PT ;  /* 0xff800000ef00780b */ /* 0x000fe40003f3d000 */
[----:B------:R-:W-:Y:S02]  /*48f0*/  I2FP.F32.S32 R84, R84 ;  /* 0x0000005400547245 */ /* 0x000fe40000201400 */
[----:B------:R-:W-:Y:S02]  /*4900*/  FSEL R89, R89, RZ, P1 ;  /* 0x000000ff59597208 */ /* 0x000fe40000800000 */
[----:B------:R-:W-:Y:S01]  /*4910*/  ISETP.GE.AND P1, PT, R97, RZ, PT ;  /* 0x000000ff6100720c */ /* 0x000fe20003f26270 */
[----:B------:R-:W-:Y:S01]  /*4920*/  FFMA.FTZ R6, R84, -UR5, R6 ;  /* 0x8000000554067c23 */ /* 0x000fe20008010006 */
[----:B------:R-:W-:Y:S02]  /*4930*/  IABS R84, R88 ;  /* 0x0000005800547213 */ /* 0x000fe40000000000 */
[----:B------:R-:W-:Y:S02]  /*4940*/  PLOP3.LUT P0, PT, PT, PT, UP1, 0x80, 0x0 ;  /* 0x000000000000781c */ /* 0x000fe40003f0f018 */
[----:B------:R-:W-:Y:S02]  /*4950*/  I2FP.F32.S32 R100, R84 ;  /* 0x0000005400647245 */ /* 0x000fe40000201400 */
[----:B------:R-:W-:Y:S02]  /*4960*/  @P5 ISETP.GE.AND P5, PT, R91, UR8, PT ;  /* 0x000000085b005c0c */ /* 0x000fe4000bfa6270 */
[----:B------:R-:W-:Y:S01]  /*4970*/  @P2 ISETP.GE.AND P2, PT, R85, UR8, PT ;  /* 0x0000000855002c0c */ /* 0x000fe2000bf46270 */
[----:B------:R-:W-:Y:S01]  /*4980*/  FFMA.FTZ R4, R100, -UR5, R4 ;  /* 0x8000000564047c23 */ /* 0x000fe20008010004 */
[----:B------:R-:W-:Y:S01]  /*4990*/  FSEL R90, R90, RZ, P6 ;  /* 0x000000ff5a5a7208 */ /* 0x000fe20003000000 */
[----:B------:R-:W1:Y:S01]  /*49a0*/  LDSM.16.M88.4 R84, [R212+0x6800] ;  /* 0x00680000d454783b */ /* 0x000e620000000200 */
[----:B------:R-:W-:Y:S01]  /*49b0*/  @!P1 IADD3 R97, -R88, 0x1, RZ ;  /* 0x0000000158619810 */ /* 0x000fe20007ffe1ff */
[----:B------:R-:W-:Y:S01]  /*49c0*/  FFMA.FTZ R10, R100, -UR5, R10 ;  /* 0x80000005640a7c23 */ /* 0x000fe2000801000a */
[----:B------:R-:W-:Y:S02]  /*49d0*/  @P4 FSEL R4, R4, -INF , !P5 ;  /* 0xff80000004044808 */ /* 0x000fe40006800000 */
[----:B------:R-:W-:Y:S02]  /*49e0*/  @P0 FSEL R6, R6, -INF , !P5 ;  /* 0xff80000006060808 */ /* 0x000fe40006800000 */
[----:B------:R-:W-:Y:S01]  /*49f0*/  ISETP.GE.AND P5, PT, R96, RZ, PT ;  /* 0x000000ff6000720c */ /* 0x000fe20003fa6270 */
[--C-:B------:R-:W-:Y:S01]  /*4a00*/  FFMA.FTZ R4, R4, UR14, -R90.reuse ;  /* 0x0000000e04047c23 */ /* 0x100fe2000801085a */
[----:B------:R-:W-:Y:S01]  /*4a10*/  PLOP3.LUT P0, PT, PT, PT, UP1, 0x80, 0x0 ;  /* 0x000000000000781c */ /* 0x000fe20003f0f018 */
[----:B------:R-:W-:Y:S01]  /*4a20*/  FFMA.FTZ R6, R6, UR14, -R89 ;  /* 0x0000000e06067c23 */ /* 0x000fe20008010859 */
[----:B------:R-:W-:Y:S01]  /*4a30*/  I2FP.F32.S32 R99, R97 ;  /* 0x0000006100637245 */ /* 0x000fe20000201400 */
[----:B------:R-:W-:Y:S01]  /*4a40*/  MUFU.EX2 R128, R4 ;  /* 0x0000000400807308 */ /* 0x000fe20000000800 */
[----:B------:R-:W-:Y:S01]  /*4a50*/  PLOP3.LUT P6, PT, PT, PT, UP1, 0x80, 0x0 ;  /* 0x000000000000781c */ /* 0x000fe20003fcf018 */
[C---:B------:R-:W-:Y:S01]  /*4a60*/  VIADD R97, R88.reuse, 0xfffffff7 ;  /* 0xfffffff758617836 */ /* 0x040fe20000000000 */
[----:B------:R-:W-:Y:S01]  /*4a70*/  PLOP3.LUT P3, PT, PT, PT, UP1, 0x80, 0x0 ;  /* 0x000000000000781c */ /* 0x000fe20003f6f018 */
[C---:B------:R-:W-:Y:S01]  /*4a80*/  FFMA.FTZ R5, R99.reuse, -UR5, R5 ;  /* 0x8000000563057c23 */ /* 0x040fe20008010005 */
[----:B------:R-:W-:Y:S01]  /*4a90*/  PLOP3.LUT P1, PT, PT, PT, UP1, 0x80, 0x0 ;  /* 0x000000000000781c */ /* 0x000fe20003f2f018 */
[----:B------:R-:W-:Y:S01]  /*4aa0*/  FFMA.FTZ R11, R99, -UR5, R11 ;  /* 0x80000005630b7c23 */ /* 0x000fe2000801000b */
[----:B------:R-:W-:Y:S03]  /*4ab0*/  PLOP3.LUT P4, PT, PT, PT, UP1, 0x80, 0x0 ;  /* 0x000000000000781c */ /* 0x000fe60003f8f018 */
[----:B------:R2:W-:Y:S01]  /*4ac0*/  MUFU.EX2 R130, R6 ;  /* 0x0000000600827308 */ /* 0x0005e20000000800 */
[----:B------:R-:W-:Y:S02]  /*4ad0*/  @!P5 IADD3 R96, -R88, -0x7, RZ ;  /* 0xfffffff95860d810 */ /* 0x000fe40007ffe1ff */
[----:B------:R-:W-:Y:S02]  /*4ae0*/  @P0 FSEL R5, R5, -INF , !P2 ;  /* 0xff80000005050808 */ /* 0x000fe40005000000 */
[----:B------:R-:W-:Y:S01]  /*4af0*/  PLOP3.LUT P0, PT, PT, PT, UP1, 0x80, 0x0 ;  /* 0x000000000000781c */ /* 0x000fe20003f0f018 */
[C---:B------:R-:W-:Y:S01]  /*4b00*/  @P6 VIADD R102, R91.reuse, 0x9 ;  /* 0x000000095b666836 */ /* 0x040fe20000000000 */
[----:B------:R-:W-:Y:S01]  /*4b10*/  I2FP.F32.S32 R96, R96 ;  /* 0x0000006000607245 */ /* 0x000fe20000201400 */
[----:B------:R-:W-:Y:S01]  /*4b20*/  @P3 VIADD R103, R91, 0x10 ;  /* 0x000000105b673836 */ /* 0x000fe20000000000 */
[----:B------:R-:W-:Y:S01]  /*4b30*/  ISETP.GE.AND P6, PT, R98, RZ, PT ;  /* 0x000000ff6200720c */ /* 0x000fe20003fc6270 */
[----:B------:R-:W-:Y:S01]  /*4b40*/  FFMA.FTZ R5, R5, UR14, -R90 ;  /* 0x0000000e05057c23 */ /* 0x000fe2000801085a */
[----:B------:R-:W-:Y:S01]  /*4b50*/  ISETP.GE.AND P5, PT, R97, RZ, PT ;  /* 0x000000ff6100720c */ /* 0x000fe20003fa6270 */
[----:B------:R-:W-:Y:S01]  /*4b60*/  FFMA.FTZ R7, R96, -UR5, R7 ;  /* 0x8000000560077c23 */ /* 0x000fe20008010007 */
[----:B------:R-:W-:Y:S01]  /*4b70*/  PLOP3.LUT P3, PT, PT, PT, UP1, 0x80, 0x0 ;  /* 0x000000000000781c */ /* 0x000fe20003f6f018 */
[----:B------:R3:W4:Y:S01]  /*4b80*/  MUFU.EX2 R127, R5 ;  /* 0x00000005007f7308 */ /* 0x0007220000000800 */
[----:B------:R-:W-:Y:S01]  /*4b90*/  @P1 ISETP.GE.AND P1, PT, R101, UR8, PT ;  /* 0x0000000865001c0c */ /* 0x000fe2000bf26270 */
[----:B------:R-:W-:Y:S01]  /*4ba0*/  @P4 VIADD R104, R91, 0x11 ;  /* 0x000000115b684836 */ /* 0x000fe20000000000 */
[----:B------:R-:W-:Y:S01]  /*4bb0*/  PLOP3.LUT P4, PT, PT, PT, UP1, 0x80, 0x0 ;  /* 0x000000000000781c */ /* 0x000fe20003f8f018 */
[C---:B--2---:R-:W-:Y:S01]  /*4bc0*/  VIADD R6, R88.reuse, 0xffffffe8 ;  /* 0xffffffe858067836 */ /* 0x044fe20000000000 */
[----:B------:R-:W-:Y:S01]  /*4bd0*/  @P0 FSEL R7, R7, -INF , !P2 ;  /* 0xff80000007070808 */ /* 0x000fe20005000000 */
[C---:B-1----:R-:W-:Y:S01]  /*4be0*/  HMMA.16816.F32 R12, R92.reuse, R84, R12 ;  /* 0x000000545c0c723c */ /* 0x042fe2000000180c */
[----:B------:R-:W-:Y:S02]  /*4bf0*/  PLOP3.LUT P2, PT, PT, PT, UP1, 0x80, 0x0 ;  /* 0x000000000000781c */ /* 0x000fe40003f4f018 */
[C---:B------:R-:W-:Y:S01]  /*4c00*/  @!P6 IADD3 R98, -R88.reuse, 0x8, RZ ;  /* 0x000000085862e810 */ /* 0x040fe20007ffe1ff */
[----:B------:R-:W-:Y:S01]  /*4c10*/  FFMA.FTZ R4, R7, UR14, -R89 ;  /* 0x0000000e07047c23 */ /* 0x000fe20008010859 */
[C---:B------:R-:W-:Y:S01]  /*4c20*/  @!P5 IADD3 R97, -R88.reuse, 0x9, RZ ;  /* 0x000000095861d810 */ /* 0x040fe20007ffe1ff */
[----:B------:R-:W-:Y:S01]  /*4c30*/  HMMA.16816.F32 R16, R92, R86, R16 ;  /* 0x000000565c10723c */ /* 0x000fe20000001810 */
[----:B------:R-:W-:Y:S01]  /*4c40*/  PLOP3.LUT P5, PT, PT, PT, UP1, 0x80, 0x0 ;  /* 0x000000000000781c */ /* 0x000fe20003faf018 */
[----:B------:R1:W2:Y:S01]  /*4c50*/  MUFU.EX2 R129, R4 ;  /* 0x0000000400817308 */ /* 0x0002a20000000800 */
[----:B------:R-:W-:Y:S02]  /*4c60*/  PLOP3.LUT P0, PT, PT, PT, UP1, 0x80, 0x0 ;  /* 0x000000000000781c */ /* 0x000fe40003f0f018 */
[----:B------:R-:W-:Y:S01]  /*4c70*/  I2FP.F32.S32 R98, R98 ;  /* 0x0000006200627245 */ /* 0x000fe20000201400 */
[C---:B------:R-:W-:Y:S01]  /*4c80*/  VIADD R7, R88.reuse, 0xfffffff0 ;  /* 0xfffffff058077836 */ /* 0x040fe20000000000 */
[----:B------:R-:W-:Y:S01]  /*4c90*/  I2FP.F32.S32 R97, R97 ;  /* 0x0000006100617245 */ /* 0x000fe20000201400 */
[----:B---3--:R-:W-:Y:S01]  /*4ca0*/  VIADD R5, R88, 0xffffffe7 ;  /* 0xffffffe758057836 */ /* 0x008fe20000000000 */
[----:B------:R-:W-:Y:S02]  /*4cb0*/  @P3 ISETP.GE.AND P3, PT, R102, UR8, PT ;  /* 0x0000000866003c0c */ /* 0x000fe4000bf66270 */
[----:B------:R-:W-:Y:S01]  /*4cc0*/  FFMA.FTZ R8, R98, -UR5, R8 ;  /* 0x8000000562087c23 */ /* 0x000fe20008010008 */
[----:B------:R-:W-:Y:S01]  /*4cd0*/  FFMA.FTZ R9, R97, -UR5, R9 ;  /* 0x8000000561097c23 */ /* 0x000fe20008010009 */
[----:B------:R-:W-:Y:S02]  /*4ce0*/  PLOP3.LUT P6, PT, PT, PT, UP1, 0x80, 0x0 ;  /* 0x000000000000781c */ /* 0x000fe40003fcf018 */
[----:B------:R-:W-:Y:S02]  /*4cf0*/  @P4 ISETP.GE.AND P4, PT, R103, UR8, PT ;  /* 0x0000000867004c0c */ /* 0x000fe4000bf86270 */
[----:B------:R-:W-:Y:S01]  /*4d00*/  @P5 FSEL R8, R8, -INF , !P1 ;  /* 0xff80000008085808 */ /* 0x000fe20004800000 */
[----:B------:R-:W-:Y:S01]  /*4d10*/  FFMA.FTZ R14, R98, -UR5, R14 ;  /* 0x80000005620e7c23 */ /* 0x000fe2000801000e */
[----:B------:R-:W-:Y:S01]  /*4d20*/  ISETP.GE.AND P5, PT, R7, RZ, PT ;  /* 0x000000ff0700720c */ /* 0x000fe20003fa6270 */
[----:B-1----:R-:W-:Y:S01]  /*4d30*/  VIADD R4, R88, 0xffffffef ;  /* 0xffffffef58047836 */ /* 0x002fe20000000000 */
[----:B------:R-:W-:Y:S01]  /*4d40*/  @P2 FSEL R9, R9, -INF , !P3 ;  /* 0xff80000009092808 */ /* 0x000fe20005800000 */
[--C-:B------:R-:W-:Y:S01]  /*4d50*/  FFMA.FTZ R8, R8, UR14, -R90.reuse ;  /* 0x0000000e08087c23 */ /* 0x100fe2000801085a */
[----:B------:R-:W-:Y:S01]  /*4d60*/  PLOP3.LUT P2, PT, PT, PT, UP1, 0x80, 0x0 ;  /* 0x000000000000781c */ /* 0x000fe20003f4f018 */
[----:B------:R-:W-:Y:S01]  /*4d70*/  FFMA.FTZ R15, R97, -UR5, R15 ;  /* 0x80000005610f7c23 */ /* 0x000fe2000801000f */
[----:B------:R-:W-:Y:S01]  /*4d80*/  @P0 FSEL R10, R10, -INF , !P1 ;  /* 0xff8000000a0a0808 */ /* 0x000fe20004800000 */
[----:B------:R1:W-:Y:S01]  /*4d90*/  MUFU.EX2 R125, R8 ;  /* 0x00000008007d7308 */ /* 0x0003e20000000800 */
[----:B------:R-:W-:Y:S01]  /*4da0*/  ISETP.GE.AND P1, PT, R4, RZ, PT ;  /* 0x000000ff0400720c */ /* 0x000fe20003f26270 */
[----:B------:R-:W-:Y:S01]  /*4db0*/  FFMA.FTZ R9, R9, UR14, -R90 ;  /* 0x0000000e09097c23 */ /* 0x000fe2000801085a */
[----:B------:R-:W-:Y:S01]  /*4dc0*/  PLOP3.LUT P0, PT, PT, PT, UP1, 0x80, 0x0 ;  /* 0x000000000000781c */ /* 0x000fe20003f0f018 */
[--C-:B------:R-:W-:Y:S01]  /*4dd0*/  FFMA.FTZ R10, R10, UR14, -R89.reuse ;  /* 0x0000000e0a0a7c23 */ /* 0x100fe20008010859 */
[----:B------:R-:W-:Y:S02]  /*4de0*/  @P6 ISETP.GE.AND P6, PT, R104, UR8, PT ;  /* 0x0000000868006c0c */ /* 0x000fe4000bfc6270 */
[----:B------:R-:W-:Y:S03]  /*4df0*/  @!P5 IADD3 R7, -R88, 0x10, RZ ;  /* 0x000000105807d810 */ /* 0x000fe60007ffe1ff */
[----:B------:R-:W3:Y:S01]  /*4e00*/  MUFU.EX2 R123, R9 ;  /* 0x00000009007b7308 */ /* 0x000ee20000000800 */
[----:B------:R-:W-:Y:S02]  /*4e10*/  ISETP.GE.AND P5, PT, R6, RZ, PT ;  /* 0x000000ff0600720c */ /* 0x000fe40003fa6270 */
[----:B------:R-:W-:Y:S02]  /*4e20*/  I2FP.F32.S32 R7, R7 ;  /* 0x0000000700077245 */ /* 0x000fe40000201400 */
[----:B------:R-:W-:Y:S02]  /*4e30*/  @P2 FSEL R11, R11, -INF , !P3 ;  /* 0xff8000000b0b2808 */ /* 0x000fe40005800000 */
[----:B------:R-:W-:Y:S01]  /*4e40*/  ISETP.GE.AND P3, PT, R5, RZ, PT ;  /* 0x000000ff0500720c */ /* 0x000fe20003f66270 */
[C---:B------:R-:W-:Y:S01]  /*4e50*/  FFMA.FTZ R12, R7.reuse, -UR5, R12 ;  /* 0x80000005070c7c23 */ /* 0x040fe2000801000c */
[----:B------:R-:W-:Y:S01]  /*4e60*/  @!P1 IADD3 R4, -R88, 0x11, RZ ;  /* 0x0000001158049810 */ /* 0x000fe20007ffe1ff */
[----:B------:R-:W-:Y:S01]  /*4e70*/  FFMA.FTZ R18, R7, -UR5, R18 ;  /* 0x8000000507127c23 */ /* 0x000fe20008010012 */
[----:B------:R-:W-:Y:S01]  /*4e80*/  PLOP3.LUT P2, PT, PT, PT, UP1, 0x80, 0x0 ;  /* 0x000000000000781c */ /* 0x000fe20003f4f018 */
[----:B------:R-:W-:Y:S01]  /*4e90*/  FFMA.FTZ R11, R11, UR14, -R89 ;  /* 0x0000000e0b0b7c23 */ /* 0x000fe20008010859 */
[----:B------:R-:W-:Y:S01]  /*4ea0*/  PLOP3.LUT P1, PT, PT, PT, UP1, 0x80, 0x0 ;  /* 0x000000000000781c */ /* 0x000fe20003f2f018 */
[----:B------:R-:W-:Y:S01]  /*4eb0*/  MUFU.EX2 R126, R10 ;  /* 0x0000000a007e7308 */ /* 0x000fe20000000800 */
[----:B------:R-:W-:Y:S02]  /*4ec0*/  I2FP.F32.S32 R4, R4 ;  /* 0x0000000400047245 */ /* 0x000fe40000201400 */
[----:B------:R-:W-:Y:S02]  /*4ed0*/  @P0 FSEL R12, R12, -INF , !P4 ;  /* 0xff8000000c0c0808 */ /* 0x000fe40006000000 */
[----:B------:R-:W-:Y:S01]  /*4ee0*/  PLOP3.LUT P0, PT, PT, PT, UP1, 0x80, 0x0 ;  /* 0x000000000000781c */ /* 0x000fe20003f0f018 */
[----:B------:R-:W-:Y:S01]  /*4ef0*/  FFMA.FTZ R13, R4, -UR5, R13 ;  /* 0x80000005040d7c23 */ /* 0x000fe2000801000d */
[----:B------:R-:W-:Y:S01]  /*4f00*/  @!P3 IADD3 R5, -R88, 0x19, RZ ;  /* 0x000000195805b810 */ /* 0x000fe20007ffe1ff */
[----:B------:R-:W-:Y:S01]  /*4f10*/  FFMA.FTZ R19, R4, -UR5, R19 ;  /* 0x8000000504137c23 */ /* 0x000fe20008010013 */
[----:B------:R-:W-:Y:S01]  /*4f20*/  PLOP3.LUT P3, PT, PT, PT, UP1, 0x80, 0x0 ;  /* 0x000000000000781c */ /* 0x000fe20003f6f018 */
[----:B------:R-:W3:Y:S01]  /*4f30*/  MUFU.EX2 R124, R11 ;  /* 0x0000000b007c7308 */ /* 0x000ee20000000800 */
[----:B------:R-:W-:Y:S01]  /*4f40*/  @P2 FSEL R13, R13, -INF , !P6 ;  /* 0xff8000000d0d2808 */ /* 0x000fe20007000000 */
[--C-:B------:R-:W-:Y:S01]  /*4f50*/  FFMA.FTZ R12, R12, UR14, -R90.reuse ;  /* 0x0000000e0c0c7c23 */ /* 0x100fe2000801085a */
[----:B------:R-:W-:Y:S02]  /*4f60*/  @!P5 IADD3 R6, -R88, 0x18, RZ ;  /* 0x000000185806d810 */ /* 0x000fe40007ffe1ff */
[----:B------:R-:W-:Y:S01]  /*4f70*/  @P1 FSEL R14, R14, -INF , !P4 ;  /* 0xff8000000e0e1808 */ /* 0x000fe20006000000 */
[----:B------:R-:W-:Y:S01]  /*4f80*/  FFMA.FTZ R13, R13, UR14, -R90 ;  /* 0x0000000e0d0d7c23 */ /* 0x000fe2000801085a */
[----:B------:R-:W-:Y:S01]  /*4f90*/  PLOP3.LUT P2, PT, PT, PT, UP1, 0x80, 0x0 ;  /* 0x000000000000781c */ /* 0x000fe20003f4f018 */
[----:B-1----:R-:W-:Y:S01]  /*4fa0*/  @P0 VIADD R8, R91, 0x18 ;  /* 0x000000185b080836 */ /* 0x002fe20000000000 */
[----:B------:R-:W-:Y:S01]  /*4fb0*/  PLOP3.LUT P1, PT, PT, PT, UP1, 0x80, 0x0 ;  /* 0x000000000000781c */ /* 0x000fe20003f2f018 */
[----:B------:R-:W-:Y:S01]  /*4fc0*/  FFMA.FTZ R14, R14, UR14, -R89 ;  /* 0x0000000e0e0e7c23 */ /* 0x000fe20008010859 */
[----:B------:R-:W-:Y:S01]  /*4fd0*/  I2FP.F32.S32 R6, R6 ;  /* 0x0000000600067245 */ /* 0x000fe20000201400 */
[----:B------:R-:W-:Y:S01]  /*4fe0*/  MUFU.EX2 R120, R12 ;  /* 0x0000000c00787308 */ /* 0x000fe20000000800 */
[----:B------:R-:W-:Y:S02]  /*4ff0*/  PLOP3.LUT P5, PT, PT, PT, UP1, 0x80, 0x0 ;  /* 0x000000000000781c */ /* 0x000fe40003faf018 */
[----:B------:R-:W-:Y:S01]  /*5000*/  @P3 ISETP.GE.AND P3, PT, R8, UR8, PT ;  /* 0x0000000808003c0c */ /* 0x000fe2000bf66270 */
[----:B------:R-:W-:Y:S01]  /*5010*/  FFMA.FTZ R16, R6, -UR5, R16 ;  /* 0x8000000506107c23 */ /* 0x000fe20008010010 */
[----:B------:R-:W-:Y:S02]  /*5020*/  PLOP3.LUT P4, PT, PT, PT, UP1, 0x80, 0x0 ;  /* 0x000000000000781c */ /* 0x000fe40003f8f018 */
[----:B------:R-:W-:Y:S03]  /*5030*/  I2FP.F32.S32 R5, R5 ;  /* 0x0000000500057245 */ /* 0x000fe60000201400 */
[----:B------:R-:W1:Y:S01]  /*5040*/  MUFU.EX2 R119, R13 ;  /* 0x0000000d00777308 */ /* 0x000e620000000800 */
[----:B------:R-:W-:Y:S02]  /*5050*/  @P2 FSEL R15, R15, -INF , !P6 ;  /* 0xff8000000f0f2808 */ /* 0x000fe40007000000 */
[----:B------:R-:W-:Y:S01]  /*5060*/  @P1 FSEL R16, R16, -INF , !P3 ;  /* 0xff80000010101808 */ /* 0x000fe20005800000 */
[----:B------:R-:W-:Y:S01]  /*5070*/  FFMA.FTZ R17, R5, -UR5, R17 ;  /* 0x8000000505117c23 */ /* 0x000fe20008010011 */
[----:B------:R-:W-:Y:S01]  /*5080*/  PLOP3.LUT P2, PT, PT, PT, UP1, 0x80, 0x0 ;  /* 0x000000000000781c */ /* 0x000fe20003f4f018 */
[----:B------:R-:W-:Y:S01]  /*5090*/  @P5 VIADD R91, R91, 0x19 ;  /* 0x000000195b5b5836 */ /* 0x000fe20000000000 */
[----:B------:R-:W-:Y:S01]  /*50a0*/  PLOP3.LUT P0, PT, PT, PT, UP1, 0x80, 0x0 ;  /* 0x000000000000781c */ /* 0x000fe20003f0f018 */
[--C-:B------:R-:W-:Y:S01]  /*50b0*/  FFMA.FTZ R15, R15, UR14, -R89.reuse ;  /* 0x0000000e0f0f7c23 */ /* 0x100fe20008010859 */
[----:B------:R-:W-:Y:S01]  /*50c0*/  PLOP3.LUT P1, PT, PT, PT, UP1, 0x80, 0x0 ;  /* 0x000000000000781c */ /* 0x000fe20003f2f018 */
[--C-:B------:R-:W-:Y:S01]  /*50d0*/  FFMA.FTZ R16, R16, UR14, -R90.reuse ;  /* 0x0000000e10107c23 */ /* 0x100fe2000801085a */
[----:B----4-:R-:W-:Y:S01]  /*50e0*/  F2FP.F16.F32.PACK_AB R6, R127, R128 ;  /* 0x000000807f06723e */ /* 0x010fe200000000ff */
[----:B------:R-:W-:Y:S01]  /*50f0*/  MUFU.EX2 R122, R14 ;  /* 0x0000000e007a7308 */ /* 0x000fe20000000800 */
[----:B--2---:R-:W-:Y:S02]  /*5100*/  F2FP.F16.F32.PACK_AB R5, R129, R130 ;  /* 0x000000828105723e */ /* 0x004fe400000000ff */
[----:B------:R-:W-:Y:S01]  /*5110*/  @P4 ISETP.GE.AND P4, PT, R91, UR8, PT ;  /* 0x000000085b004c0c */ /* 0x000fe2000bf86270 */
[----:B------:R2:W-:Y:S01]  /*5120*/  STS [R235+0x22000], R6 ;  /* 0x02200006eb007388 */ /* 0x0005e20000000800 */
[----:B---3--:R-:W-:Y:S02]  /*5130*/  F2FP.F16.F32.PACK_AB R4, R123, R125 ;  /* 0x0000007d7b04723e */ /* 0x008fe400000000ff */
[----:B------:R-:W-:Y:S01]  /*5140*/  @P2 FSEL R18, R18, -INF , !P3 ;  /* 0xff80000012122808 */ /* 0x000fe20005800000 */
[----:B------:R3:W-:Y:S01]  /*5150*/  STS [R235+0x22400], R5 ;  /* 0x02240005eb007388 */ /* 0x0007e20000000800 */
[----:B------:R-:W-:Y:S01]  /*5160*/  @P0 FSEL R17, R17, -INF , !P4 ;  /* 0xff80000011110808 */ /* 0x000fe20006000000 */
[----:B------:R-:W2:Y:S01]  /*5170*/  MUFU.EX2 R121, R15 ;  /* 0x0000000f00797308 */ /* 0x000ea20000000800 */
[----:B------:R-:W-:Y:S01]  /*5180*/  @P1 FSEL R19, R19, -INF , !P4 ;  /* 0xff80000013131808 */ /* 0x000fe20006000000 */
[----:B------:R4:W-:Y:S01]  /*5190*/  STS [R237+0x22000], R4 ;  /* 0x02200004ed007388 */ /* 0x0009e20000000800 */
[--C-:B------:R-:W-:Y:S01]  /*51a0*/  FFMA.FTZ R18, R18, UR14, -R89.reuse ;  /* 0x0000000e12127c23 */ /* 0x100fe20008010859 */
[----:B------:R-:W-:Y:S01]  /*51b0*/  FFMA.FTZ R90, R17, UR14, -R90 ;  /* 0x0000000e115a7c23 */ /* 0x000fe2000801085a */
[----:B------:R-:W-:Y:S01]  /*51c0*/  F2FP.F16.F32.PACK_AB R8, R124, R126 ;  /* 0x0000007e7c08723e */ /* 0x000fe200000000ff */
[----:B------:R-:W-:Y:S01]  /*51d0*/  FFMA.FTZ R89, R19, UR14, -R89 ;  /* 0x0000000e13597c23 */ /* 0x000fe20008010859 */
[----:B-1----:R-:W-:Y:S03]  /*51e0*/  F2FP.F16.F32.PACK_AB R7, R119, R120 ;  /* 0x000000787707723e */ /* 0x002fe600000000ff */
[----:B------:R-:W-:Y:S01]  /*51f0*/  MUFU.EX2 R116, R16 ;  /* 0x0000001000747308 */ /* 0x000fe20000000800 */
[----:B------:R-:W-:Y:S01]  /*5200*/  IADD3 R112, P0, R241, UR13, RZ ;  /* 0x0000000df1707c10 */ /* 0x000fe2000ff1e0ff */
[----:B------:R-:W-:Y:S03]  /*5210*/  STS [R237+0x22400], R8 ;  /* 0x02240008ed007388 */ /* 0x000fe60000000800 */
[----:B------:R-:W-:Y:S01]  /*5220*/  IADD3.X R113, R240, UR12, RZ, P0, !PT ;  /* 0x0000000cf0717c10 */ /* 0x000fe200087fe4ff */
[----:B------:R-:W-:Y:S01]  /*5230*/  STS [R234+0x22000], R7 ;  /* 0x02200007ea007388 */ /* 0x000fe20000000800 */
[----:B------:R-:W-:Y:S03]  /*5240*/  PLOP3.LUT P0, PT, PT, PT, UP0, 0x80, 0x0 ;  /* 0x000000000000781c */ /* 0x000fe60003f0f008 */
[----:B------:R-:W3:Y:S01]  /*5250*/  MUFU.EX2 R115, R90 ;  /* 0x0000005a00737308 */ /* 0x000ee20000000800 */
[----:B------:R-:W4:Y:S01]  /*5260*/  LDG.E R114, desc[UR6][R112.64] ;  /* 0x0000000670727981 */ /* 0x000f22000c1e1900 */
[----:B--2---:R-:W-:Y:S08]  /*5270*/  F2FP.F16.F32.PACK_AB R6, R121, R122 ;  /* 0x0000007a7906723e */ /* 0x004ff000000000ff */
[----:B------:R-:W-:Y:S01]  /*5280*/  MUFU.EX2 R118, R18 ;  /* 0x0000001200767308 */ /* 0x000fe20000000800 */
[----:B------:R-:W-:Y:S09]  /*5290*/  STS [R234+0x22400], R6 ;  /* 0x02240006ea007388 */ /* 0x000ff20000000800 */
[----:B------:R-:W4:Y:S01]  /*52a0*/  MUFU.EX2 R117, R89 ;  /* 0x0000005900757308 */ /* 0x000f220000000800 */
[----:B---3--:R-:W-:Y:S05]  /*52b0*/  F2FP.F16.F32.PACK_AB R5, R115, R116 ;  /* 0x000000747305723e */ /* 0x008fea00000000ff */
[----:B------:R-:W-:Y:S04]  /*52c0*/  STS [R236+0x22000], R5 ;  /* 0x02200005ec007388 */ /* 0x000fe80000000800 */
[----:B------:R-:W2:Y:S01]  /*52d0*/  LDG.E R112, desc[UR6][R112.64+0x20] ;  /* 0x0000200670707981 */ /* 0x000ea2000c1e1900 */
[----:B----4-:R-:W-:Y:S05]  /*52e0*/  F2FP.F16.F32.PACK_AB R4, R117, R118 ;  /* 0x000000767504723e */ /* 0x010fea00000000ff */
[----:B------:R-:W-:Y:S04]  /*52f0*/  STS [R236+0x22400], R4 ;  /* 0x02240004ec007388 */ /* 0x000fe80000000800 */
[----:B------:R-:W-:Y:S04]  /*5300*/  LDSM.16.M88.4 R16, [R214+0x8000] ;  /* 0x00800000d610783b */ /* 0x000fe80000000200 */
[----:B------:R-:W1:Y:S04]  /*5310*/  LDSM.16.M88.4 R8, [R3+UR4+0x18000] ;  /* 0x018000040308783b */ /* 0x000e680008000200 */
[----:B------:R-:W3:Y:S04]  /*5320*/  LDSM.16.M88.4 R84, [R3+UR4+0x18800] ;  /* 0x018800040354783b */ /* 0x000ee80008000200 */
        /* <DEDUP_REMOVED lines=8> */
[C---:B---3--:R-:W-:Y:S06]  /*53b0*/  HMMA.16816.F32 R12, R16.reuse, R84, RZ ;  /* 0x00000054100c723c */ /* 0x048fec00000018ff */
[----:B------:R-:W-:Y:S01]  /*53c0*/  HMMA.16816.F32 R16, R16, R86, RZ ;  /* 0x000000561010723c */ /* 0x000fe200000018ff */
[----:B------:R-:W1:Y:S05]  /*53d0*/  LDSM.16.M88.4 R84, [R213+0x8800] ;  /* 0x00880000d554783b */ /* 0x000e6a0000000200 */
[C---:B----4-:R-:W-:Y:S06]  /*53e0*/  HMMA.16816.F32 R4, R88.reuse, R92, R4 ;  /* 0x0000005c5804723c */ /* 0x050fec0000001804 */
[C---:B------:R-:W-:Y:S01]  /*53f0*/  HMMA.16816.F32 R8, R88.reuse, R94, R8 ;  /* 0x0000005e5808723c */ /* 0x040fe20000001808 */
[----:B------:R-:W3:Y:S05]  /*5400*/  LDSM.16.M88.4 R92, [R218+0x8000] ;  /* 0x00800000da5c783b */ /* 0x000eea0000000200 */
        /* <DEDUP_REMOVED lines=11> */
[C---:B---3--:R-:W-:Y:S06]  /*54c0*/  HMMA.16816.F32 R4, R92.reuse, R108, R4 ;  /* 0x0000006c5c04723c */ /* 0x048fec0000001804 */
[C---:B------:R-:W-:Y:S01]  /*54d0*/  HMMA.16816.F32 R8, R92.reuse, R110, R8 ;  /* 0x0000006e5c08723c */ /* 0x040fe20000001808 */
[----:B------:R-:W3:Y:S05]  /*54e0*/  LDSM.16.M88.4 R108, [R2+0xa000] ;  /* 0x00a00000026c783b */ /* 0x000eea0000000200 */
[C---:B----4-:R-:W-:Y:S06]  /*54f0*/  HMMA.16816.F32 R12, R92.reuse, R88, R12 ;  /* 0x000000585c0c723c */ /* 0x050fec000000180c */
        /* <DEDUP_REMOVED lines=71> */
[----:B------:R-:W4:Y:S05]  /*5970*/  LDSM.16.M88.4 R88, [R212+0xe800] ;  /* 0x00e80000d458783b */ /* 0x000f2a0000000200 */
[C---:B--2---:R-:W-:Y:S06]  /*5980*/  HMMA.16816.F32 R4, R100.reuse, R104, R4 ;  /* 0x000000686404723c */ /* 0x044fec0000001804 */
[C---:B------:R-:W-:Y:S06]  /*5990*/  HMMA.16816.F32 R8, R100.reuse, R106, R8 ;  /* 0x0000006a6408723c */ /* 0x040fec0000001808 */
[C---:B-1----:R-:W-:Y:S06]  /*59a0*/  HMMA.16816.F32 R12, R100.reuse, R84, R12 ;  /* 0x00000054640c723c */ /* 0x042fec000000180c */
[----:B------:R-:W-:Y:S06]  /*59b0*/  HMMA.16816.F32 R16, R100, R86, R16 ;  /* 0x000000566410723c */ /* 0x000fec0000001810 */
[C---:B---3--:R-:W-:Y:S06]  /*59c0*/  HMMA.16816.F32 R4, R92.reuse, R108, R4 ;  /* 0x0000006c5c04723c */ /* 0x048fec0000001804 */
[C---:B------:R-:W-:Y:S06]  /*59d0*/  HMMA.16816.F32 R8, R92.reuse, R110, R8 ;  /* 0x0000006e5c08723c */ /* 0x040fec0000001808 */
[C---:B----4-:R-:W-:Y:S06]  /*59e0*/  HMMA.16816.F32 R12, R92.reuse, R88, R12 ;  /* 0x000000585c0c723c */ /* 0x050fec000000180c */
        /* <DEDUP_REMOVED lines=207> */
.L_x_548:
        /* <DEDUP_REMOVED lines=13> */
[----:B------:R-:W4:Y:S01]  /*67b0*/  LDSM.16.M88.4 R208, [R223+0x1000] ;  /* 0x00100000dfd0783b */ /* 0x000f220000000200 */
        /* <DEDUP_REMOVED lines=32> */
[-C--:B-1----:R-:W-:Y:S06]  /*69c0*/  HMMA.16816.F32 R116, R200, R196.reuse, R116 ;  /* 0x000000c4c874723c */ /* 0x082fec0000001874 */
[C---:B------:R-:W-:Y:S06]  /*69d0*/  HMMA.16816.F32 R120, R208.reuse, R196, R120 ;  /* 0x000000c4d078723c */ /* 0x040fec0000001878 */
[-C--:B------:R-:W-:Y:S01]  /*69e0*/  HMMA.16816.F32 R124, R208, R198.reuse, R124 ;  /* 0x000000c6d07c723c */ /* 0x080fe2000000187c */
[----:B------:R-:W1:Y:S05]  /*69f0*/  LDSM.16.MT88.4 R208, [R0+0x11000] ;  /* 0x0110000000d0783b */ /* 0x000e6a0000004200 */
[----:B------:R-:W-:Y:S01]  /*6a00*/  HMMA.16816.F32 R128, R200, R198, R128 ;  /* 0x000000c6c880723c */ /* 0x000fe20000001880 */
[----:B------:R-:W2:Y:S04]  /*6a10*/  LDSM.16.M88.4 R196, [R221+0x1000] ;  /* 0x00100000ddc4783b */ /* 0x000ea80000000200 */
[----:B------:R-:W3:Y:S01]  /*6a20*/  LDSM.16.MT88.4 R200, [R0+0x13000] ;  /* 0x0130000000c8783b */ /* 0x000ee20000004200 */
        /* <DEDUP_REMOVED lines=14> */
[----:B------:R-:W-:Y:S05]  /*6b10*/  LDSM.16.MT88.4 R208, [R0+0x11800] ;  /* 0x0118000000d0783b */ /* 0x000fea0000004200 */
[-C--:B--2---:R-:W-:Y:S06]  /*6b20*/  HMMA.16816.F32 R116, R204, R200.reuse, R116 ;  /* 0x000000c8cc74723c */ /* 0x084fec0000001874 */
[C---:B------:R-:W-:Y:S06]  /*6b30*/  HMMA.16816.F32 R120, R196.reuse, R200, R120 ;  /* 0x000000c8c478723c */ /* 0x040fec0000001878 */
[-C--:B------:R-:W-:Y:S01]  /*6b40*/  HMMA.16816.F32 R124, R196, R202.reuse, R124 ;  /* 0x000000cac47c723c */ /* 0x080fe2000000187c */
[----:B------:R-:W1:Y:S05]  /*6b50*/  LDSM.16.M88.4 R196, [R222] ;  /* 0x00000000dec4783b */ /* 0x000e6a0000000200 */
        /* <DEDUP_REMOVED lines=15> */
[-C--:B------:R-:W-:Y:S05]  /*6c50*/  HMMA.16816.F32 R108, R200, R210.reuse, R108 ;  /* 0x000000d2c86c723c */ /* 0x080fea000000186c */
[----:B------:R-:W-:Y:S01]  /*6c60*/  IMAD.U32 R208, R227, -0x40, RZ ;  /* 0xffffffc0e3d07824 */ /* 0x000fe200078e00ff */
[C---:B------:R-:W-:Y:S05]  /*6c70*/  HMMA.16816.F32 R112, R196.reuse, R210, R112 ;  /* 0x000000d2c470723c */ /* 0x040fea0000001870 */
[----:B------:R-:W-:Y:S01]  /*6c80*/  LEA R224, P1, R208, R224, 0x2 ;  /* 0x000000e0d0e07211 */ /* 0x000fe200078210ff */
[-C--:B--2---:R-:W-:Y:S05]  /*6c90*/  HMMA.16816.F32 R116, R196, R204.reuse, R116 ;  /* 0x000000ccc474723c */ /* 0x084fea0000001874 */
[----:B------:R-:W-:Y:S01]  /*6ca0*/  @P0 IADD3 R210, P2, R241, UR11, RZ ;  /* 0x0000000bf1d20c10 */ /* 0x000fe2000ff5e0ff */
[C---:B------:R-:W-:Y:S01]  /*6cb0*/  HMMA.16816.F32 R120, R200.reuse, R204, R120 ;  /* 0x000000ccc878723c */ /* 0x040fe20000001878 */
[----:B------:R-:W-:Y:S04]  /*6cc0*/  @UP0 UMOV UR11, UR16 ;  /* 0x00000010000b0c82 */ /* 0x000fe80008000000 */
[----:B------:R-:W-:Y:S01]  /*6cd0*/  @P0 IADD3.X R211, R240, UR10, RZ, P2, !PT ;  /* 0x0000000af0d30c10 */ /* 0x000fe200097fe4ff */
[-C--:B------:R-:W-:Y:S01]  /*6ce0*/  HMMA.16816.F32 R124, R200, R206.reuse, R124 ;  /* 0x000000cec87c723c */ /* 0x080fe2000000187c */
[----:B------:R-:W-:Y:S03]  /*6cf0*/  @UP0 UMOV UR10, UR15 ;  /* 0x0000000f000a0c82 */ /* 0x000fe60008000000 */
[----:B------:R-:W5:Y:S01]  /*6d00*/  @P0 LDG.E R238, desc[UR6][R210.64+-0x100] ;  /* 0xffff0006d2ee0981 */ /* 0x000f62000c1e1900 */
[C---:B------:R-:W-:Y:S01]  /*6d10*/  IMAD.SHL.U32 R204, R227.reuse, 0x8, RZ ;  /* 0x00000008e3cc7824 */ /* 0x040fe200078e00ff */
[----:B------:R-:W-:Y:S02]  /*6d20*/  HMMA.16816.F32 R128, R196, R206, R128 ;  /* 0x000000cec480723c */ /* 0x000fe40000001880 */
[----:B------:R1:W5:Y:S03]  /*6d30*/  @P0 LDG.E R239, desc[UR6][R210.64+-0xe0] ;  /* 0xffff2006d2ef0981 */ /* 0x000366000c1e1900 */
[----:B------:R-:W-:Y:S01]  /*6d40*/  LEA.HI.X.SX32 R225, R208, R225, 0x2, P1 ;  /* 0x000000e1d0e17211 */ /* 0x000fe200008f16ff */
[C---:B------:R-:W-:Y:S01]  /*6d50*/  IMAD.SHL.U32 R205, R227.reuse, 0x10, RZ ;  /* 0x00000010e3cd7824 */ /* 0x040fe200078e00ff */
[CC--:B------:R-:W-:Y:S01]  /*6d60*/  LEA R208, P2, R204.reuse, R224.reuse, 0x2 ;  /* 0x000000e0ccd07211 */ /* 0x0c0fe200078410ff */
[C---:B------:R-:W-:Y:S02]  /*6d70*/  IMAD R200, R227.reuse, 0x18, RZ ;  /* 0x00000018e3c87824 */ /* 0x040fe400078e02ff */
[----:B------:R2:W-:Y:S01]  /*6d80*/  REDG.E.ADD.F32.FTZ.RN.STRONG.GPU desc[UR6][R224.64], R4 ;  /* 0x00000004e00079a6 */ /* 0x0005e2000c10f386 */
[-C--:B------:R-:W-:Y:S01]  /*6d90*/  LEA.HI.X.SX32 R209, R204, R225.reuse, 0x2, P2 ;  /* 0x000000e1ccd17211 */ /* 0x080fe200010f16ff */
[C---:B------:R-:W-:Y:S02]  /*6da0*/  IMAD.SHL.U32 R203, R227.reuse, 0x20, RZ ;  /* 0x00000020e3cb7824 */ /* 0x040fe400078e00ff */
[----:B------:R-:W-:Y:S02]  /*6db0*/  IMAD R201, R227, 0x28, RZ ;  /* 0x00000028e3c97824 */ /* 0x000fe400078e02ff */
[----:B------:R3:W-:Y:S01]  /*6dc0*/  REDG.E.ADD.F32.FTZ.RN.STRONG.GPU desc[UR6][R208.64], R5 ;  /* 0x00000005d00079a6 */ /* 0x0007e2000c10f386 */
[CC--:B-1----:R-:W-:Y:S04]  /*6dd0*/  LEA R210, P1, R205.reuse, R224.reuse, 0x2 ;  /* 0x000000e0cdd27211 */ /* 0x0c2fe800078210ff */
[-C--:B------:R-:W-:Y:S02]  /*6de0*/  LEA.HI.X.SX32 R211, R205, R225.reuse, 0x2, P1 ;  /* 0x000000e1cdd37211 */ /* 0x080fe400008f16ff */
[CC--:B------:R-:W-:Y:S03]  /*6df0*/  LEA R202, P1, R203.reuse, R224.reuse, 0x2 ;  /* 0x000000e0cbca7211 */ /* 0x0c0fe600078210ff */
[----:B------:R1:W-:Y:S01]  /*6e00*/  REDG.E.ADD.F32.FTZ.RN.STRONG.GPU desc[UR6][R210.64], R6 ;  /* 0x00000006d20079a6 */ /* 0x0003e2000c10f386 */
[CC--:B--2---:R-:W-:Y:S02]  /*6e10*/  LEA R4, P2, R200.reuse, R224.reuse, 0x2 ;  /* 0x000000e0c8047211 */ /* 0x0c4fe400078410ff */
[-C--:B------:R-:W-:Y:S02]  /*6e20*/  LEA.HI.X.SX32 R203, R203, R225.reuse, 0x2, P1 ;  /* 0x000000e1cbcb7211 */ /* 0x080fe400008f16ff */
[-C--:B---3--:R-:W-:Y:S02]  /*6e30*/  LEA.HI.X.SX32 R5, R200, R225.reuse, 0x2, P2 ;  /* 0x000000e1c8057211 */ /* 0x088fe400010f16ff */
[CC--:B------:R-:W-:Y:S03]  /*6e40*/  LEA R200, P3, R201.reuse, R224.reuse, 0x2 ;  /* 0x000000e0c9c87211 */ /* 0x0c0fe600078610ff */
[----:B------:R2:W-:Y:S01]  /*6e50*/  REDG.E.ADD.F32.FTZ.RN.STRONG.GPU desc[UR6][R4.64], R7 ;  /* 0x00000007040079a6 */ /* 0x0005e2000c10f386 */
[-C--:B------:R-:W-:Y:S03]  /*6e60*/  LEA.HI.X.SX32 R201, R201, R225.reuse, 0x2, P3 ;  /* 0x000000e1c9c97211 */ /* 0x080fe600018f16ff */
[----:B------:R3:W-:Y:S04]  /*6e70*/  REDG.E.ADD.F32.FTZ.RN.STRONG.GPU desc[UR6][R202.64], R8 ;  /* 0x00000008ca0079a6 */ /* 0x0007e8000c10f386 */
[----:B------:R4:W-:Y:S01]  /*6e80*/  REDG.E.ADD.F32.FTZ.RN.STRONG.GPU desc[UR6][R200.64], R9 ;  /* 0x00000009c80079a6 */ /* 0x0009e2000c10f386 */
[C---:B-1----:R-:W-:Y:S02]  /*6e90*/  IMAD R211, R227.reuse, 0x30, RZ ;  /* 0x00000030e3d37824 */ /* 0x042fe400078e02ff */
[----:B------:R-:W-:Y:S03]  /*6ea0*/  IMAD R210, R227, 0x38, RZ ;  /* 0x00000038e3d27824 */ /* 0x000fe600078e02ff */
[CC--:B------:R-:W-:Y:S04]  /*6eb0*/  LEA R6, P2, R211.reuse, R224.reuse, 0x2 ;  /* 0x000000e0d3067211 */ /* 0x0c0fe800078410ff */
[-C--:B--2---:R-:W-:Y:S02]  /*6ec0*/  LEA.HI.X.SX32 R7, R211, R225.reuse, 0x2, P2 ;  /* 0x000000e1d3077211 */ /* 0x084fe400010f16ff */
[CC--:B------:R-:W-:Y:S01]  /*6ed0*/  LEA R4, P1, R210.reuse, R224.reuse, 0x2 ;  /* 0x000000e0d2047211 */ /* 0x0c0fe200078210ff */
[----:B---3--:R-:W-:Y:S02]  /*6ee0*/  VIADD R202, R205, 0x20 ;  /* 0x00000020cdca7836 */ /* 0x008fe40000000000 */
[----:B------:R1:W-:Y:S01]  /*6ef0*/  REDG.E.ADD.F32.FTZ.RN.STRONG.GPU desc[UR6][R6.64], R10 ;  /* 0x0000000a060079a6 */ /* 0x0003e2000c10f386 */
[-C--:B------:R-:W-:Y:S02]  /*6f00*/  LEA.HI.X.SX32 R5, R210, R225.reuse, 0x2, P1 ;  /* 0x000000e1d2057211 */ /* 0x080fe400008f16ff */
[CC--:B------:R-:W-:Y:S03]  /*6f10*/  LEA R8, P1, R202.reuse, R224.reuse, 0x2 ;  /* 0x000000e0ca087211 */ /* 0x0c0fe600078210ff */
[----:B------:R2:W-:Y:S01]  /*6f20*/  REDG.E.ADD.F32.FTZ.RN.STRONG.GPU desc[UR6][R4.64], R11 ;  /* 0x0000000b040079a6 */ /* 0x0005e2000c10f386 */
[-C--:B----4-:R-:W-:Y:S03]  /*6f30*/  LEA.HI.X.SX32 R9, R202, R225.reuse, 0x2, P1 ;  /* 0x000000e1ca097211 */ /* 0x090fe600008f16ff */
        /* <DEDUP_REMOVED lines=14> */
[CC--:B------:R-:W-:Y:S02]  /*7020*/  LEA R8, P2, R4.reuse, R224.reuse, 0x2 ;  /* 0x000000e004087211 */ /* 0x0c0fe400078410ff */
[-C--:B------:R-:W-:Y:S01]  /*7030*/  LEA.HI.X.SX32 R11, R5, R225.reuse, 0x2, P1 ;  /* 0x000000e1050b7211 */ /* 0x080fe200008f16ff */
[----:B------:R-:W-:Y:S01]  /*7040*/  VIADD R5, R205, 0x40 ;  /* 0x00000040cd057836 */ /* 0x000fe20000000000 */
[-C--:B------:R-:W-:Y:S01]  /*7050*/  LEA.HI.X.SX32 R9, R4, R225.reuse, 0x2, P2 ;  /* 0x000000e104097211 */ /* 0x080fe200010f16ff */
[----:B------:R-:W-:Y:S04]  /*7060*/  LDSM.16.MT88.4 R16, [R0+0x2000] ;  /* 0x002000000010783b */ /* 0x000fe80000004200 */
        /* <DEDUP_REMOVED lines=26> */
[-C--:B------:R-:W-:Y:S03]  /*7210*/  LEA.HI.X.SX32 R9, R4, R225.reuse, 0x2, P2 ;  /* 0x000000e104097211 */ /* 0x080fe600010f16ff */
[----:B------:R-:W-:Y:S04]  /*7220*/  LDSM.16.MT88.4 R84, [R0+0x4000] ;  /* 0x004000000054783b */ /* 0x000fe80000004200 */
        /* <DEDUP_REMOVED lines=10> */
[----:B------:R-:W-:Y:S02]  /*72d0*/  IMAD.IADD R5, R204, 0x1, R4 ;  /* 0x00000001cc057824 */ /* 0x000fe400078e0204 */
[----:B------:R-:W-:Y:S01]  /*72e0*/  REDG.E.ADD.F32.FTZ.RN.STRONG.GPU desc[UR6][R208.64+0x180], R97 ;  /* 0x00018061d00079a6 */ /* 0x000fe2000c10f386 */
[CC--:B------:R-:W-:Y:S03]  /*72f0*/  LEA R12, P1, R4.reuse, R224.reuse, 0x2 ;  /* 0x000000e0040c7211 */ /* 0x0c0fe600078210ff */
        /* <DEDUP_REMOVED lines=277> */
.L_x_549:
        /* <DEDUP_REMOVED lines=221> */
.L_x_551:
        /* <DEDUP_REMOVED lines=19> */
.L_x_552:
        /* <DEDUP_REMOVED lines=58> */
.L_x_554:
[----:B------:R-:W-:Y:S05]  /*96f0*/  BSYNC B0 ;  /* 0x0000000000007941 */ /* 0x000fea0003800000 */
.L_x_553:
        /* <DEDUP_REMOVED lines=22> */
.L_x_556:
[----:B------:R-:W-:Y:S05]  /*9860*/  BSYNC B0 ;  /* 0x0000000000007941 */ /* 0x000fea0003800000 */
.L_x_555:
        /* <DEDUP_REMOVED lines=38> */
.L_x_558:
[----:B------:R-:W-:Y:S05]  /*9ad0*/  BSYNC B0 ;  /* 0x0000000000007941 */ /* 0x000fea0003800000 */
.L_x_557:
        /* <DEDUP_REMOVED lines=23> */
.L_x_531:
        /* <DEDUP_REMOVED lines=24> */
.L_x_560:
        /* <DEDUP_REMOVED lines=22> */
.L_x_561:
        /* <DEDUP_REMOVED lines=9> */
[----:B------:R-:W-:Y:S01]  /*9fc0*/  IADD3 R12, R228, 0x40, RZ ;  /* 0x00000040e40c7810 */ /* 0x000fe20007ffe0ff */
[----:B------:R-:W-:Y:S01]  /*9fd0*/  ULDC.64 UR14, c[0x0][0x468] ;  /* 0x00011a00000e7ab9 */ /* 0x000fe20000000a00 */
[----:B------:R-:W-:Y:S01]  /*9fe0*/  IMAD.U32 R5, RZ, RZ, UR5 ;  /* 0x00000005ff057e24 */ /* 0x000fe2000f8e00ff */
[----:B------:R-:W-:Y:S01]  /*9ff0*/  IADD3 R8, P0, R6, UR9, RZ ;  /* 0x0000000906087c10 */ /* 0x000fe2000ff1e0ff */
[----:B------:R-:W-:Y:S01]  /*a000*/  UIMAD UR5, UR18, UR14, URZ ;  /* 0x0000000e120572a4 */ /* 0x000fe2000f8e023f */
[----:B------:R-:W-:Y:S01]  /*a010*/  ISETP.GE.AND P5, PT, R4, UR8, PT ;  /* 0x0000000804007c0c */ /* 0x000fe2000bfa6270 */
[----:B------:R-:W-:Y:S01]  /*a020*/  VIADD R13, R228, 0x80 ;  /* 0x00000080e40d7836 */ /* 0x000fe20000000000 */
[----:B------:R-:W-:Y:S01]  /*a030*/  IADD3.X R9, R7, UR21, R5, P0, !PT ;  /* 0x0000001507097c10 */ /* 0x000fe200087fe405 */
[----:B------:R-:W-:Y:S01]  /*a040*/  IMAD.U32 R5, RZ, RZ, UR14 ;  /* 0x0000000eff057e24 */ /* 0x000fe2000f8e00ff */
[----:B------:R-:W-:Y:S01]  /*a050*/  UIMAD UR15, UR53, UR15, UR5 ;  /* 0x0000000f350f72a4 */ /* 0x000fe2000f8e0205 */
[----:B------:R-:W-:Y:S01]  /*a060*/  IADD3 R6, R4, 0x20, RZ ;  /* 0x0000002004067810 */ /* 0x000fe20007ffe0ff */
[----:B------:R-:W-:Y:S01]  /*a070*/  VIADD R15, R228, 0xc0 ;  /* 0x000000c0e40f7836 */ /* 0x000fe20000000000 */
[----:B------:R-:W-:Y:S01]  /*a080*/  SHF.R.S32.HI R16, RZ, 0x1f, R4 ;  /* 0x0000001fff107819 */ /* 0x000fe20000011404 */
[----:B------:R-:W-:Y:S01]  /*a090*/  IMAD.WIDE.U32 R8, R5, UR53, R8 ;  /* 0x0000003505087c25 */ /* 0x000fe2000f8e0008 */
[----:B------:R-:W-:-:S04]  /*a0a0*/  ISETP.GE.AND P4, PT, R6, UR8, PT ;  /* 0x0000000806007c0c */ /* 0x000fc8000bf86270 */
[----:B------:R-:W-:Y:S01]  /*a0b0*/  IADD3 R14, R9, UR15, RZ ;  /* 0x0000000f090e7c10 */ /* 0x000fe2000fffe0ff */
[----:B------:R-:W-:Y:S08]  /*a0c0*/  @P5 BRA `(.L_x_563) ;  /* 0x0000000000485947 */ /* 0x000ff00003800000 */
        /* <DEDUP_REMOVED lines=18> */
.L_x_563:
[----:B------:R-:W-:Y:S05]  /*a1f0*/  BSYNC B0 ;  /* 0x0000000000007941 */ /* 0x000fea0003800000 */
.L_x_562:
        /* <DEDUP_REMOVED lines=21> */
.L_x_565:
[----:B------:R-:W-:Y:S05]  /*a350*/  BSYNC B0 ;  /* 0x0000000000007941 */ /* 0x000fea0003800000 */
.L_x_564:
        /* <DEDUP_REMOVED lines=34> */
.L_x_567:
[----:B------:R-:W-:Y:S05]  /*a580*/  BSYNC B0 ;  /* 0x0000000000007941 */ /* 0x000fea0003800000 */
.L_x_566:
        /* <DEDUP_REMOVED lines=21> */
.L_x_559:
[----:B------:R-:W-:Y:S05]  /*a6e0*/  BSYNC B1 ;  /* 0x0000000000017941 */ /* 0x000fea0003800000 */
.L_x_526:
[----:B------:R-:W-:Y:S01]  /*a6f0*/  ULDC UR5, c[0x0][0xc] ;  /* 0x0000030000057ab9 */ /* 0x000fe20000000800 */
[----:B------:R-:W-:Y:S02]  /*a700*/  UIADD3 UR57, UR57, 0x1, URZ ;  /* 0x0000000139397890 */ /* 0x000fe4000fffe03f */
[----:B------:R-:W-:-:S04]  /*a710*/  UIADD3 UR32, UR5, UR32, URZ ;  /* 0x0000002005207290 */ /* 0x000fc8000fffe03f */
[----:B------:R-:W-:-:S06]  /*a720*/  UISETP.GE.AND UP0, UPT, UR32, UR61, UPT ;  /* 0x0000003d2000728c */ /* 0x000fcc000bf06270 */
[----:B------:R-:W-:-:S13]  /*a730*/  PLOP3.LUT P0, PT, PT, PT, UP0, 0x80, 0x0 ;  /* 0x000000000000781c */ /* 0x000fda0003f0f008 */
[----:B------:R-:W-:Y:S05]  /*a740*/  @P0 BRA `(.L_x_568) ;  /* 0x0000000000040947 */ /* 0x000fea0003800000 */
[----:B------:R-:W-:Y:S05]  /*a750*/  BRA `(.L_x_569) ;  /* 0xffffff6000c87947 */ /* 0x000fea000383ffff */
.L_x_568:
[----:B------:R-:W-:Y:S05]  /*a760*/  EXIT ;  /* 0x000000000000794d */ /* 0x000fea0003800000 */
.L_x_570:
        /* <DEDUP_REMOVED lines=9> */
.L_x_2037:


//--------------------- .text._ZN5flash44flash_bwd_dq_dk_dv_loop_seqk_parallel_kernelI23Flash_bwd_kernel_traitsILi256ELi64ELi64ELi8ELi4ELi2ELi2ELb0ELb1EN7cutlass6half_tE19Flash_kernel_traitsILi256ELi64ELi64ELi8ES3_EELb0ELb0ELb1ELb0ELb0ELb1ELb0EEEvNS_16Flash_bwd_paramsE --------------------------
	.section	.text._ZN5flash44flash_bwd_dq_dk_dv_loop_seqk_parallel_kernelI23Flash_bwd_kernel_traitsILi256ELi64ELi64ELi8ELi4ELi2ELi2ELb0ELb1EN7cutlass6half_tE19Flash_kernel_traitsILi256ELi64ELi64ELi8ES3_EELb0ELb0ELb1ELb0ELb0ELb1ELb0EEEvNS_16Flash_bwd_paramsE,"ax",@progbits
	.align	128
        .global         _ZN5flash44flash_bwd_dq_dk_dv_loop_seqk_parallel_kernelI23Flash_bwd_kernel_traitsILi256ELi64ELi64ELi8ELi4ELi2ELi2ELb0ELb1EN7cutlass6half_tE19Flash_kernel_traitsILi256ELi64ELi64ELi8ES3_EELb0ELb0ELb1ELb0ELb0ELb1ELb0EEEvNS_16Flash_bwd_paramsE
        .type           _ZN5flash44flash_bwd_dq_dk_dv_loop_seqk_parallel_kernelI23Flash_bwd_kernel_traitsILi256ELi64ELi64ELi8ELi4ELi2ELi2ELb0ELb1EN7cutlass6half_tE19Flash_kernel_traitsILi256ELi64ELi64ELi8ES3_EELb0ELb0ELb1ELb0ELb0ELb1ELb0EEEvNS_16Flash_bwd_paramsE,@function
        .size           _ZN5flash44flash_bwd_dq_dk_dv_loop_seqk_parallel_kernelI23Flash_bwd_kernel_traitsILi256ELi64ELi64ELi8ELi4ELi2ELi2ELb0ELb1EN7cutlass6half_tE19Flash_kernel_traitsILi256ELi64ELi64ELi8ES3_EELb0ELb0ELb1ELb0ELb0ELb1ELb0EEEvNS_16Flash_bwd_paramsE,(.L_x_2038 - _ZN5flash44flash_bwd_dq_dk_dv_loop_seqk_parallel_kernelI23Flash_bwd_kernel_traitsILi256ELi64ELi64ELi8ELi4ELi2ELi2ELb0ELb1EN7cutlass6half_tE19Flash_kernel_traitsILi256ELi64ELi64ELi8ES3_EELb0ELb0ELb1ELb0ELb0ELb1ELb0EEEvNS_16Flash_bwd_paramsE)
        .other          _ZN5flash44flash_bwd_dq_dk_dv_loop_seqk_parallel_kernelI23Flash_bwd_kernel_traitsILi256ELi64ELi64ELi8ELi4ELi2ELi2ELb0ELb1EN7cutlass6half_tE19Flash_kernel_traitsILi256ELi64ELi64ELi8ES3_EELb0ELb0ELb1ELb0ELb0ELb1ELb0EEEvNS_16Flash_bwd_paramsE,@"STO_CUDA_ENTRY STV_DEFAULT"
_ZN5flash44flash_bwd_dq_dk_dv_loop_seqk_parallel_kernelI23Flash_bwd_kernel_traitsILi256ELi64ELi64ELi8ELi4ELi2ELi2ELb0ELb1EN7cutlass6half_tE19Flash_kernel_traitsILi256ELi64ELi64ELi8ES3_EELb0ELb0ELb1ELb0ELb0ELb1ELb0EEEvNS_16Flash_bwd_paramsE:
.text._ZN5flash44flash_bwd_dq_dk_dv_loop_seqk_parallel_kernelI23Flash_bwd_kernel_traitsILi256ELi64ELi64ELi8ELi4ELi2ELi2ELb0ELb1EN7cutlass6half_tE19Flash_kernel_traitsILi256ELi64ELi64ELi8ES3_EELb0ELb0ELb1ELb0ELb0ELb1ELb0EEEvNS_16Flash_bwd_paramsE:
        /* <DEDUP_REMOVED lines=16> */
[----:B------:R-:W-:Y:S01]  /*0100*/  ULDC.64 UR8, c[0x0][0x208] ;  /* 0x0000820000087ab9 */ /* 0x000fe20000000a00 */
[----:B------:R-:W-:Y:S01]  /*0110*/  IMAD.MOV.U32 R226, RZ, RZ, 0x40 ;  /* 0x00000040ffe27424 */ /* 0x000fe200078e00ff */
[----:B------:R-:W-:Y:S01]  /*0120*/  ULDC UR61, c[0x0][0x394] ;  /* 0x0000e500003d7ab9 */ /* 0x000fe20000000800 */
[----:B------:R-:W-:Y:S01]  /*0130*/  IMAD.MOV.U32 R241, RZ, RZ, -0x10 ;  /* 0xfffffff0fff17424 */ /* 0x000fe200078e00ff */
[----:B------:R-:W3:Y:S08]  /*0140*/  S2UR UR57, SR_CTAID.Z ;  /* 0x00000000003979c3 */ /* 0x000ef00000002700 */
[----:B------:R-:W-:Y:S08]  /*0150*/  S2UR UR48, SR_CTAID.Y ;  /* 0x00000000003079c3 */ /* 0x000ff00000002600 */
[----:B------:R-:W4:Y:S01]  /*0160*/  S2UR UR4, SR_CgaCtaId ;  /* 0x00000000000479c3 */ /* 0x000f220000008800 */
[----:B--2---:R-:W-:Y:S01]  /*0170*/  ULEA UR5, UR7, UR5, 0x18 ;  /* 0x0000000507057291 */ /* 0x004fe2000f8ec03f */
[----:B-1----:R-:W-:Y:S01]  /*0180*/  SHF.R.S32.HI R15, RZ, 0x1f, R14 ;  /* 0x0000001fff0f7819 */ /* 0x002fe2000001140e */
[----:B------:R-:W-:Y:S01]  /*0190*/  IMAD.SHL.U32 R250, R14, 0x2, RZ ;  /* 0x000000020efa7824 */ /* 0x000fe200078e00ff */
[----:B---3--:R-:W-:-:S02]  /*01a0*/  USHF.R.S32.HI UR7, URZ, 0x1f, UR57 ;  /* 0x0000001f3f077899 */ /* 0x008fc40008011439 */
[CC--:B------:R-:W-:Y:S02]  /*01b0*/  LEA.HI R4, R15.reuse, R14.reuse, RZ, 0x5 ;  /* 0x0000000e0f047211 */ /* 0x0c0fe400078f28ff */
[----:B------:R-:W-:Y:S02]  /*01c0*/  LEA.HI R6, R15, R14, RZ, 0x4 ;  /* 0x0000000e0f067211 */ /* 0x000fe400078f20ff */
[--C-:B------:R-:W-:Y:S02]  /*01d0*/  SHF.R.S32.HI R5, RZ, 0x5, R4.reuse ;  /* 0x00000005ff057819 */ /* 0x100fe40000011404 */
[----:B------:R-:W-:Y:S02]  /*01e0*/  SHF.R.S32.HI R0, RZ, 0x1f, R4 ;  /* 0x0000001fff007819 */ /* 0x000fe40000011404 */
[----:B------:R-:W-:Y:S02]  /*01f0*/  SHF.R.S32.HI R7, RZ, 0x4, R6 ;  /* 0x00000004ff077819 */ /* 0x000fe40000011406 */
[----:B------:R-:W-:-:S02]  /*0200*/  LEA.HI R0, R0, R5, RZ, 0x2 ;  /* 0x0000000500007211 */ /* 0x000fc400078f10ff */
[----:B------:R-:W-:Y:S01]  /*0210*/  LEA.HI R2, R4, R5, RZ, 0x1 ;  /* 0x0000000504027211 */ /* 0x000fe200078f08ff */
[----:B----4-:R-:W-:Y:S01]  /*0220*/  ULEA UR4, UR4, UR6, 0x18 ;  /* 0x0000000604047291 */ /* 0x010fe2000f8ec03f */
[----:B------:R-:W-:Y:S01]  /*0230*/  LEA.HI R8, R6, R7, RZ, 0x1 ;  /* 0x0000000706087211 */ /* 0x000fe200078f08ff */
[----:B------:R-:W-:Y:S01]  /*0240*/  USHF.R.S32.HI UR6, URZ, 0x1f, UR57 ;  /* 0x0000001f3f067899 */ /* 0x000fe20008011439 */
        /* <DEDUP_REMOVED lines=8> */
[----:B------:R-:W-:Y:S01]  /*02d0*/  LOP3.LUT R0, R4, 0xffffffe0, RZ, 0xc0, !PT ;  /* 0xffffffe004007812 */ /* 0x000fe200078ec0ff */
[----:B------:R-:W-:Y:S01]  /*02e0*/  IMAD.U32 R252, RZ, RZ, UR6 ;  /* 0x00000006fffc7e24 */ /* 0x000fe2000f8e00ff */
[--C-:B------:R-:W-:Y:S01]  /*02f0*/  SHF.R.S32.HI R8, RZ, 0x2, R16.reuse ;  /* 0x00000002ff087819 */ /* 0x100fe20000011410 */
[----:B------:R-:W-:Y:S01]  /*0300*/  IMAD.SHL.U32 R223, R13, 0x200, RZ ;  /* 0x000002000ddf7824 */ /* 0x000fe200078e00ff */
[----:B------:R-:W-:Y:S01]  /*0310*/  SHF.R.S32.HI R2, RZ, 0x1f, R16 ;  /* 0x0000001fff027819 */ /* 0x000fe20000011410 */
[----:B------:R-:W-:Y:S01]  /*0320*/  UIADD3 UR6, UR5, 0x20000, URZ ;  /* 0x0002000005067890 */ /* 0x000fe2000fffe03f */
[----:B------:R-:W-:-:S02]  /*0330*/  LOP3.LUT R5, R6, 0xfffffff0, RZ, 0xc0, !PT ;  /* 0xfffffff006057812 */ /* 0x000fc400078ec0ff */
[----:B------:R-:W-:Y:S02]  /*0340*/  SHF.R.S32.HI R3, RZ, 0x3, R17 ;  /* 0x00000003ff037819 */ /* 0x000fe40000011411 */
[----:B------:R-:W-:Y:S02]  /*0350*/  LOP3.LUT R6, R17, 0xfffffff8, RZ, 0xc0, !PT ;  /* 0xfffffff811067812 */ /* 0x000fe400078ec0ff */
[----:B------:R-:W-:Y:S01]  /*0360*/  LEA.HI R4, R2, R8, RZ, 0x3 ;  /* 0x0000000802047211 */ /* 0x000fe200078f18ff */
[----:B------:R-:W-:Y:S02]  /*0370*/  IMAD.IADD R2, R14, 0x1, -R0 ;  /* 0x000000010e027824 */ /* 0x000fe400078e0a00 */
        /* <DEDUP_REMOVED lines=8> */
[----:B------:R-:W-:Y:S01]  /*0400*/  LOP3.LUT P4, RZ, R0, 0x2, RZ, 0xc0, !PT ;  /* 0x0000000200ff7812 */ /* 0x000fe2000788c0ff */
[----:B------:R-:W-:Y:S01]  /*0410*/  IMAD.IADD R4, R14, 0x1, -R5 ;  /* 0x000000010e047824 */ /* 0x000fe200078e0a05 */
[----:B------:R-:W-:Y:S02]  /*0420*/  LOP3.LUT R2, R3, 0x38, R7, 0xf8, !PT ;  /* 0x0000003803027812 */ /* 0x000fe400078ef807 */
[----:B------:R-:W-:Y:S02]  /*0430*/  SHF.R.U32.HI R3, RZ, 0x3, R3 ;  /* 0x00000003ff037819 */ /* 0x000fe40000011603 */
[C---:B------:R-:W-:Y:S01]  /*0440*/  LOP3.LUT P3, RZ, R0.reuse, 0x4, RZ, 0xc0, !PT ;  /* 0x0000000400ff7812 */ /* 0x040fe2000786c0ff */
[----:B------:R-:W-:Y:S01]  /*0450*/  IMAD.SHL.U32 R0, R0, 0x40, RZ ;  /* 0x0000004000007824 */ /* 0x000fe200078e00ff */
[----:B------:R-:W-:Y:S01]  /*0460*/  LOP3.LUT R12, R2, R3, RZ, 0x3c, !PT ;  /* 0x00000003020c7212 */ /* 0x000fe200078e3cff */
[----:B------:R-:W-:Y:S01]  /*0470*/  IMAD.SHL.U32 R2, R228, 0x10, RZ ;  /* 0x00000010e4027824 */ /* 0x000fe200078e00ff */
[----:B------:R-:W-:-:S02]  /*0480*/  LEA.HI R3, R15, R14, RZ, 0x7 ;  /* 0x0000000e0f037211 */ /* 0x000fc400078f38ff */
[----:B------:R-:W-:Y:S02]  /*0490*/  LOP3.LUT R0, R0, 0x1c0, RZ, 0xc0, !PT ;  /* 0x000001c000007812 */ /* 0x000fe400078ec0ff */
[----:B------:R-:W-:Y:S02]  /*04a0*/  SHF.R.S32.HI R5, RZ, 0x1f, R4 ;  /* 0x0000001fff057819 */ /* 0x000fe40000011404 */
[----:B------:R-:W-:Y:S02]  /*04b0*/  SHF.R.S32.HI R10, RZ, 0x7, R3 ;  /* 0x00000007ff0a7819 */ /* 0x000fe40000011403 */
[C---:B------:R-:W-:Y:S02]  /*04c0*/  LOP3.LUT R3, R0.reuse, 0x8, R17, 0xf8, !PT ;  /* 0x0000000800037812 */ /* 0x040fe400078ef811 */
[----:B------:R-:W-:Y:S02]  /*04d0*/  LOP3.LUT R7, R0, 0x10, R2, 0xf8, !PT ;  /* 0x0000001000077812 */ /* 0x000fe400078ef802 */
[----:B------:R-:W-:Y:S01]  /*04e0*/  LEA.HI R11, R5, R4, RZ, 0x3 ;  /* 0x00000004050b7211 */ /* 0x000fe200078f18ff */
[----:B------:R-:W-:Y:S01]  /*04f0*/  IMAD R5, R10, 0x800, R223 ;  /* 0x000008000a057824 */ /* 0x000fe200078e02df */
[----:B------:R-:W-:-:S02]  /*0500*/  SHF.R.U32.HI R0, RZ, 0x3, R0 ;  /* 0x00000003ff007819 */ /* 0x000fc40000011600 */
[----:B------:R-:W-:Y:S02]  /*0510*/  LOP3.LUT R6, R11, 0xfffffff8, RZ, 0xc0, !PT ;  /* 0xfffffff80b067812 */ /* 0x000fe400078ec0ff */
[----:B------:R-:W-:Y:S02]  /*0520*/  LOP3.LUT R2, R8, 0x1, RZ, 0xc0, !PT ;  /* 0x0000000108027812 */ /* 0x000fe400078ec0ff */
[----:B------:R-:W-:Y:S01]  /*0530*/  LOP3.LUT R3, R3, R0, RZ, 0x3c, !PT ;  /* 0x0000000003037212 */ /* 0x000fe200078e3cff */
[----:B------:R-:W-:Y:S01]  /*0540*/  IMAD.IADD R9, R4, 0x1, -R6 ;  /* 0x0000000104097824 */ /* 0x000fe200078e0a06 */
[----:B------:R-:W-:Y:S02]  /*0550*/  ISETP.NE.U32.AND P0, PT, R2, 0x1, PT ;  /* 0x000000010200780c */ /* 0x000fe40003f05070 */
[----:B------:R-:W-:Y:S01]  /*0560*/  LOP3.LUT R2, R7, 0x8, R17, 0xf8, !PT ;  /* 0x0000000807027812 */ /* 0x000fe200078ef811 */
[----:B------:R-:W-:Y:S01]  /*0570*/  IMAD.IADD R3, R5, 0x1, R3 ;  /* 0x0000000105037824 */ /* 0x000fe200078e0203 */
[----:B------:R-:W-:-:S02]  /*0580*/  LEA.HI R5, R15, R14, RZ, 0x6 ;  /* 0x0000000e0f057211 */ /* 0x000fc400078f30ff */
[----:B------:R-:W-:Y:S01]  /*0590*/  LOP3.LUT R4, R16, 0x7ffffffc, RZ, 0xc0, !PT ;  /* 0x7ffffffc10047812 */ /* 0x000fe200078ec0ff */
[----:B------:R-:W-:Y:S01]  /*05a0*/  IMAD.SHL.U32 R3, R3, 0x2, RZ ;  /* 0x0000000203037824 */ /* 0x000fe200078e00ff */
[----:B------:R-:W-:Y:S01]  /*05b0*/  LOP3.LUT R223, R223, R2, R0, 0xf6, !PT ;  /* 0x00000002dfdf7212 */ /* 0x000fe200078ef600 */
[----:B------:R-:W-:Y:S01]  /*05c0*/  IMAD.SHL.U32 R0, R10, 0x20, RZ ;  /* 0x000000200a007824 */ /* 0x000fe200078e00ff */
[----:B------:R-:W-:Y:S01]  /*05d0*/  SHF.R.S32.HI R2, RZ, 0x6, R5 ;  /* 0x00000006ff027819 */ /* 0x000fe20000011405 */
[----:B------:R-:W-:Y:S01]  /*05e0*/  IMAD.IADD R5, R14, 0x1, -R4 ;  /* 0x000000010e057824 */ /* 0x000fe200078e0a04 */
[C---:B------:R-:W-:Y:S01]  /*05f0*/  R2P PR, R8.reuse, 0x6 ;  /* 0x0000000608007804 */ /* 0x040fe20000000000 */
[----:B------:R-:W-:Y:S01]  /*0600*/  IMAD.SHL.U32 R4, R8, 0x40, RZ ;  /* 0x0000004008047824 */ /* 0x000fe200078e00ff */
[----:B------:R-:W-:Y:S01]  /*0610*/  LOP3.LUT R250, R0, 0x6, R250, 0xf8, !PT ;  /* 0x0000000600fa7812 */ /* 0x000fe200078ef8fa */
[C---:B------:R-:W-:Y:S01]  /*0620*/  IMAD.SHL.U32 R6, R2.reuse, 0x8, RZ ;  /* 0x0000000802067824 */ /* 0x040fe200078e00ff */
[----:B------:R-:W-:Y:S01]  /*0630*/  LOP3.LUT P6, RZ, R9, 0x2, RZ, 0xc0, !PT ;  /* 0x0000000209ff7812 */ /* 0x000fe200078cc0ff */
[----:B------:R-:W-:Y:S01]  /*0640*/  IMAD R12, R2, 0x200, R12 ;  /* 0x00000200020c7824 */ /* 0x000fe200078e020c */
[----:B------:R-:W-:Y:S01]  /*0650*/  LOP3.LUT R4, R4, 0x1c0, RZ, 0xc0, !PT ;  /* 0x000001c004047812 */ /* 0x000fe200078ec0ff */
[----:B------:R-:W-:Y:S01]  /*0660*/  IMAD.SHL.U32 R5, R5, 0x2, RZ ;  /* 0x0000000205057824 */ /* 0x000fe200078e00ff */
[----:B------:R-:W-:-:S02]  /*0670*/  LOP3.LUT P5, RZ, R9, 0x4, RZ, 0xc0, !PT ;  /* 0x0000000409ff7812 */ /* 0x000fc400078ac0ff */
[----:B------:R-:W-:Y:S01]  /*0680*/  LOP3.LUT R7, R4, 0x20, R0, 0xf8, !PT ;  /* 0x0000002004077812 */ /* 0x000fe200078ef800 */
[----:B------:R-:W-:Y:S01]  /*0690*/  IMAD R8, R222, 0x400, R5 ;  /* 0x00000400de087824 */ /* 0x000fe200078e0205 */
[----:B------:R-:W-:Y:S01]  /*06a0*/  LOP3.LUT R0, R6, 0x18, RZ, 0xc0, !PT ;  /* 0x0000001806007812 */ /* 0x000fe200078ec0ff */
[----:B------:R-:W-:Y:S01]  /*06b0*/  IMAD.SHL.U32 R6, R13, 0x20, RZ ;  /* 0x000000200d067824 */ /* 0x000fe200078e00ff */
[----:B------:R-:W-:Y:S02]  /*06c0*/  SHF.R.U32.HI R2, RZ, 0x3, R4 ;  /* 0x00000003ff027819 */ /* 0x000fe40000011604 */
[----:B------:R-:W-:Y:S02]  /*06d0*/  SEL R220, R226, 0xffffffc0, !P3 ;  /* 0xffffffc0e2dc7807 */ /* 0x000fe40005800000 */
[----:B------:R-:W-:Y:S02]  /*06e0*/  LOP3.LUT R7, R7, R2, RZ, 0x3c, !PT ;  /* 0x0000000207077212 */ /* 0x000fe400078e3cff */
[----:B------:R-:W-:-:S02]  /*06f0*/  LOP3.LUT R10, R0, 0x20, R6, 0xf8, !PT ;  /* 0x00000020000a7812 */ /* 0x000fc400078ef806 */
[----:B------:R-:W-:Y:S01]  /*0700*/  LOP3.LUT R4, R2, R4, R0, 0x1e, !PT ;  /* 0x0000000402047212 */ /* 0x000fe200078e1e00 */
[----:B------:R-:W-:Y:S01]  /*0710*/  IMAD R0, R228, 0x400, R5 ;  /* 0x00000400e4007824 */ /* 0x000fe200078e0205 */
        /* <DEDUP_REMOVED lines=9> */
[----:B------:R-:W-:Y:S01]  /*07b0*/  IMAD.IADD R8, R8, 0x1, R7 ;  /* 0x0000000108087824 */ /* 0x000fe200078e0207 */
[----:B------:R-:W-:Y:S01]  /*07c0*/  SHF.R.U32.HI R2, RZ, 0x3, R0 ;  /* 0x00000003ff027819 */ /* 0x000fe20000011600 */
[----:B------:R-:W-:Y:S01]  /*07d0*/  IMAD.IADD R225, R220, 0x1, R223 ;  /* 0x00000001dce17824 */ /* 0x000fe200078e02df */
[----:B------:R-:W-:-:S02]  /*07e0*/  LOP3.LUT R6, R0, 0x8, R4, 0xf8, !PT ;  /* 0x0000000800067812 */ /* 0x000fc400078ef804 */
[----:B------:R-:W-:Y:S02]  /*07f0*/  SHF.R.S32.HI R4, RZ, 0x2, R18 ;  /* 0x00000002ff047819 */ /* 0x000fe40000011412 */
[----:B------:R-:W-:Y:S02]  /*0800*/  LOP3.LUT R7, R2, R10, R0, 0x1e, !PT ;  /* 0x0000000a02077212 */ /* 0x000fe400078e1e00 */
[----:B------:R-:W-:Y:S01]  /*0810*/  LOP3.LUT R0, R5, 0xfffffe00, RZ, 0xc0, !PT ;  /* 0xfffffe0005007812 */ /* 0x000fe200078ec0ff */
[----:B------:R-:W-:Y:S01]  /*0820*/  IMAD R249, R222, 0x10, R4 ;  /* 0x00000010def97824 */ /* 0x000fe200078e0204 */
[----:B------:R-:W-:Y:S01]  /*0830*/  LOP3.LUT R2, R6, R2, RZ, 0x3c, !PT ;  /* 0x0000000206027212 */ /* 0x000fe200078e3cff */
[----:B------:R-:W-:Y:S01]  /*0840*/  IMAD.U32 R4, RZ, RZ, UR7 ;  /* 0x00000007ff047e24 */ /* 0x000fe2000f8e00ff */
[----:B------:R-:W-:Y:S01]  /*0850*/  USHF.L.U32 UR7, UR48, 0x7, URZ ;  /* 0x0000000730077899 */ /* 0x000fe2000800063f */
[--C-:B------:R-:W-:Y:S01]  /*0860*/  IMAD R222, R222, 0x400, R0.reuse ;  /* 0x00000400dede7824 */ /* 0x100fe200078e0200 */
[----:B------:R-:W-:Y:S01]  /*0870*/  LEA R240, R8, UR5, 0x1 ;  /* 0x0000000508f07c11 */ /* 0x000fe2000f8e08ff */
[----:B------:R-:W-:Y:S01]  /*0880*/  IMAD R228, R228, 0x400, R0 ;  /* 0x00000400e4e47824 */ /* 0x000fe200078e0200 */
[----:B------:R-:W-:Y:S01]  /*0890*/  LOP3.LUT R0, R7, R0, RZ, 0xfc, !PT ;  /* 0x0000000007007212 */ /* 0x000fe200078efcff */
[----:B------:R-:W-:-:S02]  /*08a0*/  IMAD.IADD R222, R222, 0x1, R2 ;  /* 0x00000001dede7824 */ /* 0x000fc400078e0202 */
[----:B------:R-:W-:Y:S01]  /*08b0*/  IMAD.IADD R228, R2, 0x1, R228 ;  /* 0x0000000102e47824 */ /* 0x000fe200078e02e4 */
[----:B------:R-:W-:Y:S01]  /*08c0*/  LEA R0, R0, UR5, 0x1 ;  /* 0x0000000500007c11 */ /* 0x000fe2000f8e08ff */
[----:B------:R-:W-:Y:S01]  /*08d0*/  IMAD.U32 R2, RZ, RZ, UR7 ;  /* 0x00000007ff027e24 */ /* 0x000fe2000f8e00ff */
[----:B------:R-:W-:Y:S01]  /*08e0*/  USHF.R.S32.HI UR7, URZ, 0x1f, UR48 ;  /* 0x0000001f3f077899 */ /* 0x000fe20008011430 */
[----:B------:R-:W-:Y:S01]  /*08f0*/  LEA R222, R222, UR5, 0x1 ;  /* 0x00000005dede7c11 */ /* 0x000fe2000f8e08ff */
[----:B------:R-:W-:Y:S01]  /*0900*/  VIADD R235, R240, 0x20 ;  /* 0x00000020f0eb7836 */ /* 0x000fe20000000000 */
[----:B------:R-:W-:Y:S01]  /*0910*/  LEA R228, R228, UR6, 0x1 ;  /* 0x00000006e4e47c11 */ /* 0x000fe2000f8e08ff */
[----:B------:R-:W-:Y:S02]  /*0920*/  @P1 VIADD R235, R240, 0xffffffe0 ;  /* 0xffffffe0f0eb1836 */ /* 0x000fe40000000000 */
[----:B------:R-:W-:Y:S01]  /*0930*/  IMAD.U32 R2, RZ, RZ, UR7 ;  /* 0x00000007ff027e24 */ /* 0x000fe2000f8e00ff */
[----:B------:R-:W-:Y:S01]  /*0940*/  UIADD3 UR7, UR5, 0x10000, URZ ;  /* 0x0001000005077890 */ /* 0x000fe2000fffe03f */
[----:B------:R-:W-:Y:S01]  /*0950*/  SEL R2, R230, 0xffffffe0, !P4 ;  /* 0xffffffe0e6027807 */ /* 0x000fe20006000000 */
[----:B------:R-:W-:Y:S01]  /*0960*/  IMAD.IADD R229, R226, 0x1, R228 ;  /* 0x00000001e2e57824 */ /* 0x000fe200078e02e4 */
[----:B------:R-:W-:Y:S01]  /*0970*/  SEL R230, R230, 0xffffffe0, !P6 ;  /* 0xffffffe0e6e67807 */ /* 0x000fe20007000000 */
[----:B------:R-:W-:-:S02]  /*0980*/  IMAD.IADD R242, R240, 0x1, R241 ;  /* 0x00000001f0f27824 */ /* 0x000fc400078e02f1 */
[----:B------:R-:W-:Y:S01]  /*0990*/  VIADD R221, R3, UR7 ;  /* 0x0000000703dd7c36 */ /* 0x000fe20008000000 */
[----:B------:R-:W-:Y:S01]  /*09a0*/  LEA R247, R247, UR7, 0x1 ;  /* 0x00000007f7f77c11 */ /* 0x000fe2000f8e08ff */
[C---:B------:R-:W-:Y:S02]  /*09b0*/  IMAD.IADD R224, R222.reuse, 0x1, R230 ;  /* 0x00000001dee07824 */ /* 0x040fe400078e02e6 */
[C---:B------:R-:W-:Y:S02]  /*09c0*/  IMAD.IADD R2, R221.reuse, 0x1, R2 ;  /* 0x00000001dd027824 */ /* 0x040fe400078e0202 */
[----:B------:R-:W-:Y:S02]  /*09d0*/  IMAD.IADD R221, R221, 0x1, R220 ;  /* 0x00000001dddd7824 */ /* 0x000fe400078e02dc */
[----:B------:R-:W-:Y:S02]  /*09e0*/  VIADD R248, R247, 0x40 ;  /* 0x00000040f7f87836 */ /* 0x000fe40000000000 */
[----:B------:R-:W-:-:S02]  /*09f0*/  IMAD.IADD R227, R222, 0x1, R226 ;  /* 0x00000001dee37824 */ /* 0x000fc400078e02e2 */
[----:B------:R-:W-:Y:S02]  /*0a00*/  IMAD.IADD R231, R230, 0x1, R228 ;  /* 0x00000001e6e77824 */ /* 0x000fe400078e02e4 */
[----:B------:R-:W-:Y:S02]  /*0a10*/  IMAD.IADD R220, R2, 0x1, R220 ;  /* 0x0000000102dc7824 */ /* 0x000fe400078e02dc */
[----:B------:R-:W-:Y:S02]  /*0a20*/  @P2 VIADD R248, R247, 0xffffffc0 ;  /* 0xffffffc0f7f82836 */ /* 0x000fe40000000000 */
[----:B------:R-:W-:Y:S02]  /*0a30*/  IMAD.IADD R241, R241, 0x1, R235 ;  /* 0x00000001f1f17824 */ /* 0x000fe400078e02eb */
[----:B------:R-:W-:Y:S02]  /*0a40*/  IMAD.IADD R226, R224, 0x1, R226 ;  /* 0x00000001e0e27824 */ /* 0x000fe400078e02e2 */
[----:B------:R-:W-:-:S07]  /*0a50*/  IMAD.IADD R230, R230, 0x1, R229 ;  /* 0x00000001e6e67824 */ /* 0x000fce00078e02e5 */
.L_x_601:
        /* <DEDUP_REMOVED lines=16> */
[----:B-1----:R-:W-:Y:S01]  /*0b60*/  IMAD.U32 R4, RZ, RZ, UR6 ;  /* 0x00000006ff047e24 */ /* 0x002fe2000f8e00ff */
        /* <DEDUP_REMOVED lines=11> */
[----:B--2---:R1:W2:Y:S01]  /*0c20*/  @P0 LDG.E R8, desc[UR8][R4.64] ;  /* 0x0000000804080981 */ /* 0x0042a2000c1e1900 */
        /* <DEDUP_REMOVED lines=38> */
.L_x_571:
        /* <DEDUP_REMOVED lines=11> */
[----:B------:R-:W-:Y:S01]  /*0f40*/  ULDC.64 UR42, c[0x0][0x240] ;  /* 0x00009000002a7ab9 */ /* 0x000fe20000000a00 */
[----:B------:R-:W-:Y:S02]  /*0f50*/  UIMAD UR14, UR59, UR10, URZ ;  /* 0x0000000a3b0e72a4 */ /* 0x000fe4000f8e023f */
[----:B------:R-:W2:Y:S01]  /*0f60*/  S2UR UR15, SR_CTAID.X ;  /* 0x00000000000f79c3 */ /* 0x000ea20000002500 */
[----:B------:R-:W-:Y:S02]  /*0f70*/  UIMAD.WIDE.U32 UR20, UR48, UR10, URZ ;  /* 0x0000000a301472a5 */ /* 0x000fe4000f8e003f */
[----:B------:R-:W-:-:S02]  /*0f80*/  UIMAD UR25, UR48, UR11, UR14 ;  /* 0x0000000b301972a4 */ /* 0x000fc4000f8e020e */
[----:B------:R-:W-:Y:S01]  /*0f90*/  UIADD3 UR16, UR7, 0x3f, URZ ;  /* 0x0000003f07107890 */ /* 0x000fe2000fffe03f */
[----:B------:R-:W-:Y:S01]  /*0fa0*/  @!UP2 ULDC.64 UR10, c[0x0][0x418] ;  /* 0x00010600000aaab9 */ /* 0x000fe20000000a00 */
[----:B------:R-:W-:Y:S01]  /*0fb0*/  ULDC UR60, c[0x0][0x2d4] ;  /* 0x0000b500003c7ab9 */ /* 0x000fe20000000800 */
[----:B------:R-:W-:Y:S01]  /*0fc0*/  @!UP2 UIMAD.WIDE.U32 UR38, UR48, UR10, URZ ;  /* 0x0000000a3026a2a5 */ /* 0x000fe2000f8e003f */
[----:B------:R-:W-:Y:S01]  /*0fd0*/  ULDC UR18, c[0x0][0x394] ;  /* 0x0000e50000127ab9 */ /* 0x000fe20000000800 */
[----:B------:R-:W-:Y:S01]  /*0fe0*/  USHF.R.S32.HI UR26, URZ, 0x1f, UR60 ;  /* 0x0000001f3f1a7899 */ /* 0x000fe2000801143c */
[----:B------:R-:W-:Y:S01]  /*0ff0*/  ULDC UR31, c[0x0][0x2dc] ;  /* 0x0000b700001f7ab9 */ /* 0x000fe20000000800 */
[----:B------:R-:W-:Y:S01]  /*1000*/  ULDC UR52, c[0x0][0x270] ;  /* 0x00009c0000347ab9 */ /* 0x000fe20000000800 */
[----:B-1----:R-:W-:Y:S01]  /*1010*/  IABS R8, R9 ;  /* 0x0000000900087213 */ /* 0x002fe20000000000 */
[----:B------:R-:W-:Y:S01]  /*1020*/  USHF.L.U64.HI UR17, UR48, 0x7, UR59 ;  /* 0x0000000730117899 */ /* 0x000fe2000801023b */
[----:B------:R-:W-:Y:S01]  /*1030*/  ISETP.NE.AND P3, PT, R9, RZ, PT ;  /* 0x000000ff0900720c */ /* 0x000fe20003f65270 */
[----:B------:R-:W-:Y:S01]  /*1040*/  USHF.R.S32.HI UR19, URZ, 0x1f, UR16 ;  /* 0x0000001f3f137899 */ /* 0x000fe20008011410 */
[----:B------:R-:W1:Y:S01]  /*1050*/  I2F.RP R4, R8 ;  /* 0x0000000800047306 */ /* 0x000e620000209400 */
[----:B------:R-:W-:-:S02]  /*1060*/  UIMAD UR24, UR6, UR43, URZ ;  /* 0x0000002b061872a4 */ /* 0x000fc4000f8e023f */
[----:B------:R-:W-:Y:S02]  /*1070*/  ULEA.HI UR33, UR19, UR16, URZ, 0x6 ;  /* 0x0000001013217291 */ /* 0x000fe4000f8f303f */
[----:B--2---:R-:W-:Y:S02]  /*1080*/  UIMAD.WIDE.U32 UR36, UR15, UR12, URZ ;  /* 0x0000000c0f2472a5 */ /* 0x004fe4000f8e003f */
[----:B------:R-:W-:Y:S02]  /*1090*/  UIADD3 UR25, UR21, UR25, URZ ;  /* 0x0000001915197290 */ /* 0x000fe4000fffe03f */
[----:B------:R-:W-:Y:S02]  /*10a0*/  UIMAD UR46, UR15, UR13, UR37 ;  /* 0x0000000d0f2e72a4 */ /* 0x000fe4000f8e0225 */
[----:B------:R-:W-:Y:S01]  /*10b0*/  USHF.L.U32 UR15, UR48, 0x7, URZ ;  /* 0x00000007300f7899 */ /* 0x000fe2000800063f */
[----:B------:R-:W-:Y:S01]  /*10c0*/  @UP2 ULDC.64 UR12, c[0x0][0x420] ;  /* 0x00010800000c2ab9 */ /* 0x000fe20000000a00 */
[----:B------:R-:W-:Y:S01]  /*10d0*/  USEL UR37, UR17, URZ, UP0 ;  /* 0x0000003f11257287 */ /* 0x000fe20008000000 */
[----:B-1----:R-:W1:Y:S01]  /*10e0*/  MUFU.RCP R4, R4 ;  /* 0x0000000400047308 */ /* 0x002e620000001000 */
[----:B------:R-:W-:-:S02]  /*10f0*/  @UP2 UIMAD.WIDE.U32 UR40, UR6, UR12, URZ ;  /* 0x0000000c062822a5 */ /* 0x000fc4000f8e003f */
[----:B------:R-:W-:Y:S02]  /*1100*/  @!UP2 UIMAD UR12, UR59, UR10, URZ ;  /* 0x0000000a3b0ca2a4 */ /* 0x000fe4000f8e023f */
[----:B------:R-:W-:Y:S02]  /*1110*/  UIADD3 UR10, UR7, 0x40, UR28 ;  /* 0x00000040070a7890 */ /* 0x000fe4000fffe01c */
[----:B------:R-:W-:Y:S02]  /*1120*/  USEL UR44, UR15, URZ, UP0 ;  /* 0x0000003f0f2c7287 */ /* 0x000fe40008000000 */
[----:B------:R-:W-:Y:S02]  /*1130*/  UIMAD.WIDE.U32 UR14, UR6, UR42, URZ ;  /* 0x0000002a060e72a5 */ /* 0x000fe4000f8e003f */
[----:B------:R-:W-:Y:S02]  /*1140*/  @UP2 UIMAD UR51, UR6, UR13, UR41 ;  /* 0x0000000d063322a4 */ /* 0x000fe4000f8e0229 */
[----:B------:R-:W-:-:S02]  /*1150*/  @!UP2 UIMAD UR35, UR48, UR11, UR12 ;  /* 0x0000000b3023a2a4 */ /* 0x000fc4000f8e020c */
[----:B------:R-:W-:Y:S01]  /*1160*/  UIADD3 UR18, UR10, UR18, -UR5 ;  /* 0x000000120a127290 */ /* 0x000fe2000fffe805 */
[----:B-1----:R-:W-:Y:S01]  /*1170*/  VIADD R4, R4, 0xffffffe ;  /* 0x0ffffffe04047836 */ /* 0x002fe20000000000 */
[----:B------:R-:W-:Y:S02]  /*1180*/  UIMAD.WIDE UR10, UR31, UR52, URZ ;  /* 0x000000341f0a72a5 */ /* 0x000fe4000f8e023f */
[----:B------:R-:W-:Y:S01]  /*1190*/  UIMAD.WIDE.U32 UR12, UR48, UR60, URZ ;  /* 0x0000003c300c72a5 */ /* 0x000fe2000f8e003f */
[----:B------:R-:W1:Y:S01]  /*11a0*/  F2I.FTZ.U32.TRUNC.NTZ R5, R4 ;  /* 0x0000000400057305 */ /* 0x000e62000021f000 */
[----:B------:R-:W-:Y:S02]  /*11b0*/  USEL UR56, UR20, UR14, !UP2 ;  /* 0x0000000e14387287 */ /* 0x000fe4000d000000 */
[----:B------:R-:W-:Y:S02]  /*11c0*/  UIMAD UR14, UR26, UR48, URZ ;  /* 0x000000301a0e72a4 */ /* 0x000fe4000f8e023f */
[----:B------:R-:W-:-:S02]  /*11d0*/  UIMAD.WIDE.U32 UR16, UR10, UR12, URZ ;  /* 0x0000000c0a1072a5 */ /* 0x000fc4000f8e003f */
[----:B------:R-:W-:Y:S02]  /*11e0*/  UIMAD UR19, UR11, UR12, URZ ;  /* 0x0000000c0b1372a4 */ /* 0x000fe4000f8e023f */
[----:B------:R-:W-:Y:S02]  /*11f0*/  UIMAD UR12, UR59, UR60, UR14 ;  /* 0x0000003c3b0c72a4 */ /* 0x000fe4000f8e020e */
[----:B------:R-:W-:Y:S02]  /*1200*/  UIADD3 UR18, UR18, 0x3f, URZ ;  /* 0x0000003f12127890 */ /* 0x000fe4000fffe03f */
[----:B------:R-:W-:Y:S01]  /*1210*/  @UP2 UIADD3 UR25, UR15, UR24, URZ ;  /* 0x000000180f192290 */ /* 0x000fe2000fffe03f */
[----:B-1----:R-:W-:Y:S01]  /*1220*/  IMAD.MOV R4, RZ, RZ, -R5 ;  /* 0x000000ffff047224 */ /* 0x002fe200078e0a05 */
[----:B------:R-:W-:Y:S02]  /*1230*/  UIADD3 UR14, UR13, UR12, URZ ;  /* 0x0000000c0d0e7290 */ /* 0x000fe4000fffe03f */
[----:B------:R-:W-:Y:S01]  /*1240*/  USHF.R.S32.HI UR15, URZ, 0x1f, UR18 ;  /* 0x0000001f3f0f7899 */ /* 0x000fe20008011412 */
[----:B------:R-:W-:Y:S01]  /*1250*/  IMAD R6, R4, R8, RZ ;  /* 0x0000000804067224 */ /* 0x000fe200078e02ff */
[----:B------:R-:W-:Y:S01]  /*1260*/  ULDC.U8 UR27, c[0x0][0x3d8] ;  /* 0x0000f600001b7ab9 */ /* 0x000fe20000000000 */
[----:B------:R-:W-:Y:S01]  /*1270*/  IMAD.MOV.U32 R4, RZ, RZ, RZ ;  /* 0x000000ffff047224 */ /* 0x000fe200078e00ff */
[----:B------:R-:W-:-:S02]  /*1280*/  UIMAD UR14, UR10, UR14, UR19 ;  /* 0x0000000e0a0e72a4 */ /* 0x000fc4000f8e0213 */
[----:B------:R-:W-:Y:S01]  /*1290*/  UISETP.NE.AND UP3, UPT, UR27, URZ, UPT ;  /* 0x0000003f1b00728c */ /* 0x000fe2000bf65270 */
[----:B------:R-:W-:Y:S01]  /*12a0*/  IMAD.HI.U32 R4, R5, R6, R4 ;  /* 0x0000000605047227 */ /* 0x000fe200078e0004 */
[----:B------:R-:W-:Y:S01]  /*12b0*/  MOV R5, R7 ;  /* 0x0000000700057202 */ /* 0x000fe20000000f00 */
[----:B------:R-:W-:Y:S02]  /*12c0*/  ULEA.HI UR18, UR15, UR18, URZ, 0x6 ;  /* 0x000000120f127291 */ /* 0x000fe4000f8f303f */
[----:B------:R-:W-:Y:S02]  /*12d0*/  UIADD3 UR49, UR17, UR14, URZ ;  /* 0x0000000e11317290 */ /* 0x000fe4000fffe03f */
[----:B------:R-:W-:Y:S01]  /*12e0*/  IMAD.HI.U32 R4, R4, R5, RZ ;  /* 0x0000000504047227 */ /* 0x000fe200078e00ff */
[----:B------:R-:W-:Y:S02]  /*12f0*/  USHF.R.S32.HI UR15, URZ, 0x6, UR33 ;  /* 0x000000063f0f7899 */ /* 0x000fe40008011421 */
[----:B------:R-:W-:Y:S01]  /*1300*/  USHF.R.S32.HI UR14, URZ, 0x6, UR18 ;  /* 0x000000063f0e7899 */ /* 0x000fe20008011412 */
[----:B------:R-:W-:Y:S01]  /*1310*/  IMAD.MOV R6, RZ, RZ, -R4 ;  /* 0x000000ffff067224 */ /* 0x000fe200078e0a04 */
[----:B------:R-:W-:-:S02]  /*1320*/  UIMAD.WIDE.U32 UR12, UR10, UR6, URZ ;  /* 0x000000060a0c72a5 */ /* 0x000fc4000f8e003f */
[----:B------:R-:W-:Y:S01]  /*1330*/  UISETP.LT.AND UP0, UPT, UR15, UR14, UPT ;  /* 0x0000000e0f00728c */ /* 0x000fe2000bf01270 */
[C---:B------:R-:W-:Y:S01]  /*1340*/  IMAD R5, R8.reuse, R6, R5 ;  /* 0x0000000608057224 */ /* 0x040fe200078e0205 */
[----:B------:R-:W-:Y:S01]  /*1350*/  ULDC UR47, c[0x0][0x2c4] ;  /* 0x0000b100002f7ab9 */ /* 0x000fe20000000800 */
[----:B------:R-:W-:Y:S02]  /*1360*/  USEL UR58, UR16, UR12, !UP2 ;  /* 0x0000000c103a7287 */ /* 0x000fe4000d000000 */
[----:B------:R-:W-:Y:S01]  /*1370*/  @UP3 UIMAD UR16, UR48, UR47, URZ ;  /* 0x0000002f301032a4 */ /* 0x000fe2000f8e023f */
[----:B------:R-:W-:Y:S01]  /*1380*/  ISETP.GT.U32.AND P1, PT, R8, R5, PT ;  /* 0x000000050800720c */ /* 0x000fe20003f24070 */
[----:B------:R-:W-:Y:S02]  /*1390*/  USEL UR33, UR15, UR14, UP0 ;  /* 0x0000000e0f217287 */ /* 0x000fe40008000000 */
[----:B------:R-:W-:Y:S02]  /*13a0*/  UISETP.NE.AND UP1, UPT, UR29, -0x1, UPT ;  /* 0xffffffff1d00788c */ /* 0x000fe4000bf25270 */
[----:B------:R-:W-:-:S02]  /*13b0*/  @UP3 USEL UR16, UR16, UR6, !UP2 ;  /* 0x0000000610103287 */ /* 0x000fc4000d000000 */
[----:B------:R-:W-:Y:S01]  /*13c0*/  ULEA UR15, UR33, 0xffffffc0, 0x6 ;  /* 0xffffffc0210f7891 */ /* 0x000fe2000f8e303f */
[----:B------:R-:W-:Y:S01]  /*13d0*/  @UP3 ULDC UR14, c[0x0][0x2e4] ;  /* 0x0000b900000e3ab9 */ /* 0x000fe20000000800 */
[----:B------:R-:W-:Y:S02]  /*13e0*/  UIMAD UR12, UR11, UR6, URZ ;  /* 0x000000060b0c72a4 */ /* 0x000fe4000f8e023f */
[----:B------:R-:W-:Y:S02]  /*13f0*/  @UP3 UIMAD UR24, UR57, UR14, UR16 ;  /* 0x0000000e391832a4 */ /* 0x000fe4000f8e0210 */
[----:B------:R-:W-:Y:S01]  /*1400*/  @!P1 IMAD.IADD R5, R5, 0x1, -R8 ;  /* 0x0000000105059824 */ /* 0x000fe200078e0a08 */
[----:B------:R-:W-:Y:S01]  /*1410*/  @!P1 IADD3 R4, R4, 0x1, RZ ;  /* 0x0000000104049810 */ /* 0x000fe20007ffe0ff */
[----:B------:R-:W-:Y:S01]  /*1420*/  USHF.R.S32.HI UR19, URZ, 0x1f, UR15 ;  /* 0x0000001f3f137899 */ /* 0x000fe2000801140f */
[----:B------:R-:W-:Y:S01]  /*1430*/  PLOP3.LUT P1, PT, PT, PT, UP3, 0x80, 0x0 ;  /* 0x000000000000781c */ /* 0x000fe20003f2f038 */
[----:B------:R-:W-:Y:S01]  /*1440*/  UIADD3 UR14, UP0, UR15, UR44, URZ ;  /* 0x0000002c0f0e7290 */ /* 0x000fe2000ff1e03f */
[----:B------:R-:W-:Y:S01]  /*1450*/  ISETP.GE.U32.AND P0, PT, R5, R8, PT ;  /* 0x000000080500720c */ /* 0x000fe20003f06070 */
[----:B------:R-:W-:Y:S01]  /*1460*/  ULDC.U8 UR30, c[0x0][0x480] ;  /* 0x00012000001e7ab9 */ /* 0x000fe20000000000 */
[----:B------:R-:W-:Y:S01]  /*1470*/  LOP3.LUT R5, R9, UR57, RZ, 0x3c, !PT ;  /* 0x0000003909057c12 */ /* 0x000fe2000f8e3cff */
[----:B------:R-:W-:-:S02]  /*1480*/  UIADD3.X UR16, UR19, UR37, URZ, UP0, !UPT ;  /* 0x0000002513107290 */ /* 0x000fc400087fe43f */
[----:B------:R-:W-:Y:S01]  /*1490*/  UIMAD UR11, UR11, UR14, URZ ;  /* 0x0000000e0b0b72a4 */ /* 0x000fe2000f8e023f */
[----:B------:R-:W-:Y:S01]  /*14a0*/  ISETP.GE.AND P2, PT, R5, RZ, PT ;  /* 0x000000ff0500720c */ /* 0x000fe20003f46270 */
[----:B------:R-:W-:Y:S02]  /*14b0*/  @UP1 UIADD3 UR32, UR23, UR29, URZ ;  /* 0x0000001d17201290 */ /* 0x000fe4000fffe03f */
[----:B------:R-:W-:Y:S02]  /*14c0*/  @UP1 UIADD3 UR34, UR23, UR29, URZ ;  /* 0x0000001d17221290 */ /* 0x000fe4000fffe03f */
[----:B------:R-:W-:Y:S02]  /*14d0*/  UIMAD UR50, UR57, UR31, URZ ;  /* 0x0000001f393272a4 */ /* 0x000fe4000f8e023f */
[----:B------:R-:W-:Y:S01]  /*14e0*/  @P0 VIADD R4, R4, 0x1 ;  /* 0x0000000104040836 */ /* 0x000fe20000000000 */
[----:B------:R-:W-:Y:S01]  /*14f0*/  PLOP3.LUT P0, PT, PT, PT, UP1, 0x80, 0x0 ;  /* 0x000000000000781c */ /* 0x000fe20003f0f018 */
[----:B------:R-:W-:Y:S01]  /*1500*/  UISETP.NE.AND UP4, UPT, UR30, URZ, UPT ;  /* 0x0000003f1e00728c */ /* 0x000fe2000bf85270 */
[----:B------:R-:W-:-:S02]  /*1510*/  @UP1 ULDC.64 UR26, c[0x0][0x250] ;  /* 0x00009400001a1ab9 */ /* 0x000fc40000000a00 */
[----:B------:R-:W-:Y:S01]  /*1520*/  @UP1 ULDC.64 UR30, c[0x0][0x248] ;  /* 0x00009200001e1ab9 */ /* 0x000fe20000000a00 */
[----:B------:R-:W-:Y:S01]  /*1530*/  UIMAD.WIDE.U32 UR20, UR10, UR14, URZ ;  /* 0x0000000e0a1472a5 */ /* 0x000fe2000f8e003f */
[----:B------:R-:W-:Y:S01]  /*1540*/  IMAD.MOV.U32 R5, RZ, RZ, R4 ;  /* 0x000000ffff057224 */ /* 0x000fe200078e0004 */
[----:B------:R-:W-:Y:S02]  /*1550*/  @UP2 UIADD3 UR49, UR13, UR12, URZ ;  /* 0x0000000c0d312290 */ /* 0x000fe4000fffe03f */
[----:B------:R-:W-:Y:S02]  /*1560*/  UIMAD UR14, UR10, UR16, UR11 ;  /* 0x000000100a0e72a4 */ /* 0x000fe4000f8e020b */
[----:B------:R-:W-:Y:S01]  /*1570*/  @UP1 UIMAD.WIDE.U32 UR12, UR32, UR30, URZ ;  /* 0x0000001e200c12a5 */ /* 0x000fe2000f8e003f */
[----:B------:R-:W-:Y:S01]  /*1580*/  @!P2 IADD3 R5, -R5, RZ, RZ ;  /* 0x000000ff0505a210 */ /* 0x000fe20007ffe1ff */
[----:B------:R-:W-:Y:S01]  /*1590*/  @UP1 UIMAD.WIDE.U32 UR10, UR34, UR26, URZ ;  /* 0x0000001a220a12a5 */ /* 0x000fe2000f8e003f */
[----:B------:R-:W-:Y:S01]  /*15a0*/  @!P3 LOP3.LUT R5, RZ, R9, RZ, 0x33, !PT ;  /* 0x00000009ff05b212 */ /* 0x000fe200078e33ff */
[----:B------:R-:W-:-:S02]  /*15b0*/  @!UP3 UIMAD UR17, UR48, UR52, UR57 ;  /* 0x000000343011b2a4 */ /* 0x000fc4000f8e0239 */
[----:B------:R-:W-:Y:S02]  /*15c0*/  @UP1 UIMAD UR18, UR32, UR31, URZ ;  /* 0x0000001f201212a4 */ /* 0x000fe4000f8e023f */
[----:B------:R-:W-:Y:S02]  /*15d0*/  @UP1 UIMAD UR16, UR34, UR27, URZ ;  /* 0x0000001b221012a4 */ /* 0x000fe4000f8e023f */
[----:B------:R-:W-:Y:S02]  /*15e0*/  @!UP3 UIMAD UR24, UR17, UR47, URZ ;  /* 0x0000002f1118b2a4 */ /* 0x000fe4000f8e023f */
[----:B------:R-:W-:Y:S02]  /*15f0*/  USEL UR53, UR46, URZ, UP4 ;  /* 0x0000003f2e357287 */ /* 0x000fe4000a000000 */
[----:B------:R-:W-:Y:S02]  /*1600*/  USHF.R.S32.HI UR45, URZ, 0x1f, UR28 ;  /* 0x0000001f3f2d7899 */ /* 0x000fe4000801141c */
[----:B------:R-:W-:-:S02]  /*1610*/  @!UP2 UIADD3 UR51, UR39, UR35, URZ ;  /* 0x000000232733a290 */ /* 0x000fc4000fffe03f */
[----:B------:R-:W-:Y:S02]  /*1620*/  USHF.R.S32.HI UR55, URZ, 0x1f, UR50 ;  /* 0x0000001f3f377899 */ /* 0x000fe40008011432 */
[----:B------:R-:W-:Y:S02]  /*1630*/  USEL UR54, UR36, URZ, UP4 ;  /* 0x0000003f24367287 */ /* 0x000fe4000a000000 */
[----:B------:R-:W-:Y:S02]  /*1640*/  @UP1 UIADD3 UR47, UR11, UR16, URZ ;  /* 0x000000100b2f1290 */ /* 0x000fe4000fffe03f */
        /* <DEDUP_REMOVED lines=17> */
.L_x_573:
        /* <DEDUP_REMOVED lines=13> */
.L_x_574:
        /* <DEDUP_REMOVED lines=11> */
.L_x_575:
[----:B------:R-:W-:Y:S02]  /*18e0*/  ULDC UR6, c[0x0][0x270] ;  /* 0x00009c0000067ab9 */ /* 0x000fe40000000800 */
[----:B------:R-:W-:-:S04]  /*18f0*/  UIMAD UR6, UR48, UR6, UR57 ;  /* 0x00000006300672a4 */ /* 0x000fc8000f8e0239 */
[----:B------:R-:W-:-:S12]  /*1900*/  UIMAD UR6, UR6, UR60, URZ ;  /* 0x0000003c060672a4 */ /* 0x000fd8000f8e023f */
.L_x_576:
[----:B------:R-:W1:Y:S01]  /*1910*/  S2R R19, SR_TID.X ;  /* 0x0000000000137919 */ /* 0x000e620000002100 */
[----:B------:R-:W2:Y:S01]  /*1920*/  LDC.64 R14, c[0x0][0x420] ;  /* 0x00010800ff0e7b82 */ /* 0x000ea20000000a00 */
[----:B------:R-:W-:Y:S01]  /*1930*/  UIADD3 UR36, UR15, UR6, URZ ;  /* 0x000000060f247290 */ /* 0x000fe2000fffe03f */
[----:B------:R-:W-:Y:S01]  /*1940*/  BSSY B1, `(.L_x_572) ;  /* 0x000070c000017945 */ /* 0x000fe20003800000 */
[----:B------:R-:W-:Y:S01]  /*1950*/  UIADD3 UR6, -UR5, UR7, UR28 ;  /* 0x0000000705067290 */ /* 0x000fe2000fffe11c */
[----:B------:R-:W-:Y:S01]  /*1960*/  ULDC UR11, c[0x0][0x2dc] ;  /* 0x0000b700000b7ab9 */ /* 0x000fe20000000800 */
[----:B------:R-:W-:Y:S01]  /*1970*/  ULDC UR12, c[0x0][0x270] ;  /* 0x00009c00000c7ab9 */ /* 0x000fe20000000800 */
[----:B------:R-:W-:Y:S01]  /*1980*/  ULDC UR38, c[0x0][0x398] ;  /* 0x0000e60000267ab9 */ /* 0x000fe20000000800 */
[----:B------:R-:W-:Y:S02]  /*1990*/  UIMAD UR14, UR11, UR12, URZ ;  /* 0x0000000c0b0e72a4 */ /* 0x000fe4000f8e023f */
[----:B------:R-:W-:-:S02]  /*19a0*/  UIADD3 UR6, UR6, -UR38, URZ ;  /* 0x8000002606067290 */ /* 0x000fc4000fffe03f */
[----:B------:R-:W-:Y:S02]  /*19b0*/  USHF.R.S32.HI UR18, URZ, 0x1f, UR57 ;  /* 0x0000001f3f127899 */ /* 0x000fe40008011439 */
[----:B------:R-:W-:Y:S01]  /*19c0*/  USHF.R.S32.HI UR21, URZ, 0x1f, UR6 ;  /* 0x0000001f3f157899 */ /* 0x000fe20008011406 */
[----:B------:R-:W-:Y:S01]  /*19d0*/  ULDC.64 UR12, c[0x0][0x428] ;  /* 0x00010a00000c7ab9 */ /* 0x000fe20000000a00 */
[----:B------:R-:W-:Y:S02]  /*19e0*/  ULDC.64 UR16, c[0x0][0x258] ;  /* 0x0000960000107ab9 */ /* 0x000fe40000000a00 */
[----:B------:R-:W-:Y:S01]  /*19f0*/  ULEA.HI UR21, UR21, UR6, URZ, 0x6 ;  /* 0x0000000615157291 */ /* 0x000fe2000f8f303f */
[----:B------:R-:W-:Y:S01]  /*1a00*/  IMAD.U32 R16, RZ, RZ, UR12 ;  /* 0x0000000cff107e24 */ /* 0x000fe2000f8e00ff */
[----:B------:R-:W-:Y:S02]  /*1a10*/  UIMAD UR11, UR18, UR12, URZ ;  /* 0x0000000c120b72a4 */ /* 0x000fe4000f8e023f */
[----:B------:R-:W-:Y:S01]  /*1a20*/  USHF.R.S32.HI UR21, URZ, 0x6, UR21 ;  /* 0x000000063f157899 */ /* 0x000fe20008011415 */
[----:B--2---:R-:W-:Y:S01]  /*1a30*/  IMAD R13, R14, UR19, RZ ;  /* 0x000000130e0d7c24 */ /* 0x004fe2000f8e02ff */
[----:B------:R-:W-:-:S02]  /*1a40*/  UIMAD UR13, UR57, UR13, UR11 ;  /* 0x0000000d390d72a4 */ /* 0x000fc4000f8e020b */
[----:B------:R-:W-:Y:S01]  /*1a50*/  UIMAD UR11, UR18, UR16, URZ ;  /* 0x00000010120b72a4 */ /* 0x000fe2000f8e023f */
[----:B------:R-:W-:Y:S01]  /*1a60*/  IMAD R13, R15, UR15, R13 ;  /* 0x0000000f0f0d7c24 */ /* 0x000fe2000f8e020d */
[----:B------:R-:W-:Y:S01]  /*1a70*/  UIADD3 UR32, UR15, UR24, URZ ;  /* 0x000000180f207290 */ /* 0x000fe2000fffe03f */
[----:B-1----:R-:W-:Y:S01]  /*1a80*/  SHF.R.S32.HI R12, RZ, 0x1f, R19 ;  /* 0x0000001fff0c7819 */ /* 0x002fe20000011413 */
[----:B------:R-:W-:Y:S01]  /*1a90*/  UIMAD UR17, UR57, UR17, UR11 ;  /* 0x00000011391172a4 */ /* 0x000fe2000f8e020b */
[----:B------:R-:W-:Y:S02]  /*1aa0*/  ULDC.64 UR40, c[0x0][0x2b0] ;  /* 0x0000ac0000287ab9 */ /* 0x000fe40000000a00 */
[CC--:B------:R-:W-:Y:S01]  /*1ab0*/  LEA.HI R4, R12.reuse, R19.reuse, RZ, 0x3 ;  /* 0x000000130c047211 */ /* 0x0c0fe200078f18ff */
[----:B------:R-:W-:Y:S01]  /*1ac0*/  ULDC.64 UR34, c[0x0][0x210] ;  /* 0x0000840000227ab9 */ /* 0x000fe20000000a00 */
[----:B------:R-:W-:Y:S02]  /*1ad0*/  LEA.HI R12, R12, R19, RZ, 0x5 ;  /* 0x000000130c0c7211 */ /* 0x000fe400078f28ff */
[----:B------:R-:W-:-:S02]  /*1ae0*/  LOP3.LUT R6, R4, 0xfffffff8, RZ, 0xc0, !PT ;  /* 0xfffffff804067812 */ /* 0x000fc400078ec0ff */
[----:B------:R-:W-:Y:S02]  /*1af0*/  SHF.R.S32.HI R4, RZ, 0x3, R4 ;  /* 0x00000003ff047819 */ /* 0x000fe40000011404 */
[----:B------:R-:W-:Y:S01]  /*1b00*/  LOP3.LUT R17, R12, 0xffffffe0, RZ, 0xc0, !PT ;  /* 0xffffffe00c117812 */ /* 0x000fe200078ec0ff */
[C---:B------:R-:W-:Y:S01]  /*1b10*/  IMAD.IADD R6, R19.reuse, 0x1, -R6 ;  /* 0x0000000113067824 */ /* 0x040fe200078e0a06 */
[----:B------:R-:W-:Y:S02]  /*1b20*/  SHF.R.S32.HI R21, RZ, 0x1f, R4 ;  /* 0x0000001fff157819 */ /* 0x000fe40000011404 */
[----:B------:R-:W-:Y:S01]  /*1b30*/  IADD3 R10, P1, R4, UR15, RZ ;  /* 0x0000000f040a7c10 */ /* 0x000fe2000ff3e0ff */
[----:B------:R-:W-:Y:S02]  /*1b40*/  IMAD.SHL.U32 R6, R6, 0x8, RZ ;  /* 0x0000000806067824 */ /* 0x000fe400078e00ff */
[----:B------:R-:W-:Y:S01]  /*1b50*/  IMAD.IADD R17, R19, 0x1, -R17 ;  /* 0x0000000113117824 */ /* 0x000fe200078e0a11 */
        /* <DEDUP_REMOVED lines=8> */
[----:B------:R-:W-:Y:S01]  /*1be0*/  ULDC.64 UR24, c[0x0][0x3e0] ;  /* 0x0000f80000187ab9 */ /* 0x000fe20000000a00 */
[----:B------:R-:W-:Y:S01]  /*1bf0*/  IADD3 R8, P1, R6, UR10, RZ ;  /* 0x0000000a06087c10 */ /* 0x000fe2000ff3e0ff */
[----:B------:R-:W-:-:S03]  /*1c00*/  USHF.L.U32 UR10, UR14, 0x6, URZ ;  /* 0x000000060e0a7899 */ /* 0x000fc6000800063f */
[----:B------:R-:W-:Y:S01]  /*1c10*/  IADD3.X R9, R7, UR51, RZ, P1, !PT ;  /* 0x0000003307097c10 */ /* 0x000fe20008ffe4ff */
[----:B------:R-:W-:Y:S02]  /*1c20*/  UIADD3 UR20, UP2, UP0, UR20, UR10, UR50 ;  /* 0x0000000a14147290 */ /* 0x000fe4000f85e032 */
[----:B------:R-:W-:Y:S01]  /*1c30*/  USHF.R.S32.HI UR10, URZ, 0x1f, UR10 ;  /* 0x0000001f3f0a7899 */ /* 0x000fe2000801140a */
[----:B------:R-:W-:Y:S01]  /*1c40*/  IMAD.WIDE.U32 R8, R14, UR15, R8 ;  /* 0x0000000f0e087c25 */ /* 0x000fe2000f8e0008 */
[----:B------:R-:W-:Y:S02]  /*1c50*/  ULDC.64 UR50, c[0x0][0x478] ;  /* 0x00011e0000327ab9 */ /* 0x000fe40000000a00 */
[----:B------:R-:W-:Y:S01]  /*1c60*/  UIADD3.X UR6, UR52, UR10, UR55, UP2, UP0 ;  /* 0x0000000a34067290 */ /* 0x000fe200097e0437 */
[----:B------:R-:W-:Y:S01]  /*1c70*/  IMAD.IADD R9, R9, 0x1, R13 ;  /* 0x0000000109097824 */ /* 0x000fe200078e020d */
[----:B------:R-:W-:Y:S01]  /*1c80*/  SHF.R.S32.HI R13, RZ, 0x5, R12 ;  /* 0x00000005ff0d7819 */ /* 0x000fe2000001140c */
[----:B------:R-:W-:Y:S01]  /*1c90*/  UIADD3 UR12, UP3, UP2, UR54, UR20, UR58 ;  /* 0x00000014360c7290 */ /* 0x000fe2000fa7e03a */
[----:B------:R-:W-:Y:S01]  /*1ca0*/  IMAD.U32 R12, RZ, RZ, UR16 ;  /* 0x00000010ff0c7e24 */ /* 0x000fe2000f8e00ff */
[----:B------:R-:W-:Y:S01]  /*1cb0*/  UISETP.LT.AND UP0, UPT, URZ, UR21, UPT ;  /* 0x000000153f00728c */ /* 0x000fe2000bf01270 */
[----:B------:R-:W-:Y:S01]  /*1cc0*/  IMAD.WIDE.U32 R8, R16, UR57, R8 ;  /* 0x0000003910087c25 */ /* 0x000fe2000f8e0008 */
[----:B------:R-:W-:-:S02]  /*1cd0*/  UIADD3.X UR6, UR53, UR6, UR49, UP3, UP2 ;  /* 0x0000000635067290 */ /* 0x000fc40009fe4431 */
[----:B------:R-:W-:Y:S01]  /*1ce0*/  USEL UR21, URZ, UR21, !UP0 ;  /* 0x000000153f157287 */ /* 0x000fe2000c000000 */
[----:B------:R-:W-:Y:S01]  /*1cf0*/  IMAD R13, R13, UR14, R17 ;  /* 0x0000000e0d0d7c24 */ /* 0x000fe2000f8e0211 */
[----:B------:R-:W-:Y:S01]  /*1d00*/  UIMAD.WIDE UR10, UR32, 0x4, UR40 ;  /* 0x00000004200a78a5 */ /* 0x000fe2000f8e0228 */
[----:B------:R-:W-:Y:S01]  /*1d10*/  IMAD.WIDE.U32 R10, R12, UR57, R10 ;  /* 0x000000390c0a7c25 */ /* 0x000fe2000f8e000a */
[----:B------:R-:W-:Y:S02]  /*1d20*/  UISETP.GT.AND UP0, UPT, UR33, UR21, UPT ;  /* 0x000000152100728c */ /* 0x000fe4000bf04270 */
[----:B------:R-:W-:Y:S01]  /*1d30*/  IADD3 R12, P1, R13, UR12, RZ ;  /* 0x0000000c0d0c7c10 */ /* 0x000fe2000ff3e0ff */
[----:B------:R-:W-:Y:S01]  /*1d40*/  VIADD R9, R9, UR13 ;  /* 0x0000000d09097c36 */ /* 0x000fe20008000000 */
[----:B------:R-:W-:Y:S01]  /*1d50*/  UIMAD.WIDE UR12, UR36, 0x4, UR50 ;  /* 0x00000004240c78a5 */ /* 0x000fe2000f8e0232 */
[-C--:B------:R-:W-:Y:S01]  /*1d60*/  IMAD R16, R21, R14.reuse, RZ ;  /* 0x0000000e15107224 */ /* 0x080fe200078e02ff */
[----:B------:R-:W-:Y:S01]  /*1d70*/  LEA.HI.X.SX32 R13, R13, UR6, 0x1, P1 ;  /* 0x000000060d0d7c11 */ /* 0x000fe200088f0eff */
[----:B------:R-:W-:Y:S01]  /*1d80*/  IMAD.WIDE.U32 R8, R4, R14, R8 ;  /* 0x0000000e04087225 */ /* 0x000fe200078e0008 */
[----:B------:R-:W-:Y:S01]  /*1d90*/  LEA R232, P1, R12, UR18, 0x2 ;  /* 0x000000120ce87c11 */ /* 0x000fe2000f8210ff */
[----:B------:R-:W-:Y:S01]  /*1da0*/  UIADD3 UR6, UR33, -0x1, URZ ;  /* 0xffffffff21067890 */ /* 0x000fe2000fffe03f */
[----:B------:R-:W-:Y:S01]  /*1db0*/  LEA R238, P3, R10, UR34, 0x1 ;  /* 0x000000220aee7c11 */ /* 0x000fe2000f8608ff */
[----:B------:R-:W-:Y:S01]  /*1dc0*/  IMAD R16, R4, R15, R16 ;  /* 0x0000000f04107224 */ /* 0x000fe200078e0210 */
[----:B------:R-:W-:Y:S01]  /*1dd0*/  LEA.HI.X R233, R12, UR19, R13, 0x2, P1 ;  /* 0x000000130ce97c11 */ /* 0x000fe200088f140d */
[----:B------:R-:W-:Y:S01]  /*1de0*/  VIADD R11, R11, UR17 ;  /* 0x000000110b0b7c36 */ /* 0x000fe20008000000 */
[----:B------:R-:W-:Y:S01]  /*1df0*/  PLOP3.LUT P1, PT, PT, PT, UP0, 0x80, 0x0 ;  /* 0x000000000000781c */ /* 0x000fe20003f2f008 */
[----:B------:R-:W-:Y:S01]  /*1e00*/  IMAD.IADD R9, R9, 0x1, R16 ;  /* 0x0000000109097824 */ /* 0x000fe200078e0210 */
[----:B------:R-:W-:Y:S01]  /*1e10*/  LEA R236, P2, R8, UR24, 0x1 ;  /* 0x0000001808ec7c11 */ /* 0x000fe2000f8408ff */
[----:B------:R-:W-:Y:S01]  /*1e20*/  UMOV UR16, UR10 ;  /* 0x0000000a00107c82 */ /* 0x000fe20008000000 */
[----:B------:R-:W-:Y:S01]  /*1e30*/  LEA.HI.X R239, R10, UR35, R11, 0x1, P3 ;  /* 0x000000230aef7c11 */ /* 0x000fe200098f0c0b */
[----:B------:R-:W-:Y:S01]  /*1e40*/  UMOV UR15, UR11 ;  /* 0x0000000b000f7c82 */ /* 0x000fe20008000000 */
[----:B------:R-:W-:Y:S01]  /*1e50*/  LEA.HI.X R237, R8, UR25, R9, 0x1, P2 ;  /* 0x0000001908ed7c11 */ /* 0x000fe200090f0c09 */
[----:B------:R-:W-:Y:S01]  /*1e60*/  UMOV UR18, UR12 ;  /* 0x0000000c00127c82 */ /* 0x000fe20008000000 */
[----:B------:R-:W-:-:S05]  /*1e70*/  UMOV UR17, UR13 ;  /* 0x0000000d00117c82 */ /* 0x000fca0008000000 */
[----:B------:R-:W-:Y:S05]  /*1e80*/  @P1 BRA `(.L_x_577) ;  /* 0x0000000800201947 */ /* 0x000fea0003800000 */
        /* <DEDUP_REMOVED lines=19> */
.L_x_578:
        /* <DEDUP_REMOVED lines=19> */
.L_x_579:
[----:B------:R-:W-:Y:S01]  /*20f0*/  UIMAD UR12, UR45, UR6, URZ ;  /* 0x000000062d0c72a4 */ /* 0x000fe2000f8e023f */
[----:B------:R-:W-:Y:S01]  /*2100*/  IMAD.U32 R8, RZ, RZ, UR6 ;  /* 0x00000006ff087e24 */ /* 0x000fe2000f8e00ff */
[----:B------:R-:W-:Y:S01]  /*2110*/  UIMAD UR5, UR22, -0x40, UR5 ;  /* 0xffffffc0160578a4 */ /* 0x000fe2000f8e0205 */
        /* <DEDUP_REMOVED lines=17> */
[----:B------:R-:W-:Y:S01]  /*2230*/  MOV R8, R10 ;  /* 0x0000000a00087202 */ /* 0x000fe20000000f00 */
[----:B------:R-:W-:Y:S01]  /*2240*/  IMAD R5, R21, UR6, RZ ;  /* 0x0000000615057c24 */ /* 0x000fe2000f8e02ff */
[----:B------:R-:W-:Y:S01]  /*2250*/  MOV R9, R14 ;  /* 0x0000000e00097202 */ /* 0x000fe20000000f00 */
[----:B------:R-:W-:Y:S02]  /*2260*/  ULDC.64 UR12, c[0x0][0x3f0] ;  /* 0x0000fc00000c7ab9 */ /* 0x000fe40000000a00 */
[C---:B------:R-:W-:Y:S02]  /*2270*/  IMAD R5, R4.reuse, UR7, R5 ;  /* 0x0000000704057c24 */ /* 0x040fe4000f8e0205 */
[----:B------:R-:W-:-:S05]  /*2280*/  IMAD.WIDE.U32 R12, R4, UR6, R8 ;  /* 0x00000006040c7c25 */ /* 0x000fca000f8e0008 */
[----:B------:R-:W-:Y:S02]  /*2290*/  IADD3 R5, R13, R5, RZ ;  /* 0x000000050d057210 */ /* 0x000fe40007ffe0ff */
[----:B------:R-:W-:-:S04]  /*22a0*/  LEA R8, P2, R12, UR12, 0x1 ;  /* 0x0000000c0c087c11 */ /* 0x000fc8000f8408ff */
[----:B------:R-:W-:-:S05]  /*22b0*/  LEA.HI.X R9, R12, UR13, R5, 0x1, P2 ;  /* 0x0000000d0c097c11 */ /* 0x000fca00090f0c05 */
[----:B------:R1:W-:Y:S04]  /*22c0*/  STG.E.128 desc[UR8][R8.64], RZ ;  /* 0x000000ff08007986 */ /* 0x0003e8000c101d08 */
[----:B------:R1:W-:Y:S04]  /*22d0*/  STG.E.128 desc[UR8][R8.64+0x80], RZ ;  /* 0x000080ff08007986 */ /* 0x0003e8000c101d08 */
[----:B------:R1:W-:Y:S04]  /*22e0*/  STG.E.128 desc[UR8][R8.64+0x100], RZ ;  /* 0x000100ff08007986 */ /* 0x0003e8000c101d08 */
[----:B------:R1:W-:Y:S02]  /*22f0*/  STG.E.128 desc[UR8][R8.64+0x180], RZ ;  /* 0x000180ff08007986 */ /* 0x0003e4000c101d08 */
.L_x_581:
[----:B------:R-:W-:Y:S05]  /*2300*/  BSYNC B0 ;  /* 0x0000000000007941 */ /* 0x000fea0003800000 */
.L_x_580:
[----:B------:R-:W-:Y:S04]  /*2310*/  BSSY B0, `(.L_x_582) ;  /* 0x0000010000007945 */ /* 0x000fe80003800000 */
[----:B------:R-:W-:Y:S05]  /*2320*/  @P0 BRA `(.L_x_583) ;  /* 0x0000000000380947 */ /* 0x000fea0003800000 */
[----:B------:R-:W-:Y:S01]  /*2330*/  IADD3 R5, P2, R4, 0x20, RZ ;  /* 0x0000002004057810 */ /* 0x000fe20007f5e0ff */
[----:B------:R-:W-:Y:S01]  /*2340*/  ULDC.64 UR12, c[0x0][0x3f0] ;  /* 0x0000fc00000c7ab9 */ /* 0x000fe20000000a00 */
[----:B------:R-:W-:Y:S02]  /*2350*/  MOV R11, R14 ;  /* 0x0000000e000b7202 */ /* 0x000fe40000000f00 */
[----:B-1----:R-:W-:Y:S01]  /*2360*/  IADD3.X R8, RZ, R21, RZ, P2, !PT ;  /* 0x00000015ff087210 */ /* 0x002fe200017fe4ff */
        /* <DEDUP_REMOVED lines=10> */
.L_x_583:
[----:B------:R-:W-:Y:S05]  /*2410*/  BSYNC B0 ;  /* 0x0000000000007941 */ /* 0x000fea0003800000 */
.L_x_582:
[----:B------:R-:W-:Y:S01]  /*2420*/  UIMAD UR5, UR45, UR10, URZ ;  /* 0x0000000a2d0572a4 */ /* 0x000fe2000f8e023f */
[----:B------:R-:W-:Y:S01]  /*2430*/  IMAD.U32 R5, RZ, RZ, UR10 ;  /* 0x0000000aff057e24 */ /* 0x000fe2000f8e00ff */
[----:B------:R-:W-:Y:S01]  /*2440*/  USHF.R.S32.HI UR12, URZ, 0x1f, UR57 ;  /* 0x0000001f3f0c7899 */ /* 0x000fe20008011439 */
[----:B------:R-:W-:Y:S01]  /*2450*/  BSSY B0, `(.L_x_584) ;  /* 0x000001a000007945 */ /* 0x000fe20003800000 */
[----:B------:R-:W-:Y:S01]  /*2460*/  UIMAD UR5, UR28, UR11, UR5 ;  /* 0x0000000b1c0572a4 */ /* 0x000fe2000f8e0205 */
[----:B------:R-:W-:Y:S01]  /*2470*/  IMAD.WIDE.U32 R6, R5, UR28, R6 ;  /* 0x0000001c05067c25 */ /* 0x000fe2000f8e0006 */
[----:B------:R-:W-:-:S04]  /*2480*/  ULDC.64 UR6, c[0x0][0x470] ;  /* 0x00011c0000067ab9 */ /* 0x000fc80000000a00 */
[----:B------:R-:W-:Y:S01]  /*2490*/  IMAD.U32 R5, RZ, RZ, UR5 ;  /* 0x00000005ff057e24 */ /* 0x000fe2000f8e00ff */
[----:B-12---:R-:W-:Y:S01]  /*24a0*/  IADD3 R8, P2, R6, UR14, RZ ;  /* 0x0000000e06087c10 */ /* 0x006fe2000ff5e0ff */
        /* <DEDUP_REMOVED lines=20> */
.L_x_585:
[----:B------:R-:W-:Y:S05]  /*25f0*/  BSYNC B0 ;  /* 0x0000000000007941 */ /* 0x000fea0003800000 */
.L_x_584:
[----:B------:R-:W-:Y:S05]  /*2600*/  @P0 BRA `(.L_x_586) ;  /* 0x0000006000fc0947 */ /* 0x000fea0003800000 */
[----:B------:R-:W-:Y:S01]  /*2610*/  IADD3 R4, P0, R4, 0x20, RZ ;  /* 0x0000002004047810 */ /* 0x000fe20007f1e0ff */
[----:B------:R-:W-:Y:S01]  /*2620*/  ULDC.64 UR6, c[0x0][0x3f8] ;  /* 0x0000fe0000067ab9 */ /* 0x000fe20000000a00 */
[----:B-1----:R-:W-:-:S03]  /*2630*/  MOV R7, R5 ;  /* 0x0000000500077202 */ /* 0x002fc60000000f00 */
[----:B------:R-:W-:-:S04]  /*2640*/  IMAD.X R6, RZ, RZ, R21, P0 ;  /* 0x000000ffff067224 */ /* 0x000fc800000e0615 */
[----:B------:R-:W-:Y:S02]  /*2650*/  IMAD R9, R6, UR10, RZ ;  /* 0x0000000a06097c24 */ /* 0x000fe4000f8e02ff */
[----:B------:R-:W-:Y:S02]  /*2660*/  IMAD.MOV.U32 R6, RZ, RZ, R8 ;  /* 0x000000ffff067224 */ /* 0x000fe400078e0008 */
[C---:B------:R-:W-:Y:S02]  /*2670*/  IMAD R5, R4.reuse, UR11, R9 ;  /* 0x0000000b04057c24 */ /* 0x040fe4000f8e0209 */
[----:B------:R-:W-:-:S03]  /*2680*/  IMAD.WIDE.U32 R6, R4, UR10, R6 ;  /* 0x0000000a04067c25 */ /* 0x000fc6000f8e0006 */
[----:B------:R-:W-:Y:S02]  /*2690*/  LEA R4, P0, R6, UR6, 0x1 ;  /* 0x0000000606047c11 */ /* 0x000fe4000f8008ff */
[----:B------:R-:W-:-:S04]  /*26a0*/  IADD3 R5, R7, R5, RZ ;  /* 0x0000000507057210 */ /* 0x000fc80007ffe0ff */
[----:B------:R-:W-:-:S05]  /*26b0*/  LEA.HI.X R5, R6, UR7, R5, 0x1, P0 ;  /* 0x0000000706057c11 */ /* 0x000fca00080f0c05 */
[----:B------:R1:W-:Y:S04]  /*26c0*/  STG.E.128 desc[UR8][R4.64], RZ ;  /* 0x000000ff04007986 */ /* 0x0003e8000c101d08 */
[----:B------:R1:W-:Y:S04]  /*26d0*/  STG.E.128 desc[UR8][R4.64+0x80], RZ ;  /* 0x000080ff04007986 */ /* 0x0003e8000c101d08 */
[----:B------:R1:W-:Y:S04]  /*26e0*/  STG.E.128 desc[UR8][R4.64+0x100], RZ ;  /* 0x000100ff04007986 */ /* 0x0003e8000c101d08 */
[----:B------:R1:W-:Y:S01]  /*26f0*/  STG.E.128 desc[UR8][R4.64+0x180], RZ ;  /* 0x000180ff04007986 */ /* 0x0003e2000c101d08 */
[----:B------:R-:W-:Y:S05]  /*2700*/  BRA `(.L_x_586) ;  /* 0x0000006000bc7947 */ /* 0x000fea0003800000 */
.L_x_577:
[----:B------:R-:W-:Y:S01]  /*2710*/  UIMAD UR12, UR45, UR30, URZ ;  /* 0x0000001e2d0c72a4 */ /* 0x000fe2000f8e023f */
[----:B------:R-:W-:Y:S01]  /*2720*/  IMAD.U32 R8, RZ, RZ, UR30 ;  /* 0x0000001eff087e24 */ /* 0x000fe2000f8e00ff */
[----:B------:R-:W-:Y:S01]  /*2730*/  UIMAD UR13, UR45, UR26, URZ ;  /* 0x0000001a2d0d72a4 */ /* 0x000fe2000f8e023f */
[----:B------:R-:W-:Y:S01]  /*2740*/  IMAD.U32 R10, RZ, RZ, UR26 ;  /* 0x0000001aff0a7e24 */ /* 0x000fe2000f8e00ff */
[----:B------:R-:W-:Y:S01]  /*2750*/  UIMAD UR10, UR6, -0x40, UR7 ;  /* 0xffffffc0060a78a4 */ /* 0x000fe2000f8e0207 */
[----:B------:R-:W-:Y:S01]  /*2760*/  VIADD R11, R4, 0x20 ;  /* 0x00000020040b7836 */ /* 0x000fe20000000000 */
[----:B------:R-:W-:Y:S01]  /*2770*/  UIMAD UR11, UR22, -0x40, UR5 ;  /* 0xffffffc0160b78a4 */ /* 0x000fe2000f8e0205 */
[--C-:B------:R-:W-:Y:S01]  /*2780*/  IMAD.WIDE.U32 R8, R8, UR28, R6.reuse ;  /* 0x0000001c08087c25 */ /* 0x100fe2000f8e0006 */
[----:B------:R-:W-:Y:S02]  /*2790*/  UIMAD UR12, UR28, UR31, UR12 ;  /* 0x0000001f1c0c72a4 */ /* 0x000fe4000f8e020c */
[----:B------:R-:W-:Y:S01]  /*27a0*/  UIMAD UR13, UR28, UR27, UR13 ;  /* 0x0000001b1c0d72a4 */ /* 0x000fe2000f8e020d */
[----:B------:R-:W-:Y:S01]  /*27b0*/  IMAD.WIDE.U32 R6, R10, UR28, R6 ;  /* 0x0000001c0a067c25 */ /* 0x000fe2000f8e0006 */
[C---:B------:R-:W-:Y:S01]  /*27c0*/  ISETP.GE.AND P4, PT, R11.reuse, UR10, PT ;  /* 0x0000000a0b007c0c */ /* 0x040fe2000bf86270 */
[----:B------:R-:W-:Y:S01]  /*27d0*/  ULDC.64 UR24, c[0x0][0x260] ;  /* 0x0000980000187ab9 */ /* 0x000fe20000000a00 */
[----:B------:R-:W-:Y:S01]  /*27e0*/  ISETP.GE.AND P2, PT, R11, UR11, PT ;  /* 0x0000000b0b007c0c */ /* 0x000fe2000bf46270 */
[----:B------:R-:W-:Y:S01]  /*27f0*/  IMAD.U32 R11, RZ, RZ, UR12 ;  /* 0x0000000cff0b7e24 */ /* 0x000fe2000f8e00ff */
[----:B------:R-:W-:Y:S01]  /*2800*/  IADD3 R10, P1, R8, UR37, RZ ;  /* 0x00000025080a7c10 */ /* 0x000fe2000ff3e0ff */
[----:B------:R-:W-:Y:S01]  /*2810*/  IMAD.U32 R8, RZ, RZ, UR13 ;  /* 0x0000000dff087e24 */ /* 0x000fe2000f8e00ff */
[----:B------:R-:W-:Y:S01]  /*2820*/  IADD3 R6, P0, R6, UR44, RZ ;  /* 0x0000002c06067c10 */ /* 0x000fe2000ff1e0ff */
[----:B------:R-:W-:Y:S01]  /*2830*/  ULDC.64 UR12, c[0x0][0x268] ;  /* 0x00009a00000c7ab9 */ /* 0x000fe20000000a00 */
[----:B------:R-:W-:Y:S01]  /*2840*/  IADD3.X R11, R9, UR46, R11, P1, !PT ;  /* 0x0000002e090b7c10 */ /* 0x000fe20008ffe40b */
[C---:B------:R-:W-:Y:S01]  /*2850*/  IMAD R9, R18.reuse, UR24, RZ ;  /* 0x0000001812097c24 */ /* 0x040fe2000f8e02ff */
[----:B------:R-:W-:Y:S01]  /*2860*/  IADD3.X R7, R7, UR47, R8, P0, !PT ;  /* 0x0000002f07077c10 */ /* 0x000fe200087fe408 */
[----:B------:R-:W-:Y:S01]  /*2870*/  IMAD R8, R18, UR12, RZ ;  /* 0x0000000c12087c24 */ /* 0x000fe2000f8e02ff */
[----:B------:R-:W-:Y:S01]  /*2880*/  ISETP.GE.AND P3, PT, R4, UR11, PT ;  /* 0x0000000b04007c0c */ /* 0x000fe2000bf66270 */
[----:B------:R-:W-:Y:S01]  /*2890*/  IMAD.WIDE.U32 R18, R14, 0x40, RZ ;  /* 0x000000400e127825 */ /* 0x000fe200078e00ff */
[----:B------:R-:W-:Y:S01]  /*28a0*/  USHF.L.U32 UR11, UR43, 0x6, URZ ;  /* 0x000000062b0b7899 */ /* 0x000fe2000800063f */
[----:B------:R-:W-:Y:S01]  /*28b0*/  @!P2 IADD3 R16, P1, R4, 0x20, RZ ;  /* 0x000000200410a810 */ /* 0x000fe20007f3e0ff */
[----:B------:R-:W1:Y:S01]  /*28c0*/  @!P2 LDC.64 R22, c[0x0][0x218] ;  /* 0x00008600ff16ab82 */ /* 0x000e620000000a00 */
[----:B------:R-:W-:-:S02]  /*28d0*/  IMAD R13, R5, UR25, R9 ;  /* 0x00000019050d7c24 */ /* 0x000fc4000f8e0209 */
[----:B------:R-:W-:Y:S02]  /*28e0*/  IMAD.SHL.U32 R15, R15, 0x40, RZ ;  /* 0x000000400f0f7824 */ /* 0x000fe400078e00ff */
[----:B------:R-:W-:Y:S02]  /*28f0*/  IMAD.SHL.U32 R246, R249, 0x4, RZ ;  /* 0x00000004f9f67824 */ /* 0x000fe400078e00ff */
[----:B------:R-:W-:Y:S02]  /*2900*/  IMAD.MOV.U32 R243, RZ, RZ, 0x7f800000 ;  /* 0x7f800000fff37424 */ /* 0x000fe400078e00ff */
[----:B------:R-:W-:Y:S01]  /*2910*/  IMAD.MOV.U32 R244, RZ, RZ, 0x7f800000 ;  /* 0x7f800000fff47424 */ /* 0x000fe200078e00ff */
[----:B------:R-:W-:Y:S01]  /*2920*/  CS2R R190, SRZ ;  /* 0x0000000000be7805 */ /* 0x000fe2000001ff00 */
[C---:B------:R-:W-:Y:S01]  /*2930*/  IMAD R9, R5.reuse, UR13, R8 ;  /* 0x0000000d05097c24 */ /* 0x040fe2000f8e0208 */
[----:B------:R-:W-:Y:S01]  /*2940*/  @!P4 IADD3 R8, P0, R236, R18, RZ ;  /* 0x00000012ec08c210 */ /* 0x000fe20007f1e0ff */
[----:B------:R-:W-:Y:S01]  /*2950*/  IMAD.WIDE.U32 R6, R5, UR12, R6 ;  /* 0x0000000c05067c25 */ /* 0x000fe2000f8e0006 */
[----:B------:R-:W-:Y:S01]  /*2960*/  UIMAD.WIDE.U32 UR12, UR42, 0x40, URZ ;  /* 0x000000402a0c78a5 */ /* 0x000fe2000f8e003f */
[----:B------:R-:W-:-:S02]  /*2970*/  CS2R R188, SRZ ;  /* 0x0000000000bc7805 */ /* 0x000fc4000001ff00 */
[----:B------:R-:W-:Y:S01]  /*2980*/  CS2R R194, SRZ ;  /* 0x0000000000c27805 */ /* 0x000fe2000001ff00 */
[----:B------:R-:W-:Y:S01]  /*2990*/  IMAD.IADD R7, R7, 0x1, R9 ;  /* 0x0000000107077824 */ /* 0x000fe200078e0209 */
[----:B------:R-:W-:Y:S01]  /*29a0*/  @!P4 IADD3.X R9, R237, R19, R15, P0, !PT ;  /* 0x00000013ed09c210 */ /* 0x000fe200007fe40f */
[----:B------:R-:W-:Y:S01]  /*29b0*/  IMAD.WIDE.U32 R10, R5, UR24, R10 ;  /* 0x00000018050a7c25 */ /* 0x000fe2000f8e000a */
[----:B------:R-:W-:Y:S02]  /*29c0*/  PLOP3.LUT P0, PT, PT, PT, UP4, 0x80, 0x0 ;  /* 0x000000000000781c */ /* 0x000fe40003f0f048 */
[----:B------:R-:W-:Y:S02]  /*29d0*/  CS2R R192, SRZ ;  /* 0x0000000000c07805 */ /* 0x000fe4000001ff00 */
[----:B------:R-:W-:Y:S01]  /*29e0*/  CS2R R186, SRZ ;  /* 0x0000000000ba7805 */ /* 0x000fe2000001ff00 */
[----:B------:R-:W-:Y:S01]  /*29f0*/  VIADD R5, R249, 0x8 ;  /* 0x00000008f9057836 */ /* 0x000fe20000000000 */
[----:B------:R-:W-:Y:S01]  /*2a00*/  CS2R R184, SRZ ;  /* 0x0000000000b87805 */ /* 0x000fe2000001ff00 */
[--C-:B------:R-:W-:Y:S01]  /*2a10*/  @!P2 IMAD.X R12, RZ, RZ, R21.reuse, P1 ;  /* 0x000000ffff0ca224 */ /* 0x100fe200008e0615 */
[----:B------:R-:W-:Y:S01]  /*2a20*/  @!P2 IADD3 R14, P1, R4, 0x20, RZ ;  /* 0x00000020040ea810 */ /* 0x000fe20007f3e0ff */
[----:B------:R-:W-:Y:S01]  /*2a30*/  @!P3 IMAD R20, R21, UR26, RZ ;  /* 0x0000001a1514bc24 */ /* 0x000fe2000f8e02ff */
[----:B------:R-:W-:Y:S01]  /*2a40*/  ISETP.GE.AND P5, PT, R5, UR10, PT ;  /* 0x0000000a05007c0c */ /* 0x000fe2000bfa6270 */
[----:B------:R-:W-:Y:S01]  /*2a50*/  @!P2 IMAD R5, R12, UR30, RZ ;  /* 0x0000001e0c05ac24 */ /* 0x000fe2000f8e02ff */
[----:B------:R-:W-:Y:S01]  /*2a60*/  CS2R R182, SRZ ;  /* 0x0000000000b67805 */ /* 0x000fe2000001ff00 */
[----:B------:R-:W-:Y:S01]  /*2a70*/  @!P2 IMAD.X R15, RZ, RZ, R21, P1 ;  /* 0x000000ffff0fa224 */ /* 0x000fe200008e0615 */
[----:B------:R-:W-:Y:S01]  /*2a80*/  ISETP.GE.AND P1, PT, R4, UR10, PT ;  /* 0x0000000a04007c0c */ /* 0x000fe2000bf26270 */
[----:B------:R-:W-:Y:S01]  /*2a90*/  @P0 BAR.SYNC.DEFER_BLOCKING 0x0 ;  /* 0x0000000000000b1d */ /* 0x000fe20000010000 */
[----:B------:R-:W-:-:S02]  /*2aa0*/  @!P2 IMAD R27, R16, UR31, R5 ;  /* 0x0000001f101bac24 */ /* 0x000fc4000f8e0205 */
[----:B------:R-:W-:Y:S02]  /*2ab0*/  @!P3 IMAD R5, R21, UR30, RZ ;  /* 0x0000001e1505bc24 */ /* 0x000fe4000f8e02ff */
[C---:B------:R-:W-:Y:S01]  /*2ac0*/  @!P3 IMAD R26, R4.reuse, UR27, R20 ;  /* 0x0000001b041abc24 */ /* 0x040fe2000f8e0214 */
[----:B------:R-:W-:Y:S02]  /*2ad0*/  CS2R R180, SRZ ;  /* 0x0000000000b47805 */ /* 0x000fe4000001ff00 */
[----:B------:R-:W2:Y:S01]  /*2ae0*/  @!P3 LDC.64 R20, c[0x0][0x218] ;  /* 0x00008600ff14bb82 */ /* 0x000ea20000000a00 */
[----:B------:R-:W-:Y:S01]  /*2af0*/  IMAD.IADD R11, R11, 0x1, R13 ;  /* 0x000000010b0b7824 */ /* 0x000fe200078e020d */
[----:B------:R-:W-:Y:S01]  /*2b00*/  CS2R R174, SRZ ;  /* 0x0000000000ae7805 */ /* 0x000fe2000001ff00 */
[----:B------:R-:W-:Y:S01]  /*2b10*/  @!P2 IMAD.MOV.U32 R12, RZ, RZ, R10 ;  /* 0x000000ffff0ca224 */ /* 0x000fe200078e000a */
[----:B------:R-:W-:Y:S01]  /*2b20*/  CS2R R172, SRZ ;  /* 0x0000000000ac7805 */ /* 0x000fe2000001ff00 */
[----:B------:R-:W-:Y:S01]  /*2b30*/  @!P2 IMAD.MOV.U32 R13, RZ, RZ, R11 ;  /* 0x000000ffff0da224 */ /* 0x000fe200078e000b */
[----:B------:R-:W-:Y:S01]  /*2b40*/  CS2R R178, SRZ ;  /* 0x0000000000b27805 */ /* 0x000fe2000001ff00 */
[----:B------:R-:W-:Y:S01]  /*2b50*/  @!P3 IMAD R24, R4, UR31, R5 ;  /* 0x0000001f0418bc24 */ /* 0x000fe2000f8e0205 */
        /* <DEDUP_REMOVED lines=11> */
[C---:B------:R-:W-:Y:S01]  /*2c10*/  @!P3 IMAD.WIDE.U32 R12, R4.reuse, UR30, R10 ;  /* 0x0000001e040cbc25 */ /* 0x040fe2000f8e000a */
[----:B------:R-:W-:Y:S02]  /*2c20*/  CS2R R156, SRZ ;  /* 0x00000000009c7805 */ /* 0x000fe4000001ff00 */
[----:B------:R-:W-:Y:S01]  /*2c30*/  CS2R R162, SRZ ;  /* 0x0000000000a27805 */ /* 0x000fe2000001ff00 */
[----:B------:R3:W-:Y:S01]  /*2c40*/  @P1 STS.128 [R234+0xa000], RZ ;  /* 0x00a000ffea001388 */ /* 0x0007e20000000c00 */
[----:B------:R-:W-:Y:S01]  /*2c50*/  @!P3 IMAD.WIDE.U32 R10, R4, UR26, R6 ;  /* 0x0000001a040abc25 */ /* 0x000fe2000f8e0006 */
[----:B------:R-:W-:-:S02]  /*2c60*/  @!P4 IADD3 R6, P0, R238, UR12, RZ ;  /* 0x0000000cee06cc10 */ /* 0x000fc4000ff1e0ff */
[----:B------:R-:W-:Y:S01]  /*2c70*/  CS2R R160, SRZ ;  /* 0x0000000000a07805 */ /* 0x000fe2000001ff00 */
[----:B------:R3:W-:Y:S01]  /*2c80*/  @P1 STS.128 [R234+0xc000], RZ ;  /* 0x00c000ffea001388 */ /* 0x0007e20000000c00 */
[----:B------:R-:W-:Y:S01]  /*2c90*/  IMAD.U32 R4, RZ, RZ, UR11 ;  /* 0x0000000bff047e24 */ /* 0x000fe2000f8e00ff */
[----:B------:R-:W-:Y:S01]  /*2ca0*/  CS2R R154, SRZ ;  /* 0x00000000009a7805 */ /* 0x000fe2000001ff00 */
[C---:B------:R-:W-:Y:S01]  /*2cb0*/  @!P2 IMAD R25, R14.reuse, UR27, R5 ;  /* 0x0000001b0e19ac24 */ /* 0x040fe2000f8e0205 */
[----:B------:R3:W-:Y:S01]  /*2cc0*/  @P1 STS.128 [R234+0xe000], RZ ;  /* 0x00e000ffea001388 */ /* 0x0007e20000000c00 */
[----:B------:R-:W-:Y:S01]  /*2cd0*/  @!P2 IMAD.WIDE.U32 R14, R14, UR26, R18 ;  /* 0x0000001a0e0eac25 */ /* 0x000fe2000f8e0012 */
[----:B------:R-:W-:Y:S01]  /*2ce0*/  @!P4 IADD3.X R7, R239, UR13, R4, P0, !PT ;  /* 0x0000000def07cc10 */ /* 0x000fe200087fe404 */
[----:B------:R-:W4:Y:S01]  /*2cf0*/  @!P3 LDC.64 R18, c[0x0][0x220] ;  /* 0x00008800ff12bb82 */ /* 0x000f220000000a00 */
[----:B------:R-:W-:Y:S01]  /*2d00*/  @!PT LDS RZ, [RZ] ;  /* 0x00000000fffff984 */ /* 0x000fe20000000800 */
[----:B------:R-:W-:Y:S01]  /*2d10*/  @!PT LDS RZ, [RZ] ;  /* 0x00000000fffff984 */ /* 0x000fe20000000800 */
[----:B------:R-:W-:Y:S01]  /*2d20*/  @!PT LDS RZ, [RZ] ;  /* 0x00000000fffff984 */ /* 0x000fe20000000800 */
[----:B------:R-:W-:Y:S01]  /*2d30*/  @!P1 LDGSTS.E.BYPASS.LTC128B.128 [R234+0x8000], desc[UR8][R236.64] ;  /* 0x08000000ecea9fae */ /* 0x000fe2000b901d48 */
[----:B------:R-:W-:Y:S01]  /*2d40*/  @!P3 IMAD.IADD R5, R13, 0x1, R24 ;  /* 0x000000010d05b824 */ /* 0x000fe200078e0218 */
[----:B--2---:R-:W-:-:S02]  /*2d50*/  @!P3 LEA R4, P0, R12, R20, 0x1 ;  /* 0x000000140c04b211 */ /* 0x004fc400078008ff */
[----:B------:R-:W-:Y:S01]  /*2d60*/  CS2R R152, SRZ ;  /* 0x0000000000987805 */ /* 0x000fe2000001ff00 */
[----:B------:R-:W-:Y:S01]  /*2d70*/  @!P1 LDGSTS.E.BYPASS.LTC128B.128 [R234+0xa000], desc[UR8][R236.64+0x80] ;  /* 0x0a000080ecea9fae */ /* 0x000fe2000b901d48 */
[----:B------:R-:W-:Y:S02]  /*2d80*/  CS2R R150, SRZ ;  /* 0x0000000000967805 */ /* 0x000fe4000001ff00 */
[----:B------:R-:W-:Y:S02]  /*2d90*/  @!P3 LEA.HI.X R5, R12, R21, R5, 0x1, P0 ;  /* 0x000000150c05b211 */ /* 0x000fe400000f0c05 */
[----:B------:R-:W-:Y:S01]  /*2da0*/  CS2R R148, SRZ ;  /* 0x0000000000947805 */ /* 0x000fe2000001ff00 */
[----:B------:R-:W-:Y:S01]  /*2db0*/  @!P1 LDGSTS.E.BYPASS.LTC128B.128 [R234+0xc000], desc[UR8][R236.64+0x100] ;  /* 0x0c000100ecea9fae */ /* 0x000fe2000b901d48 */
[----:B------:R-:W2:Y:S01]  /*2dc0*/  @!P2 LDC.64 R12, c[0x0][0x220] ;  /* 0x00008800ff0cab82 */ /* 0x000ea20000000a00 */
[----:B------:R-:W-:Y:S02]  /*2dd0*/  CS2R R142, SRZ ;  /* 0x00000000008e7805 */ /* 0x000fe4000001ff00 */
[----:B------:R-:W-:Y:S01]  /*2de0*/  CS2R R140, SRZ ;  /* 0x00000000008c7805 */ /* 0x000fe2000001ff00 */
[----:B------:R-:W-:Y:S01]  /*2df0*/  @!P1 LDGSTS.E.BYPASS.LTC128B.128 [R234+0xe000], desc[UR8][R236.64+0x180] ;  /* 0x0e000180ecea9fae */ /* 0x000fe2000b901d48 */
        /* <DEDUP_REMOVED lines=19> */
[----:B------:R-:W-:Y:S01]  /*2f30*/  @!PT LDS RZ, [RZ] ;  /* 0x00000000fffff984 */ /* 0x000fe20000000800 */
[----:B------:R-:W-:Y:S01]  /*2f40*/  @!PT LDS RZ, [RZ] ;  /* 0x00000000fffff984 */ /* 0x000fe20000000800 */
[----:B------:R-:W-:Y:S01]  /*2f50*/  @!PT LDS RZ, [RZ] ;  /* 0x00000000fffff984 */ /* 0x000fe20000000800 */
        /* <DEDUP_REMOVED lines=12> */
[----:B------:R1:W-:Y:S01]  /*3020*/  @!P4 LDGSTS.E.BYPASS.LTC128B.128 [R234+0xf000], desc[UR8][R8.64+0x180] ;  /* 0x0f00018008eacfae */ /* 0x0003e2000b901d48 */
[----:B------:R-:W-:-:S02]  /*3030*/  CS2R R50, SRZ ;  /* 0x0000000000327805 */ /* 0x000fc4000001ff00 */
[----:B------:R-:W-:Y:S02]  /*3040*/  CS2R R48, SRZ ;  /* 0x0000000000307805 */ /* 0x000fe4000001ff00 */
[----:B------:R-:W-:Y:S01]  /*3050*/  CS2R R42, SRZ ;  /* 0x00000000002a7805 */ /* 0x000fe2000001ff00 */
[----:B------:R3:W-:Y:S01]  /*3060*/  @P1 STS.128 [R234], RZ ;  /* 0x000000ffea001388 */ /* 0x0007e20000000c00 */
        /* <DEDUP_REMOVED lines=8> */
[----:B------:R-:W-:Y:S01]  /*30f0*/  CS2R R32, SRZ ;  /* 0x0000000000207805 */ /* 0x000fe2000001ff00 */
[----:B------:R-:W-:Y:S01]  /*3100*/  ULDC UR14, c[0x0][0x394] ;  /* 0x0000e500000e7ab9 */ /* 0x000fe20000000800 */
[----:B------:R-:W-:Y:S01]  /*3110*/  ULDC UR25, c[0x0][0x398] ;  /* 0x0000e60000197ab9 */ /* 0x000fe20000000800 */
[----:B------:R3:W-:Y:S01]  /*3120*/  @P1 STS.128 [R234+0x6000], RZ ;  /* 0x006000ffea001388 */ /* 0x0007e20000000c00 */
[----:B------:R-:W-:Y:S01]  /*3130*/  ULDC UR26, c[0x0][0x2dc] ;  /* 0x0000b700001a7ab9 */ /* 0x000fe20000000800 */
[----:B------:R-:W-:Y:S02]  /*3140*/  ULDC UR20, c[0x0][0x2ec] ;  /* 0x0000bb0000147ab9 */ /* 0x000fe40000000800 */
[----:B------:R-:W-:Y:S01]  /*3150*/  @!PT LDS RZ, [RZ] ;  /* 0x00000000fffff984 */ /* 0x000fe20000000800 */
[----:B------:R-:W-:Y:S01]  /*3160*/  @!PT LDS RZ, [RZ] ;  /* 0x00000000fffff984 */ /* 0x000fe20000000800 */
[----:B------:R-:W-:Y:S01]  /*3170*/  @!PT LDS RZ, [RZ] ;  /* 0x00000000fffff984 */ /* 0x000fe20000000800 */
[----:B------:R-:W-:Y:S04]  /*3180*/  @!P1 LDGSTS.E.BYPASS.LTC128B.128 [R234], desc[UR8][R238.64] ;  /* 0x00000000eeea9fae */ /* 0x000fe8000b901d48 */
[----:B------:R-:W-:Y:S01]  /*3190*/  @!P1 LDGSTS.E.BYPASS.LTC128B.128 [R234+0x2000], desc[UR8][R238.64+0x80] ;  /* 0x02000080eeea9fae */ /* 0x000fe2000b901d48 */
[----:B-1----:R-:W-:-:S03]  /*31a0*/  @!P2 IMAD.IADD R9, R17, 0x1, R27 ;  /* 0x000000011109a824 */ /* 0x002fc600078e021b */
[----:B------:R-:W-:Y:S01]  /*31b0*/  @!P1 LDGSTS.E.BYPASS.LTC128B.128 [R234+0x4000], desc[UR8][R238.64+0x100] ;  /* 0x04000100eeea9fae */ /* 0x000fe2000b901d48 */
[----:B------:R-:W-:-:S03]  /*31c0*/  @!P2 LEA R8, P0, R16, R22, 0x1 ;  /* 0x000000161008a211 */ /* 0x000fc600078008ff */
[----:B------:R-:W-:Y:S01]  /*31d0*/  @!P1 LDGSTS.E.BYPASS.LTC128B.128 [R234+0x6000], desc[UR8][R238.64+0x180] ;  /* 0x06000180eeea9fae */ /* 0x000fe2000b901d48 */
[----:B------:R-:W-:Y:S02]  /*31e0*/  @!P2 LEA.HI.X R9, R16, R23, R9, 0x1, P0 ;  /* 0x000000171009a211 */ /* 0x000fe400000f0c09 */
[----:B------:R-:W-:Y:S01]  /*31f0*/  ISETP.GE.AND P1, PT, R249, UR10, PT ;  /* 0x0000000af9007c0c */ /* 0x000fe2000bf26270 */
        /* <DEDUP_REMOVED lines=20> */
[----:B----4-:R-:W-:-:S03]  /*3340*/  @!P3 LEA R6, P0, R10, R18, 0x1 ;  /* 0x000000120a06b211 */ /* 0x010fc600078008ff */
        /* <DEDUP_REMOVED lines=13> */
[----:B------:R-:W-:Y:S01]  /*3420*/  @!P2 IMAD.IADD R5, R15, 0x1, R25 ;  /* 0x000000010f05a824 */ /* 0x000fe200078e0219 */
[----:B------:R-:W-:Y:S02]  /*3430*/  @!P3 LEA.HI.X R7, R10, R19, R4, 0x1, P0 ;  /* 0x000000130a07b211 */ /* 0x000fe400000f0c04 */
[----:B------:R1:W-:Y:S01]  /*3440*/  @!P2 LDGSTS.E.BYPASS.LTC128B.128 [R234+0x17000], desc[UR8][R8.64+0x180] ;  /* 0x1700018008eaafae */ /* 0x0003e2000b901d48 */
[----:B--2---:R-:W-:-:S03]  /*3450*/  @!P2 LEA R4, P0, R14, R12, 0x1 ;  /* 0x0000000c0e04a211 */ /* 0x004fc600078008ff */
        /* <DEDUP_REMOVED lines=11> */
[----:B------:R-:W-:Y:S01]  /*3510*/  @!P3 LDGSTS.E.BYPASS.LTC128B.128 [R234+0x1c000], desc[UR8][R6.64+0x100] ;  /* 0x1c00010006eabfae */ /* 0x000fe2000b901d48 */
[----:B------:R-:W-:-:S03]  /*3520*/  SHF.L.U64.HI R245, R249, 0x2, R8 ;  /* 0x00000002f9f57819 */ /* 0x000fc60000010208 */
        /* <DEDUP_REMOVED lines=10> */
[----:B-1----:R-:W-:-:S03]  /*35d0*/  IADD3 R6, P0, R246, UR16, RZ ;  /* 0x00000010f6067c10 */ /* 0x002fc6000ff1e0ff */
[----:B------:R3:W-:Y:S01]  /*35e0*/  @!P2 LDGSTS.E.BYPASS.LTC128B.128 [R234+0x1d000], desc[UR8][R4.64+0x100] ;  /* 0x1d00010004eaafae */ /* 0x0007e2000b901d48 */
[----:B------:R-:W-:-:S03]  /*35f0*/  IADD3.X R7, R245, UR15, RZ, P0, !PT ;  /* 0x0000000ff5077c10 */ /* 0x000fc600087fe4ff */
[----:B------:R3:W-:Y:S04]  /*3600*/  @!P2 LDGSTS.E.BYPASS.LTC128B.128 [R234+0x1f000], desc[UR8][R4.64+0x180] ;  /* 0x1f00018004eaafae */ /* 0x0007e8000b901d48 */
[----:B------:R-:W0:Y:S04]  /*3610*/  LDGDEPBAR ;  /* 0x00000000000079af */ /* 0x000e280000000000 */
[----:B------:R3:W5:Y:S04]  /*3620*/  @!P1 LDG.E R243, desc[UR8][R6.64] ;  /* 0x0000000806f39981 */ /* 0x000768000c1e1900 */
[----:B------:R3:W5:Y:S01]  /*3630*/  @!P5 LDG.E R244, desc[UR8][R6.64+0x20] ;  /* 0x0000200806f4d981 */ /* 0x000762000c1e1900 */
[----:B------:R-:W-:Y:S01]  /*3640*/  UIADD3 UR10, UR28, UR7, URZ ;  /* 0x000000071c0a7290 */ /* 0x000fe2000fffe03f */
[----:B------:R-:W-:-:S02]  /*3650*/  CS2R R26, SRZ ;  /* 0x00000000001a7805 */ /* 0x000fc4000001ff00 */
[----:B------:R-:W-:Y:S02]  /*3660*/  CS2R R24, SRZ ;  /* 0x0000000000187805 */ /* 0x000fe4000001ff00 */
[----:B------:R-:W-:Y:S01]  /*3670*/  CS2R R22, SRZ ;  /* 0x0000000000167805 */ /* 0x000fe2000001ff00 */
[----:B------:R-:W-:Y:S01]  /*3680*/  UIADD3 UR10, -UR5, 0x40, UR10 ;  /* 0x00000040050a7890 */ /* 0x000fe2000fffe10a */
[----:B------:R-:W-:Y:S01]  /*3690*/  CS2R R20, SRZ ;  /* 0x0000000000147805 */ /* 0x000fe2000001ff00 */
[----:B------:R-:W-:Y:S02]  /*36a0*/  UMOV UR13, UR14 ;  /* 0x0000000e000d7c82 */ /* 0x000fe40008000000 */
[----:B------:R-:W-:-:S12]  /*36b0*/  UIADD3 UR24, UR10, -UR38, URZ ;  /* 0x800000260a187290 */ /* 0x000fd8000fffe03f */
.L_x_591:
        /* <DEDUP_REMOVED lines=9> */
[----:B------:R-:W-:Y:S04]  /*3750*/  LDSM.16.M88.4 R16, [R222] ;  /* 0x00000000de10783b */ /* 0x000fe80000000200 */
[----:B------:R-:W3:Y:S04]  /*3760*/  LDSM.16.M88.4 R8, [R3+UR4+0x10000] ;  /* 0x010000040308783b */ /* 0x000ee80008000200 */
[----:B-1----:R-:W1:Y:S04]  /*3770*/  LDSM.16.M88.4 R84, [R3+UR4+0x10800] ;  /* 0x010800040354783b */ /* 0x002e680008000200 */
        /* <DEDUP_REMOVED lines=126> */
.L_x_587:
        /* <DEDUP_REMOVED lines=70> */
.L_x_588:
        /* <DEDUP_REMOVED lines=18> */
[----:B-1----:R-:W-:Y:S05]  /*44e0*/  FSEL R4, R85, RZ, P0 ;  /* 0x000000ff55047208 */ /* 0x002fea0000000000 */
        /* <DEDUP_REMOVED lines=311> */
.L_x_589:
[----:B------:R-:W-:Y:S01]  /*5860*/  LDSM.16.M88.4 R128, [R228] ;  /* 0x00000000e480783b */ /* 0x000fe20000000200 */
[----:B------:R-:W-:Y:S02]  /*5870*/  @UP2 UIADD3 UR11, UP1, UR16, -0x100, URZ ;  /* 0xffffff00100b2890 */ /* 0x000fe4000ff3e03f */
[----:B------:R-:W-:Y:S01]  /*5880*/  @UP2 UIADD3 UR18, UP0, UR18, -0x100, URZ ;  /* 0xffffff0012122890 */ /* 0x000fe2000ff1e03f */
[----:B------:R-:W1:Y:S01]  /*5890*/  LDSM.16.MT88.4 R16, [R0+0x10000] ;  /* 0x010000000010783b */ /* 0x000e620000004200 */
[----:B------:R-:W-:Y:S02]  /*58a0*/  @UP2 UIADD3.X UR10, UR15, -0x1, URZ, UP1, !UPT ;  /* 0xffffffff0f0a2890 */ /* 0x000fe40008ffe43f */
[----:B------:R-:W-:Y:S01]  /*58b0*/  @UP2 UIADD3.X UR17, UR17, -0x1, URZ, UP0, !UPT ;  /* 0xffffffff11112890 */ /* 0x000fe200087fe43f */
[----:B------:R-:W2:Y:S04]  /*58c0*/  LDSM.16.M88.4 R124, [R228+0x1000] ;  /* 0x00100000e47c783b */ /* 0x000ea80000000200 */
[----:B------:R-:W3:Y:S04]  /*58d0*/  LDSM.16.MT88.4 R96, [R0+0x12000] ;  /* 0x012000000060783b */ /* 0x000ee80000004200 */
[----:B------:R-:W4:Y:S04]  /*58e0*/  LDSM.16.MT88.4 R112, [R0+0x14000] ;  /* 0x014000000070783b */ /* 0x000f280000004200 */
[----:B------:R-:W4:Y:S04]  /*58f0*/  LDSM.16.MT88.4 R196, [R0+0x16000] ;  /* 0x0160000000c4783b */ /* 0x000f280000004200 */
[----:B------:R-:W-:Y:S04]  /*5900*/  LDSM.16.M88.4 R200, [R231] ;  /* 0x00000000e7c8783b */ /* 0x000fe80000000200 */
[----:B------:R-:W4:Y:S04]  /*5910*/  LDSM.16.MT88.4 R204, [R0+0x10800] ;  /* 0x0108000000cc783b */ /* 0x000f280000004200 */
[----:B------:R-:W4:Y:S04]  /*5920*/  LDSM.16.M88.4 R208, [R231+0x1000] ;  /* 0x00100000e7d0783b */ /* 0x000f280000000200 */
[----:B------:R-:W-:Y:S04]  /*5930*/  LDSM.16.MT88.4 R212, [R0+0x14800] ;  /* 0x0148000000d4783b */ /* 0x000fe80000004200 */
        /* <DEDUP_REMOVED lines=27> */
[----:B------:R-:W1:Y:S05]  /*5af0*/  LDSM.16.M88.4 R196, [R229] ;  /* 0x00000000e5c4783b */ /* 0x000e6a0000000200 */
[-C--:B------:R-:W-:Y:S06]  /*5b00*/  HMMA.16816.F32 R100, R200, R212.reuse, R100 ;  /* 0x000000d4c864723c */ /* 0x080fec0000001864 */
[C---:B------:R-:W-:Y:S06]  /*5b10*/  HMMA.16816.F32 R104, R208.reuse, R212, R104 ;  /* 0x000000d4d068723c */ /* 0x040fec0000001868 */
[-C--:B------:R-:W-:Y:S06]  /*5b20*/  HMMA.16816.F32 R108, R208, R214.reuse, R108 ;  /* 0x000000d6d06c723c */ /* 0x080fec000000186c */
[C---:B------:R-:W-:Y:S01]  /*5b30*/  HMMA.16816.F32 R112, R200.reuse, R214, R112 ;  /* 0x000000d6c870723c */ /* 0x040fe20000001870 */
[----:B------:R-:W2:Y:S05]  /*5b40*/  LDSM.16.M88.4 R212, [R229+0x1000] ;  /* 0x00100000e5d4783b */ /* 0x000eaa0000000200 */
        /* <DEDUP_REMOVED lines=8> */
[C---:B--2---:R-:W-:Y:S06]  /*5bd0*/  HMMA.16816.F32 R8, R212.reuse, R204, R8 ;  /* 0x000000ccd408723c */ /* 0x044fec0000001808 */
[-C--:B------:R-:W-:Y:S06]  /*5be0*/  HMMA.16816.F32 R12, R212, R206.reuse, R12 ;  /* 0x000000ced40c723c */ /* 0x080fec000000180c */
[C---:B------:R-:W-:Y:S01]  /*5bf0*/  HMMA.16816.F32 R16, R196.reuse, R206, R16 ;  /* 0x000000cec410723c */ /* 0x040fe20000001810 */
[----:B------:R-:W-:Y:S05]  /*5c00*/  LDSM.16.MT88.4 R204, [R0+0x11800] ;  /* 0x0118000000cc783b */ /* 0x000fea0000004200 */
[-C--:B---3--:R-:W-:Y:S06]  /*5c10*/  HMMA.16816.F32 R84, R196, R200.reuse, R84 ;  /* 0x000000c8c454723c */ /* 0x088fec0000001854 */
        /* <DEDUP_REMOVED lines=9> */
[-C--:B----4-:R-:W-:Y:S06]  /*5cb0*/  HMMA.16816.F32 R116, R196, R216.reuse, R116 ;  /* 0x000000d8c474723c */ /* 0x090fec0000001874 */
[C---:B------:R-:W-:Y:S06]  /*5cc0*/  HMMA.16816.F32 R120, R212.reuse, R216, R120 ;  /* 0x000000d8d478723c */ /* 0x040fec0000001878 */
[-C--:B------:R-:W-:Y:S01]  /*5cd0*/  HMMA.16816.F32 R124, R212, R218.reuse, R124 ;  /* 0x000000dad47c723c */ /* 0x080fe2000000187c */
[----:B------:R-:W3:Y:S05]  /*5ce0*/  LDSM.16.MT88.4 R212, [R0+0x13800] ;  /* 0x0138000000d4783b */ /* 0x000eea0000004200 */
[----:B------:R-:W-:Y:S01]  /*5cf0*/  HMMA.16816.F32 R128, R196, R218, R128 ;  /* 0x000000dac480723c */ /* 0x000fe20000001880 */
[----:B------:R-:W4:Y:S04]  /*5d00*/  LDSM.16.MT88.4 R196, [R0+0x15800] ;  /* 0x0158000000c4783b */ /* 0x000f280000004200 */
[----:B------:R-:W4:Y:S01]  /*5d10*/  LDSM.16.MT88.4 R216, [R0+0x17800] ;  /* 0x0178000000d8783b */ /* 0x000f220000004200 */
[-C--:B-1----:R-:W-:Y:S06]  /*5d20*/  HMMA.16816.F32 R4, R200, R204.reuse, R4 ;  /* 0x000000ccc804723c */ /* 0x082fec0000001804 */
[C---:B--2---:R-:W-:Y:S01]  /*5d30*/  HMMA.16816.F32 R8, R208.reuse, R204, R8 ;  /* 0x000000ccd008723c */ /* 0x044fe20000001808 */
[----:B------:R-:W1:Y:S05]  /*5d40*/  LDC R204, c[0x0][0x270] ;  /* 0x00009c00ffcc7b82 */ /* 0x000e6a0000000800 */
[-C--:B------:R-:W-:Y:S06]  /*5d50*/  HMMA.16816.F32 R12, R208, R206.reuse, R12 ;  /* 0x000000ced00c723c */ /* 0x080fec000000180c */
[C---:B------:R-:W-:Y:S06]  /*5d60*/  HMMA.16816.F32 R16, R200.reuse, R206, R16 ;  /* 0x000000cec810723c */ /* 0x040fec0000001810 */
[-C--:B---3--:R-:W-:Y:S06]  /*5d70*/  HMMA.16816.F32 R84, R200, R212.reuse, R84 ;  /* 0x000000d4c854723c */ /* 0x088fec0000001854 */
[C---:B------:R-:W-:Y:S05]  /*5d80*/  HMMA.16816.F32 R88, R208.reuse, R212, R88 ;  /* 0x000000d4d058723c */ /* 0x040fea0000001858 */
[----:B-1----:R-:W-:Y:S01]  /*5d90*/  IMAD R207, R204, UR26, RZ ;  /* 0x0000001acccf7c24 */ /* 0x002fe2000f8e02ff */
[-C--:B------:R-:W-:Y:S05]  /*5da0*/  HMMA.16816.F32 R92, R208, R214.reuse, R92 ;  /* 0x000000d6d05c723c */ /* 0x080fea000000185c */
[----:B------:R-:W-:Y:S01]  /*5db0*/  @P3 IADD3 R204, P1, R246, UR16, RZ ;  /* 0x00000010f6cc3c10 */ /* 0x000fe2000ff3e0ff */
[C---:B------:R-:W-:Y:S01]  /*5dc0*/  HMMA.16816.F32 R96, R200.reuse, R214, R96 ;  /* 0x000000d6c860723c */ /* 0x040fe20000001860 */
[----:B------:R-:W-:Y:S04]  /*5dd0*/  @UP2 UMOV UR16, UR11 ;  /* 0x0000000b00102c82 */ /* 0x000fe80008000000 */
[----:B------:R-:W-:Y:S01]  /*5de0*/  @P3 IADD3.X R205, R245, UR15, RZ, P1, !PT ;  /* 0x0000000ff5cd3c10 */ /* 0x000fe20008ffe4ff */
[-C--:B----4-:R-:W-:Y:S01]  /*5df0*/  HMMA.16816.F32 R100, R200, R196.reuse, R100 ;  /* 0x000000c4c864723c */ /* 0x090fe20000001864 */
[----:B------:R-:W-:Y:S03]  /*5e00*/  @UP2 UMOV UR15, UR10 ;  /* 0x0000000a000f2c82 */ /* 0x000fe60008000000 */
[----:B------:R-:W5:Y:S02]  /*5e10*/  @P3 LDG.E R243, desc[UR8][R204.64+-0x100] ;  /* 0xffff0008ccf33981 */ /* 0x000f64000c1e1900 */
[C---:B------:R-:W-:Y:S02]  /*5e20*/  HMMA.16816.F32 R104, R208.reuse, R196, R104 ;  /* 0x000000c4d068723c */ /* 0x040fe40000001868 */
[----:B------:R1:W5:Y:S04]  /*5e30*/  @P3 LDG.E R244, desc[UR8][R204.64+-0xe0] ;  /* 0xffff2008ccf43981 */ /* 0x000368000c1e1900 */
[-C--:B------:R-:W-:Y:S05]  /*5e40*/  HMMA.16816.F32 R108, R208, R198.reuse, R108 ;  /* 0x000000c6d06c723c */ /* 0x080fea000000186c */
[C---:B------:R-:W-:Y:S01]  /*5e50*/  IMAD.U32 R196, R207.reuse, -0x40, RZ ;  /* 0xffffffc0cfc47824 */ /* 0x040fe200078e00ff */
[C---:B------:R-:W-:Y:S05]  /*5e60*/  HMMA.16816.F32 R112, R200.reuse, R198, R112 ;  /* 0x000000c6c870723c */ /* 0x040fea0000001870 */
[C---:B------:R-:W-:Y:S01]  /*5e70*/  LEA R232, P0, R196.reuse, R232, 0x2 ;  /* 0x000000e8c4e87211 */ /* 0x040fe200078010ff */
[-C--:B------:R-:W-:Y:S05]  /*5e80*/  HMMA.16816.F32 R116, R200, R216.reuse, R116 ;  /* 0x000000d8c874723c */ /* 0x080fea0000001874 */
[----:B------:R-:W-:Y:S01]  /*5e90*/  LEA.HI.X.SX32 R233, R196, R233, 0x2, P0 ;  /* 0x000000e9c4e97211 */ /* 0x000fe200000f16ff */
[C---:B------:R-:W-:Y:S04]  /*5ea0*/  HMMA.16816.F32 R120, R208.reuse, R216, R120 ;  /* 0x000000d8d078723c */ /* 0x040fe80000001878 */
[----:B------:R2:W-:Y:S01]  /*5eb0*/  REDG.E.ADD.F32.FTZ.RN.STRONG.GPU desc[UR8][R232.64], R4 ;  /* 0x00000004e80079a6 */ /* 0x0005e2000c10f388 */
[C---:B------:R-:W-:Y:S01]  /*5ec0*/  IMAD.SHL.U32 R196, R207.reuse, 0x8, RZ ;  /* 0x00000008cfc47824 */ /* 0x040fe200078e00ff */
[-C--:B------:R-:W-:Y:S05]  /*5ed0*/  HMMA.16816.F32 R124, R208, R218.reuse, R124 ;  /* 0x000000dad07c723c */ /* 0x080fea000000187c */
[CC--:B------:R-:W-:Y:S01]  /*5ee0*/  LEA R198, P1, R196.reuse, R232.reuse, 0x2 ;  /* 0x000000e8c4c67211 */ /* 0x0c0fe200078210ff */
[----:B------:R-:W-:Y:S05]  /*5ef0*/  HMMA.16816.F32 R128, R200, R218, R128 ;  /* 0x000000dac880723c */ /* 0x000fea0000001880 */
[-C--:B------:R-:W-:Y:S01]  /*5f00*/  LEA.HI.X.SX32 R199, R196, R233.reuse, 0x2, P1 ;  /* 0x000000e9c4c77211 */ /* 0x080fe200008f16ff */
[C---:B------:R-:W-:Y:S02]  /*5f10*/  IMAD.SHL.U32 R197, R207.reuse, 0x10, RZ ;  /* 0x00000010cfc57824 */ /* 0x040fe400078e00ff */
[----:B------:R-:W-:Y:S02]  /*5f20*/  IMAD R208, R207, 0x18, RZ ;  /* 0x00000018cfd07824 */ /* 0x000fe400078e02ff */
[----:B------:R3:W-:Y:S01]  /*5f30*/  REDG.E.ADD.F32.FTZ.RN.STRONG.GPU desc[UR8][R198.64], R5 ;  /* 0x00000005c60079a6 */ /* 0x0007e2000c10f388 */
[-C--:B-1----:R-:W-:Y:S01]  /*5f40*/  LEA R204, P0, R197, R232.reuse, 0x2 ;  /* 0x000000e8c5cc7211 */ /* 0x082fe200078010ff */
[C---:B------:R-:W-:Y:S02]  /*5f50*/  IMAD.SHL.U32 R210, R207.reuse, 0x20, RZ ;  /* 0x00000020cfd27824 */ /* 0x040fe400078e00ff */
[----:B------:R-:W-:Y:S01]  /*5f60*/  IMAD R209, R207, 0x30, RZ ;  /* 0x00000030cfd17824 */ /* 0x000fe200078e02ff */
[-C--:B------:R-:W-:Y:S02]  /*5f70*/  LEA.HI.X.SX32 R205, R197, R233.reuse, 0x2, P0 ;  /* 0x000000e9c5cd7211 */ /* 0x080fe400000f16ff */
[-C--:B------:R-:W-:Y:S02]  /*5f80*/  LEA R206, P0, R210, R232.reuse, 0x2 ;  /* 0x000000e8d2ce7211 */ /* 0x080fe400078010ff */
[CC--:B--2---:R-:W-:Y:S01]  /*5f90*/  LEA R4, P1, R208.reuse, R232.reuse, 0x2 ;  /* 0x000000e8d0047211 */ /* 0x0c4fe200078210ff */
[----:B------:R1:W-:Y:S03]  /*5fa0*/  REDG.E.ADD.F32.FTZ.RN.STRONG.GPU desc[UR8][R204.64], R6 ;  /* 0x00000006cc0079a6 */ /* 0x0003e6000c10f388 */
[-C--:B---3--:R-:W-:Y:S01]  /*5fb0*/  LEA.HI.X.SX32 R5, R208, R233.reuse, 0x2, P1 ;  /* 0x000000e9d0057211 */ /* 0x088fe200008f16ff */
[C---:B------:R-:W-:Y:S04]  /*5fc0*/  IMAD R208, R207.reuse, 0x38, RZ ;  /* 0x00000038cfd07824 */ /* 0x040fe800078e02ff */
[----:B------:R2:W-:Y:S01]  /*5fd0*/  REDG.E.ADD.F32.FTZ.RN.STRONG.GPU desc[UR8][R4.64], R7 ;  /* 0x00000007040079a6 */ /* 0x0005e2000c10f388 */
[----:B-1----:R-:W-:Y:S01]  /*5fe0*/  IMAD R205, R207, 0x28, RZ ;  /* 0x00000028cfcd7824 */ /* 0x002fe200078e02ff */
[-C--:B------:R-:W-:Y:S02]  /*5ff0*/  LEA.HI.X.SX32 R207, R210, R233.reuse, 0x2, P0 ;  /* 0x000000e9d2cf7211 */ /* 0x080fe400000f16ff */
[-C--:B------:R-:W-:Y:S02]  /*6000*/  LEA R6, P1, R209, R232.reuse, 0x2 ;  /* 0x000000e8d1067211 */ /* 0x080fe400078210ff */
[CC--:B------:R-:W-:Y:S01]  /*6010*/  LEA R204, P2, R205.reuse, R232.reuse, 0x2 ;  /* 0x000000e8cdcc7211 */ /* 0x0c0fe200078410ff */
[----:B------:R1:W-:Y:S03]  /*6020*/  REDG.E.ADD.F32.FTZ.RN.STRONG.GPU desc[UR8][R206.64], R8 ;  /* 0x00000008ce0079a6 */ /* 0x0003e6000c10f388 */
[-C--:B------:R-:W-:Y:S05]  /*6030*/  LEA.HI.X.SX32 R205, R205, R233.reuse, 0x2, P2 ;  /* 0x000000e9cdcd7211 */ /* 0x080fea00010f16ff */
[----:B------:R3:W-:Y:S01]  /*6040*/  REDG.E.ADD.F32.FTZ.RN.STRONG.GPU desc[UR8][R204.64], R9 ;  /* 0x00000009cc0079a6 */ /* 0x0007e2000c10f388 */
[-C--:B--2---:R-:W-:Y:S02]  /*6050*/  LEA.HI.X.SX32 R7, R209, R233.reuse, 0x2, P1 ;  /* 0x000000e9d1077211 */ /* 0x084fe400008f16ff */
[CC--:B------:R-:W-:Y:S03]  /*6060*/  LEA R4, P0, R208.reuse, R232.reuse, 0x2 ;  /* 0x000000e8d0047211 */ /* 0x0c0fe600078010ff */
[----:B------:R2:W-:Y:S01]  /*6070*/  REDG.E.ADD.F32.FTZ.RN.STRONG.GPU desc[UR8][R6.64], R10 ;  /* 0x0000000a060079a6 */ /* 0x0005e2000c10f388 */
[-C--:B------:R-:W-:Y:S05]  /*6080*/  LEA.HI.X.SX32 R5, R208, R233.reuse, 0x2, P0 ;  /* 0x000000e9d0057211 */ /* 0x080fea00000f16ff */
[----:B------:R4:W-:Y:S01]  /*6090*/  REDG.E.ADD.F32.FTZ.RN.STRONG.GPU desc[UR8][R4.64], R11 ;  /* 0x0000000b040079a6 */ /* 0x0009e2000c10f388 */
[----:B-1----:R-:W-:Y:S03]  /*60a0*/  VIADD R206, R197, 0x20 ;  /* 0x00000020c5ce7836 */ /* 0x002fe60000000000 */
[----:B------:R1:W-:Y:S02]  /*60b0*/  REDG.E.ADD.F32.FTZ.RN.STRONG.GPU desc[UR8][R232.64+0x80], R16 ;  /* 0x00008010e80079a6 */ /* 0x0003e4000c10f388 */
[CC--:B------:R-:W-:Y:S02]  /*60c0*/  LEA R8, P0, R206.reuse, R232.reuse, 0x2 ;  /* 0x000000e8ce087211 */ /* 0x0c0fe400078010ff */
[----:B------:R1:W-:Y:S02]  /*60d0*/  REDG.E.ADD.F32.FTZ.RN.STRONG.GPU desc[UR8][R198.64+0x80], R17 ;  /* 0x00008011c60079a6 */ /* 0x0003e4000c10f388 */
[-C--:B---3--:R-:W-:Y:S05]  /*60e0*/  LEA.HI.X.SX32 R9, R206, R233.reuse, 0x2, P0 ;  /* 0x000000e9ce097211 */ /* 0x088fea00000f16ff */
[----:B------:R3:W-:Y:S01]  /*60f0*/  REDG.E.ADD.F32.FTZ.RN.STRONG.GPU desc[UR8][R8.64], R18 ;  /* 0x00000012080079a6 */ /* 0x0007e2000c10f388 */
[C---:B--2---:R-:W-:Y:S05]  /*6100*/  IMAD.IADD R7, R196.reuse, 0x1, R206 ;  /* 0x00000001c4077824 */ /* 0x044fea00078e02ce */
        /* <DEDUP_REMOVED lines=10> */
[CC--:B---3--:R-:W-:Y:S02]  /*61b0*/  LEA R8, P1, R4.reuse, R232.reuse, 0x2 ;  /* 0x000000e804087211 */ /* 0x0c8fe400078210ff */
        /* <DEDUP_REMOVED lines=277> */
.L_x_590:
        /* <DEDUP_REMOVED lines=169> */
[----:B------:R1:W-:Y:S01]  /*7da0*/  STS [R248+0x6400], R6 ;  /* 0x00640006f8007388 */ /* 0x0003e20000000800 */
[----:B------:R-:W-:Y:S02]  /*7db0*/  F2FP.F16.F32.PACK_AB R78, R79, R78 ;  /* 0x0000004e4f4e723e */ /* 0x000fe400000000ff */
[----:B------:R-:W-:Y:S01]  /*7dc0*/  PLOP3.LUT P0, PT, PT, PT, UP0, 0x80, 0x0 ;  /* 0x000000000000781c */ /* 0x000fe20003f0f008 */
        /* <DEDUP_REMOVED lines=12> */
[----:B-1----:R-:W2:Y:S03]  /*7e90*/  S2R R6, SR_TID.X ;  /* 0x0000000000067919 */ /* 0x002ea60000002100 */
        /* <DEDUP_REMOVED lines=8> */
[----:B--2---:R-:W-:-:S03]  /*7f20*/  SHF.R.S32.HI R5, RZ, 0x1f, R6 ;  /* 0x0000001fff057819 */ /* 0x004fc60000011406 */
        /* <DEDUP_REMOVED lines=30> */
.L_x_592:
[----:B------:R-:W-:Y:S01]  /*8110*/  @UP0 UIADD3 UR14, UR23, UR29, URZ ;  /* 0x0000001d170e0290 */ /* 0x000fe2000fffe03f */
[----:B------:R-:W-:Y:S01]  /*8120*/  LEA.HI R5, R5, R6, RZ, 0x3 ;  /* 0x0000000605057211 */ /* 0x000fe200078f18ff */
[----:B------:R-:W-:Y:S02]  /*8130*/  @UP0 ULDC.64 UR10, c[0x0][0x458] ;  /* 0x00011600000a0ab9 */ /* 0x000fe40000000a00 */
[----:B------:R-:W-:Y:S01]  /*8140*/  @UP0 UIMAD.WIDE.U32 UR12, UR14, UR10, URZ ;  /* 0x0000000a0e0c02a5 */ /* 0x000fe2000f8e003f */
[----:B---3--:R-:W-:Y:S01]  /*8150*/  LOP3.LUT R4, R5, 0xfffffff8, RZ, 0xc0, !PT ;  /* 0xfffffff805047812 */ /* 0x008fe200078ec0ff */
[----:B------:R-:W-:-:S04]  /*8160*/  @UP0 UIMAD UR14, UR14, UR11, URZ ;  /* 0x0000000b0e0e02a4 */ /* 0x000fc8000f8e023f */
[----:B------:R-:W-:Y:S01]  /*8170*/  @UP0 UIADD3 UR17, UR13, UR14, URZ ;  /* 0x0000000e0d110290 */ /* 0x000fe2000fffe03f */
[----:B------:R-:W-:Y:S02]  /*8180*/  IMAD.IADD R4, R6, 0x1, -R4 ;  /* 0x0000000106047824 */ /* 0x000fe400078e0a04 */
        /* <DEDUP_REMOVED lines=15> */
.L_x_593:
[----:B------:R-:W-:Y:S01]  /*8280*/  BAR.SYNC.DEFER_BLOCKING 0x0 ;  /* 0x0000000000007b1d */ /* 0x000fe20000010000 */
[----:B------:R-:W-:Y:S01]  /*8290*/  IMAD.SHL.U32 R8, R4, 0x8, RZ ;  /* 0x0000000804087824 */ /* 0x000fe200078e00ff */
[----:B------:R-:W-:Y:S01]  /*82a0*/  USHF.R.S32.HI UR12, URZ, 0x1f, UR18 ;  /* 0x0000001f3f0c7899 */ /* 0x000fe20008011412 */
[----:B------:R-:W-:Y:S01]  /*82b0*/  IMAD.U32 R6, RZ, RZ, UR6 ;  /* 0x00000006ff067e24 */ /* 0x000fe2000f8e00ff */
[----:B------:R-:W-:Y:S01]  /*82c0*/  UIMAD UR5, UR22, -0x40, UR5 ;  /* 0xffffffc0160578a4 */ /* 0x000fe2000f8e0205 */
[----:B------:R-:W-:Y:S01]  /*82d0*/  SHF.R.S32.HI R4, RZ, 0x3, R5 ;  /* 0x00000003ff047819 */ /* 0x000fe20000011405 */
[----:B------:R-:W-:Y:S01]  /*82e0*/  UIMAD UR14, UR12, UR6, URZ ;  /* 0x000000060c0e72a4 */ /* 0x000fe2000f8e023f */
[--C-:B------:R-:W-:Y:S01]  /*82f0*/  SHF.R.S32.HI R9, RZ, 0x1f, R8.reuse ;  /* 0x0000001fff097819 */ /* 0x100fe20000011408 */
[----:B------:R-:W-:Y:S01]  /*8300*/  USHF.R.S32.HI UR16, URZ, 0x1f, UR57 ;  /* 0x0000001f3f107899 */ /* 0x000fe20008011439 */
[C---:B------:R-:W-:Y:S01]  /*8310*/  IADD3 R10, R4.reuse, 0x20, RZ ;  /* 0x00000020040a7810 */ /* 0x040fe20007ffe0ff */
[----:B------:R-:W-:Y:S01]  /*8320*/  UIMAD UR14, UR18, UR7, UR14 ;  /* 0x00000007120e72a4 */ /* 0x000fe2000f8e020e */
[----:B------:R-:W-:Y:S01]  /*8330*/  ISETP.GE.AND P2, PT, R4, UR5, PT ;  /* 0x0000000504007c0c */ /* 0x000fe2000bf46270 */
[----:B------:R-:W-:Y:S01]  /*8340*/  IMAD.WIDE.U32 R6, R6, UR18, R8 ;  /* 0x0000001206067c25 */ /* 0x000fe2000f8e0008 */
[----:B------:R-:W-:Y:S01]  /*8350*/  ISETP.GE.AND P1, PT, R10, UR5, PT ;  /* 0x000000050a007c0c */ /* 0x000fe2000bf26270 */
[----:B------:R-:W-:Y:S01]  /*8360*/  BSSY B0, `(.L_x_594) ;  /* 0x0000025000007945 */ /* 0x000fe20003800000 */
[----:B------:R-:W-:Y:S01]  /*8370*/  SHF.R.S32.HI R64, RZ, 0x1f, R4 ;  /* 0x0000001fff407819 */ /* 0x000fe20000011404 */
[----:B------:R-:W-:Y:S01]  /*8380*/  IMAD.U32 R5, RZ, RZ, UR14 ;  /* 0x0000000eff057e24 */ /* 0x000fe2000f8e00ff */
[----:B------:R-:W-:Y:S01]  /*8390*/  IADD3 R6, P0, R6, UR19, RZ ;  /* 0x0000001306067c10 */ /* 0x000fe2000ff1e0ff */
[----:B------:R-:W-:-:S02]  /*83a0*/  ULDC.64 UR14, c[0x0][0x468] ;  /* 0x00011a00000e7ab9 */ /* 0x000fc40000000a00 */
[----:B------:R-:W-:Y:S01]  /*83b0*/  UIMAD UR16, UR16, UR14, URZ ;  /* 0x0000000e101072a4 */ /* 0x000fe2000f8e023f */
[----:B------:R-:W-:Y:S01]  /*83c0*/  IADD3.X R7, R7, UR20, R5, P0, !PT ;  /* 0x0000001407077c10 */ /* 0x000fe200087fe405 */
[----:B------:R-:W-:Y:S01]  /*83d0*/  IMAD.U32 R5, RZ, RZ, UR14 ;  /* 0x0000000eff057e24 */ /* 0x000fe2000f8e00ff */
[----:B------:R1:W2:Y:S01]  /*83e0*/  LDS.128 R44, [R234+0x11000] ;  /* 0x01100000ea2c7984 */ /* 0x0002a20000000c00 */
[----:B------:R-:W-:Y:S02]  /*83f0*/  UIMAD UR15, UR57, UR15, UR16 ;  /* 0x0000000f390f72a4 */ /* 0x000fe4000f8e0210 */
[----:B------:R-:W-:Y:S01]  /*8400*/  IMAD.WIDE.U32 R10, R5, UR57, R6 ;  /* 0x00000039050a7c25 */ /* 0x000fe2000f8e0006 */
[----:B------:R1:W3:Y:S04]  /*8410*/  LDS.128 R40, [R234+0x13000] ;  /* 0x01300000ea287984 */ /* 0x0002e80000000c00 */
        /* <DEDUP_REMOVED lines=13> */
[----:B------:R-:W-:Y:S01]  /*84f0*/  ULDC.64 UR14, c[0x0][0x3f0] ;  /* 0x0000fc00000e7ab9 */ /* 0x000fe20000000a00 */
[C---:B------:R-:W-:Y:S02]  /*8500*/  IMAD R5, R4.reuse, UR7, R5 ;  /* 0x0000000704057c24 */ /* 0x040fe4000f8e0205 */
[----:B------:R-:W4:Y:S01]  /*8510*/  LDS.128 R16, [R234+0x10000] ;  /* 0x01000000ea107984 */ /* 0x000f220000000c00 */
[----:B------:R-:W-:-:S03]  /*8520*/  IMAD.WIDE.U32 R12, R4, UR6, R6 ;  /* 0x00000006040c7c25 */ /* 0x000fc6000f8e0006 */
[----:B------:R-:W1:Y:S02]  /*8530*/  LDS.128 R28, [R234+0x16000] ;  /* 0x01600000ea1c7984 */ /* 0x000e640000000c00 */
[----:B------:R-:W-:Y:S02]  /*8540*/  IADD3 R5, R5, R13, RZ ;  /* 0x0000000d05057210 */ /* 0x000fe40007ffe0ff */
[----:B------:R-:W-:-:S04]  /*8550*/  LEA R6, P0, R12, UR14, 0x1 ;  /* 0x0000000e0c067c11 */ /* 0x000fc8000f8008ff */
[----:B------:R-:W-:-:S05]  /*8560*/  LEA.HI.X R7, R12, UR15, R5, 0x1, P0 ;  /* 0x0000000f0c077c11 */ /* 0x000fca00080f0c05 */
[----:B--2---:R2:W-:Y:S04]  /*8570*/  STG.E.128 desc[UR8][R6.64+0x100], R24 ;  /* 0x0001001806007986 */ /* 0x0045e8000c101d08 */
[----:B---3--:R2:W-:Y:S04]  /*8580*/  STG.E.128 desc[UR8][R6.64+0x80], R20 ;  /* 0x0000801406007986 */ /* 0x0085e8000c101d08 */
[----:B----4-:R2:W-:Y:S04]  /*8590*/  STG.E.128 desc[UR8][R6.64], R16 ;  /* 0x0000001006007986 */ /* 0x0105e8000c101d08 */
[----:B-1----:R2:W-:Y:S02]  /*85a0*/  STG.E.128 desc[UR8][R6.64+0x180], R28 ;  /* 0x0001801c06007986 */ /* 0x0025e4000c101d08 */
.L_x_595:
[----:B------:R-:W-:Y:S05]  /*85b0*/  BSYNC B0 ;  /* 0x0000000000007941 */ /* 0x000fea0003800000 */
.L_x_594:
[----:B------:R-:W-:Y:S04]  /*85c0*/  BSSY B0, `(.L_x_596) ;  /* 0x0000011000007945 */ /* 0x000fe80003800000 */
[----:B------:R-:W-:Y:S05]  /*85d0*/  @P1 BRA `(.L_x_597) ;  /* 0x00000000003c1947 */ /* 0x000fea0003800000 */
[----:B------:R-:W-:Y:S01]  /*85e0*/  IADD3 R5, P0, R4, 0x20, RZ ;  /* 0x0000002004057810 */ /* 0x000fe20007f1e0ff */
[----:B------:R-:W-:Y:S01]  /*85f0*/  ULDC.64 UR14, c[0x0][0x3f0] ;  /* 0x0000fc00000e7ab9 */ /* 0x000fe20000000a00 */
[----:B--2---:R-:W-:-:S03]  /*8600*/  MOV R7, R14 ;  /* 0x0000000e00077202 */ /* 0x004fc60000000f00 */
[----:B------:R-:W-:-:S04]  /*8610*/  IMAD.X R6, RZ, RZ, R64, P0 ;  /* 0x000000ffff067224 */ /* 0x000fc800000e0640 */
[----:B------:R-:W-:Y:S02]  /*8620*/  IMAD R12, R6, UR6, RZ ;  /* 0x00000006060c7c24 */ /* 0x000fe4000f8e02ff */
[----:B------:R-:W-:-:S04]  /*8630*/  IMAD.MOV.U32 R6, RZ, RZ, R10 ;  /* 0x000000ffff067224 */ /* 0x000fc800078e000a */
[----:B------:R-:W-:-:S04]  /*8640*/  IMAD.WIDE.U32 R10, R5, UR6, R6 ;  /* 0x00000006050a7c25 */ /* 0x000fc8000f8e0006 */
        /* <DEDUP_REMOVED lines=8> */
.L_x_597:
[----:B------:R-:W-:Y:S05]  /*86d0*/  BSYNC B0 ;  /* 0x0000000000007941 */ /* 0x000fea0003800000 */
.L_x_596:
        /* <DEDUP_REMOVED lines=33> */
.L_x_599:
[----:B------:R-:W-:Y:S05]  /*88f0*/  BSYNC B0 ;  /* 0x0000000000007941 */ /* 0x000fea0003800000 */
.L_x_598:
        /* <DEDUP_REMOVED lines=12> */
[----:B------:R1:W-:Y:S04]  /*89c0*/  STG.E.128 desc[UR8][R4.64], R60 ;  /* 0x0000003c04007986 */ /* 0x0003e8000c101d08 */
[----:B------:R1:W-:Y:S04]  /*89d0*/  STG.E.128 desc[UR8][R4.64+0x80], R56 ;  /* 0x0000803804007986 */ /* 0x0003e8000c101d08 */
[----:B------:R1:W-:Y:S04]  /*89e0*/  STG.E.128 desc[UR8][R4.64+0x100], R52 ;  /* 0x0001003404007986 */ /* 0x0003e8000c101d08 */
[----:B------:R1:W-:Y:S02]  /*89f0*/  STG.E.128 desc[UR8][R4.64+0x180], R48 ;  /* 0x0001803004007986 */ /* 0x0003e4000c101d08 */
.L_x_586:
[----:B------:R-:W-:Y:S05]  /*8a00*/  BSYNC B1 ;  /* 0x0000000000017941 */ /* 0x000fea0003800000 */
.L_x_572:
[----:B------:R-:W-:Y:S01]  /*8a10*/  R2UR UR6, R251 ;  /* 0x00000000fb0672ca */ /* 0x000fe200000e0000 */
[----:B------:R-:W-:Y:S02]  /*8a20*/  ULDC UR5, c[0x0][0xc] ;  /* 0x0000030000057ab9 */ /* 0x000fe40000000800 */
[----:B------:R-:W-:-:S10]  /*8a30*/  UIADD3 UR22, UR5, UR22, URZ ;  /* 0x0000001605167290 */ /* 0x000fd4000fffe03f */
[----:B------:R-:W-:-:S06]  /*8a40*/  UISETP.GE.AND UP0, UPT, UR22, UR6, UPT ;  /* 0x000000061600728c */ /* 0x000fcc000bf06270 */
[----:B------:R-:W-:-:S13]  /*8a50*/  PLOP3.LUT P0, PT, PT, PT, UP0, 0x80, 0x0 ;  /* 0x000000000000781c */ /* 0x000fda0003f0f008 */
[----:B------:R-:W-:Y:S05]  /*8a60*/  @P0 BRA `(.L_x_600) ;  /* 0x0000000000040947 */ /* 0x000fea0003800000 */
[----:B------:R-:W-:Y:S05]  /*8a70*/  BRA `(.L_x_601) ;  /* 0xffffff7c00f87947 */ /* 0x000fea000383ffff */
.L_x_600:
[----:B------:R-:W-:Y:S05]  /*8a80*/  EXIT ;  /* 0x000000000000794d */ /* 0x000fea0003800000 */
.L_x_602:
        /* <DEDUP_REMOVED lines=15> */
.L_x_2038:


//--------------------- .text._ZN5flash44flash_bwd_dq_dk_dv_loop_seqk_parallel_kernelI23Flash_bwd_kernel_traitsILi256ELi64ELi64ELi8ELi4ELi2ELi2ELb0ELb1EN7cutlass6half_tE19Flash_kernel_traitsILi256ELi64ELi64ELi8ES3_EELb0ELb0ELb1ELb1ELb0ELb0ELb0EEEvNS_16Flash_bwd_paramsE --------------------------
	.section	.text._ZN5flash44flash_bwd_dq_dk_dv_loop_seqk_parallel_kernelI23Flash_bwd_kernel_traitsILi256ELi64ELi64ELi8ELi4ELi2ELi2ELb0ELb1EN7cutlass6half_tE19Flash_kernel_traitsILi256ELi64ELi64ELi8ES3_EELb0ELb0ELb1ELb1ELb0ELb0ELb0EEEvNS_16Flash_bwd_paramsE,"ax",@progbits
	.align	128
        .global         _ZN5flash44flash_bwd_dq_dk_dv_loop_seqk_parallel_kernelI23Flash_bwd_kernel_traitsILi256ELi64ELi64ELi8ELi4ELi2ELi2ELb0ELb1EN7cutlass6half_tE19Flash_kernel_traitsILi256ELi64ELi64ELi8ES3_EELb0ELb0ELb1ELb1ELb0ELb0ELb0EEEvNS_16Flash_bwd_paramsE
        .type           _ZN5flash44flash_bwd_dq_dk_dv_loop_seqk_parallel_kernelI23Flash_bwd_kernel_traitsILi256ELi64ELi64ELi8ELi4ELi2ELi2ELb0ELb1EN7cutlass6half_tE19Flash_kernel_traitsILi256ELi64ELi64ELi8ES3_EELb0ELb0ELb1ELb1ELb0ELb0ELb0EEEvNS_16Flash_bwd_paramsE,@function
        .size           _ZN5flash44flash_bwd_dq_dk_dv_loop_seqk_parallel_kernelI23Flash_bwd_kernel_traitsILi256ELi64ELi64ELi8ELi4ELi2ELi2ELb0ELb1EN7cutlass6half_tE19Flash_kernel_traitsILi256ELi64ELi64ELi8ES3_EELb0ELb0ELb1ELb1ELb0ELb0ELb0EEEvNS_16Flash_bwd_paramsE,(.L_x_2039 - _ZN5flash44flash_bwd_dq_dk_dv_loop_seqk_parallel_kernelI23Flash_bwd_kernel_traitsILi256ELi64ELi64ELi8ELi4ELi2ELi2ELb0ELb1EN7cutlass6half_tE19Flash_kernel_traitsILi256ELi64ELi64ELi8ES3_EELb0ELb0ELb1ELb1ELb0ELb0ELb0EEEvNS_16Flash_bwd_paramsE)
        .other          _ZN5flash44flash_bwd_dq_dk_dv_loop_seqk_parallel_kernelI23Flash_bwd_kernel_traitsILi256ELi64ELi64ELi8ELi4ELi2ELi2ELb0ELb1EN7cutlass6half_tE19Flash_kernel_traitsILi256ELi64ELi64ELi8ES3_EELb0ELb0ELb1ELb1ELb0ELb0ELb0EEEvNS_16Flash_bwd_paramsE,@"STO_CUDA_ENTRY STV_DEFAULT"
_ZN5flash44flash_bwd_dq_dk_dv_loop_seqk_parallel_kernelI23Flash_bwd_kernel_traitsILi256ELi64ELi64ELi8ELi4ELi2ELi2ELb0ELb1EN7cutlass6half_tE19Flash_kernel_traitsILi256ELi64ELi64ELi8ES3_EELb0ELb0ELb1ELb1ELb0ELb0ELb0EEEvNS_16Flash_bwd_paramsE:
.text._ZN5flash44flash_bwd_dq_dk_dv_loop_seqk_parallel_kernelI23Flash_bwd_kernel_traitsILi256ELi64ELi64ELi8ELi4ELi2ELi2ELb0ELb1EN7cutlass6half_tE19Flash_kernel_traitsILi256ELi64ELi64ELi8ES3_EELb0ELb0ELb1ELb1ELb0ELb0ELb0EEEvNS_16Flash_bwd_paramsE:
        /* <DEDUP_REMOVED lines=16> */
[----:B------:R-:W-:Y:S01]  /*0100*/  IMAD.MOV.U32 R222, RZ, RZ, 0x40 ;  /* 0x00000040ffde7424 */ /* 0x000fe200078e00ff */
[----:B------:R-:W-:Y:S01]  /*0110*/  ULDC.64 UR8, c[0x0][0x208] ;  /* 0x0000820000087ab9 */ /* 0x000fe20000000a00 */
[----:B------:R-:W-:Y:S01]  /*0120*/  IMAD.MOV.U32 R240, RZ, RZ, -0x10 ;  /* 0xfffffff0fff07424 */ /* 0x000fe200078e00ff */
[----:B------:R-:W3:Y:S01]  /*0130*/  S2UR UR45, SR_CTAID.Y ;  /* 0x00000000002d79c3 */ /* 0x000ee20000002600 */
[----:B------:R-:W-:-:S07]  /*0140*/  ULDC UR57, c[0x0][0x394] ;  /* 0x0000e50000397ab9 */ /* 0x000fce0000000800 */
[----:B------:R-:W-:Y:S08]  /*0150*/  S2UR UR53, SR_CTAID.Z ;  /* 0x00000000003579c3 */ /* 0x000ff00000002700 */
[----:B------:R-:W4:Y:S01]  /*0160*/  S2UR UR4, SR_CgaCtaId ;  /* 0x00000000000479c3 */ /* 0x000f220000008800 */
[----:B--2---:R-:W-:Y:S01]  /*0170*/  ULEA UR5, UR7, UR5, 0x18 ;  /* 0x0000000507057291 */ /* 0x004fe2000f8ec03f */
[----:B-1----:R-:W-:Y:S01]  /*0180*/  SHF.R.S32.HI R12, RZ, 0x1f, R14 ;  /* 0x0000001fff0c7819 */ /* 0x002fe2000001140e */
[----:B------:R-:W-:Y:S01]  /*0190*/  IMAD.SHL.U32 R252, R14, 0x2, RZ ;  /* 0x000000020efc7824 */ /* 0x000fe200078e00ff */
[----:B---3--:R-:W-:-:S02]  /*01a0*/  USHF.L.U32 UR7, UR45, 0x7, URZ ;  /* 0x000000072d077899 */ /* 0x008fc4000800063f */
[CC--:B------:R-:W-:Y:S02]  /*01b0*/  LEA.HI R4, R12.reuse, R14.reuse, RZ, 0x5 ;  /* 0x0000000e0c047211 */ /* 0x0c0fe400078f28ff */
[CC--:B------:R-:W-:Y:S02]  /*01c0*/  LEA.HI R17, R12.reuse, R14.reuse, RZ, 0x2 ;  /* 0x0000000e0c117211 */ /* 0x0c0fe400078f10ff */
[--C-:B------:R-:W-:Y:S02]  /*01d0*/  SHF.R.S32.HI R6, RZ, 0x5, R4.reuse ;  /* 0x00000005ff067819 */ /* 0x100fe40000011404 */
[----:B------:R-:W-:Y:S02]  /*01e0*/  SHF.R.S32.HI R0, RZ, 0x1f, R4 ;  /* 0x0000001fff007819 */ /* 0x000fe40000011404 */
[----:B------:R-:W-:Y:S02]  /*01f0*/  LEA.HI R9, R12, R14, RZ, 0x4 ;  /* 0x0000000e0c097211 */ /* 0x000fe400078f20ff */
[----:B------:R-:W-:-:S02]  /*0200*/  LEA.HI R0, R0, R6, RZ, 0x2 ;  /* 0x0000000600007211 */ /* 0x000fc400078f10ff */
[----:B------:R-:W-:Y:S01]  /*0210*/  LEA.HI R2, R4, R6, RZ, 0x1 ;  /* 0x0000000604027211 */ /* 0x000fe200078f08ff */
[----:B----4-:R-:W-:Y:S01]  /*0220*/  ULEA UR4, UR4, UR6, 0x18 ;  /* 0x0000000604047291 */ /* 0x010fe2000f8ec03f */
        /* <DEDUP_REMOVED lines=119> */
[C---:B------:R-:W-:Y:S01]  /*09a0*/  IMAD.IADD R2, R217.reuse, 0x1, R2 ;  /* 0x00000001d9027824 */ /* 0x040fe200078e0202 */
        /* <DEDUP_REMOVED lines=11> */
.L_x_649:
        /* <DEDUP_REMOVED lines=73> */
.L_x_603:
        /* <DEDUP_REMOVED lines=17> */
[----:B------:R-:W-:Y:S01]  /*1000*/  ULDC UR20, c[0x0][0x394] ;  /* 0x0000e50000147ab9 */ /* 0x000fe20000000800 */
[----:B------:R-:W-:Y:S02]  /*1010*/  UIMAD.WIDE.U32 UR26, UR45, UR10, URZ ;  /* 0x0000000a2d1a72a5 */ /* 0x000fe4000f8e003f */
[----:B------:R-:W-:Y:S01]  /*1020*/  UIMAD UR10, UR54, UR10, URZ ;  /* 0x0000000a360a72a4 */ /* 0x000fe2000f8e023f */
[----:B------:R-:W-:Y:S01]  /*1030*/  ULDC.64 UR14, c[0x0][0x488] ;  /* 0x00012200000e7ab9 */ /* 0x000fe20000000a00 */
[----:B------:R-:W-:Y:S02]  /*1040*/  ULDC UR55, c[0x0][0x2d4] ;  /* 0x0000b50000377ab9 */ /* 0x000fe40000000800 */
[----:B------:R-:W-:Y:S01]  /*1050*/  UIMAD UR21, UR45, UR11, UR10 ;  /* 0x0000000b2d1572a4 */ /* 0x000fe2000f8e020a */
[----:B------:R-:W-:-:S02]  /*1060*/  @UP2 ULDC.64 UR12, c[0x0][0x420] ;  /* 0x00010800000c2ab9 */ /* 0x000fc40000000a00 */
[----:B------:R-:W-:Y:S01]  /*1070*/  @!UP2 ULDC.64 UR10, c[0x0][0x418] ;  /* 0x00010600000aaab9 */ /* 0x000fe20000000a00 */
[----:B------:R-:W-:Y:S02]  /*1080*/  @UP2 UIMAD.WIDE.U32 UR46, UR5, UR12, URZ ;  /* 0x0000000c052e22a5 */ /* 0x000fe4000f8e003f */
[----:B------:R-:W-:Y:S02]  /*1090*/  @!UP2 UIMAD UR12, UR54, UR10, URZ ;  /* 0x0000000a360ca2a4 */ /* 0x000fe4000f8e023f */
[----:B------:R-:W-:Y:S02]  /*10a0*/  @!UP2 UIMAD.WIDE.U32 UR38, UR45, UR10, URZ ;  /* 0x0000000a2d26a2a5 */ /* 0x000fe4000f8e003f */
[----:B------:R-:W-:Y:S02]  /*10b0*/  UIADD3 UR10, UR7, 0x40, UR33 ;  /* 0x00000040070a7890 */ /* 0x000fe4000fffe021 */
[----:B------:R-:W-:Y:S01]  /*10c0*/  UIMAD.WIDE.U32 UR34, UR50, UR14, URZ ;  /* 0x0000000e322272a5 */ /* 0x000fe2000f8e003f */
[----:B-1----:R-:W-:Y:S01]  /*10d0*/  IABS R9, R12 ;  /* 0x0000000c00097213 */ /* 0x002fe20000000000 */
[----:B------:R-:W-:Y:S01]  /*10e0*/  UIADD3 UR20, UR10, UR20, -UR6 ;  /* 0x000000140a147290 */ /* 0x000fe2000fffe806 */
[----:B------:R-:W-:Y:S01]  /*10f0*/  ISETP.NE.AND P3, PT, R12, RZ, PT ;  /* 0x000000ff0c00720c */ /* 0x000fe20003f65270 */
[----:B------:R-:W-:Y:S01]  /*1100*/  UIADD3 UR14, UR7, 0x3f, URZ ;  /* 0x0000003f070e7890 */ /* 0x000fe2000fffe03f */
[----:B------:R-:W1:Y:S01]  /*1110*/  I2F.RP R6, R9 ;  /* 0x0000000900067306 */ /* 0x000e620000209400 */
[----:B------:R-:W-:-:S02]  /*1120*/  UIADD3 UR20, UR20, 0x3f, URZ ;  /* 0x0000003f14147890 */ /* 0x000fc4000fffe03f */
[----:B------:R-:W-:Y:S02]  /*1130*/  UIMAD UR50, UR50, UR15, UR35 ;  /* 0x0000000f323272a4 */ /* 0x000fe4000f8e0223 */
[----:B------:R-:W-:Y:S02]  /*1140*/  UIADD3 UR40, UR27, UR21, URZ ;  /* 0x000000151b287290 */ /* 0x000fe4000fffe03f */
[----:B------:R-:W-:Y:S02]  /*1150*/  USHF.R.S32.HI UR15, URZ, 0x1f, UR14 ;  /* 0x0000001f3f0f7899 */ /* 0x000fe4000801140e */
[----:B------:R-:W-:Y:S01]  /*1160*/  USHF.R.S32.HI UR21, URZ, 0x1f, UR20 ;  /* 0x0000001f3f157899 */ /* 0x000fe20008011414 */
[----:B------:R-:W-:Y:S01]  /*1170*/  ULDC.U8 UR28, c[0x0][0x480] ;  /* 0x00012000001c7ab9 */ /* 0x000fe20000000000 */
[----:B------:R-:W-:Y:S02]  /*1180*/  USHF.R.S32.HI UR22, URZ, 0x1f, UR55 ;  /* 0x0000001f3f167899 */ /* 0x000fe40008011437 */
[----:B------:R-:W-:Y:S01]  /*1190*/  UISETP.NE.AND UP4, UPT, UR28, URZ, UPT ;  /* 0x0000003f1c00728c */ /* 0x000fe2000bf85270 */
[----:B-1----:R-:W1:Y:S01]  /*11a0*/  MUFU.RCP R6, R6 ;  /* 0x0000000600067308 */ /* 0x002e620000001000 */
[----:B------:R-:W-:-:S02]  /*11b0*/  ULEA.HI UR28, UR15, UR14, URZ, 0x6 ;  /* 0x0000000e0f1c7291 */ /* 0x000fc4000f8f303f */
[----:B------:R-:W-:Y:S02]  /*11c0*/  ULEA.HI UR20, UR21, UR20, URZ, 0x6 ;  /* 0x0000001415147291 */ /* 0x000fe4000f8f303f */
[----:B------:R-:W-:Y:S02]  /*11d0*/  @!UP2 UIMAD UR44, UR45, UR11, UR12 ;  /* 0x0000000b2d2ca2a4 */ /* 0x000fe4000f8e020c */
[----:B------:R-:W-:Y:S02]  /*11e0*/  USHF.L.U32 UR16, UR45, 0x7, URZ ;  /* 0x000000072d107899 */ /* 0x000fe4000800063f */
[----:B------:R-:W-:Y:S02]  /*11f0*/  USHF.L.U64.HI UR12, UR45, 0x7, UR54 ;  /* 0x000000072d0c7899 */ /* 0x000fe40008010236 */
[----:B------:R-:W-:Y:S01]  /*1200*/  UIMAD UR22, UR22, UR45, URZ ;  /* 0x0000002d161672a4 */ /* 0x000fe2000f8e023f */
[----:B------:R-:W-:Y:S01]  /*1210*/  ULDC.64 UR30, c[0x0][0x240] ;  /* 0x00009000001e7ab9 */ /* 0x000fe20000000a00 */
[----:B------:R-:W-:-:S02]  /*1220*/  USHF.R.S32.HI UR21, URZ, 0x6, UR28 ;  /* 0x000000063f157899 */ /* 0x000fc4000801141c */
[----:B------:R-:W-:Y:S01]  /*1230*/  USHF.R.S32.HI UR20, URZ, 0x6, UR20 ;  /* 0x000000063f147899 */ /* 0x000fe20008011414 */
[----:B-1----:R-:W-:Y:S01]  /*1240*/  VIADD R6, R6, 0xffffffe ;  /* 0x0ffffffe06067836 */ /* 0x002fe20000000000 */
[----:B------:R-:W-:Y:S01]  /*1250*/  ULDC UR59, c[0x0][0x2dc] ;  /* 0x0000b700003b7ab9 */ /* 0x000fe20000000800 */
[----:B------:R-:W-:Y:S01]  /*1260*/  ULDC UR58, c[0x0][0x270] ;  /* 0x00009c00003a7ab9 */ /* 0x000fe20000000800 */
[----:B------:R-:W-:Y:S01]  /*1270*/  USEL UR29, UR16, URZ, UP0 ;  /* 0x0000003f101d7287 */ /* 0x000fe20008000000 */
[----:B------:R-:W1:Y:S01]  /*1280*/  F2I.FTZ.U32.TRUNC.NTZ R7, R6 ;  /* 0x0000000600077305 */ /* 0x000e62000021f000 */
[----:B------:R-:W-:Y:S02]  /*1290*/  UIMAD.WIDE.U32 UR18, UR5, UR30, URZ ;  /* 0x0000001e051272a5 */ /* 0x000fe4000f8e003f */
[----:B------:R-:W-:Y:S02]  /*12a0*/  UIMAD.WIDE UR10, UR59, UR58, URZ ;  /* 0x0000003a3b0a72a5 */ /* 0x000fe4000f8e023f */
[----:B------:R-:W-:-:S02]  /*12b0*/  UIMAD.WIDE.U32 UR16, UR45, UR55, URZ ;  /* 0x000000372d1072a5 */ /* 0x000fc4000f8e003f */
[----:B------:R-:W-:Y:S02]  /*12c0*/  USEL UR32, UR12, URZ, UP0 ;  /* 0x0000003f0c207287 */ /* 0x000fe40008000000 */
[----:B------:R-:W-:Y:S02]  /*12d0*/  UIMAD UR22, UR54, UR55, UR22 ;  /* 0x00000037361672a4 */ /* 0x000fe4000f8e0216 */
[----:B------:R-:W-:Y:S02]  /*12e0*/  UISETP.LT.AND UP0, UPT, UR21, UR20, UPT ;  /* 0x000000141500728c */ /* 0x000fe4000bf01270 */
[----:B------:R-:W-:Y:S01]  /*12f0*/  UIMAD UR25, UR5, UR31, URZ ;  /* 0x0000001f051972a4 */ /* 0x000fe2000f8e023f */
[----:B-1----:R-:W-:Y:S01]  /*1300*/  IMAD.MOV R5, RZ, RZ, -R7 ;  /* 0x000000ffff057224 */ /* 0x002fe200078e0a07 */
[----:B------:R-:W-:Y:S01]  /*1310*/  USEL UR42, UR26, UR18, !UP2 ;  /* 0x000000121a2a7287 */ /* 0x000fe2000d000000 */
[----:B------:R-:W-:Y:S01]  /*1320*/  IMAD.MOV.U32 R6, RZ, RZ, RZ ;  /* 0x000000ffff067224 */ /* 0x000fe200078e00ff */
[----:B------:R-:W-:Y:S01]  /*1330*/  UIMAD UR26, UR11, UR16, URZ ;  /* 0x000000100b1a72a4 */ /* 0x000fe2000f8e023f */
[----:B------:R-:W-:Y:S01]  /*1340*/  IMAD R5, R5, R9, RZ ;  /* 0x0000000905057224 */ /* 0x000fe200078e02ff */
[----:B------:R-:W-:-:S02]  /*1350*/  UIADD3 UR22, UR17, UR22, URZ ;  /* 0x0000001611167290 */ /* 0x000fc4000fffe03f */
[----:B------:R-:W-:Y:S01]  /*1360*/  USEL UR43, UR21, UR20, UP0 ;  /* 0x00000014152b7287 */ /* 0x000fe20008000000 */
[----:B------:R-:W-:Y:S01]  /*1370*/  IMAD.HI.U32 R5, R7, R5, R6 ;  /* 0x0000000507057227 */ /* 0x000fe200078e0006 */
[----:B------:R-:W-:Y:S01]  /*1380*/  MOV R6, R8 ;  /* 0x0000000800067202 */ /* 0x000fe20000000f00 */
[----:B------:R-:W-:Y:S02]  /*1390*/  @UP2 UIADD3 UR40, UR19, UR25, URZ ;  /* 0x0000001913282290 */ /* 0x000fe4000fffe03f */
[----:B------:R-:W-:Y:S02]  /*13a0*/  @UP2 UIMAD UR41, UR5, UR13, UR47 ;  /* 0x0000000d052922a4 */ /* 0x000fe4000f8e022f */
[----:B------:R-:W-:Y:S01]  /*13b0*/  IMAD.HI.U32 R5, R5, R6, RZ ;  /* 0x0000000605057227 */ /* 0x000fe200078e00ff */
[----:B------:R-:W-:Y:S02]  /*13c0*/  UIMAD.WIDE.U32 UR18, UR10, UR16, URZ ;  /* 0x000000100a1272a5 */ /* 0x000fe4000f8e003f */
[----:B------:R-:W-:Y:S01]  /*13d0*/  UIMAD UR21, UR10, UR22, UR26 ;  /* 0x000000160a1572a4 */ /* 0x000fe2000f8e021a */
[----:B------:R-:W-:Y:S01]  /*13e0*/  IMAD.MOV R7, RZ, RZ, -R5 ;  /* 0x000000ffff077224 */ /* 0x000fe200078e0a05 */
[----:B------:R-:W-:Y:S01]  /*13f0*/  ULDC.U8 UR13, c[0x0][0x3d8] ;  /* 0x0000f600000d7ab9 */ /* 0x000fe20000000000 */
[----:B------:R-:W-:-:S02]  /*1400*/  ULEA UR20, UR43, 0xffffffc0, 0x6 ;  /* 0xffffffc02b147891 */ /* 0x000fc4000f8e303f */
[C---:B------:R-:W-:Y:S01]  /*1410*/  IMAD R6, R9.reuse, R7, R6 ;  /* 0x0000000709067224 */ /* 0x040fe200078e0206 */
[----:B------:R-:W-:Y:S02]  /*1420*/  UISETP.NE.AND UP3, UPT, UR13, URZ, UPT ;  /* 0x0000003f0d00728c */ /* 0x000fe4000bf65270 */
[----:B------:R-:W-:Y:S02]  /*1430*/  UIMAD.WIDE.U32 UR16, UR10, UR5, URZ ;  /* 0x000000050a1072a5 */ /* 0x000fe4000f8e003f */
[----:B------:R-:W-:Y:S01]  /*1440*/  ISETP.GT.U32.AND P1, PT, R9, R6, PT ;  /* 0x000000060900720c */ /* 0x000fe20003f24070 */
[----:B------:R-:W-:Y:S02]  /*1450*/  UIADD3 UR48, UR19, UR21, URZ ;  /* 0x0000001513307290 */ /* 0x000fe4000fffe03f */
[----:B------:R-:W-:Y:S02]  /*1460*/  USHF.R.S32.HI UR26, URZ, 0x1f, UR20 ;  /* 0x0000001f3f1a7899 */ /* 0x000fe40008011414 */
[----:B------:R-:W-:-:S02]  /*1470*/  UIADD3 UR21, UP0, UR20, UR29, URZ ;  /* 0x0000001d14157290 */ /* 0x000fc4000ff1e03f */
[----:B------:R-:W-:Y:S02]  /*1480*/  UISETP.NE.AND UP1, UPT, UR37, -0x1, UPT ;  /* 0xffffffff2500788c */ /* 0x000fe4000bf25270 */
[----:B------:R-:W-:Y:S02]  /*1490*/  UIMAD UR25, UR11, UR5, URZ ;  /* 0x000000050b1972a4 */ /* 0x000fe4000f8e023f */
[----:B------:R-:W-:Y:S02]  /*14a0*/  USEL UR52, UR18, UR16, !UP2 ;  /* 0x0000001012347287 */ /* 0x000fe4000d000000 */
[----:B------:R-:W-:Y:S01]  /*14b0*/  @!P1 IMAD.IADD R6, R6, 0x1, -R9 ;  /* 0x0000000106069824 */ /* 0x000fe200078e0a09 */
[----:B------:R-:W-:Y:S01]  /*14c0*/  UIADD3.X UR16, UR26, UR32, URZ, UP0, !UPT ;  /* 0x000000201a107290 */ /* 0x000fe200087fe43f */
[----:B------:R-:W-:Y:S01]  /*14d0*/  @!P1 IADD3 R5, R5, 0x1, RZ ;  /* 0x0000000105059810 */ /* 0x000fe20007ffe0ff */
[----:B------:R-:W-:Y:S01]  /*14e0*/  UIMAD UR11, UR11, UR21, URZ ;  /* 0x000000150b0b72a4 */ /* 0x000fe2000f8e023f */
[----:B------:R-:W-:Y:S01]  /*14f0*/  PLOP3.LUT P1, PT, PT, PT, UP1, 0x80, 0x0 ;  /* 0x000000000000781c */ /* 0x000fe20003f2f018 */
[----:B------:R-:W-:Y:S01]  /*1500*/  ULDC UR60, c[0x0][0x2c4] ;  /* 0x0000b100003c7ab9 */ /* 0x000fe20000000800 */
[----:B------:R-:W-:Y:S01]  /*1510*/  ISETP.GE.U32.AND P0, PT, R6, R9, PT ;  /* 0x000000090600720c */ /* 0x000fe20003f06070 */
[----:B------:R-:W-:Y:S01]  /*1520*/  UIMAD UR22, UR10, UR16, UR11 ;  /* 0x000000100a1672a4 */ /* 0x000fe2000f8e020b */
[----:B------:R-:W-:Y:S01]  /*1530*/  LOP3.LUT R6, R12, UR53, RZ, 0x3c, !PT ;  /* 0x000000350c067c12 */ /* 0x000fe2000f8e3cff */
[----:B------:R-:W-:-:S02]  /*1540*/  UIMAD.WIDE.U32 UR28, UR10, UR21, URZ ;  /* 0x000000150a1c72a5 */ /* 0x000fc4000f8e003f */
        /* <DEDUP_REMOVED lines=14> */
[----:B------:R-:W-:-:S02]  /*1630*/  @!UP2 UIADD3 UR41, UR39, UR44, URZ ;  /* 0x0000002c2729a290 */ /* 0x000fc4000fffe03f */
[----:B------:R-:W-:Y:S01]  /*1640*/  @!P2 IADD3 R18, -R18, RZ, RZ ;  /* 0x000000ff1212a210 */ /* 0x000fe20007ffe1ff */
[----:B------:R-:W-:Y:S01]  /*1650*/  @UP3 UIMAD UR44, UR53, UR10, UR11 ;  /* 0x0000000a352c32a4 */ /* 0x000fe2000f8e020b */
[----:B------:R-:W-:Y:S01]  /*1660*/  @!P3 LOP3.LUT R18, RZ, R12, RZ, 0x33, !PT ;  /* 0x0000000cff12b212 */ /* 0x000fe200078e33ff */
[----:B------:R-:W-:Y:S02]  /*1670*/  UIMAD UR49, UR53, UR59, URZ ;  /* 0x0000003b353172a4 */ /* 0x000fe4000f8e023f */
[----:B------:R-:W-:Y:S02]  /*1680*/  @UP1 UIMAD UR35, UR35, UR13, URZ ;  /* 0x0000000d232312a4 */ /* 0x000fe4000f8e023f */
[----:B------:R-:W-:Y:S02]  /*1690*/  @UP1 UIMAD UR36, UR36, UR15, URZ ;  /* 0x0000000f242412a4 */ /* 0x000fe4000f8e023f */
[----:B------:R-:W-:Y:S02]  /*16a0*/  @!UP3 UIMAD UR10, UR45, UR58, UR53 ;  /* 0x0000003a2d0ab2a4 */ /* 0x000fe4000f8e0235 */
        /* <DEDUP_REMOVED lines=22> */
.L_x_605:
        /* <DEDUP_REMOVED lines=13> */
.L_x_606:
        /* <DEDUP_REMOVED lines=11> */
.L_x_607:
[----:B------:R-:W-:-:S04]  /*1990*/  UIMAD UR5, UR45, UR58, UR53 ;  /* 0x0000003a2d0572a4 */ /* 0x000fc8000f8e0235 */
[----:B------:R-:W-:-:S12]  /*19a0*/  UIMAD UR5, UR5, UR55, URZ ;  /* 0x00000037050572a4 */ /* 0x000fd8000f8e023f */
.L_x_608:
[----:B------:R-:W-:Y:S01]  /*19b0*/  UIMAD UR16, UR59, UR58, URZ ;  /* 0x0000003a3b1072a4 */ /* 0x000fe2000f8e023f */
[----:B------:R-:W1:Y:S01]  /*19c0*/  LDC.64 R6, c[0x0][0x420] ;  /* 0x00010800ff067b82 */ /* 0x000e620000000a00 */
[----:B------:R-:W-:Y:S01]  /*19d0*/  UIADD3 UR39, UR20, UR5, URZ ;  /* 0x0000000514277290 */ /* 0x000fe2000fffe03f */
[----:B------:R-:W-:Y:S01]  /*19e0*/  LEA.HI R8, R10, R11, RZ, 0x5 ;  /* 0x0000000b0a087211 */ /* 0x000fe200078f28ff */
[----:B------:R-:W-:Y:S01]  /*19f0*/  USHF.L.U32 UR5, UR16, 0x6, URZ ;  /* 0x0000000610057899 */ /* 0x000fe2000800063f */
[----:B------:R-:W-:Y:S01]  /*1a00*/  SHF.R.S32.HI R233, RZ, 0x1f, R232 ;  /* 0x0000001fffe97819 */ /* 0x000fe200000114e8 */
[----:B------:R-:W-:Y:S01]  /*1a10*/  UIADD3 UR19, -UR6, UR7, UR33 ;  /* 0x0000000706137290 */ /* 0x000fe2000fffe121 */
[----:B------:R-:W-:Y:S01]  /*1a20*/  LOP3.LUT R5, R8, 0xffffffe0, RZ, 0xc0, !PT ;  /* 0xffffffe008057812 */ /* 0x000fe200078ec0ff */
[----:B------:R-:W-:Y:S01]  /*1a30*/  UIADD3 UR22, UP2, UP0, UR28, UR5, UR49 ;  /* 0x000000051c167290 */ /* 0x000fe2000f85e031 */
[----:B------:R-:W-:Y:S01]  /*1a40*/  SHF.R.S32.HI R8, RZ, 0x5, R8 ;  /* 0x00000005ff087819 */ /* 0x000fe20000011408 */
[----:B------:R-:W-:Y:S01]  /*1a50*/  USHF.R.S32.HI UR5, URZ, 0x1f, UR5 ;  /* 0x0000001f3f057899 */ /* 0x000fe20008011405 */
[----:B------:R-:W-:Y:S01]  /*1a60*/  IADD3 R16, P2, R4, UR20, RZ ;  /* 0x0000001404107c10 */ /* 0x000fe2000ff5e0ff */
[----:B------:R-:W-:Y:S01]  /*1a70*/  ULDC UR46, c[0x0][0x398] ;  /* 0x0000e600002e7ab9 */ /* 0x000fe20000000800 */
[----:B------:R-:W-:Y:S01]  /*1a80*/  IMAD.IADD R5, R11, 0x1, -R5 ;  /* 0x000000010b057824 */ /* 0x000fe200078e0a05 */
[----:B------:R-:W-:Y:S01]  /*1a90*/  UIADD3.X UR21, UR21, UR5, UR25, UP2, UP0 ;  /* 0x0000000515157290 */ /* 0x000fe200097e0419 */
[----:B------:R-:W-:Y:S01]  /*1aa0*/  IADD3.X R14, R26, UR26, RZ, P2, !PT ;  /* 0x0000001a1a0e7c10 */ /* 0x000fe200097fe4ff */
[----:B------:R-:W-:Y:S01]  /*1ab0*/  UIADD3 UR5, UR19, -UR46, URZ ;  /* 0x8000002e13057290 */ /* 0x000fe2000fffe03f */
[----:B------:R-:W-:Y:S01]  /*1ac0*/  IMAD R10, R8, UR16, R5 ;  /* 0x00000010080a7c24 */ /* 0x000fe2000f8e0205 */
[----:B------:R-:W-:Y:S01]  /*1ad0*/  UIADD3 UR19, UP2, UP0, UR51, UR22, UR52 ;  /* 0x0000001633137290 */ /* 0x000fe2000f85e034 */
[----:B------:R-:W-:Y:S01]  /*1ae0*/  IADD3 R8, P0, R232, UR11, RZ ;  /* 0x0000000be8087c10 */ /* 0x000fe2000ff1e0ff */
[----:B------:R-:W-:Y:S01]  /*1af0*/  USHF.R.S32.HI UR22, URZ, 0x1f, UR5 ;  /* 0x0000001f3f167899 */ /* 0x000fe20008011405 */
[----:B------:R-:W-:Y:S01]  /*1b00*/  IMAD R11, R14, UR30, RZ ;  /* 0x0000001e0e0b7c24 */ /* 0x000fe2000f8e02ff */
[----:B------:R-:W-:Y:S01]  /*1b10*/  USHF.R.S32.HI UR38, URZ, 0x1f, UR53 ;  /* 0x0000001f3f267899 */ /* 0x000fe20008011435 */
[----:B------:R-:W-:Y:S01]  /*1b20*/  IADD3.X R9, R233, UR41, RZ, P0, !PT ;  /* 0x00000029e9097c10 */ /* 0x000fe200087fe4ff */
[----:B------:R-:W-:Y:S01]  /*1b30*/  ULDC.64 UR28, c[0x0][0x428] ;  /* 0x00010a00001c7ab9 */ /* 0x000fe20000000a00 */
[----:B------:R-:W-:Y:S01]  /*1b40*/  ULEA.HI UR22, UR22, UR5, URZ, 0x6 ;  /* 0x0000000516167291 */ /* 0x000fe2000f8f303f */
[C---:B-1----:R-:W-:Y:S01]  /*1b50*/  IMAD R5, R6.reuse, UR26, RZ ;  /* 0x0000001a06057c24 */ /* 0x042fe2000f8e02ff */
[----:B------:R-:W-:Y:S01]  /*1b60*/  UIMAD UR18, UR38, UR28, URZ ;  /* 0x0000001c261272a4 */ /* 0x000fe2000f8e023f */
[----:B------:R-:W-:Y:S01]  /*1b70*/  IMAD.WIDE.U32 R8, R6, UR20, R8 ;  /* 0x0000001406087c25 */ /* 0x000fe2000f8e0008 */
[----:B------:R-:W-:Y:S01]  /*1b80*/  USHF.R.S32.HI UR22, URZ, 0x6, UR22 ;  /* 0x000000063f167899 */ /* 0x000fe20008011416 */
[----:B------:R-:W-:Y:S01]  /*1b90*/  BSSY B1, `(.L_x_604) ;  /* 0x00008d0000017945 */ /* 0x000fe20003800000 */
[----:B------:R-:W-:Y:S01]  /*1ba0*/  UIMAD UR29, UR53, UR29, UR18 ;  /* 0x0000001d351d72a4 */ /* 0x000fe2000f8e0212 */
[----:B------:R-:W-:Y:S01]  /*1bb0*/  IMAD R5, R7, UR20, R5 ;  /* 0x0000001407057c24 */ /* 0x000fe2000f8e0205 */
[----:B------:R-:W-:Y:S01]  /*1bc0*/  UIADD3.X UR18, UR50, UR21, UR48, UP2, UP0 ;  /* 0x0000001532127290 */ /* 0x000fe200097e0430 */
[----:B------:R-:W-:Y:S01]  /*1bd0*/  IMAD.U32 R15, RZ, RZ, UR28 ;  /* 0x0000001cff0f7e24 */ /* 0x000fe2000f8e00ff */
[----:B------:R-:W-:Y:S01]  /*1be0*/  UISETP.LT.AND UP0, UPT, URZ, UR22, UPT ;  /* 0x000000163f00728c */ /* 0x000fe2000bf01270 */
[----:B------:R-:W-:Y:S01]  /*1bf0*/  IMAD.IADD R9, R9, 0x1, R5 ;  /* 0x0000000109097824 */ /* 0x000fe200078e0205 */
[----:B------:R-:W-:Y:S01]  /*1c00*/  IADD3 R5, P0, R10, UR19, RZ ;  /* 0x000000130a057c10 */ /* 0x000fe2000ff1e0ff */
[----:B------:R-:W-:Y:S01]  /*1c10*/  IMAD.WIDE.U32 R12, R16, UR30, R232 ;  /* 0x0000001e100c7c25 */ /* 0x000fe2000f8e00e8 */
[----:B------:R-:W-:Y:S01]  /*1c20*/  USEL UR22, URZ, UR22, !UP0 ;  /* 0x000000163f167287 */ /* 0x000fe2000c000000 */
[----:B------:R-:W-:Y:S01]  /*1c30*/  IADD3 R249, R232, 0xc0, RZ ;  /* 0x000000c0e8f97810 */ /* 0x000fe20007ffe0ff */
[----:B------:R-:W-:Y:S01]  /*1c40*/  ULDC.64 UR26, c[0x0][0x400] ;  /* 0x00010000001a7ab9 */ /* 0x000fe20000000a00 */
[----:B------:R-:W-:Y:S01]  /*1c50*/  LEA.HI.X.SX32 R10, R10, UR18, 0x1, P0 ;  /* 0x000000120a0a7c11 */ /* 0x000fe200080f0eff */
[----:B------:R-:W-:Y:S01]  /*1c60*/  UISETP.GT.AND UP0, UPT, UR43, UR22, UPT ;  /* 0x000000162b00728c */ /* 0x000fe2000bf04270 */
[----:B------:R-:W-:Y:S01]  /*1c70*/  LEA R228, P0, R5, UR26, 0x2 ;  /* 0x0000001a05e47c11 */ /* 0x000fe2000f8010ff */
[----:B------:R-:W-:Y:S01]  /*1c80*/  IMAD.WIDE.U32 R8, R15, UR53, R8 ;  /* 0x000000350f087c25 */ /* 0x000fe2000f8e0008 */
[----:B------:R-:W-:Y:S01]  /*1c90*/  ULDC.64 UR16, c[0x0][0x258] ;  /* 0x0000960000107ab9 */ /* 0x000fe20000000a00 */
[----:B------:R-:W-:Y:S01]  /*1ca0*/  IADD3 R12, P2, R12, UR42, RZ ;  /* 0x0000002a0c0c7c10 */ /* 0x000fe2000ff5e0ff */
[----:B------:R-:W-:Y:S01]  /*1cb0*/  UIMAD UR25, UR38, UR16, URZ ;  /* 0x00000010261972a4 */ /* 0x000fe2000f8e023f */
[----:B------:R-:W-:Y:S01]  /*1cc0*/  IMAD R20, R16, UR31, R11 ;  /* 0x0000001f10147c24 */ /* 0x000fe2000f8e020b */
[----:B------:R-:W-:Y:S01]  /*1cd0*/  LEA.HI.X R229, R5, UR27, R10, 0x2, P0 ;  /* 0x0000001b05e57c11 */ /* 0x000fe200080f140a */
[----:B------:R-:W-:Y:S01]  /*1ce0*/  UIADD3 UR38, UR20, UR44, URZ ;  /* 0x0000002c14267290 */ /* 0x000fe2000fffe03f */
[----:B------:R-:W-:Y:S01]  /*1cf0*/  PLOP3.LUT P0, PT, PT, PT, UP0, 0x80, 0x0 ;  /* 0x000000000000781c */ /* 0x000fe20003f0f008 */
[----:B------:R-:W-:Y:S01]  /*1d00*/  ULDC.64 UR58, c[0x0][0x478] ;  /* 0x00011e00003a7ab9 */ /* 0x000fe20000000a00 */
[----:B------:R-:W-:Y:S01]  /*1d10*/  IADD3 R11, R9, UR29, RZ ;  /* 0x0000001d090b7c10 */ /* 0x000fe2000fffe0ff */
[----:B------:R-:W-:Y:S01]  /*1d20*/  IMAD.MOV.U32 R10, RZ, RZ, R8 ;  /* 0x000000ffff0a7224 */ /* 0x000fe200078e0008 */
[----:B------:R-:W-:Y:S01]  /*1d30*/  IADD3.X R13, R13, UR40, R20, P2, !PT ;  /* 0x000000280d0d7c10 */ /* 0x000fe200097fe414 */
[----:B------:R-:W-:Y:S01]  /*1d40*/  IMAD.U32 R19, RZ, RZ, UR16 ;  /* 0x00000010ff137e24 */ /* 0x000fe2000f8e00ff */
[----:B------:R-:W-:Y:S01]  /*1d50*/  UIMAD UR25, UR53, UR17, UR25 ;  /* 0x00000011351972a4 */ /* 0x000fe2000f8e0219 */
[----:B------:R-:W-:Y:S01]  /*1d60*/  IMAD R5, R26, R6, RZ ;  /* 0x000000061a057224 */ /* 0x000fe200078e02ff */
[----:B------:R-:W-:Y:S01]  /*1d70*/  ULDC.64 UR48, c[0x0][0x2b0] ;  /* 0x0000ac0000307ab9 */ /* 0x000fe20000000a00 */
[----:B------:R-:W-:Y:S01]  /*1d80*/  UIMAD.WIDE UR16, UR39, 0x4, UR58 ;  /* 0x00000004271078a5 */ /* 0x000fe2000f8e023a */
[----:B------:R-:W-:Y:S01]  /*1d90*/  IMAD.WIDE.U32 R12, R19, UR53, R12 ;  /* 0x00000035130c7c25 */ /* 0x000fe2000f8e000c */
[----:B------:R-:W-:Y:S01]  /*1da0*/  UIMAD.WIDE UR38, UR38, 0x4, UR48 ;  /* 0x00000004262678a5 */ /* 0x000fe2000f8e0230 */
[----:B------:R-:W-:-:S02]  /*1db0*/  ULDC.64 UR26, c[0x0][0x210] ;  /* 0x00008400001a7ab9 */ /* 0x000fc40000000a00 */
[----:B------:R-:W-:Y:S01]  /*1dc0*/  IMAD.WIDE.U32 R10, R4, R6, R10 ;  /* 0x00000006040a7225 */ /* 0x000fe200078e000a */
[----:B------:R-:W-:Y:S01]  /*1dd0*/  ULDC.64 UR20, c[0x0][0x3e0] ;  /* 0x0000f80000147ab9 */ /* 0x000fe20000000a00 */
[----:B------:R-:W-:Y:S01]  /*1de0*/  UMOV UR19, UR16 ;  /* 0x0000001000137c82 */ /* 0x000fe20008000000 */
[----:B------:R-:W-:Y:S01]  /*1df0*/  LEA R234, P3, R12, UR26, 0x1 ;  /* 0x0000001a0cea7c11 */ /* 0x000fe2000f8608ff */
[----:B------:R-:W-:Y:S01]  /*1e00*/  IMAD R5, R4, R7, R5 ;  /* 0x0000000704057224 */ /* 0x000fe200078e0205 */
[----:B------:R-:W-:Y:S01]  /*1e10*/  LEA R235, P2, R10, UR20, 0x1 ;  /* 0x000000140aeb7c11 */ /* 0x000fe2000f8408ff */
[----:B------:R-:W-:Y:S01]  /*1e20*/  UMOV UR18, UR17 ;  /* 0x0000001100127c82 */ /* 0x000fe20008000000 */
[----:B------:R-:W-:Y:S01]  /*1e30*/  IADD3 R21, R13, UR25, RZ ;  /* 0x000000190d157c10 */ /* 0x000fe2000fffe0ff */
[----:B------:R-:W-:Y:S01]  /*1e40*/  IMAD.IADD R17, R11, 0x1, R5 ;  /* 0x000000010b117824 */ /* 0x000fe200078e0205 */
[----:B------:R-:W-:Y:S01]  /*1e50*/  UIADD3 UR10, UR43, -0x1, URZ ;  /* 0xffffffff2b0a7890 */ /* 0x000fe2000fffe03f */
[C---:B------:R-:W-:Y:S01]  /*1e60*/  VIADD R247, R232.reuse, 0x40 ;  /* 0x00000040e8f77836 */ /* 0x040fe20000000000 */
[----:B------:R-:W-:Y:S01]  /*1e70*/  UMOV UR17, UR38 ;  /* 0x0000002600117c82 */ /* 0x000fe20008000000 */
[----:B------:R-:W-:Y:S01]  /*1e80*/  UMOV UR16, UR39 ;  /* 0x0000002700107c82 */ /* 0x000fe20008000000 */
[----:B------:R-:W-:Y:S01]  /*1e90*/  VIADD R248, R232, 0x80 ;  /* 0x00000080e8f87836 */ /* 0x000fe20000000000 */
[----:B------:R-:W-:-:S02]  /*1ea0*/  LEA.HI.X R236, R12, UR27, R21, 0x1, P3 ;  /* 0x0000001b0cec7c11 */ /* 0x000fc400098f0c15 */
        /* <DEDUP_REMOVED lines=21> */
.L_x_610:
        /* <DEDUP_REMOVED lines=20> */
.L_x_611:
[----:B------:R-:W-:Y:S01]  /*2140*/  UIMAD UR5, UR18, UR12, URZ ;  /* 0x0000000c120572a4 */ /* 0x000fe2000f8e023f */
[----:B------:R-:W-:Y:S01]  /*2150*/  IMAD.U32 R6, RZ, RZ, UR12 ;  /* 0x0000000cff067e24 */ /* 0x000fe2000f8e00ff */
[----:B------:R-:W-:Y:S01]  /*2160*/  UIADD3 UR6, -UR33, UR6, URZ ;  /* 0x0000000621067290 */ /* 0x000fe2000fffe13f */
[----:B------:R-:W-:Y:S01]  /*2170*/  BSSY B0, `(.L_x_612) ;  /* 0x0000023000007945 */ /* 0x000fe20003800000 */
[----:B------:R-:W-:Y:S01]  /*2180*/  UIMAD UR5, UR33, UR13, UR5 ;  /* 0x0000000d210572a4 */ /* 0x000fe2000f8e0205 */
[----:B------:R-:W-:Y:S01]  /*2190*/  IMAD.WIDE.U32 R6, R6, UR33, R232 ;  /* 0x0000002106067c25 */ /* 0x000fe2000f8e00e8 */
[----:B------:R-:W-:Y:S01]  /*21a0*/  USHF.R.S32.HI UR20, URZ, 0x1f, UR53 ;  /* 0x0000001f3f147899 */ /* 0x000fe20008011435 */
[----:B------:R-:W-:Y:S01]  /*21b0*/  ULDC.64 UR14, c[0x0][0x468] ;  /* 0x00011a00000e7ab9 */ /* 0x000fe20000000a00 */
[----:B------:R-:W-:Y:S02]  /*21c0*/  ISETP.GE.AND P5, PT, R4, UR6, PT ;  /* 0x0000000604007c0c */ /* 0x000fe4000bfa6270 */
[----:B------:R-:W-:Y:S01]  /*21d0*/  MOV R5, UR5 ;  /* 0x0000000500057c02 */ /* 0x000fe20008000f00 */
[----:B------:R-:W-:Y:S01]  /*21e0*/  UIMAD UR5, UR20, UR14, URZ ;  /* 0x0000000e140572a4 */ /* 0x000fe2000f8e023f */
[----:B------:R-:W-:Y:S01]  /*21f0*/  IADD3 R8, P0, R6, UR7, RZ ;  /* 0x0000000706087c10 */ /* 0x000fe2000ff1e0ff */
[----:B------:R-:W-:-:S02]  /*2200*/  VIADD R6, R4, 0x20 ;  /* 0x0000002004067836 */ /* 0x000fc40000000000 */
[----:B------:R-:W-:Y:S01]  /*2210*/  UIMAD UR15, UR53, UR15, UR5 ;  /* 0x0000000f350f72a4 */ /* 0x000fe2000f8e0205 */
[----:B------:R-:W-:Y:S02]  /*2220*/  IADD3.X R9, R7, UR19, R5, P0, !PT ;  /* 0x0000001307097c10 */ /* 0x000fe400087fe405 */
        /* <DEDUP_REMOVED lines=11> */
[----:B------:R-:W-:Y:S01]  /*22e0*/  IMAD R5, R4, UR13, R5 ;  /* 0x0000000d04057c24 */ /* 0x000fe2000f8e0205 */
        /* <DEDUP_REMOVED lines=11> */
.L_x_613:
[----:B------:R-:W-:Y:S05]  /*23a0*/  BSYNC B0 ;  /* 0x0000000000007941 */ /* 0x000fea0003800000 */
.L_x_612:
        /* <DEDUP_REMOVED lines=21> */
.L_x_615:
[----:B------:R-:W-:Y:S05]  /*2500*/  BSYNC B0 ;  /* 0x0000000000007941 */ /* 0x000fea0003800000 */
.L_x_614:
        /* <DEDUP_REMOVED lines=34> */
.L_x_617:
[----:B------:R-:W-:Y:S05]  /*2730*/  BSYNC B0 ;  /* 0x0000000000007941 */ /* 0x000fea0003800000 */
.L_x_616:
        /* <DEDUP_REMOVED lines=23> */
.L_x_609:
        /* <DEDUP_REMOVED lines=53> */
.L_x_620:
[----:B------:R-:W-:Y:S05]  /*2c00*/  BSYNC B0 ;  /* 0x0000000000007941 */ /* 0x000fea0003800000 */
.L_x_619:
        /* <DEDUP_REMOVED lines=16> */
[C---:B------:R-:W-:Y:S01]  /*2d10*/  @!P4 LEA R10, P1, R6.reuse, R235, 0x6 ;  /* 0x000000eb060ac211 */ /* 0x040fe200078230ff */
        /* <DEDUP_REMOVED lines=28> */
.L_x_622:
[----:B------:R-:W-:Y:S05]  /*2ee0*/  BSYNC B0 ;  /* 0x0000000000007941 */ /* 0x000fea0003800000 */
.L_x_621:
        /* <DEDUP_REMOVED lines=44> */
.L_x_624:
[----:B------:R-:W-:Y:S05]  /*31b0*/  BSYNC B0 ;  /* 0x0000000000007941 */ /* 0x000fea0003800000 */
.L_x_623:
        /* <DEDUP_REMOVED lines=47> */
.L_x_626:
[----:B------:R-:W-:Y:S05]  /*34b0*/  BSYNC B0 ;  /* 0x0000000000007941 */ /* 0x000fea0003800000 */
.L_x_625:
[----:B------:R-:W-:Y:S01]  /*34c0*/  UIADD3 UR11, -UR33, UR6, URZ ;  /* 0x00000006210b7290 */ /* 0x000fe2000fffe13f */
[----:B--23--:R-:W-:Y:S01]  /*34d0*/  IMAD.WIDE.U32 R6, R23, UR33, R232 ;  /* 0x0000002117067c25 */ /* 0x00cfe2000f8e00e8 */
[----:B------:R-:W-:Y:S01]  /*34e0*/  UIMAD UR20, UR28, UR12, URZ ;  /* 0x0000000c1c1472a4 */ /* 0x000fe2000f8e023f */
[----:B------:R-:W-:Y:S01]  /*34f0*/  BSSY B0, `(.L_x_627) ;  /* 0x0000042000007945 */ /* 0x000fe20003800000 */
[----:B------:R-:W-:Y:S02]  /*3500*/  ISETP.GE.AND P6, PT, R246, UR5, PT ;  /* 0x00000005f6007c0c */ /* 0x000fe4000bfc6270 */
[----:B------:R-:W-:Y:S01]  /*3510*/  ISETP.GE.AND P4, PT, R4, UR11, PT ;  /* 0x0000000b04007c0c */ /* 0x000fe2000bf86270 */
[----:B------:R-:W-:Y:S01]  /*3520*/  UIMAD UR20, UR33, UR13, UR20 ;  /* 0x0000000d211472a4 */ /* 0x000fe2000f8e0214 */
[----:B------:R-:W-:Y:S02]  /*3530*/  IADD3 R10, P0, R6, UR32, RZ ;  /* 0x00000020060a7c10 */ /* 0x000fe4000ff1e0ff */
[----:B------:R-:W-:-:S03]  /*3540*/  IADD3 R6, R246, 0x8, RZ ;  /* 0x00000008f6067810 */ /* 0x000fc60007ffe0ff */
[----:B------:R-:W-:Y:S01]  /*3550*/  IMAD.U32 R5, RZ, RZ, UR20 ;  /* 0x00000014ff057e24 */ /* 0x000fe2000f8e00ff */
[----:B------:R-:W-:Y:S01]  /*3560*/  ULDC.64 UR20, c[0x0][0x260] ;  /* 0x0000980000147ab9 */ /* 0x000fe20000000a00 */
[----:B------:R-:W-:-:S03]  /*3570*/  ISETP.GE.AND P5, PT, R6, UR5, PT ;  /* 0x0000000506007c0c */ /* 0x000fc6000bfa6270 */
        /* <DEDUP_REMOVED lines=57> */
.L_x_628:
[----:B------:R-:W-:Y:S05]  /*3910*/  BSYNC B0 ;  /* 0x0000000000007941 */ /* 0x000fea0003800000 */
.L_x_627:
        /* <DEDUP_REMOVED lines=59> */
.L_x_630:
[----:B------:R-:W-:Y:S05]  /*3cd0*/  BSYNC B0 ;  /* 0x0000000000007941 */ /* 0x000fea0003800000 */
.L_x_629:
[----:B------:R-:W-:Y:S01]  /*3ce0*/  UIMAD UR5, UR28, UR14, URZ ;  /* 0x0000000e1c0572a4 */ /* 0x000fe2000f8e023f */
[----:B-1-3--:R-:W-:Y:S01]  /*3cf0*/  IMAD.WIDE.U32 R6, R19, UR33, R232 ;  /* 0x0000002113067c25 */ /* 0x00afe2000f8e00e8 */
[----:B------:R1:W-:Y:S01]  /*3d00*/  @P4 STS.128 [R230+0x18000], RZ ;  /* 0x018000ffe6004388 */ /* 0x0003e20000000c00 */
[----:B------:R-:W-:Y:S01]  /*3d10*/  ULDC.64 UR12, c[0x0][0x268] ;  /* 0x00009a00000c7ab9 */ /* 0x000fe20000000a00 */
[----:B------:R-:W-:Y:S01]  /*3d20*/  UIMAD UR5, UR33, UR15, UR5 ;  /* 0x0000000f210572a4 */ /* 0x000fe2000f8e0205 */
[----:B------:R-:W-:Y:S01]  /*3d30*/  IMAD R5, R25, UR12, RZ ;  /* 0x0000000c19057c24 */ /* 0x000fe2000f8e02ff */
[----:B------:R1:W-:Y:S01]  /*3d40*/  @P4 STS.128 [R230+0x1a000], RZ ;  /* 0x01a000ffe6004388 */ /* 0x0003e20000000c00 */
[----:B------:R-:W-:Y:S01]  /*3d50*/  IADD3 R10, P0, R6, UR34, RZ ;  /* 0x00000022060a7c10 */ /* 0x000fe2000ff1e0ff */
[----:B------:R-:W-:Y:S01]  /*3d60*/  BSSY B0, `(.L_x_631) ;  /* 0x0000038000007945 */ /* 0x000fe20003800000 */
[----:B------:R-:W-:Y:S01]  /*3d70*/  IMAD R16, R18, UR13, R5 ;  /* 0x0000000d12107c24 */ /* 0x000fe2000f8e0205 */
[----:B------:R1:W-:Y:S01]  /*3d80*/  @P4 STS.128 [R230+0x1c000], RZ ;  /* 0x01c000ffe6004388 */ /* 0x0003e20000000c00 */
[----:B------:R-:W-:-:S03]  /*3d90*/  MOV R6, UR5 ;  /* 0x0000000500067c02 */ /* 0x000fc60008000f00 */
[----:B------:R1:W-:Y:S01]  /*3da0*/  @P4 STS.128 [R230+0x1e000], RZ ;  /* 0x01e000ffe6004388 */ /* 0x0003e20000000c00 */
[----:B------:R-:W-:-:S03]  /*3db0*/  IADD3.X R11, R7, UR36, R6, P0, !PT ;  /* 0x00000024070b7c10 */ /* 0x000fc600087fe406 */
[----:B------:R-:W-:-:S05]  /*3dc0*/  IMAD.WIDE.U32 R10, R18, UR12, R10 ;  /* 0x0000000c120a7c25 */ /* 0x000fca000f8e000a */
[----:B------:R-:W-:Y:S01]  /*3dd0*/  IADD3 R17, R11, R16, RZ ;  /* 0x000000100b117210 */ /* 0x000fe20007ffe0ff */
[----:B------:R-:W-:Y:S06]  /*3de0*/  @P4 BRA `(.L_x_632) ;  /* 0x0000000000bc4947 */ /* 0x000fec0003800000 */
        /* <DEDUP_REMOVED lines=47> */
.L_x_632:
[----:B------:R-:W-:Y:S05]  /*40e0*/  BSYNC B0 ;  /* 0x0000000000007941 */ /* 0x000fea0003800000 */
.L_x_631:
        /* <DEDUP_REMOVED lines=57> */
.L_x_634:
[----:B------:R-:W-:Y:S05]  /*4480*/  BSYNC B0 ;  /* 0x0000000000007941 */ /* 0x000fea0003800000 */
.L_x_633:
[----:B------:R-:W-:Y:S01]  /*4490*/  ULDC.64 UR14, c[0x0][0x3c8] ;  /* 0x0000f200000e7ab9 */ /* 0x000fe20000000a00 */
[----:B------:R-:W-:Y:S01]  /*44a0*/  USHF.R.S32.HI UR11, URZ, 0x1f, UR53 ;  /* 0x0000001f3f0b7899 */ /* 0x000fe20008011435 */
[----:B------:R-:W0:Y:S01]  /*44b0*/  LDGDEPBAR ;  /* 0x00000000000079af */ /* 0x000e220000000000 */
[----:B------:R-:W-:Y:S01]  /*44c0*/  UISETP.NE.U32.AND UP1, UPT, UR14, URZ, UPT ;  /* 0x0000003f0e00728c */ /* 0x000fe2000bf25070 */
[----:B-1-3--:R-:W-:Y:S01]  /*44d0*/  SHF.R.S32.HI R7, RZ, 0x1f, R246 ;  /* 0x0000001fff077819 */ /* 0x00afe200000114f6 */
[----:B------:R-:W-:Y:S01]  /*44e0*/  IMAD.MOV.U32 R242, RZ, RZ, 0x7f800000 ;  /* 0x7f800000fff27424 */ /* 0x000fe200078e00ff */
[----:B------:R-:W-:Y:S01]  /*44f0*/  ULDC UR25, c[0x0][0x2d0] ;  /* 0x0000b40000197ab9 */ /* 0x000fe20000000800 */
[----:B------:R-:W-:Y:S01]  /*4500*/  UISETP.NE.AND.EX UP1, UPT, UR15, URZ, UPT, UP1 ;  /* 0x0000003f0f00728c */ /* 0x000fe2000bf25310 */
[----:B------:R-:W-:Y:S01]  /*4510*/  IMAD.MOV.U32 R243, RZ, RZ, 0x7f800000 ;  /* 0x7f800000fff37424 */ /* 0x000fe200078e00ff */
[----:B------:R-:W-:-:S04]  /*4520*/  ULDC UR27, c[0x0][0x398] ;  /* 0x0000e600001b7ab9 */ /* 0x000fc80000000800 */
[----:B------:R-:W-:-:S05]  /*4530*/  PLOP3.LUT P0, PT, PT, PT, UP1, 0x80, 0x0 ;  /* 0x000000000000781c */ /* 0x000fca0003f0f018 */
[----:B------:R-:W-:Y:S01]  /*4540*/  @UP1 ULDC.64 UR20, c[0x0][0x3d0] ;  /* 0x0000f40000141ab9 */ /* 0x000fe20000000a00 */
[----:B------:R-:W-:Y:S01]  /*4550*/  @UP1 UMOV UR12, UR53 ;  /* 0x00000035000c1c82 */ /* 0x000fe20008000000 */
[----:B------:R-:W-:Y:S01]  /*4560*/  @UP1 UIMAD UR5, UR54, UR20, URZ ;  /* 0x00000014360512a4 */ /* 0x000fe2000f8e023f */
[----:B------:R-:W-:Y:S02]  /*4570*/  @UP1 UMOV UR13, UR11 ;  /* 0x0000000b000d1c82 */ /* 0x000fe40008000000 */
[----:B------:R-:W-:Y:S02]  /*4580*/  @UP1 UIMAD.WIDE.U32 UR12, UR45, UR20, UR12 ;  /* 0x000000142d0c12a5 */ /* 0x000fe4000f8e000c */
[----:B------:R-:W-:Y:S02]  /*4590*/  @UP1 UIMAD UR5, UR45, UR21, UR5 ;  /* 0x000000152d0512a4 */ /* 0x000fe4000f8e0205 */
[----:B------:R-:W-:Y:S02]  /*45a0*/  @UP1 ULEA UR14, UP0, UR12, UR14, 0x2 ;  /* 0x0000000e0c0e1291 */ /* 0x000fe4000f80103f */
[----:B------:R-:W-:-:S02]  /*45b0*/  @UP1 UIADD3 UR5, UR13, UR5, URZ ;  /* 0x000000050d051290 */ /* 0x000fc4000fffe03f */
[----:B------:R-:W-:Y:S02]  /*45c0*/  UIADD3 UR33, UR33, UR7, URZ ;  /* 0x0000000721217290 */ /* 0x000fe4000fffe03f */
[----:B------:R-:W-:Y:S01]  /*45d0*/  @UP1 ULEA.HI.X UR15, UR12, UR15, UR5, 0x2, UP0 ;  /* 0x0000000f0c0f1291 */ /* 0x000fe200080f1405 */
[----:B------:R-:W-:Y:S01]  /*45e0*/  IMAD.U32 R4, RZ, RZ, UR14 ;  /* 0x0000000eff047e24 */ /* 0x000fe2000f8e00ff */
[----:B------:R-:W-:Y:S01]  /*45f0*/  CS2R R190, SRZ ;  /* 0x0000000000be7805 */ /* 0x000fe2000001ff00 */
[----:B------:R-:W-:Y:S01]  /*4600*/  @UP1 ULDC UR5, c[0x0][0x2e8] ;  /* 0x0000ba0000051ab9 */ /* 0x000fe20000000800 */
[----:B------:R-:W-:Y:S01]  /*4610*/  IMAD.SHL.U32 R245, R246, 0x4, RZ ;  /* 0x00000004f6f57824 */ /* 0x000fe200078e00ff */
[----:B------:R-:W-:Y:S01]  /*4620*/  CS2R R188, SRZ ;  /* 0x0000000000bc7805 */ /* 0x000fe2000001ff00 */
[----:B------:R-:W-:Y:S01]  /*4630*/  IMAD.U32 R5, RZ, RZ, UR15 ;  /* 0x0000000fff057e24 */ /* 0x000fe2000f8e00ff */
[----:B------:R-:W-:Y:S02]  /*4640*/  CS2R R194, SRZ ;  /* 0x0000000000c27805 */ /* 0x000fe4000001ff00 */
[----:B------:R-:W-:-:S02]  /*4650*/  CS2R R192, SRZ ;  /* 0x0000000000c07805 */ /* 0x000fc4000001ff00 */
[----:B------:R-:W-:Y:S02]  /*4660*/  CS2R R186, SRZ ;  /* 0x0000000000ba7805 */ /* 0x000fe4000001ff00 */
[----:B------:R-:W-:Y:S01]  /*4670*/  CS2R R184, SRZ ;  /* 0x0000000000b87805 */ /* 0x000fe2000001ff00 */
[----:B------:R1:W3:Y:S01]  /*4680*/  @P0 LDG.E R6, desc[UR8][R4.64] ;  /* 0x0000000804060981 */ /* 0x0002e2000c1e1900 */
        /* <DEDUP_REMOVED lines=24> */
[C---:B-1----:R-:W-:Y:S01]  /*4810*/  IMAD.SHL.U32 R4, R246.reuse, 0x4, RZ ;  /* 0x00000004f6047824 */ /* 0x042fe200078e00ff */
[----:B------:R-:W-:Y:S02]  /*4820*/  SHF.L.U64.HI R5, R246, 0x2, R7 ;  /* 0x00000002f6057819 */ /* 0x000fe40000010207 */
[----:B------:R-:W-:Y:S02]  /*4830*/  CS2R R134, SRZ ;  /* 0x0000000000867805 */ /* 0x000fe4000001ff00 */
[----:B------:R-:W-:Y:S02]  /*4840*/  CS2R R132, SRZ ;  /* 0x0000000000847805 */ /* 0x000fe4000001ff00 */
[----:B------:R-:W-:-:S02]  /*4850*/  CS2R R78, SRZ ;  /* 0x00000000004e7805 */ /* 0x000fc4000001ff00 */
[----:B------:R-:W-:Y:S02]  /*4860*/  IADD3 R4, P1, R4, UR17, RZ ;  /* 0x0000001104047c10 */ /* 0x000fe4000ff3e0ff */
[----:B------:R-:W-:Y:S02]  /*4870*/  CS2R R76, SRZ ;  /* 0x00000000004c7805 */ /* 0x000fe4000001ff00 */
[----:B------:R-:W-:Y:S02]  /*4880*/  CS2R R82, SRZ ;  /* 0x0000000000527805 */ /* 0x000fe4000001ff00 */
[----:B------:R-:W-:Y:S02]  /*4890*/  CS2R R80, SRZ ;  /* 0x0000000000507805 */ /* 0x000fe4000001ff00 */
[----:B------:R-:W-:Y:S02]  /*48a0*/  IADD3.X R5, R5, UR16, RZ, P1, !PT ;  /* 0x0000001005057c10 */ /* 0x000fe40008ffe4ff */
[----:B------:R-:W-:-:S02]  /*48b0*/  CS2R R74, SRZ ;  /* 0x00000000004a7805 */ /* 0x000fc4000001ff00 */
[----:B------:R-:W-:Y:S02]  /*48c0*/  CS2R R72, SRZ ;  /* 0x0000000000487805 */ /* 0x000fe4000001ff00 */
[----:B------:R-:W-:Y:S02]  /*48d0*/  CS2R R70, SRZ ;  /* 0x0000000000467805 */ /* 0x000fe4000001ff00 */
[----:B------:R-:W-:Y:S01]  /*48e0*/  CS2R R68, SRZ ;  /* 0x0000000000447805 */ /* 0x000fe2000001ff00 */
[----:B------:R-:W5:Y:S01]  /*48f0*/  @!P6 LDG.E R242, desc[UR8][R4.64] ;  /* 0x0000000804f2e981 */ /* 0x000f62000c1e1900 */
[----:B------:R-:W-:Y:S02]  /*4900*/  CS2R R62, SRZ ;  /* 0x00000000003e7805 */ /* 0x000fe4000001ff00 */
[----:B------:R-:W-:Y:S02]  /*4910*/  CS2R R60, SRZ ;  /* 0x00000000003c7805 */ /* 0x000fe4000001ff00 */
[----:B------:R-:W-:Y:S01]  /*4920*/  CS2R R66, SRZ ;  /* 0x0000000000427805 */ /* 0x000fe2000001ff00 */
[----:B------:R1:W5:Y:S01]  /*4930*/  @!P5 LDG.E R243, desc[UR8][R4.64+0x20] ;  /* 0x0000200804f3d981 */ /* 0x000362000c1e1900 */
[----:B------:R-:W-:Y:S01]  /*4940*/  UIADD3 UR26, -UR6, 0x40, UR33 ;  /* 0x00000040061a7890 */ /* 0x000fe2000fffe121 */
        /* <DEDUP_REMOVED lines=20> */
[----:B------:R-:W-:Y:S01]  /*4a90*/  ULDC UR28, c[0x0][0x394] ;  /* 0x0000e500001c7ab9 */ /* 0x000fe20000000800 */
[----:B------:R-:W-:Y:S02]  /*4aa0*/  CS2R R20, SRZ ;  /* 0x0000000000147805 */ /* 0x000fe4000001ff00 */
[----:B------:R-:W-:Y:S01]  /*4ab0*/  SHF.L.U64.HI R244, R246, 0x2, R7 ;  /* 0x00000002f6f47819 */ /* 0x000fe20000010207 */
[----:B-1----:R-:W3:Y:S01]  /*4ac0*/  @P0 MUFU.RCP R4, UR5 ;  /* 0x0000000500040d08 */ /* 0x002ee20008001000 */
[----:B------:R-:W-:Y:S01]  /*4ad0*/  UMOV UR5, URZ ;  /* 0x0000003f00057c82 */ /* 0x000fe20008000000 */
[----:B------:R-:W-:Y:S01]  /*4ae0*/  UMOV UR13, UR28 ;  /* 0x0000001c000d7c82 */ /* 0x000fe20008000000 */
[----:B------:R-:W-:Y:S01]  /*4af0*/  UIADD3 UR26, UR26, -UR46, URZ ;  /* 0x8000002e1a1a7290 */ /* 0x000fe2000fffe03f */
[----:B------:R-:W-:Y:S01]  /*4b00*/  ULDC UR28, c[0x0][0x2dc] ;  /* 0x0000b700001c7ab9 */ /* 0x000fe20000000800 */
[----:B------:R-:W-:Y:S01]  /*4b10*/  ULDC UR21, c[0x0][0x2ec] ;  /* 0x0000bb0000157ab9 */ /* 0x000fe20000000800 */
[----:B---3--:R-:W-:-:S05]  /*4b20*/  @P0 FMUL.FTZ R4, R6, R4 ;  /* 0x0000000406040220 */ /* 0x008fca0000410000 */
[----:B------:R-:W-:-:S13]  /*4b30*/  @P0 R2UR UR11, R4 ;  /* 0x00000000040b02ca */ /* 0x000fda00000e0000 */
[----:B------:R-:W-:-:S05]  /*4b40*/  @UP1 UMOV UR5, UR11 ;  /* 0x0000000b00051c82 */ /* 0x000fca0008000000 */
.L_x_639:
[----:B------:R-:W0:Y:S01]  /*4b50*/  LDGDEPBAR ;  /* 0x00000000000079af */ /* 0x000e220000000000 */
[----:B------:R-:W-:Y:S01]  /*4b60*/  IADD3 R112, P0, R245, UR19, RZ ;  /* 0x00000013f5707c10 */ /* 0x000fe2000ff1e0ff */
[----:B------:R-:W-:Y:S01]  /*4b70*/  USHF.L.U32 UR11, UR10, 0x6, URZ ;  /* 0x000000060a0b7899 */ /* 0x000fe2000800063f */
[----:B------:R-:W-:Y:S02]  /*4b80*/  UMOV UR12, UR57 ;  /* 0x00000039000c7c82 */ /* 0x000fe40008000000 */
[----:B------:R-:W-:Y:S01]  /*4b90*/  IADD3.X R113, R244, UR18, RZ, P0, !PT ;  /* 0x00000012f4717c10 */ /* 0x000fe200087fe4ff */
[----:B------:R-:W-:Y:S01]  /*4ba0*/  UISETP.GE.AND UP0, UPT, UR11, UR26, UPT ;  /* 0x0000001a0b00728c */ /* 0x000fe2000bf06270 */
[----:B------:R-:W-:Y:S04]  /*4bb0*/  DEPBAR.LE SB0, 0x0 ;  /* 0x000080000000791a */ /* 0x000fe80000000000 */
[----:B------:R-:W-:Y:S06]  /*4bc0*/  BAR.SYNC.DEFER_BLOCKING 0x0 ;  /* 0x0000000000007b1d */ /* 0x000fec0000010000 */
[----:B------:R-:W-:Y:S04]  /*4bd0*/  LDSM.16.M88.4 R16, [R218] ;  /* 0x00000000da10783b */ /* 0x000fe80000000200 */
[----:B-1----:R-:W1:Y:S04]  /*4be0*/  LDSM.16.M88.4 R8, [R3+UR4+0x10000] ;  /* 0x010000040308783b */ /* 0x002e680008000200 */
[----:B------:R-:W3:Y:S04]  /*4bf0*/  LDSM.16.M88.4 R84, [R3+UR4+0x10800] ;  /* 0x010800040354783b */ /* 0x000ee80008000200 */
[----:B------:R-:W-:Y:S04]  /*4c00*/  LDSM.16.M88.4 R88, [R220] ;  /* 0x00000000dc58783b */ /* 0x000fe80000000200 */
[----:B------:R-:W2:Y:S04]  /*4c10*/  LDSM.16.M88.4 R92, [R2] ;  /* 0x00000000025c783b */ /* 0x000ea80000000200 */
[----:B------:R-:W4:Y:S04]  /*4c20*/  LDSM.16.M88.4 R96, [R2+0x800] ;  /* 0x000800000260783b */ /* 0x000f280000000200 */
[----:B------:R-:W-:Y:S04]  /*4c30*/  LDSM.16.M88.4 R100, [R223] ;  /* 0x00000000df64783b */ /* 0x000fe80000000200 */
[----:B------:R-:W4:Y:S04]  /*4c40*/  LDSM.16.M88.4 R104, [R217] ;  /* 0x00000000d968783b */ /* 0x000f280000000200 */
[----:B------:R-:W-:Y:S04]  /*4c50*/  LDSM.16.M88.4 R108, [R216] ;  /* 0x00000000d86c783b */ /* 0x000fe80000000200 */
[----:B-----5:R2:W5:Y:S01]  /*4c60*/  LDG.E R114, desc[UR8][R112.64] ;  /* 0x0000000870727981 */ /* 0x020562000c1e1900 */
[C---:B-1----:R-:W-:Y:S06]  /*4c70*/  HMMA.16816.F32 R4, R16.reuse, R8, RZ ;  /* 0x000000081004723c */ /* 0x042fec00000018ff */
[C---:B------:R-:W-:Y:S06]  /*4c80*/  HMMA.16816.F32 R8, R16.reuse, R10, RZ ;  /* 0x0000000a1008723c */ /* 0x040fec00000018ff */
[C---:B---3--:R-:W-:Y:S01]  /*4c90*/  HMMA.16816.F32 R12, R16.reuse, R84, RZ ;  /* 0x00000054100c723c */ /* 0x048fe200000018ff */
[----:B------:R1:W5:Y:S05]  /*4ca0*/  LDG.E R112, desc[UR8][R112.64+0x20] ;  /* 0x0000200870707981 */ /* 0x00036a000c1e1900 */
[----:B------:R-:W-:Y:S01]  /*4cb0*/  HMMA.16816.F32 R16, R16, R86, RZ ;  /* 0x000000561010723c */ /* 0x000fe200000018ff */
[----:B------:R-:W3:Y:S05]  /*4cc0*/  LDSM.16.M88.4 R84, [R217+0x800] ;  /* 0x00080000d954783b */ /* 0x000eea0000000200 */
[C---:B--2---:R-:W-:Y:S06]  /*4cd0*/  HMMA.16816.F32 R4, R88.reuse, R92, R4 ;  /* 0x0000005c5804723c */ /* 0x044fec0000001804 */
[C---:B------:R-:W-:Y:S01]  /*4ce0*/  HMMA.16816.F32 R8, R88.reuse, R94, R8 ;  /* 0x0000005e5808723c */ /* 0x040fe20000001808 */
[----:B------:R-:W2:Y:S05]  /*4cf0*/  LDSM.16.M88.4 R92, [R222] ;  /* 0x00000000de5c783b */ /* 0x000eaa0000000200 */
[C---:B----4-:R-:W-:Y:S06]  /*4d00*/  HMMA.16816.F32 R12, R88.reuse, R96, R12 ;  /* 0x00000060580c723c */ /* 0x050fec000000180c */
[----:B------:R-:W-:Y:S01]  /*4d10*/  HMMA.16816.F32 R16, R88, R98, R16 ;  /* 0x000000625810723c */ /* 0x000fe20000001810 */
[----:B------:R-:W4:Y:S04]  /*4d20*/  LDSM.16.M88.4 R88, [R216+0x800] ;  /* 0x00080000d858783b */ /* 0x000f280000000200 */
[----:B------:R-:W-:Y:S01]  /*4d30*/  LDSM.16.M88.4 R96, [R218+0x2000] ;  /* 0x00200000da60783b */ /* 0x000fe20000000200 */
[C---:B------:R-:W-:Y:S06]  /*4d40*/  HMMA.16816.F32 R4, R100.reuse, R104, R4 ;  /* 0x000000686404723c */ /* 0x040fec0000001804 */
[C---:B------:R-:W-:Y:S01]  /*4d50*/  HMMA.16816.F32 R8, R100.reuse, R106, R8 ;  /* 0x0000006a6408723c */ /* 0x040fe20000001808 */
[----:B------:R-:W1:Y:S05]  /*4d60*/  LDSM.16.M88.4 R104, [R3+UR4+0x12000] ;  /* 0x012000040368783b */ /* 0x000e6a0008000200 */
[C---:B---3--:R-:W-:Y:S06]  /*4d70*/  HMMA.16816.F32 R12, R100.reuse, R84, R12 ;  /* 0x00000054640c723c */ /* 0x048fec000000180c */
[----:B------:R-:W-:Y:S01]  /*4d80*/  HMMA.16816.F32 R16, R100, R86, R16 ;  /* 0x000000566410723c */ /* 0x000fe20000001810 */
[----:B------:R-:W3:Y:S04]  /*4d90*/  LDSM.16.M88.4 R84, [R3+UR4+0x12800] ;  /* 0x012800040354783b */ /* 0x000ee80008000200 */
[----:B------:R-:W-:Y:S01]  /*4da0*/  LDSM.16.M88.4 R100, [R220+0x2000] ;  /* 0x00200000dc64783b */ /* 0x000fe20000000200 */
[C---:B--2---:R-:W-:Y:S06]  /*4db0*/  HMMA.16816.F32 R4, R92.reuse, R108, R4 ;  /* 0x0000006c5c04723c */ /* 0x044fec0000001804 */
[C---:B------:R-:W-:Y:S01]  /*4dc0*/  HMMA.16816.F32 R8, R92.reuse, R110, R8 ;  /* 0x0000006e5c08723c */ /* 0x040fe20000001808 */
[----:B------:R-:W2:Y:S05]  /*4dd0*/  LDSM.16.M88.4 R108, [R2+0x2000] ;  /* 0x00200000026c783b */ /* 0x000eaa0000000200 */
[C---:B----4-:R-:W-:Y:S06]  /*4de0*/  HMMA.16816.F32 R12, R92.reuse, R88, R12 ;  /* 0x000000585c0c723c */ /* 0x050fec000000180c */
[----:B------:R-:W-:Y:S01]  /*4df0*/  HMMA.16816.F32 R16, R92, R90, R16 ;  /* 0x0000005a5c10723c */ /* 0x000fe20000001810 */
[----:B------:R-:W4:Y:S04]  /*4e00*/  LDSM.16.M88.4 R88, [R2+0x2800] ;  /* 0x002800000258783b */ /* 0x000f280000000200 */
[----:B------:R-:W-:Y:S01]  /*4e10*/  LDSM.16.M88.4 R92, [R223+0x2000] ;  /* 0x00200000df5c783b */ /* 0x000fe20000000200 */
[C---:B-1----:R-:W-:Y:S06]  /*4e20*/  HMMA.16816.F32 R4, R96.reuse, R104, R4 ;  /* 0x000000686004723c */ /* 0x042fec0000001804 */
[C---:B------:R-:W-:Y:S01]  /*4e30*/  HMMA.16816.F32 R8, R96.reuse, R106, R8 ;  /* 0x0000006a6008723c */ /* 0x040fe20000001808 */
[----:B------:R-:W1:Y:S05]  /*4e40*/  LDSM.16.M88.4 R104, [R217+0x2000] ;  /* 0x00200000d968783b */ /* 0x000e6a0000000200 */
[C---:B---3--:R-:W-:Y:S06]  /*4e50*/  HMMA.16816.F32 R12, R96.reuse, R84, R12 ;  /* 0x00000054600c723c */ /* 0x048fec000000180c */
[----:B------:R-:W-:Y:S01]  /*4e60*/  HMMA.16816.F32 R16, R96, R86, R16 ;  /* 0x000000566010723c */ /* 0x000fe20000001810 */
[----:B------:R-:W3:Y:S04]  /*4e70*/  LDSM.16.M88.4 R84, [R217+0x2800] ;  /* 0x00280000d954783b */ /* 0x000ee80000000200 */
        /* <DEDUP_REMOVED lines=62> */
[----:B------:R-:W4:Y:S05]  /*5260*/  LDSM.16.M88.4 R88, [R216+0x6800] ;  /* 0x00680000d858783b */ /* 0x000f2a0000000200 */
[C---:B-1----:R-:W-:Y:S06]  /*5270*/  HMMA.16816.F32 R4, R100.reuse, R104, R4 ;  /* 0x000000686404723c */ /* 0x042fec0000001804 */
[C---:B------:R-:W-:Y:S06]  /*5280*/  HMMA.16816.F32 R8, R100.reuse, R106, R8 ;  /* 0x0000006a6408723c */ /* 0x040fec0000001808 */
[C---:B---3--:R-:W-:Y:S06]  /*5290*/  HMMA.16816.F32 R12, R100.reuse, R84, R12 ;  /* 0x00000054640c723c */ /* 0x048fec000000180c */
[----:B------:R-:W-:Y:S01]  /*52a0*/  HMMA.16816.F32 R16, R100, R86, R16 ;  /* 0x000000566410723c */ /* 0x000fe20000001810 */
[----:B------:R-:W-:Y:S04]  /*52b0*/  IMAD.U32 R85, RZ, RZ, UR23 ;  /* 0x00000017ff557e24 */ /* 0x000fe8000f8e00ff */
[----:B------:R-:W-:Y:S01]  /*52c0*/  IMAD R85, R85, 0x40, R252 ;  /* 0x0000004055557824 */ /* 0x000fe200078e02fc */
[C---:B--2---:R-:W-:Y:S05]  /*52d0*/  HMMA.16816.F32 R4, R92.reuse, R108, R4 ;  /* 0x0000006c5c04723c */ /* 0x044fea0000001804 */
[----:B------:R-:W-:Y:S01]  /*52e0*/  IADD3 R84, R246, -UR7, -R85 ;  /* 0x80000007f6547c10 */ /* 0x000fe2000fffe855 */
[C---:B------:R-:W-:Y:S05]  /*52f0*/  HMMA.16816.F32 R8, R92.reuse, R110, R8 ;  /* 0x0000006e5c08723c */ /* 0x040fea0000001808 */
[----:B------:R-:W-:Y:S01]  /*5300*/  VIADD R84, R84, UR6 ;  /* 0x0000000654547c36 */ /* 0x000fe20008000000 */
[C---:B----4-:R-:W-:Y:S05]  /*5310*/  HMMA.16816.F32 R12, R92.reuse, R88, R12 ;  /* 0x000000585c0c723c */ /* 0x050fea000000180c */
[----:B------:R-:W-:Y:S01]  /*5320*/  VIADD R84, R84, UR11 ;  /* 0x0000000b54547c36 */ /* 0x000fe20008000000 */
[----:B------:R-:W-:Y:S05]  /*5330*/  HMMA.16816.F32 R16, R92, R90, R16 ;  /* 0x0000005a5c10723c */ /* 0x000fea0000001810 */
[----:B------:R-:W-:Y:S01]  /*5340*/  IABS R101, R84 ;  /* 0x0000005400657213 */ /* 0x000fe20000000000 */
[C---:B------:R-:W-:Y:S02]  /*5350*/  VIADD R86, R84.reuse, 0x7 ;  /* 0x0000000754567836 */ /* 0x040fe40000000000 */
[----:B------:R-:W-:Y:S03]  /*5360*/  VIADD R87, R84, 0x8 ;  /* 0x0000000854577836 */ /* 0x000fe60000000000 */
[----:B------:R-:W-:Y:S01]  /*5370*/  ISETP.GE.AND P0, PT, R86, RZ, PT ;  /* 0x000000ff5600720c */ /* 0x000fe20003f06270 */
[C---:B------:R-:W-:Y:S01]  /*5380*/  VIADD R97, R84.reuse, 0xffffffe7 ;  /* 0xffffffe754617836 */ /* 0x040fe20000000000 */
[----:B------:R-:W-:Y:S01]  /*5390*/  ISETP.GE.AND P1, PT, R87, RZ, PT ;  /* 0x000000ff5700720c */ /* 0x000fe20003f26270 */
[C---:B------:R-:W-:Y:S01]  /*53a0*/  VIADD R88, R84.reuse, 0xffffffff ;  /* 0xffffffff54587836 */ /* 0x040fe20000000000 */
[----:B------:R-:W-:Y:S01]  /*53b0*/  I2FP.F32.S32 R90, R101 ;  /* 0x00000065005a7245 */ /* 0x000fe20000201400 */
[C---:B------:R-:W-:Y:S02]  /*53c0*/  VIADD R96, R84.reuse, 0xfffffff8 ;  /* 0xfffffff854607836 */ /* 0x040fe40000000000 */
[----:B------:R-:W-:Y:S01]  /*53d0*/  VIADD R89, R84, 0xfffffff7 ;  /* 0xfffffff754597836 */ /* 0x000fe20000000000 */
[----:B------:R-:W-:Y:S01]  /*53e0*/  ISETP.GE.AND P6, PT, R88, RZ, PT ;  /* 0x000000ff5800720c */ /* 0x000fe20003fc6270 */
[----:B------:R-:W-:Y:S01]  /*53f0*/  VIADD R100, R84, 0xfffffff0 ;  /* 0xfffffff054647836 */ /* 0x000fe20000000000 */
[----:B------:R-:W-:Y:S01]  /*5400*/  ISETP.GE.AND P5, PT, R96, RZ, PT ;  /* 0x000000ff6000720c */ /* 0x000fe20003fa6270 */
[C---:B------:R-:W-:Y:S01]  /*5410*/  VIADD R99, R84.reuse, 0xffffffef ;  /* 0xffffffef54637836 */ /* 0x040fe20000000000 */
[----:B------:R-:W-:Y:S01]  /*5420*/  ISETP.GE.AND P4, PT, R89, RZ, PT ;  /* 0x000000ff5900720c */ /* 0x000fe20003f86270 */
[C---:B------:R-:W-:Y:S01]  /*5430*/  VIADD R98, R84.reuse, 0xffffffe8 ;  /* 0xffffffe854627836 */ /* 0x040fe20000000000 */
[----:B------:R-:W-:Y:S01]  /*5440*/  @!P0 IADD3 R86, -R84, -0x7, RZ ;  /* 0xfffffff954568810 */ /* 0x000fe20007ffe1ff */
[C---:B------:R-:W-:Y:S01]  /*5450*/  FFMA.FTZ R4, R90.reuse, -UR5, R4 ;  /* 0x800000055a047c23 */ /* 0x040fe20008010004 */
[----:B------:R-:W-:Y:S01]  /*5460*/  ISETP.GE.AND P0, PT, R97, RZ, PT ;  /* 0x000000ff6100720c */ /* 0x000fe20003f06270 */
[----:B------:R-:W-:Y:S01]  /*5470*/  FFMA.FTZ R10, R90, -UR5, R10 ;  /* 0x800000055a0a7c23 */ /* 0x000fe2000801000a */
[----:B------:R-:W-:Y:S02]  /*5480*/  @!P1 IADD3 R87, -R84, -0x8, RZ ;  /* 0xfffffff854579810 */ /* 0x000fe40007ffe1ff */
[----:B------:R-:W-:Y:S02]  /*5490*/  ISETP.GE.AND P3, PT, R100, RZ, PT ;  /* 0x000000ff6400720c */ /* 0x000fe40003f66270 */
[----:B------:R-:W-:Y:S02]  /*54a0*/  ISETP.GE.AND P2, PT, R99, RZ, PT ;  /* 0x000000ff6300720c */ /* 0x000fe40003f46270 */
[----:B------:R-:W-:Y:S02]  /*54b0*/  ISETP.GE.AND P1, PT, R98, RZ, PT ;  /* 0x000000ff6200720c */ /* 0x000fe40003f26270 */
[C---:B------:R-:W-:Y:S02]  /*54c0*/  @!P6 IADD3 R88, -R84.reuse, 0x1, RZ ;  /* 0x000000015458e810 */ /* 0x040fe40007ffe1ff */
[C---:B------:R-:W-:Y:S02]  /*54d0*/  @!P5 IADD3 R96, -R84.reuse, 0x8, RZ ;  /* 0x000000085460d810 */ /* 0x040fe40007ffe1ff */
[C---:B------:R-:W-:Y:S02]  /*54e0*/  @!P0 IADD3 R97, -R84.reuse, 0x19, RZ ;  /* 0x0000001954618810 */ /* 0x040fe40007ffe1ff */
[----:B------:R-:W-:Y:S02]  /*54f0*/  PLOP3.LUT P0, PT, PT, PT, UP0, 0x80, 0x0 ;  /* 0x000000000000781c */ /* 0x000fe40003f0f008 */
[C---:B------:R-:W-:Y:S02]  /*5500*/  @!P4 IADD3 R89, -R84.reuse, 0x9, RZ ;  /* 0x000000095459c810 */ /* 0x040fe40007ffe1ff */
[C---:B------:R-:W-:Y:S02]  /*5510*/  @!P3 IADD3 R100, -R84.reuse, 0x10, RZ ;  /* 0x000000105464b810 */ /* 0x040fe40007ffe1ff */
[C---:B------:R-:W-:Y:S02]  /*5520*/  @!P2 IADD3 R99, -R84.reuse, 0x11, RZ ;  /* 0x000000115463a810 */ /* 0x040fe40007ffe1ff */
[----:B------:R-:W-:Y:S02]  /*5530*/  @!P1 IADD3 R98, -R84, 0x18, RZ ;  /* 0x0000001854629810 */ /* 0x000fe40007ffe1ff */
[----:B------:R-:W-:Y:S02]  /*5540*/  I2FP.F32.S32 R87, R87 ;  /* 0x0000005700577245 */ /* 0x000fe40000201400 */
[----:B------:R-:W-:Y:S02]  /*5550*/  I2FP.F32.S32 R86, R86 ;  /* 0x0000005600567245 */ /* 0x000fe40000201400 */
[----:B------:R-:W-:Y:S01]  /*5560*/  I2FP.F32.S32 R88, R88 ;  /* 0x0000005800587245 */ /* 0x000fe20000201400 */
[----:B------:R-:W-:Y:S01]  /*5570*/  FFMA.FTZ R6, R87, -UR5, R6 ;  /* 0x8000000557067c23 */ /* 0x000fe20008010006 */
[----:B------:R-:W-:Y:S01]  /*5580*/  I2FP.F32.S32 R96, R96 ;  /* 0x0000006000607245 */ /* 0x000fe20000201400 */
[----:B------:R-:W-:Y:S01]  /*5590*/  FFMA.FTZ R7, R86, -UR5, R7 ;  /* 0x8000000556077c23 */ /* 0x000fe20008010007 */
[----:B------:R-:W-:Y:S01]  /*55a0*/  I2FP.F32.S32 R89, R89 ;  /* 0x0000005900597245 */ /* 0x000fe20000201400 */
[C---:B------:R-:W-:Y:S01]  /*55b0*/  FFMA.FTZ R5, R88.reuse, -UR5, R5 ;  /* 0x8000000558057c23 */ /* 0x040fe20008010005 */
[----:B------:R-:W-:Y:S01]  /*55c0*/  I2FP.F32.S32 R100, R100 ;  /* 0x0000006400647245 */ /* 0x000fe20000201400 */
[----:B------:R-:W-:Y:S01]  /*55d0*/  FFMA.FTZ R11, R88, -UR5, R11 ;  /* 0x80000005580b7c23 */ /* 0x000fe2000801000b */
[----:B------:R-:W-:Y:S01]  /*55e0*/  I2FP.F32.S32 R99, R99 ;  /* 0x0000006300637245 */ /* 0x000fe20000201400 */
[C---:B------:R-:W-:Y:S01]  /*55f0*/  FFMA.FTZ R8, R96.reuse, -UR5, R8 ;  /* 0x8000000560087c23 */ /* 0x040fe20008010008 */
[----:B------:R-:W-:Y:S01]  /*5600*/  I2FP.F32.S32 R98, R98 ;  /* 0x0000006200627245 */ /* 0x000fe20000201400 */
[C---:B------:R-:W-:Y:S01]  /*5610*/  FFMA.FTZ R9, R89.reuse, -UR5, R9 ;  /* 0x8000000559097c23 */ /* 0x040fe20008010009 */
[----:B------:R-:W-:Y:S01]  /*5620*/  I2FP.F32.S32 R97, R97 ;  /* 0x0000006100617245 */ /* 0x000fe20000201400 */
[----:B------:R-:W-:Y:S01]  /*5630*/  FFMA.FTZ R14, R96, -UR5, R14 ;  /* 0x80000005600e7c23 */ /* 0x000fe2000801000e */
[----:B------:R-:W-:Y:S01]  /*5640*/  FFMA.FTZ R15, R89, -UR5, R15 ;  /* 0x80000005590f7c23 */ /* 0x000fe2000801000f */
[C---:B------:R-:W-:Y:S01]  /*5650*/  FFMA.FTZ R12, R100.reuse, -UR5, R12 ;  /* 0x80000005640c7c23 */ /* 0x040fe2000801000c */
[C---:B------:R-:W-:Y:S01]  /*5660*/  FFMA.FTZ R13, R99.reuse, -UR5, R13 ;  /* 0x80000005630d7c23 */ /* 0x040fe2000801000d */
[----:B------:R-:W-:Y:S01]  /*5670*/  FFMA.FTZ R18, R100, -UR5, R18 ;  /* 0x8000000564127c23 */ /* 0x000fe20008010012 */
[----:B------:R-:W-:Y:S01]  /*5680*/  FFMA.FTZ R19, R99, -UR5, R19 ;  /* 0x8000000563137c23 */ /* 0x000fe20008010013 */
[----:B------:R-:W-:Y:S01]  /*5690*/  FFMA.FTZ R16, R98, -UR5, R16 ;  /* 0x8000000562107c23 */ /* 0x000fe20008010010 */
[----:B------:R-:W-:Y:S01]  /*56a0*/  FFMA.FTZ R17, R97, -UR5, R17 ;  /* 0x8000000561117c23 */ /* 0x000fe20008010011 */
[----:B------:R-:W-:Y:S06]  /*56b0*/  @!P0 BRA `(.L_x_635) ;  /* 0x0000000000308947 */ /* 0x000fec0003800000 */
        /* <DEDUP_REMOVED lines=12> */
.L_x_635:
[----:B------:R-:W-:Y:S01]  /*5780*/  UIADD3 UR14, UR6, 0x1, -UR7 ;  /* 0x00000001060e7890 */ /* 0x000fe2000fffe807 */
[----:B------:R-:W-:Y:S01]  /*5790*/  VIADD R86, R246, UR11 ;  /* 0x0000000bf6567c36 */ /* 0x000fe20008000000 */
[----:B------:R-:W-:Y:S01]  /*57a0*/  UIADD3 UR13, -UR12, UR6, -UR7 ;  /* 0x000000060c0d7290 */ /* 0x000fe2000fffe907 */
[C---:B------:R-:W-:Y:S01]  /*57b0*/  VIADD R94, R85.reuse, 0x1 ;  /* 0x00000001555e7836 */ /* 0x040fe20000000000 */
[----:B------:R-:W-:Y:S01]  /*57c0*/  UIADD3 UR11, UR14, UR27, URZ ;  /* 0x0000001b0e0b7290 */ /* 0x000fe2000fffe03f */
[----:B------:R-:W-:Y:S02]  /*57d0*/  IMAD.U32 R95, RZ, RZ, UR27 ;  /* 0x0000001bff5f7e24 */ /* 0x000fe4000f8e00ff */
[C---:B------:R-:W-:Y:S01]  /*57e0*/  VIADD R93, R85.reuse, 0x8 ;  /* 0x00000008555d7836 */ /* 0x040fe20000000000 */
[----:B------:R-:W-:Y:S01]  /*57f0*/  VIADDMNMX R84, R86, UR13, RZ, !PT ;  /* 0x0000000d56547c46 */ /* 0x000fe2000f8001ff */
[C---:B------:R-:W-:Y:S02]  /*5800*/  VIADD R92, R85.reuse, 0x9 ;  /* 0x00000009555c7836 */ /* 0x040fe40000000000 */
[----:B------:R-:W-:Y:S01]  /*5810*/  IMAD.U32 R87, RZ, RZ, UR11 ;  /* 0x0000000bff577e24 */ /* 0x000fe2000f8e00ff */
[CC--:B------:R-:W-:Y:S01]  /*5820*/  ISETP.GE.AND P1, PT, R85.reuse, R84.reuse, PT ;  /* 0x000000545500720c */ /* 0x0c0fe20003f26270 */
[C---:B------:R-:W-:Y:S01]  /*5830*/  VIADD R91, R85.reuse, 0x10 ;  /* 0x00000010555b7836 */ /* 0x040fe20000000000 */
[-C--:B------:R-:W-:Y:S01]  /*5840*/  ISETP.GE.AND P0, PT, R94, R84.reuse, PT ;  /* 0x000000545e00720c */ /* 0x080fe20003f06270 */
[----:B------:R-:W-:Y:S01]  /*5850*/  VIADD R90, R85, 0x11 ;  /* 0x00000011555a7836 */ /* 0x000fe20000000000 */
[C---:B------:R-:W-:Y:S01]  /*5860*/  VIADDMNMX R87, R86.reuse, R87, UR6, PT ;  /* 0x0000000656577e46 */ /* 0x040fe2000b800157 */
[----:B------:R-:W-:Y:S01]  /*5870*/  VIADD R86, R86, 0x8 ;  /* 0x0000000856567836 */ /* 0x000fe20000000000 */
[-C--:B------:R-:W-:Y:S01]  /*5880*/  ISETP.GE.AND P6, PT, R93, R84.reuse, PT ;  /* 0x000000545d00720c */ /* 0x080fe20003fc6270 */
[C---:B------:R-:W-:Y:S01]  /*5890*/  VIADD R89, R85.reuse, 0x18 ;  /* 0x0000001855597836 */ /* 0x040fe20000000000 */
[CC--:B------:R-:W-:Y:S01]  /*58a0*/  ISETP.GE.OR P1, PT, R85.reuse, R87.reuse, !P1 ;  /* 0x000000575500720c */ /* 0x0c0fe20004f26670 */
[----:B------:R-:W-:Y:S01]  /*58b0*/  VIADD R88, R85, 0x19 ;  /* 0x0000001955587836 */ /* 0x000fe20000000000 */
[----:B------:R-:W-:Y:S02]  /*58c0*/  IADD3 R95, R86, UR14, R95 ;  /* 0x0000000e565f7c10 */ /* 0x000fe4000fffe05f */
[-C--:B------:R-:W-:Y:S02]  /*58d0*/  ISETP.GE.OR P0, PT, R94, R87.reuse, !P0 ;  /* 0x000000575e00720c */ /* 0x080fe40004706670 */
[----:B------:R-:W-:Y:S01]  /*58e0*/  VIADDMNMX R86, R86, UR13, RZ, !PT ;  /* 0x0000000d56567c46 */ /* 0x000fe2000f8001ff */
[----:B------:R-:W-:Y:S01]  /*58f0*/  UMOV UR13, UR12 ;  /* 0x0000000c000d7c82 */ /* 0x000fe20008000000 */
[----:B------:R-:W-:Y:S02]  /*5900*/  FSEL R4, R4, -INF , !P1 ;  /* 0xff80000004047808 */ /* 0x000fe40004800000 */
[-C--:B------:R-:W-:Y:S02]  /*5910*/  ISETP.GE.AND P5, PT, R92, R84.reuse, PT ;  /* 0x000000545c00720c */ /* 0x080fe40003fa6270 */
[-C--:B------:R-:W-:Y:S02]  /*5920*/  ISETP.GE.AND P4, PT, R91, R84.reuse, PT ;  /* 0x000000545b00720c */ /* 0x080fe40003f86270 */
[-C--:B------:R-:W-:Y:S02]  /*5930*/  ISETP.GE.AND P3, PT, R90, R84.reuse, PT ;  /* 0x000000545a00720c */ /* 0x080fe40003f66270 */
[-C--:B------:R-:W-:Y:S02]  /*5940*/  ISETP.GE.AND P2, PT, R89, R84.reuse, PT ;  /* 0x000000545900720c */ /* 0x080fe40003f46270 */
[----:B------:R-:W-:Y:S02]  /*5950*/  ISETP.GE.AND P1, PT, R88, R84, PT ;  /* 0x000000545800720c */ /* 0x000fe40003f26270 */
[----:B------:R-:W-:Y:S02]  /*5960*/  FSEL R5, R5, -INF , !P0 ;  /* 0xff80000005057808 */ /* 0x000fe40004000000 */
[----:B------:R-:W-:Y:S02]  /*5970*/  VIMNMX R84, R95, UR6, PT ;  /* 0x000000065f547c48 */ /* 0x000fe4000bfe0100 */
[----:B------:R-:W-:Y:S02]  /*5980*/  ISETP.GE.AND P0, PT, R85, R86, PT ;  /* 0x000000565500720c */ /* 0x000fe40003f06270 */
[-C--:B------:R-:W-:Y:S02]  /*5990*/  ISETP.GE.OR P6, PT, R93, R87.reuse, !P6 ;  /* 0x000000575d00720c */ /* 0x080fe400077c6670 */
[-C--:B------:R-:W-:Y:S02]  /*59a0*/  ISETP.GE.OR P5, PT, R92, R87.reuse, !P5 ;  /* 0x000000575c00720c */ /* 0x080fe40006fa6670 */
[-C--:B------:R-:W-:Y:S02]  /*59b0*/  ISETP.GE.OR P4, PT, R91, R87.reuse, !P4 ;  /* 0x000000575b00720c */ /* 0x080fe40006786670 */
[-C--:B------:R-:W-:Y:S02]  /*59c0*/  ISETP.GE.OR P3, PT, R90, R87.reuse, !P3 ;  /* 0x000000575a00720c */ /* 0x080fe40005f66670 */
[-C--:B------:R-:W-:Y:S02]  /*59d0*/  ISETP.GE.OR P2, PT, R89, R87.reuse, !P2 ;  /* 0x000000575900720c */ /* 0x080fe40005746670 */
[----:B------:R-:W-:Y:S02]  /*59e0*/  ISETP.GE.OR P1, PT, R88, R87, !P1 ;  /* 0x000000575800720c */ /* 0x000fe40004f26670 */
[----:B------:R-:W-:Y:S02]  /*59f0*/  ISETP.GE.OR P0, PT, R85, R84, !P0 ;  /* 0x000000545500720c */ /* 0x000fe40004706670 */
        /* <DEDUP_REMOVED lines=28> */
.L_x_636:
        /* <DEDUP_REMOVED lines=190> */
[----:B------:R-:W-:Y:S01]  /*67a0*/  FADD.FTZ R12, -R114, R12 ;  /* 0x0000000c720c7221 */ /* 0x000fe20000010100 */
        /* <DEDUP_REMOVED lines=183> */
.L_x_637:
        /* <DEDUP_REMOVED lines=472> */
.L_x_638:
        /* <DEDUP_REMOVED lines=222> */
.L_x_640:
        /* <DEDUP_REMOVED lines=19> */
.L_x_641:
        /* <DEDUP_REMOVED lines=58> */
.L_x_643:
[----:B------:R-:W-:Y:S05]  /*a350*/  BSYNC B0 ;  /* 0x0000000000007941 */ /* 0x000fea0003800000 */
.L_x_642:
        /* <DEDUP_REMOVED lines=22> */
.L_x_645:
[----:B------:R-:W-:Y:S05]  /*a4c0*/  BSYNC B0 ;  /* 0x0000000000007941 */ /* 0x000fea0003800000 */
.L_x_644:
        /* <DEDUP_REMOVED lines=38> */
.L_x_647:
[----:B------:R-:W-:Y:S05]  /*a730*/  BSYNC B0 ;  /* 0x0000000000007941 */ /* 0x000fea0003800000 */
.L_x_646:
        /* <DEDUP_REMOVED lines=21> */
.L_x_618:
[----:B------:R-:W-:Y:S05]  /*a890*/  BSYNC B1 ;  /* 0x0000000000017941 */ /* 0x000fea0003800000 */
.L_x_604:
[----:B------:R-:W-:Y:S01]  /*a8a0*/  ULDC UR5, c[0x0][0xc] ;  /* 0x0000030000057ab9 */ /* 0x000fe20000000800 */
[----:B------:R-:W-:Y:S02]  /*a8b0*/  UIADD3 UR56, UR56, 0x1, URZ ;  /* 0x0000000138387890 */ /* 0x000fe4000fffe03f */
[----:B------:R-:W-:-:S04]  /*a8c0*/  UIADD3 UR23, UR5, UR23, URZ ;  /* 0x0000001705177290 */ /* 0x000fc8000fffe03f */
[----:B------:R-:W-:-:S06]  /*a8d0*/  UISETP.GE.AND UP0, UPT, UR23, UR61, UPT ;  /* 0x0000003d1700728c */ /* 0x000fcc000bf06270 */
[----:B------:R-:W-:-:S13]  /*a8e0*/  PLOP3.LUT P0, PT, PT, PT, UP0, 0x80, 0x0 ;  /* 0x000000000000781c */ /* 0x000fda0003f0f008 */
[----:B------:R-:W-:Y:S05]  /*a8f0*/  @P0 BRA `(.L_x_648) ;  /* 0x0000000000040947 */ /* 0x000fea0003800000 */
[----:B------:R-:W-:Y:S05]  /*a900*/  BRA `(.L_x_649) ;  /* 0xffffff6000547947 */ /* 0x000fea000383ffff */
.L_x_648:
[----:B------:R-:W-:Y:S05]  /*a910*/  EXIT ;  /* 0x000000000000794d */ /* 0x000fea0003800000 */
.L_x_650:
        /* <DEDUP_REMOVED lines=14> */
.L_x_2039:


//--------------------- .text._ZN5flash44flash_bwd_dq_dk_dv_loop_seqk_parallel_kernelI23Flash_bwd_kernel_traitsILi256ELi64ELi64ELi8ELi4ELi2ELi2ELb0ELb0EN7cutlass6half_tE19Flash_kernel_traitsILi256ELi64ELi64ELi8ES3_EELb0ELb0ELb0ELb0ELb0ELb0ELb0EEEvNS_16Flash_bwd_paramsE --------------------------
	.section	.text._ZN5flash44flash_bwd_dq_dk_dv_loop_seqk_parallel_kernelI23Flash_bwd_kernel_traitsILi256ELi64ELi64ELi8ELi4ELi2ELi2ELb0ELb0EN7cutlass6half_tE19Flash_kernel_traitsILi256ELi64ELi64ELi8ES3_EELb0ELb0ELb0ELb0ELb0ELb0ELb0EEEvNS_16Flash_bwd_paramsE,"ax",@progbits
	.align	128
        .global         _ZN5flash44flash_bwd_dq_dk_dv_loop_seqk_parallel_kernelI23Flash_bwd_kernel_traitsILi256ELi64ELi64ELi8ELi4ELi2ELi2ELb0ELb0EN7cutlass6half_tE19Flash_kernel_traitsILi256ELi64ELi64ELi8ES3_EELb0ELb0ELb0ELb0ELb0ELb0ELb0EEEvNS_16Flash_bwd_paramsE
        .type           _ZN5flash44flash_bwd_dq_dk_dv_loop_seqk_parallel_kernelI23Flash_bwd_kernel_traitsILi256ELi64ELi64ELi8ELi4ELi2ELi2ELb0ELb0EN7cutlass6half_tE19Flash_kernel_traitsILi256ELi64ELi64ELi8ES3_EELb0ELb0ELb0ELb0ELb0ELb0ELb0EEEvNS_16Flash_bwd_paramsE,@function
        .size           _ZN5flash44flash_bwd_dq_dk_dv_loop_seqk_parallel_kernelI23Flash_bwd_kernel_traitsILi256ELi64ELi64ELi8ELi4ELi2ELi2ELb0ELb0EN7cutlass6half_tE19Flash_kernel_traitsILi256ELi64ELi64ELi8ES3_EELb0ELb0ELb0ELb0ELb0ELb0ELb0EEEvNS_16Flash_bwd_paramsE,(.L_x_2040 - _ZN5flash44flash_bwd_dq_dk_dv_loop_seqk_parallel_kernelI23Flash_bwd_kernel_traitsILi256ELi64ELi64ELi8ELi4ELi2ELi2ELb0ELb0EN7cutlass6half_tE19Flash_kernel_traitsILi256ELi64ELi64ELi8ES3_EELb0ELb0ELb0ELb0ELb0ELb0ELb0EEEvNS_16Flash_bwd_paramsE)
        .other          _ZN5flash44flash_bwd_dq_dk_dv_loop_seqk_parallel_kernelI23Flash_bwd_kernel_traitsILi256ELi64ELi64ELi8ELi4ELi2ELi2ELb0ELb0EN7cutlass6half_tE19Flash_kernel_traitsILi256ELi64ELi64ELi8ES3_EELb0ELb0ELb0ELb0ELb0ELb0ELb0EEEvNS_16Flash_bwd_paramsE,@"STO_CUDA_ENTRY STV_DEFAULT"
_ZN5flash44flash_bwd_dq_dk_dv_loop_seqk_parallel_kernelI23Flash_bwd_kernel_traitsILi256ELi64ELi64ELi8ELi4ELi2ELi2ELb0ELb0EN7cutlass6half_tE19Flash_kernel_traitsILi256ELi64ELi64ELi8ES3_EELb0ELb0ELb0ELb0ELb0ELb0ELb0EEEvNS_16Flash_bwd_paramsE:
.text._ZN5flash44flash_bwd_dq_dk_dv_loop_seqk_parallel_kernelI23Flash_bwd_kernel_traitsILi256ELi64ELi64ELi8ELi4ELi2ELi2ELb0ELb0EN7cutlass6half_tE19Flash_kernel_traitsILi256ELi64ELi64ELi8ES3_EELb0ELb0ELb0ELb0ELb0ELb0ELb0EEEvNS_16Flash_bwd_paramsE:
        /* <DEDUP_REMOVED lines=14> */
[----:B------:R-:W-:Y:S01]  /*00e0*/  IMAD.MOV.U32 R209, RZ, RZ, 0x20 ;  /* 0x00000020ffd17424 */ /* 0x000fe200078e00ff */
[----:B------:R-:W-:Y:S01]  /*00f0*/  UMOV UR59, URZ ;  /* 0x0000003f003b7c82 */ /* 0x000fe20008000000 */
[----:B------:R-:W-:Y:S01]  /*0100*/  IMAD.MOV.U32 R211, RZ, RZ, 0x40 ;  /* 0x00000040ffd37424 */ /* 0x000fe200078e00ff */
[----:B------:R-:W-:Y:S01]  /*0110*/  UMOV UR60, 0xffff8000 ;  /* 0xffff8000003c7882 */ /* 0x000fe20000000000 */
[----:B------:R-:W-:Y:S02]  /*0120*/  IMAD.MOV.U32 R238, RZ, RZ, -0x10 ;  /* 0xfffffff0ffee7424 */ /* 0x000fe400078e00ff */
[----:B------:R-:W3:Y:S08]  /*0130*/  S2UR UR48, SR_CTAID.Y ;  /* 0x00000000003079c3 */ /* 0x000ef00000002600 */
[----:B------:R-:W4:Y:S01]  /*0140*/  S2UR UR56, SR_CTAID.Z ;  /* 0x00000000003879c3 */ /* 0x000f220000002700 */
[----:B--2---:R-:W-:Y:S01]  /*0150*/  ULEA UR4, UR4, UR5, 0x18 ;  /* 0x0000000504047291 */ /* 0x004fe2000f8ec03f */
[----:B-1----:R-:W-:Y:S01]  /*0160*/  SHF.R.S32.HI R14, RZ, 0x1f, R12 ;  /* 0x0000001fff0e7819 */ /* 0x002fe2000001140c */
[----:B------:R-:W-:Y:S01]  /*0170*/  IMAD.SHL.U32 R251, R12, 0x2, RZ ;  /* 0x000000020cfb7824 */ /* 0x000fe200078e00ff */
[----:B---3--:R-:W-:-:S02]  /*0180*/  USHF.L.U32 UR5, UR48, 0x7, URZ ;  /* 0x0000000730057899 */ /* 0x008fc4000800063f */
[CC--:B------:R-:W-:Y:S01]  /*0190*/  LEA.HI R3, R14.reuse, R12.reuse, RZ, 0x4 ;  /* 0x0000000c0e037211 */ /* 0x0c0fe200078f20ff */
[----:B------:R-:W-:Y:S01]  /*01a0*/  USHF.R.S32.HI UR6, URZ, 0x1f, UR48 ;  /* 0x0000001f3f067899 */ /* 0x000fe20008011430 */
[CC--:B------:R-:W-:Y:S02]  /*01b0*/  LEA.HI R17, R14.reuse, R12.reuse, RZ, 0x2 ;  /* 0x0000000c0e117211 */ /* 0x0c0fe400078f10ff */
[----:B------:R-:W-:Y:S02]  /*01c0*/  SHF.R.S32.HI R4, RZ, 0x4, R3 ;  /* 0x00000004ff047819 */ /* 0x000fe40000011403 */
[----:B------:R-:W-:Y:S02]  /*01d0*/  LEA.HI R13, R14, R12, RZ, 0x5 ;  /* 0x0000000c0e0d7211 */ /* 0x000fe400078f28ff */
[----:B------:R-:W-:Y:S02]  /*01e0*/  LEA.HI R0, R3, R4, RZ, 0x1 ;  /* 0x0000000403007211 */ /* 0x000fe400078f08ff */
[----:B------:R-:W-:-:S02]  /*01f0*/  SHF.R.S32.HI R7, RZ, 0x2, R17 ;  /* 0x00000002ff077819 */ /* 0x000fc40000011411 */
[----:B------:R-:W-:Y:S02]  /*0200*/  LOP3.LUT R2, R0, 0xfffffffe, RZ, 0xc0, !PT ;  /* 0xfffffffe00027812 */ /* 0x000fe400078ec0ff */
[----:B------:R-:W-:Y:S02]  /*0210*/  SHF.R.S32.HI R5, RZ, 0x1f, R17 ;  /* 0x0000001fff057819 */ /* 0x000fe40000011411 */
[----:B------:R-:W-:Y:S01]  /*0220*/  LEA.HI R247, R14, R12, RZ, 0x3 ;  /* 0x0000000c0ef77211 */ /* 0x000fe200078f18ff */
[----:B------:R-:W-:Y:S01]  /*0230*/  IMAD.IADD R10, R4, 0x1, -R2 ;  /* 0x00000001040a7824 */ /* 0x000fe200078e0a02 */
[----:B------:R-:W-:Y:S02]  /*0240*/  SHF.R.S32.HI R19, RZ, 0x5, R13 ;  /* 0x00000005ff137819 */ /* 0x000fe4000001140d */
[----:B------:R-:W-:Y:S01]  /*0250*/  LOP3.LUT R2, R3, 0xfffffff0, RZ, 0xc0, !PT ;  /* 0xfffffff003027812 */ /* 0x000fe200078ec0ff */
[----:B------:R-:W-:Y:S01]  /*0260*/  IMAD.SHL.U32 R9, R10, 0x200, RZ ;  /* 0x000002000a097824 */ /* 0x000fe200078e00ff */
[----:B------:R-:W-:-:S02]  /*0270*/  LEA.HI R0, R5, R7, RZ, 0x3 ;  /* 0x0000000705007211 */ /* 0x000fc400078f18ff */
[----:B------:R-:W-:Y:S01]  /*0280*/  LOP3.LUT R4, R247, 0xfffffff8, RZ, 0xc0, !PT ;  /* 0xfffffff8f7047812 */ /* 0x000fe200078ec0ff */
[----:B------:R-:W-:Y:S01]  /*0290*/  IMAD.IADD R2, R12, 0x1, -R2 ;  /* 0x000000010c027824 */ /* 0x000fe200078e0a02 */
[----:B------:R-:W-:Y:S02]  /*02a0*/  LEA.HI R3, R13, R19, RZ, 0x1 ;  /* 0x000000130d037211 */ /* 0x000fe400078f08ff */
[----:B------:R-:W-:Y:S01]  /*02b0*/  LOP3.LUT R0, R0, 0xfffffff8, RZ, 0xc0, !PT ;  /* 0xfffffff800007812 */ /* 0x000fe200078ec0ff */
[----:B------:R-:W-:Y:S01]  /*02c0*/  IMAD.IADD R232, R12, 0x1, -R4 ;  /* 0x000000010ce87824 */ /* 0x000fe200078e0a04 */
[----:B------:R-:W-:Y:S02]  /*02d0*/  LOP3.LUT R3, R3, 0xfffffffe, RZ, 0xc0, !PT ;  /* 0xfffffffe03037812 */ /* 0x000fe400078ec0ff */
[----:B------:R-:W-:Y:S01]  /*02e0*/  SHF.R.S32.HI R4, RZ, 0x1f, R2 ;  /* 0x0000001fff047819 */ /* 0x000fe20000011402 */
[----:B------:R-:W-:Y:S01]  /*02f0*/  IMAD.IADD R7, R7, 0x1, -R0 ;  /* 0x0000000107077824 */ /* 0x000fe200078e0a00 */
[----:B------:R-:W-:Y:S01]  /*0300*/  LEA.HI R8, R14, R12, RZ, 0x7 ;  /* 0x0000000c0e087211 */ /* 0x000fe200078f38ff */
[----:B------:R-:W-:Y:S01]  /*0310*/  IMAD.SHL.U32 R0, R232, 0x40, RZ ;  /* 0x00000040e8007824 */ /* 0x000fe200078e00ff */
[----:B------:R-:W-:Y:S01]  /*0320*/  LEA.HI R11, R4, R2, RZ, 0x3 ;  /* 0x00000002040b7211 */ /* 0x000fe200078f18ff */
[----:B------:R-:W-:Y:S01]  /*0330*/  IMAD.IADD R218, R19, 0x1, -R3 ;  /* 0x0000000113da7824 */ /* 0x000fe200078e0a03 */
[----:B------:R-:W-:-:S02]  /*0340*/  LOP3.LUT R3, R7, 0x1, RZ, 0xc0, !PT ;  /* 0x0000000107037812 */ /* 0x000fc400078ec0ff */
[----:B------:R-:W-:Y:S01]  /*0350*/  LOP3.LUT R0, R0, 0x1c0, RZ, 0xc0, !PT ;  /* 0x000001c000007812 */ /* 0x000fe200078ec0ff */
[----:B------:R-:W-:Y:S01]  /*0360*/  IMAD.SHL.U32 R4, R218, 0x10, RZ ;  /* 0x00000010da047824 */ /* 0x000fe200078e00ff */
[----:B------:R-:W-:Y:S02]  /*0370*/  LOP3.LUT R6, R11, 0xfffffff8, RZ, 0xc0, !PT ;  /* 0xfffffff80b067812 */ /* 0x000fe400078ec0ff */
[----:B------:R-:W-:Y:S02]  /*0380*/  ISETP.NE.U32.AND P0, PT, R3, 0x1, PT ;  /* 0x000000010300780c */ /* 0x000fe40003f05070 */
[----:B------:R-:W-:Y:S01]  /*0390*/  LOP3.LUT R214, R0, 0x10, R4, 0xf8, !PT ;  /* 0x0000001000d67812 */ /* 0x000fe200078ef804 */
[----:B------:R-:W-:Y:S01]  /*03a0*/  IMAD.IADD R16, R2, 0x1, -R6 ;  /* 0x0000000102107824 */ /* 0x000fe200078e0a06 */
[----:B------:R-:W-:Y:S02]  /*03b0*/  LEA.HI R4, R14, R12, RZ, 0x6 ;  /* 0x0000000c0e047211 */ /* 0x000fe400078f30ff */
[----:B------:R-:W-:-:S02]  /*03c0*/  LOP3.LUT R3, R13, 0xffffffe0, RZ, 0xc0, !PT ;  /* 0xffffffe00d037812 */ /* 0x000fc400078ec0ff */
[----:B------:R-:W-:Y:S02]  /*03d0*/  SHF.R.S32.HI R8, RZ, 0x7, R8 ;  /* 0x00000007ff087819 */ /* 0x000fe40000011408 */
[----:B------:R-:W-:Y:S01]  /*03e0*/  LOP3.LUT R210, R0, 0x8, R247, 0xf8, !PT ;  /* 0x0000000800d27812 */ /* 0x000fe200078ef8f7 */
[----:B------:R-:W-:Y:S01]  /*03f0*/  IMAD.IADD R18, R12, 0x1, -R3 ;  /* 0x000000010c127824 */ /* 0x000fe200078e0a03 */
[----:B------:R-:W-:Y:S01]  /*0400*/  SHF.R.U32.HI R15, RZ, 0x3, R0 ;  /* 0x00000003ff0f7819 */ /* 0x000fe20000011600 */
[----:B------:R-:W-:Y:S01]  /*0410*/  IMAD R5, R8, 0x800, R9 ;  /* 0x0000080008057824 */ /* 0x000fe200078e0209 */
[----:B------:R-:W-:Y:S02]  /*0420*/  SHF.R.S32.HI R2, RZ, 0x1f, R13 ;  /* 0x0000001fff027819 */ /* 0x000fe4000001140d */
[----:B------:R-:W-:Y:S01]  /*0430*/  SHF.R.S32.HI R4, RZ, 0x6, R4 ;  /* 0x00000006ff047819 */ /* 0x000fe20000011404 */
[----:B------:R1:W-:Y:S01]  /*0440*/  STL [R1], R18 ;  /* 0x0000001201007387 */ /* 0x0003e20000100800 */
[----:B------:R-:W-:-:S02]  /*0450*/  LOP3.LUT R210, R210, R15, RZ, 0x3c, !PT ;  /* 0x0000000fd2d27212 */ /* 0x000fc400078e3cff */
[----:B------:R-:W-:Y:S02]  /*0460*/  LOP3.LUT R0, R17, 0x7ffffffc, RZ, 0xc0, !PT ;  /* 0x7ffffffc11007812 */ /* 0x000fe400078ec0ff */
[----:B------:R-:W-:Y:S01]  /*0470*/  LEA.HI R3, R2, R19, RZ, 0x2 ;  /* 0x0000001302037211 */ /* 0x000fe200078f10ff */
[----:B------:R-:W-:Y:S01]  /*0480*/  IMAD.SHL.U32 R2, R4, 0x8, RZ ;  /* 0x0000000804027824 */ /* 0x000fe200078e00ff */
[----:B------:R-:W-:Y:S01]  /*0490*/  LOP3.LUT R214, R214, 0x8, R247, 0xf8, !PT ;  /* 0x00000008d6d67812 */ /* 0x000fe200078ef8f7 */
[C---:B------:R-:W-:Y:S01]  /*04a0*/  IMAD.SHL.U32 R4, R7.reuse, 0x40, RZ ;  /* 0x0000004007047824 */ /* 0x040fe200078e00ff */
[----:B------:R-:W-:Y:S01]  /*04b0*/  R2P PR, R7, 0x6 ;  /* 0x0000000607007804 */ /* 0x000fe20000000000 */
[----:B------:R-:W-:Y:S01]  /*04c0*/  IMAD.IADD R210, R5, 0x1, R210 ;  /* 0x0000000105d27824 */ /* 0x000fe200078e02d2 */
[----:B------:R-:W-:Y:S01]  /*04d0*/  LOP3.LUT R5, R3, 0xfffffffc, RZ, 0xc0, !PT ;  /* 0xfffffffc03057812 */ /* 0x000fe200078ec0ff */
[----:B------:R-:W-:Y:S01]  /*04e0*/  IMAD.IADD R6, R12, 0x1, -R0 ;  /* 0x000000010c067824 */ /* 0x000fe200078e0a00 */
[----:B------:R-:W-:Y:S01]  /*04f0*/  LOP3.LUT R3, R2, 0x18, RZ, 0xc0, !PT ;  /* 0x0000001802037812 */ /* 0x000fe200078ec0ff */
[----:B------:R-:W-:Y:S01]  /*0500*/  IMAD.SHL.U32 R0, R8, 0x20, RZ ;  /* 0x0000002008007824 */ /* 0x000fe200078e00ff */
[----:B------:R-:W-:Y:S01]  /*0510*/  LOP3.LUT R2, R4, 0x1c0, RZ, 0xc0, !PT ;  /* 0x000001c004027812 */ /* 0x000fe200078ec0ff */
[----:B------:R-:W-:Y:S01]  /*0520*/  IMAD.IADD R8, R19, 0x1, -R5 ;  /* 0x0000000113087824 */ /* 0x000fe200078e0a05 */
[----:B------:R-:W-:Y:S01]  /*0530*/  LOP3.LUT R214, R9, R214, R15, 0xf6, !PT ;  /* 0x000000d609d67212 */ /* 0x000fe200078ef60f */
[----:B------:R-:W-:Y:S01]  /*0540*/  IMAD.SHL.U32 R4, R6, 0x2, RZ ;  /* 0x0000000206047824 */ /* 0x000fe200078e00ff */
[----:B------:R-:W-:Y:S01]  /*0550*/  LOP3.LUT R251, R0, 0x6, R251, 0xf8, !PT ;  /* 0x0000000600fb7812 */ /* 0x000fe200078ef8fb */
[----:B------:R-:W-:Y:S01]  /*0560*/  IMAD.SHL.U32 R6, R10, 0x20, RZ ;  /* 0x000000200a067824 */ /* 0x000fe200078e00ff */
[----:B------:R-:W-:Y:S01]  /*0570*/  LOP3.LUT R5, R2, 0x20, R0, 0xf8, !PT ;  /* 0x0000002002057812 */ /* 0x000fe200078ef800 */
[----:B------:R-:W-:Y:S01]  /*0580*/  IMAD R7, R8, 0x400, R4 ;  /* 0x0000040008077824 */ /* 0x000fe200078e0204 */
[----:B------:R-:W-:Y:S01]  /*0590*/  SHF.R.U32.HI R0, RZ, 0x3, R2 ;  /* 0x00000003ff007819 */ /* 0x000fe20000011602 */
[----:B------:R-:W-:Y:S01]  /*05a0*/  IMAD.SHL.U32 R210, R210, 0x2, RZ ;  /* 0x00000002d2d27824 */ /* 0x000fe200078e00ff */
[----:B------:R-:W-:Y:S01]  /*05b0*/  LOP3.LUT R9, R3, 0x20, R6, 0xf8, !PT ;  /* 0x0000002003097812 */ /* 0x000fe200078ef806 */
[----:B------:R-:W-:Y:S01]  /*05c0*/  IMAD.U32 R6, RZ, RZ, UR5 ;  /* 0x00000005ff067e24 */ /* 0x000fe2000f8e00ff */
[----:B------:R-:W-:Y:S01]  /*05d0*/  LOP3.LUT R5, R5, R0, RZ, 0x3c, !PT ;  /* 0x0000000005057212 */ /* 0x000fe200078e3cff */
[----:B----4-:R-:W-:Y:S01]  /*05e0*/  USHF.R.S32.HI UR5, URZ, 0x1f, UR56 ;  /* 0x0000001f3f057899 */ /* 0x010fe20008011438 */
[----:B------:R-:W-:Y:S01]  /*05f0*/  LOP3.LUT R0, R0, R2, R3, 0x1e, !PT ;  /* 0x0000000200007212 */ /* 0x000fe200078e1e03 */
[----:B------:R-:W-:Y:S01]  /*0600*/  IMAD R2, R218, 0x400, R4 ;  /* 0x00000400da027824 */ /* 0x000fe200078e0204 */
[----:B------:R-:W-:Y:S01]  /*0610*/  SHF.R.S32.HI R4, RZ, 0x1f, R18 ;  /* 0x0000001fff047819 */ /* 0x000fe20000011412 */
[----:B------:R-:W-:Y:S01]  /*0620*/  IMAD.SHL.U32 R3, R16, 0x40, RZ ;  /* 0x0000004010037824 */ /* 0x000fe200078e00ff */
[----:B------:R-:W-:Y:S01]  /*0630*/  LOP3.LUT P3, RZ, R232, 0x2, RZ, 0xc0, !PT ;  /* 0x00000002e8ff7812 */ /* 0x000fe2000786c0ff */
[----:B------:R-:W-:Y:S01]  /*0640*/  IMAD.IADD R248, R2, 0x1, R0 ;  /* 0x0000000102f87824 */ /* 0x000fe200078e0200 */
[----:B------:R-:W-:Y:S01]  /*0650*/  LEA.HI R4, R4, R18, RZ, 0x2 ;  /* 0x0000001204047211 */ /* 0x000fe200078f10ff */
[----:B------:R-:W-:Y:S01]  /*0660*/  IMAD.IADD R7, R7, 0x1, R5 ;  /* 0x0000000107077824 */ /* 0x000fe200078e0205 */
[----:B------:R-:W-:Y:S01]  /*0670*/  LOP3.LUT R3, R3, 0x1c0, RZ, 0xc0, !PT ;  /* 0x000001c003037812 */ /* 0x000fe200078ec0ff */
[----:B------:R-:W-:Y:S01]  /*0680*/  IMAD.SHL.U32 R0, R10, 0x8, RZ ;  /* 0x000000080a007824 */ /* 0x000fe200078e00ff */
[----:B------:R-:W-:Y:S01]  /*0690*/  SHF.R.S32.HI R4, RZ, 0x2, R4 ;  /* 0x00000002ff047819 */ /* 0x000fe20000011404 */
[----:B------:R-:W-:Y:S01]  /*06a0*/  IMAD.SHL.U32 R5, R11, 0x40, RZ ;  /* 0x000000400b057824 */ /* 0x000fe200078e00ff */
[----:B------:R-:W-:-:S02]  /*06b0*/  SHF.R.U32.HI R2, RZ, 0x3, R3 ;  /* 0x00000003ff027819 */ /* 0x000fc40000011603 */
[----:B------:R-:W-:Y:S01]  /*06c0*/  LOP3.LUT R6, R3, 0x8, R0, 0xf8, !PT ;  /* 0x0000000803067812 */ /* 0x000fe200078ef800 */
[----:B------:R-:W-:Y:S01]  /*06d0*/  IMAD R252, R8, 0x10, R4 ;  /* 0x0000001008fc7824 */ /* 0x000fe200078e0204 */
[----:B------:R-:W-:Y:S01]  /*06e0*/  LOP3.LUT R0, R5, 0xfffffe00, RZ, 0xc0, !PT ;  /* 0xfffffe0005007812 */ /* 0x000fe200078ec0ff */
[----:B------:R-:W-:Y:S01]  /*06f0*/  IMAD.U32 R5, RZ, RZ, UR5 ;  /* 0x00000005ff057e24 */ /* 0x000fe2000f8e00ff */
[----:B------:R-:W-:Y:S01]  /*0700*/  USHF.R.S32.HI UR5, URZ, 0x1f, UR48 ;  /* 0x0000001f3f057899 */ /* 0x000fe20008011430 */
[----:B------:R-:W-:Y:S02]  /*0710*/  LOP3.LUT R3, R2, R9, R3, 0x1e, !PT ;  /* 0x0000000902037212 */ /* 0x000fe400078e1e03 */
[--C-:B------:R-:W-:Y:S01]  /*0720*/  IMAD R4, R8, 0x400, R0.reuse ;  /* 0x0000040008047824 */ /* 0x100fe200078e0200 */
[----:B------:R-:W-:Y:S01]  /*0730*/  LOP3.LUT R2, R6, R2, RZ, 0x3c, !PT ;  /* 0x0000000206027212 */ /* 0x000fe200078e3cff */
[----:B------:R-:W-:Y:S01]  /*0740*/  IMAD R218, R218, 0x400, R0 ;  /* 0x00000400dada7824 */ /* 0x000fe200078e0200 */
[----:B------:R-:W-:Y:S01]  /*0750*/  LOP3.LUT R223, R3, R0, RZ, 0xfc, !PT ;  /* 0x0000000003df7212 */ /* 0x000fe200078efcff */
[----:B------:R-:W-:Y:S01]  /*0760*/  IMAD.U32 R5, RZ, RZ, UR5 ;  /* 0x00000005ff057e24 */ /* 0x000fe2000f8e00ff */
[----:B------:R-:W-:Y:S01]  /*0770*/  USHF.R.S32.HI UR5, URZ, 0x1f, UR56 ;  /* 0x0000001f3f057899 */ /* 0x000fe20008011438 */
[----:B------:R-:W-:Y:S01]  /*0780*/  LOP3.LUT P4, RZ, R232, 0x4, RZ, 0xc0, !PT ;  /* 0x00000004e8ff7812 */ /* 0x000fe2000788c0ff */
[----:B------:R-:W-:Y:S01]  /*0790*/  IMAD.IADD R218, R2, 0x1, R218 ;  /* 0x0000000102da7824 */ /* 0x000fe200078e02da */
[----:B------:R-:W-:Y:S01]  /*07a0*/  LEA R236, R7, UR4, 0x1 ;  /* 0x0000000407ec7c11 */ /* 0x000fe2000f8e08ff */
[----:B------:R-:W-:Y:S01]  /*07b0*/  IMAD.IADD R222, R4, 0x1, R2 ;  /* 0x0000000104de7824 */ /* 0x000fe200078e0202 */
[----:B------:R-:W-:Y:S01]  /*07c0*/  SEL R209, R209, 0xffffffe0, !P3 ;  /* 0xffffffe0d1d17807 */ /* 0x000fe20005800000 */
[----:B------:R-:W-:Y:S01]  /*07d0*/  IMAD.U32 R0, RZ, RZ, UR5 ;  /* 0x00000005ff007e24 */ /* 0x000fe2000f8e00ff */
[----:B------:R-:W-:Y:S01]  /*07e0*/  SEL R211, R211, 0xffffffc0, !P4 ;  /* 0xffffffc0d3d37807 */ /* 0x000fe20006000000 */
[----:B------:R-:W-:Y:S01]  /*07f0*/  IMAD.U32 R0, RZ, RZ, UR6 ;  /* 0x00000006ff007e24 */ /* 0x000fe2000f8e00ff */
[----:B------:R-:W-:Y:S01]  /*0800*/  UIADD3 UR6, UR4, 0x18000, URZ ;  /* 0x0001800004067890 */ /* 0x000fe2000fffe03f */
[----:B------:R-:W-:Y:S01]  /*0810*/  IMAD.U32 R0, RZ, RZ, UR5 ;  /* 0x00000005ff007e24 */ /* 0x000fe2000f8e00ff */
[----:B------:R-:W-:Y:S01]  /*0820*/  UIADD3 UR5, UR4, 0x28000, URZ ;  /* 0x0002800004057890 */ /* 0x000fe2000fffe03f */
[----:B------:R-:W-:Y:S01]  /*0830*/  SEL R238, R238, 0x10, !P0 ;  /* 0x00000010eeee7807 */ /* 0x000fe20004000000 */
[----:B------:R-:W-:Y:S01]  /*0840*/  VIADD R237, R236, 0x20 ;  /* 0x00000020eced7836 */ /* 0x000fe20000000000 */
[----:B------:R-:W-:Y:S01]  /*0850*/  LEA R214, R214, UR4, 0x1 ;  /* 0x00000004d6d67c11 */ /* 0x000fe2000f8e08ff */
[----:B------:R-:W-:Y:S01]  /*0860*/  VIADD R212, R210, UR6 ;  /* 0x00000006d2d47c36 */ /* 0x000fe20008000000 */
[----:B------:R-:W-:Y:S01]  /*0870*/  LEA R248, R248, UR6, 0x1 ;  /* 0x00000006f8f87c11 */ /* 0x000fe2000f8e08ff */
[----:B------:R-:W-:Y:S01]  /*0880*/  @P1 VIADD R237, R236, 0xffffffe0 ;  /* 0xffffffe0eced1836 */ /* 0x000fe20000000000 */
[----:B------:R-:W-:Y:S01]  /*0890*/  SHF.R.S32.HI R247, RZ, 0x3, R247 ;  /* 0x00000003fff77819 */ /* 0x000fe200000114f7 */
[----:B------:R-:W-:Y:S01]  /*08a0*/  IMAD.IADD R209, R212, 0x1, R209 ;  /* 0x00000001d4d17824 */ /* 0x000fe200078e02d1 */
[----:B------:R-:W-:Y:S01]  /*08b0*/  LEA R218, R218, UR5, 0x1 ;  /* 0x00000005dada7c11 */ /* 0x000fe2000f8e08ff */
[----:B------:R-:W-:Y:S01]  /*08c0*/  IMAD.IADD R212, R212, 0x1, R211 ;  /* 0x00000001d4d47824 */ /* 0x000fe200078e02d3 */
[----:B------:R-:W-:Y:S01]  /*08d0*/  ULDC.64 UR6, c[0x0][0x208] ;  /* 0x0000820000067ab9 */ /* 0x000fe20000000a00 */
[----:B------:R-:W-:-:S02]  /*08e0*/  IMAD.IADD R215, R211, 0x1, R214 ;  /* 0x00000001d3d77824 */ /* 0x000fc400078e02d6 */
[----:B------:R-:W-:Y:S02]  /*08f0*/  VIADD R249, R248, 0x40 ;  /* 0x00000040f8f97836 */ /* 0x000fe40000000000 */
[----:B------:R-:W-:Y:S02]  /*0900*/  IMAD.IADD R239, R236, 0x1, R238 ;  /* 0x00000001ecef7824 */ /* 0x000fe400078e02ee */
[----:B------:R-:W-:Y:S02]  /*0910*/  IMAD.SHL.U32 R232, R232, 0x8, RZ ;  /* 0x00000008e8e87824 */ /* 0x000fe400078e00ff */
[----:B------:R-:W-:Y:S02]  /*0920*/  IMAD.IADD R211, R209, 0x1, R211 ;  /* 0x00000001d1d37824 */ /* 0x000fe400078e02d3 */
[----:B------:R-:W-:Y:S02]  /*0930*/  @P2 VIADD R249, R248, 0xffffffc0 ;  /* 0xffffffc0f8f92836 */ /* 0x000fe40000000000 */
[----:B-1----:R-:W-:-:S07]  /*0940*/  IMAD.IADD R238, R238, 0x1, R237 ;  /* 0x00000001eeee7824 */ /* 0x002fce00078e02ed */
.L_x_697:
[----:B------:R-:W-:Y:S01]  /*0950*/  ULDC.64 UR12, c[0x0][0x308] ;  /* 0x0000c200000c7ab9 */ /* 0x000fe20000000a00 */
[----:B------:R-:W-:Y:S01]  /*0960*/  ULDC.64 UR10, c[0x0][0x300] ;  /* 0x0000c000000a7ab9 */ /* 0x000fe20000000a00 */
[----:B------:R-:W-:Y:S02]  /*0970*/  UISETP.NE.U32.AND UP3, UPT, UR12, URZ, UPT ;  /* 0x0000003f0c00728c */ /* 0x000fe4000bf65070 */
[----:B------:R-:W-:Y:S02]  /*0980*/  UISETP.NE.U32.AND UP4, UPT, UR10, URZ, UPT ;  /* 0x0000003f0a00728c */ /* 0x000fe4000bf85070 */
[----:B------:R-:W-:Y:S02]  /*0990*/  UISETP.NE.AND.EX UP3, UPT, UR13, URZ, UPT, UP3 ;  /* 0x0000003f0d00728c */ /* 0x000fe4000bf65330 */
[----:B------:R-:W-:Y:S02]  /*09a0*/  USHF.R.S32.HI UR57, URZ, 0x1f, UR48 ;  /* 0x0000001f3f397899 */ /* 0x000fe40008011430 */
[----:B------:R-:W-:Y:S01]  /*09b0*/  USHF.L.U32 UR16, UR48, 0x2, URZ ;  /* 0x0000000230107899 */ /* 0x000fe2000800063f */
[----:B------:R-:W-:Y:S01]  /*09c0*/  ULDC.64 UR8, c[0x0][0x2f0] ;  /* 0x0000bc0000087ab9 */ /* 0x000fe20000000a00 */
[----:B------:R-:W-:Y:S01]  /*09d0*/  UISETP.NE.AND.EX UP4, UPT, UR11, URZ, UPT, UP4 ;  /* 0x0000003f0b00728c */ /* 0x000fe2000bf85340 */
[----:B------:R-:W-:Y:S01]  /*09e0*/  PLOP3.LUT P0, PT, PT, PT, UP3, 0x80, 0x0 ;  /* 0x000000000000781c */ /* 0x000fe20003f0f038 */
[----:B------:R-:W-:-:S02]  /*09f0*/  USHF.L.U64.HI UR5, UR48, 0x2, UR57 ;  /* 0x0000000230057899 */ /* 0x000fc40008010239 */
[----:B------:R-:W-:Y:S02]  /*0a00*/  UIADD3 UR15, UP0, UR16, UR8, URZ ;  /* 0x00000008100f7290 */ /* 0x000fe4000ff1e03f */
[----:B------:R-:W-:Y:S01]  /*0a10*/  UISETP.NE.U32.AND UP2, UPT, UR8, URZ, UPT ;  /* 0x0000003f0800728c */ /* 0x000fe2000bf45070 */
[----:B------:R-:W-:Y:S01]  /*0a20*/  PLOP3.LUT P1, PT, PT, PT, UP4, 0x80, 0x0 ;  /* 0x000000000000781c */ /* 0x000fe20003f2f048 */
[----:B------:R-:W-:Y:S02]  /*0a30*/  UIADD3.X UR14, UR5, UR9, URZ, UP0, !UPT ;  /* 0x00000009050e7290 */ /* 0x000fe400087fe43f */
[----:B------:R-:W-:Y:S02]  /*0a40*/  @UP3 UIADD3 UR8, UP0, UR16, UR12, URZ ;  /* 0x0000000c10083290 */ /* 0x000fe4000ff1e03f */
[----:B------:R-:W-:Y:S02]  /*0a50*/  UISETP.NE.AND.EX UP2, UPT, UR9, URZ, UPT, UP2 ;  /* 0x0000003f0900728c */ /* 0x000fe4000bf45320 */
[----:B------:R-:W-:-:S02]  /*0a60*/  @UP3 UIADD3.X UR9, UR5, UR13, URZ, UP0, !UPT ;  /* 0x0000000d05093290 */ /* 0x000fc400087fe43f */
[----:B------:R-:W-:Y:S01]  /*0a70*/  @UP4 UIADD3 UR10, UP1, UR16, UR10, URZ ;  /* 0x0000000a100a4290 */ /* 0x000fe2000ff3e03f */
[----:B------:R-:W-:Y:S01]  /*0a80*/  IMAD.U32 R4, RZ, RZ, UR8 ;  /* 0x00000008ff047e24 */ /* 0x000fe2000f8e00ff */
[----:B------:R-:W-:Y:S01]  /*0a90*/  ULDC.U8 UR17, c[0x0][0x3c2] ;  /* 0x0000f08000117ab9 */ /* 0x000fe20000000000 */
[----:B------:R-:W-:Y:S01]  /*0aa0*/  ULDC.64 UR12, c[0x0][0x2f8] ;  /* 0x0000be00000c7ab9 */ /* 0x000fe20000000a00 */
[----:B------:R-:W-:Y:S01]  /*0ab0*/  @UP4 UIADD3.X UR11, UR5, UR11, URZ, UP1, !UPT ;  /* 0x0000000b050b4290 */ /* 0x000fe20008ffe43f */
[----:B------:R-:W-:Y:S01]  /*0ac0*/  IMAD.U32 R5, RZ, RZ, UR9 ;  /* 0x00000009ff057e24 */ /* 0x000fe2000f8e00ff */
[----:B------:R-:W-:Y:S01]  /*0ad0*/  UISETP.NE.AND UP1, UPT, UR17, URZ, UPT ;  /* 0x0000003f1100728c */ /* 0x000fe2000bf25270 */
[----:B------:R-:W-:Y:S01]  /*0ae0*/  PLOP3.LUT P3, PT, PT, PT, UP2, 0x80, 0x0 ;  /* 0x000000000000781c */ /* 0x000fe20003f6f028 */
[----:B------:R-:W-:Y:S01]  /*0af0*/  UISETP.EQ.U32.AND UP4, UPT, UR12, URZ, UPT ;  /* 0x0000003f0c00728c */ /* 0x000fe2000bf82070 */
[----:B-12---:R-:W-:Y:S02]  /*0b00*/  IMAD.U32 R2, RZ, RZ, UR10 ;  /* 0x0000000aff027e24 */ /* 0x006fe4000f8e00ff */
[----:B------:R-:W-:Y:S01]  /*0b10*/  IMAD.U32 R3, RZ, RZ, UR11 ;  /* 0x0000000bff037e24 */ /* 0x000fe2000f8e00ff */
[----:B------:R-:W-:Y:S01]  /*0b20*/  UISETP.EQ.OR.EX UP4, UPT, UR13, URZ, !UP1, UP4 ;  /* 0x0000003f0d00728c */ /* 0x000fe2000cf82740 */
[----:B------:R-:W2:Y:S01]  /*0b30*/  @P0 LDG.E R5, desc[UR6][R4.64] ;  /* 0x0000000604050981 */ /* 0x000ea2000c1e1900 */
[----:B------:R-:W-:-:S03]  /*0b40*/  UIADD3 UR8, UP0, UR16, UR12, URZ ;  /* 0x0000000c10087290 */ /* 0x000fc6000ff1e03f */
[----:B---3--:R1:W3:Y:S01]  /*0b50*/  @P1 LDG.E R7, desc[UR6][R2.64] ;  /* 0x0000000602071981 */ /* 0x0082e2000c1e1900 */
[----:B------:R-:W-:Y:S01]  /*0b60*/  PLOP3.LUT P2, PT, PT, PT, UP4, 0x80, 0x0 ;  /* 0x000000000000781c */ /* 0x000fe20003f4f048 */
[----:B------:R-:W-:Y:S01]  /*0b70*/  UIADD3.X UR5, UR5, UR13, URZ, UP0, !UPT ;  /* 0x0000000d05057290 */ /* 0x000fe200087fe43f */
[----:B-1----:R-:W-:Y:S02]  /*0b80*/  IMAD.U32 R2, RZ, RZ, UR15 ;  /* 0x0000000fff027e24 */ /* 0x002fe4000f8e00ff */
[----:B------:R-:W-:-:S05]  /*0b90*/  IMAD.U32 R3, RZ, RZ, UR14 ;  /* 0x0000000eff037e24 */ /* 0x000fca000f8e00ff */
[----:B----4-:R-:W4:Y:S04]  /*0ba0*/  @P3 LDG.E R6, desc[UR6][R2.64] ;  /* 0x0000000602063981 */ /* 0x010f28000c1e1900 */
[----:B-----5:R1:W5:Y:S02]  /*0bb0*/  @P3 LDG.E R0, desc[UR6][R2.64+0x4] ;  /* 0x0000040602003981 */ /* 0x020364000c1e1900 */
[----:B-1----:R-:W-:Y:S01]  /*0bc0*/  IMAD.U32 R2, RZ, RZ, UR8 ;  /* 0x00000008ff027e24 */ /* 0x002fe2000f8e00ff */
[----:B------:R-:W1:Y:S01]  /*0bd0*/  S2UR UR16, SR_CTAID.X ;  /* 0x00000000001079c3 */ /* 0x000e620000002500 */
[----:B------:R-:W-:Y:S01]  /*0be0*/  IMAD.U32 R3, RZ, RZ, UR5 ;  /* 0x00000005ff037e24 */ /* 0x000fe2000f8e00ff */
[----:B------:R-:W-:Y:S01]  /*0bf0*/  UMOV UR18, URZ ;  /* 0x0000003f00127c82 */ /* 0x000fe20008000000 */
[----:B------:R-:W-:-:S03]  /*0c00*/  @!UP3 ULDC.64 UR8, c[0x0][0x318] ;  /* 0x0000c6000008bab9 */ /* 0x000fc60000000a00 */
[----:B------:R-:W5:Y:S01]  /*0c10*/  @!P2 LDG.E R4, desc[UR6][R2.64] ;  /* 0x000000060204a981 */ /* 0x000f62000c1e1900 */
        /* <DEDUP_REMOVED lines=12> */
[----:B------:R-:W-:Y:S02]  /*0ce0*/  ISETP.NE.U32.AND P0, PT, RZ, UR12, PT ;  /* 0x0000000cff007c0c */ /* 0x000fe4000bf05070 */
[----:B---3--:R-:W-:-:S02]  /*0cf0*/  @P1 R2UR UR18, R7 ;  /* 0x00000000071212ca */ /* 0x008fc400000e0000 */
        /* <DEDUP_REMOVED lines=12> */
.L_x_651:
[----:B------:R-:W-:Y:S01]  /*0dc0*/  @!UP3 UIADD3 UR5, UR10, UR9, -UR18 ;  /* 0x000000090a05b290 */ /* 0x000fe2000fffe812 */
[----:B------:R-:W-:Y:S01]  /*0dd0*/  SHF.R.S32.HI R23, RZ, 0x1f, R247 ;  /* 0x0000001fff177819 */ /* 0x000fe200000114f7 */
[----:B------:R-:W-:Y:S02]  /*0de0*/  UIMAD UR9, UR14, UR59, UR15 ;  /* 0x0000003b0e0972a4 */ /* 0x000fe4000f8e020f */
[----:B------:R-:W-:Y:S02]  /*0df0*/  UISETP.GT.AND UP0, UPT, UR5, UR33, UPT ;  /* 0x000000210500728c */ /* 0x000fe4000bf04270 */
[----:B------:R-:W-:Y:S02]  /*0e00*/  @UP2 UIADD3 UR44, UR12, -UR8, URZ ;  /* 0x800000080c2c2290 */ /* 0x000fe4000fffe03f */
[----:B------:R-:W-:Y:S01]  /*0e10*/  IMAD.U32 R0, RZ, RZ, UR9 ;  /* 0x00000009ff007e24 */ /* 0x000fe2000f8e00ff */
[----:B------:R-:W-:Y:S02]  /*0e20*/  IADD3 R20, P1, R247, UR9, RZ ;  /* 0x00000009f7147c10 */ /* 0x000fe4000ff3e0ff */
[----:B------:R-:W-:-:S02]  /*0e30*/  PLOP3.LUT P0, PT, PT, PT, UP0, 0x80, 0x0 ;  /* 0x000000000000781c */ /* 0x000fc40003f0f008 */
[----:B------:R-:W-:Y:S01]  /*0e40*/  @!UP2 ULDC UR44, c[0x0][0x2c4] ;  /* 0x0000b100002caab9 */ /* 0x000fe20000000800 */
[----:B------:R-:W-:-:S10]  /*0e50*/  LEA.HI.X.SX32 R21, R0, R23, 0x1, P1 ;  /* 0x0000001700157211 */ /* 0x000fd400008f0eff */
        /* <DEDUP_REMOVED lines=30> */
[----:B------:R-:W-:Y:S01]  /*1040*/  UIMAD.WIDE.U32 UR22, UR8, UR20, URZ ;  /* 0x00000014081672a5 */ /* 0x000fe2000f8e003f */
[----:B-1----:R-:W1:Y:S01]  /*1050*/  MUFU.RCP R2, R2 ;  /* 0x0000000200027308 */ /* 0x002e620000001000 */
[----:B------:R-:W-:-:S02]  /*1060*/  UIMAD UR19, UR8, UR21, URZ ;  /* 0x00000015081372a4 */ /* 0x000fc4000f8e023f */
[----:B------:R-:W-:Y:S02]  /*1070*/  UIMAD.WIDE UR10, UR36, UR61, URZ ;  /* 0x0000003d240a72a5 */ /* 0x000fe4000f8e023f */
[----:B------:R-:W-:Y:S02]  /*1080*/  UIMAD.WIDE.U32 UR12, UR48, UR58, URZ ;  /* 0x0000003a300c72a5 */ /* 0x000fe4000f8e003f */
[----:B------:R-:W-:Y:S02]  /*1090*/  UIMAD UR9, UR57, UR58, UR9 ;  /* 0x0000003a390972a4 */ /* 0x000fe4000f8e0209 */
[----:B------:R-:W-:Y:S02]  /*10a0*/  USHF.L.U32 UR15, UR48, 0x7, URZ ;  /* 0x00000007300f7899 */ /* 0x000fe4000800063f */
[----:B------:R-:W-:Y:S02]  /*10b0*/  UIADD3 UR38, UR25, UR38, URZ ;  /* 0x0000002619267290 */ /* 0x000fe4000fffe03f */
[----:B------:R-:W-:-:S02]  /*10c0*/  @UP1 UIADD3 UR38, UR23, UR19, URZ ;  /* 0x0000001317261290 */ /* 0x000fc4000fffe03f */
[----:B------:R-:W-:Y:S01]  /*10d0*/  USEL UR39, UR24, UR22, !UP1 ;  /* 0x0000001618277287 */ /* 0x000fe2000c800000 */
[----:B-1----:R-:W-:Y:S01]  /*10e0*/  VIADD R2, R2, 0xffffffe ;  /* 0x0ffffffe02027836 */ /* 0x002fe20000000000 */
[----:B------:R-:W-:Y:S02]  /*10f0*/  UIMAD UR19, UR11, UR12, URZ ;  /* 0x0000000c0b1372a4 */ /* 0x000fe4000f8e023f */
[----:B------:R-:W-:Y:S01]  /*1100*/  UIADD3 UR9, UR13, UR9, URZ ;  /* 0x000000090d097290 */ /* 0x000fe2000fffe03f */
[----:B------:R-:W1:Y:S01]  /*1110*/  F2I.FTZ.U32.TRUNC.NTZ R3, R2 ;  /* 0x0000000200037305 */ /* 0x000e62000021f000 */
[----:B------:R-:W-:Y:S02]  /*1120*/  ULOP3.LUT UR22, UR45, 0xffffffc0, URZ, 0xc0, !UPT ;  /* 0xffffffc02d167892 */ /* 0x000fe4000f8ec03f */
[----:B------:R-:W-:Y:S02]  /*1130*/  USHF.L.U64.HI UR14, UR48, 0x7, UR57 ;  /* 0x00000007300e7899 */ /* 0x000fe40008010239 */
[----:B------:R-:W-:-:S02]  /*1140*/  USEL UR27, UR15, URZ, UP2 ;  /* 0x0000003f0f1b7287 */ /* 0x000fc40009000000 */
[----:B------:R-:W-:Y:S02]  /*1150*/  UIMAD.WIDE.U32 UR24, UR10, UR12, URZ ;  /* 0x0000000c0a1872a5 */ /* 0x000fe4000f8e003f */
[----:B------:R-:W-:Y:S01]  /*1160*/  UIMAD UR19, UR10, UR9, UR19 ;  /* 0x000000090a1372a4 */ /* 0x000fe2000f8e0213 */
[----:B------:R-:W-:Y:S01]  /*1170*/  ULDC.U8 UR15, c[0x0][0x3d8] ;  /* 0x0000f600000f7ab9 */ /* 0x000fe20000000000 */
[----:B------:R-:W-:Y:S02]  /*1180*/  UIADD3 UR9, UR22, -0x40, URZ ;  /* 0xffffffc016097890 */ /* 0x000fe4000fffe03f */
[----:B------:R-:W-:Y:S01]  /*1190*/  UISETP.NE.AND UP3, UPT, UR15, URZ, UPT ;  /* 0x0000003f0f00728c */ /* 0x000fe2000bf65270 */
[----:B-1----:R-:W-:Y:S01]  /*11a0*/  IMAD.MOV R0, RZ, RZ, -R3 ;  /* 0x000000ffff007224 */ /* 0x002fe200078e0a03 */
[----:B------:R-:W-:Y:S01]  /*11b0*/  USEL UR29, UR14, URZ, UP2 ;  /* 0x0000003f0e1d7287 */ /* 0x000fe20009000000 */
[----:B------:R-:W-:Y:S01]  /*11c0*/  IMAD.MOV.U32 R2, RZ, RZ, RZ ;  /* 0x000000ffff027224 */ /* 0x000fe200078e00ff */
[----:B------:R-:W-:Y:S01]  /*11d0*/  UIMAD UR50, UR56, UR36, URZ ;  /* 0x00000024383272a4 */ /* 0x000fe2000f8e023f */
[----:B------:R-:W-:Y:S01]  /*11e0*/  IMAD R0, R0, R5, RZ ;  /* 0x0000000500007224 */ /* 0x000fe200078e02ff */
[----:B------:R-:W-:-:S02]  /*11f0*/  UIMAD.WIDE.U32 UR12, UR10, UR8, URZ ;  /* 0x000000080a0c72a5 */ /* 0x000fc4000f8e003f */
[----:B------:R-:W-:Y:S01]  /*1200*/  UIADD3 UR49, UR25, UR19, URZ ;  /* 0x0000001319317290 */ /* 0x000fe2000fffe03f */
[----:B------:R-:W-:Y:S01]  /*1210*/  IMAD.HI.U32 R0, R3, R0, R2 ;  /* 0x0000000003007227 */ /* 0x000fe200078e0002 */
[----:B------:R-:W-:Y:S01]  /*1220*/  MOV R2, R4 ;  /* 0x0000000400027202 */ /* 0x000fe20000000f00 */
[----:B------:R-:W-:Y:S02]  /*1230*/  USHF.R.S32.HI UR36, URZ, 0x1f, UR9 ;  /* 0x0000001f3f247899 */ /* 0x000fe40008011409 */
[----:B------:R-:W-:Y:S02]  /*1240*/  UIADD3 UR19, UP2, UR9, UR27, URZ ;  /* 0x0000001b09137290 */ /* 0x000fe4000ff5e03f */
[----:B------:R-:W-:Y:S01]  /*1250*/  IMAD.HI.U32 R0, R0, R2, RZ ;  /* 0x0000000200007227 */ /* 0x000fe200078e00ff */
[----:B------:R-:W-:Y:S02]  /*1260*/  UISETP.NE.AND UP0, UPT, UR32, -0x1, UPT ;  /* 0xffffffff2000788c */ /* 0x000fe4000bf05270 */
[----:B------:R-:W-:Y:S01]  /*1270*/  UIMAD UR23, UR11, UR8, URZ ;  /* 0x000000080b1772a4 */ /* 0x000fe2000f8e023f */
[----:B------:R-:W-:Y:S01]  /*1280*/  IMAD.MOV R3, RZ, RZ, -R0 ;  /* 0x000000ffff037224 */ /* 0x000fe200078e0a00 */
[----:B------:R-:W-:-:S02]  /*1290*/  USEL UR55, UR24, UR12, !UP1 ;  /* 0x0000000c18377287 */ /* 0x000fc4000c800000 */
[----:B------:R-:W-:Y:S01]  /*12a0*/  UIADD3.X UR12, UR36, UR29, URZ, UP2, !UPT ;  /* 0x0000001d240c7290 */ /* 0x000fe200097fe43f */
[C---:B------:R-:W-:Y:S01]  /*12b0*/  IMAD R2, R5.reuse, R3, R2 ;  /* 0x0000000305027224 */ /* 0x040fe200078e0202 */
[----:B------:R-:W-:Y:S01]  /*12c0*/  UIMAD UR11, UR11, UR19, URZ ;  /* 0x000000130b0b72a4 */ /* 0x000fe2000f8e023f */
[----:B------:R-:W-:Y:S01]  /*12d0*/  ULDC UR25, c[0x0][0x2c4] ;  /* 0x0000b10000197ab9 */ /* 0x000fe20000000800 */
[----:B------:R-:W-:Y:S02]  /*12e0*/  UIMAD.WIDE.U32 UR42, UR10, UR19, URZ ;  /* 0x000000130a2a72a5 */ /* 0x000fe4000f8e003f */
[----:B------:R-:W-:Y:S01]  /*12f0*/  ISETP.GT.U32.AND P1, PT, R5, R2, PT ;  /* 0x000000020500720c */ /* 0x000fe20003f24070 */
[----:B------:R-:W-:Y:S02]  /*1300*/  UIMAD UR24, UR10, UR12, UR11 ;  /* 0x0000000c0a1872a4 */ /* 0x000fe4000f8e020b */
[----:B------:R-:W-:Y:S01]  /*1310*/  @UP3 UIMAD UR10, UR48, UR25, URZ ;  /* 0x00000019300a32a4 */ /* 0x000fe2000f8e023f */
[----:B------:R-:W-:Y:S01]  /*1320*/  ULDC.U8 UR17, c[0x0][0x480] ;  /* 0x0001200000117ab9 */ /* 0x000fe20000000000 */
[----:B------:R-:W-:-:S02]  /*1330*/  @UP0 UIADD3 UR26, UR18, UR32, URZ ;  /* 0x00000020121a0290 */ /* 0x000fc4000fffe03f */
[----:B------:R-:W-:Y:S02]  /*1340*/  @UP0 UIADD3 UR31, UR18, UR32, URZ ;  /* 0x00000020121f0290 */ /* 0x000fe4000fffe03f */
[----:B------:R-:W-:Y:S01]  /*1350*/  UISETP.NE.AND UP4, UPT, UR17, URZ, UPT ;  /* 0x0000003f1100728c */ /* 0x000fe2000bf85270 */
        /* <DEDUP_REMOVED lines=13> */
[----:B------:R-:W-:-:S02]  /*1430*/  @UP0 UIMAD UR26, UR26, UR15, URZ ;  /* 0x0000000f1a1a02a4 */ /* 0x000fc4000f8e023f */
[----:B------:R-:W-:Y:S02]  /*1440*/  @UP3 UIMAD UR35, UR56, UR10, UR11 ;  /* 0x0000000a382332a4 */ /* 0x000fe4000f8e020b */
[----:B------:R-:W-:Y:S01]  /*1450*/  @UP0 UIMAD UR31, UR31, UR17, URZ ;  /* 0x000000111f1f02a4 */ /* 0x000fe2000f8e023f */
[----:B------:R-:W-:Y:S01]  /*1460*/  @P0 VIADD R0, R0, 0x1 ;  /* 0x0000000100000836 */ /* 0x000fe20000000000 */
[----:B------:R-:W-:Y:S01]  /*1470*/  @!UP3 UIMAD UR10, UR48, UR61, UR56 ;  /* 0x0000003d300ab2a4 */ /* 0x000fe2000f8e0238 */
[----:B------:R-:W-:Y:S01]  /*1480*/  PLOP3.LUT P0, PT, PT, PT, UP3, 0x80, 0x0 ;  /* 0x000000000000781c */ /* 0x000fe20003f0f038 */
[----:B------:R-:W-:Y:S01]  /*1490*/  @!UP1 UIADD3 UR37, UR41, UR30, URZ ;  /* 0x0000001e29259290 */ /* 0x000fe2000fffe03f */
        /* <DEDUP_REMOVED lines=25> */
.L_x_653:
        /* <DEDUP_REMOVED lines=13> */
.L_x_654:
        /* <DEDUP_REMOVED lines=11> */
.L_x_655:
[----:B------:R-:W-:-:S04]  /*17b0*/  UIMAD UR8, UR48, UR61, UR56 ;  /* 0x0000003d300872a4 */ /* 0x000fc8000f8e0238 */
[----:B------:R-:W-:-:S12]  /*17c0*/  UIMAD UR8, UR8, UR58, URZ ;  /* 0x0000003a080872a4 */ /* 0x000fd8000f8e023f */
.L_x_656:
[----:B------:R-:W2:Y:S01]  /*17d0*/  LDL R8, [R1] ;  /* 0x0000000001087983 */ /* 0x000ea20000100800 */
[----:B------:R-:W1:Y:S01]  /*17e0*/  LDC.64 R2, c[0x0][0x420] ;  /* 0x00010800ff027b82 */ /* 0x000e620000000a00 */
[----:B------:R-:W-:Y:S01]  /*17f0*/  ULDC UR10, c[0x0][0x2dc] ;  /* 0x0000b700000a7ab9 */ /* 0x000fe20000000800 */
[----:B------:R-:W-:Y:S01]  /*1800*/  SHF.R.S32.HI R233, RZ, 0x1f, R232 ;  /* 0x0000001fffe97819 */ /* 0x000fe200000114e8 */
[----:B------:R-:W3:Y:S01]  /*1810*/  S2R R6, SR_TID.X ;  /* 0x0000000000067919 */ /* 0x000ee20000002100 */
[----:B------:R-:W-:Y:S01]  /*1820*/  UIMAD UR10, UR10, UR61, URZ ;  /* 0x0000003d0a0a72a4 */ /* 0x000fe2000f8e023f */
[----:B------:R-:W-:Y:S01]  /*1830*/  IADD3 R4, P0, R232, UR26, RZ ;  /* 0x0000001ae8047c10 */ /* 0x000fe2000ff1e0ff */
[----:B------:R-:W-:Y:S01]  /*1840*/  UIADD3 UR22, UR9, UR8, URZ ;  /* 0x0000000809167290 */ /* 0x000fe2000fffe03f */
[----:B------:R-:W4:Y:S01]  /*1850*/  S2R R7, SR_TID.X ;  /* 0x0000000000077919 */ /* 0x000f220000002100 */
[----:B------:R-:W-:Y:S01]  /*1860*/  USHF.L.U32 UR8, UR10, 0x6, URZ ;  /* 0x000000060a087899 */ /* 0x000fe2000800063f */
[----:B------:R-:W-:Y:S01]  /*1870*/  IADD3.X R5, R233, UR37, RZ, P0, !PT ;  /* 0x00000025e9057c10 */ /* 0x000fe200087fe4ff */
[----:B------:R-:W-:Y:S01]  /*1880*/  UISETP.GE.AND UP2, UPT, UR44, 0x1, UPT ;  /* 0x000000012c00788c */ /* 0x000fe2000bf46270 */
[----:B------:R-:W-:Y:S01]  /*1890*/  IADD3 R12, P0, R247, UR9, RZ ;  /* 0x00000009f70c7c10 */ /* 0x000fe2000ff1e0ff */
[----:B------:R-:W-:Y:S01]  /*18a0*/  UIADD3 UR11, UP1, UP0, UR42, UR8, UR50 ;  /* 0x000000082a0b7290 */ /* 0x000fe2000f83e032 */
[----:B------:R-:W-:Y:S01]  /*18b0*/  BSSY B1, `(.L_x_652) ;  /* 0x0000909000017945 */ /* 0x000fe20003800000 */
[----:B------:R-:W-:Y:S01]  /*18c0*/  USHF.R.S32.HI UR8, URZ, 0x1f, UR8 ;  /* 0x0000001f3f087899 */ /* 0x000fe20008011408 */
[----:B------:R-:W-:Y:S01]  /*18d0*/  IADD3.X R14, R23, UR36, RZ, P0, !PT ;  /* 0x00000024170e7c10 */ /* 0x000fe200087fe4ff */
[----:B------:R-:W-:Y:S01]  /*18e0*/  USHF.R.S32.HI UR19, URZ, 0x1f, UR56 ;  /* 0x0000001f3f137899 */ /* 0x000fe20008011438 */
[----:B------:R-:W-:Y:S01]  /*18f0*/  PLOP3.LUT P0, PT, PT, PT, UP2, 0x80, 0x0 ;  /* 0x000000000000781c */ /* 0x000fe20003f0f028 */
[----:B------:R-:W-:-:S02]  /*1900*/  UIADD3.X UR8, UR51, UR8, UR54, UP1, UP0 ;  /* 0x0000000833087290 */ /* 0x000fc40008fe0436 */
[----:B------:R-:W-:Y:S01]  /*1910*/  UIADD3 UR11, UP1, UP0, UR53, UR11, UR55 ;  /* 0x0000000b350b7290 */ /* 0x000fe2000f83e037 */
[----:B------:R-:W-:Y:S01]  /*1920*/  ULDC.64 UR40, c[0x0][0x478] ;  /* 0x00011e0000287ab9 */ /* 0x000fe20000000a00 */
[----:B------:R-:W-:Y:S01]  /*1930*/  ULDC.64 UR12, c[0x0][0x428] ;  /* 0x00010a00000c7ab9 */ /* 0x000fe20000000a00 */
[C---:B-1----:R-:W-:Y:S01]  /*1940*/  IMAD R0, R2.reuse, UR36, RZ ;  /* 0x0000002402007c24 */ /* 0x042fe2000f8e02ff */
[----:B------:R-:W-:Y:S01]  /*1950*/  UIMAD.WIDE UR22, UR22, 0x4, UR40 ;  /* 0x00000004161678a5 */ /* 0x000fe2000f8e0228 */
[----:B------:R-:W-:Y:S01]  /*1960*/  IMAD.WIDE.U32 R4, R2, UR9, R4 ;  /* 0x0000000902047c25 */ /* 0x000fe2000f8e0004 */
[----:B------:R-:W-:Y:S01]  /*1970*/  UIMAD UR27, UR19, UR12, URZ ;  /* 0x0000000c131b72a4 */ /* 0x000fe2000f8e023f */
[----:B------:R-:W-:Y:S02]  /*1980*/  ULDC.64 UR24, c[0x0][0x258] ;  /* 0x0000960000187ab9 */ /* 0x000fe40000000a00 */
[----:B------:R-:W-:Y:S01]  /*1990*/  IMAD R0, R3, UR9, R0 ;  /* 0x0000000903007c24 */ /* 0x000fe2000f8e0200 */
[----:B------:R-:W-:Y:S01]  /*19a0*/  ULDC.64 UR40, c[0x0][0x400] ;  /* 0x0001000000287ab9 */ /* 0x000fe20000000a00 */
[----:B------:R-:W-:Y:S01]  /*19b0*/  IMAD.U32 R15, RZ, RZ, UR12 ;  /* 0x0000000cff0f7e24 */ /* 0x000fe2000f8e00ff */
[----:B------:R-:W-:Y:S01]  /*19c0*/  UIADD3 UR35, UR9, UR35, URZ ;  /* 0x0000002309237290 */ /* 0x000fe2000fffe03f */
[----:B------:R-:W-:Y:S01]  /*19d0*/  IMAD.IADD R5, R5, 0x1, R0 ;  /* 0x0000000105057824 */ /* 0x000fe200078e0200 */
[----:B---3--:R-:W-:Y:S01]  /*19e0*/  SHF.R.S32.HI R6, RZ, 0x1f, R6 ;  /* 0x0000001fff067819 */ /* 0x008fe20000011406 */
[----:B------:R-:W-:-:S02]  /*19f0*/  UIMAD UR19, UR19, UR24, URZ ;  /* 0x00000018131372a4 */ /* 0x000fc4000f8e023f */
[----:B------:R-:W-:Y:S01]  /*1a00*/  UIMAD UR27, UR56, UR13, UR27 ;  /* 0x0000000d381b72a4 */ /* 0x000fe2000f8e021b */
[----:B----4-:R-:W-:Y:S01]  /*1a10*/  LEA.HI R6, R6, R7, RZ, 0x5 ;  /* 0x0000000706067211 */ /* 0x010fe200078f28ff */
[----:B------:R-:W-:Y:S01]  /*1a20*/  IMAD R7, R14, UR20, RZ ;  /* 0x000000140e077c24 */ /* 0x000fe2000f8e02ff */
[----:B------:R-:W-:Y:S01]  /*1a30*/  ULDC.64 UR46, c[0x0][0x2b0] ;  /* 0x0000ac00002e7ab9 */ /* 0x000fe20000000a00 */
[----:B------:R-:W-:Y:S01]  /*1a40*/  IMAD.WIDE.U32 R4, R15, UR56, R4 ;  /* 0x000000380f047c25 */ /* 0x000fe2000f8e0004 */
[----:B------:R-:W-:Y:S01]  /*1a50*/  SHF.R.S32.HI R6, RZ, 0x5, R6 ;  /* 0x00000005ff067819 */ /* 0x000fe20000011406 */
[----:B------:R-:W-:Y:S02]  /*1a60*/  ULEA.HI.SX32 UR43, UR45, 0xffffffff, 0x1a ;  /* 0xffffffff2d2b7891 */ /* 0x000fe4000f8fd23f */
[----:B------:R-:W-:Y:S01]  /*1a70*/  IMAD R17, R12, UR21, R7 ;  /* 0x000000150c117c24 */ /* 0x000fe2000f8e0207 */
[----:B------:R-:W-:Y:S01]  /*1a80*/  UIMAD UR19, UR56, UR25, UR19 ;  /* 0x00000019381372a4 */ /* 0x000fe2000f8e0213 */
[----:B------:R-:W-:-:S02]  /*1a90*/  VIADD R7, R5, UR27 ;  /* 0x0000001b05077c36 */ /* 0x000fc40008000000 */
[----:B--2---:R-:W-:Y:S01]  /*1aa0*/  IMAD R0, R6, UR10, R8 ;  /* 0x0000000a06007c24 */ /* 0x004fe2000f8e0208 */
[----:B------:R-:W-:Y:S01]  /*1ab0*/  UIADD3.X UR10, UR52, UR8, UR49, UP1, UP0 ;  /* 0x00000008340a7290 */ /* 0x000fe20008fe0431 */
[----:B------:R-:W-:Y:S01]  /*1ac0*/  IMAD.WIDE.U32 R8, R12, UR20, R232 ;  /* 0x000000140c087c25 */ /* 0x000fe2000f8e00e8 */
[----:B------:R-:W-:Y:S02]  /*1ad0*/  UIMAD.WIDE UR8, UR35, 0x4, UR46 ;  /* 0x00000004230878a5 */ /* 0x000fe4000f8e022e */
[----:B------:R-:W-:Y:S02]  /*1ae0*/  IADD3 R6, P1, R0, UR11, RZ ;  /* 0x0000000b00067c10 */ /* 0x000fe4000ff3e0ff */
[----:B------:R-:W-:Y:S02]  /*1af0*/  IADD3 R8, P2, R8, UR39, RZ ;  /* 0x0000002708087c10 */ /* 0x000fe4000ff5e0ff */
[----:B------:R-:W-:Y:S02]  /*1b00*/  LEA.HI.X.SX32 R0, R0, UR10, 0x1, P1 ;  /* 0x0000000a00007c11 */ /* 0x000fe400088f0eff */
[----:B------:R-:W-:-:S02]  /*1b10*/  LEA R224, P1, R6, UR40, 0x2 ;  /* 0x0000002806e07c11 */ /* 0x000fc4000f8210ff */
[----:B------:R-:W-:Y:S02]  /*1b20*/  IADD3.X R9, R9, UR38, R17, P2, !PT ;  /* 0x0000002609097c10 */ /* 0x000fe400097fe411 */
[----:B------:R-:W-:Y:S01]  /*1b30*/  LEA.HI.X R225, R6, UR41, R0, 0x2, P1 ;  /* 0x0000002906e17c11 */ /* 0x000fe200088f1400 */
[----:B------:R-:W-:Y:S01]  /*1b40*/  IMAD.MOV.U32 R6, RZ, RZ, R4 ;  /* 0x000000ffff067224 */ /* 0x000fe200078e0004 */
[----:B------:R-:W-:Y:S07]  /*1b50*/  @!P0 BRA `(.L_x_657) ;  /* 0x0000008000e88947 */ /* 0x000fee0003800000 */
[----:B------:R-:W1:Y:S01]  /*1b60*/  S2R R25, SR_TID.X ;  /* 0x0000000000197919 */ /* 0x000e620000002100 */
[----:B------:R-:W-:Y:S01]  /*1b70*/  PLOP3.LUT P0, PT, PT, PT, UP4, 0x80, 0x0 ;  /* 0x000000000000781c */ /* 0x000fe20003f0f048 */
[C---:B------:R-:W-:Y:S01]  /*1b80*/  IMAD.SHL.U32 R0, R247.reuse, 0x40, RZ ;  /* 0x00000040f7007824 */ /* 0x040fe200078e00ff */
[----:B------:R-:W-:Y:S01]  /*1b90*/  UMOV UR11, UR8 ;  /* 0x00000008000b7c82 */ /* 0x000fe20008000000 */
[----:B------:R-:W-:Y:S01]  /*1ba0*/  UMOV UR8, UR43 ;  /* 0x0000002b00087c82 */ /* 0x000fe20008000000 */
[----:B------:R-:W-:Y:S01]  /*1bb0*/  UMOV UR10, UR9 ;  /* 0x00000009000a7c82 */ /* 0x000fe20008000000 */
[----:B------:R-:W-:Y:S01]  /*1bc0*/  UIMAD UR9, UR8, -0x40, UR44 ;  /* 0xffffffc0080978a4 */ /* 0x000fe2000f8e022c */
[----:B------:R-:W-:Y:S01]  /*1bd0*/  LOP3.LUT R0, R0, 0x1c0, RZ, 0xc0, !PT ;  /* 0x000001c000007812 */ /* 0x000fe200078ec0ff */
[----:B------:R-:W-:Y:S01]  /*1be0*/  ULEA.HI UR35, UR8, UR8, URZ, 0x1 ;  /* 0x0000000808237291 */ /* 0x000fe2000f8f083f */
[----:B------:R-:W-:Y:S01]  /*1bf0*/  IMAD.U32 R18, RZ, RZ, UR24 ;  /* 0x00000018ff127e24 */ /* 0x000fe2000f8e00ff */
[----:B------:R-:W-:Y:S01]  /*1c00*/  ULDC.64 UR24, c[0x0][0x3e0] ;  /* 0x0000f80000187ab9 */ /* 0x000fe20000000a00 */
[----:B------:R-:W-:Y:S01]  /*1c10*/  LOP3.LUT R5, R0, 0x38, R232, 0xf8, !PT ;  /* 0x0000003800057812 */ /* 0x000fe200078ef8e8 */
[----:B------:R-:W-:Y:S01]  /*1c20*/  ULOP3.LUT UR35, UR35, 0xfffffffe, URZ, 0xc0, !UPT ;  /* 0xfffffffe23237892 */ /* 0x000fe2000f8ec03f */
[----:B------:R-:W-:Y:S01]  /*1c30*/  SHF.R.U32.HI R0, RZ, 0x3, R0 ;  /* 0x00000003ff007819 */ /* 0x000fe20000011600 */
[C---:B------:R-:W-:Y:S01]  /*1c40*/  IMAD.WIDE.U32 R6, R247.reuse, R2, R6 ;  /* 0x00000002f7067225 */ /* 0x040fe200078e0006 */
[----:B------:R-:W-:Y:S01]  /*1c50*/  ISETP.GE.AND P5, PT, R247, UR9, PT ;  /* 0x00000009f7007c0c */ /* 0x000fe2000bfa6270 */
[----:B------:R-:W-:Y:S01]  /*1c60*/  UIADD3 UR35, UR8, -UR35, URZ ;  /* 0x8000002308237290 */ /* 0x000fe2000fffe03f */
[----:B------:R-:W-:Y:S01]  /*1c70*/  LOP3.LUT R5, R5, R0, RZ, 0x3c, !PT ;  /* 0x0000000005057212 */ /* 0x000fe200078e3cff */
[----:B------:R-:W-:Y:S01]  /*1c80*/  VIADD R22, R247, 0x20 ;  /* 0x00000020f7167836 */ /* 0x000fe20000000000 */
[----:B------:R-:W-:Y:S01]  /*1c90*/  UMOV UR13, UR22 ;  /* 0x00000016000d7c82 */ /* 0x000fe20008000000 */
[----:B------:R-:W-:Y:S01]  /*1ca0*/  IMAD.WIDE.U32 R10, R18, UR56, R8 ;  /* 0x00000038120a7c25 */ /* 0x000fe2000f8e0008 */
[----:B------:R-:W-:Y:S01]  /*1cb0*/  UMOV UR12, UR23 ;  /* 0x00000017000c7c82 */ /* 0x000fe20008000000 */
[----:B------:R-:W-:Y:S01]  /*1cc0*/  LEA R234, P1, R6, UR24, 0x1 ;  /* 0x0000001806ea7c11 */ /* 0x000fe2000f8208ff */
[----:B------:R-:W-:Y:S01]  /*1cd0*/  ULDC.64 UR22, c[0x0][0x210] ;  /* 0x0000840000167ab9 */ /* 0x000fe20000000a00 */
[----:B------:R-:W-:Y:S01]  /*1ce0*/  UISETP.NE.AND UP0, UPT, UR35, 0x1, UPT ;  /* 0x000000012300788c */ /* 0x000fe2000bf05270 */
[----:B------:R-:W-:Y:S01]  /*1cf0*/  BSSY B0, `(.L_x_658) ;  /* 0x000003c000007945 */ /* 0x000fe20003800000 */
[C---:B------:R-:W-:Y:S01]  /*1d00*/  VIADD R242, R232.reuse, 0x40 ;  /* 0x00000040e8f27836 */ /* 0x040fe20000000000 */
[----:B------:R-:W-:Y:S01]  /*1d10*/  @P0 BAR.SYNC.DEFER_BLOCKING 0x0 ;  /* 0x0000000000000b1d */ /* 0x000fe20000010000 */
[----:B------:R-:W-:Y:S01]  /*1d20*/  VIADD R244, R232, 0xc0 ;  /* 0x000000c0e8f47836 */ /* 0x000fe20000000000 */
[----:B------:R-:W-:Y:S01]  /*1d30*/  ISETP.GE.AND P4, PT, R22, UR9, PT ;  /* 0x0000000916007c0c */ /* 0x000fe2000bf86270 */
[----:B------:R-:W-:Y:S01]  /*1d40*/  VIADD R243, R232, 0x80 ;  /* 0x00000080e8f37836 */ /* 0x000fe20000000000 */
[----:B------:R-:W-:-:S02]  /*1d50*/  LEA R231, P6, R10, UR22, 0x1 ;  /* 0x000000160ae77c11 */ /* 0x000fc4000f8c08ff */
[----:B-1----:R-:W-:-:S04]  /*1d60*/  SHF.R.S32.HI R24, RZ, 0x1f, R25 ;  /* 0x0000001fff187819 */ /* 0x002fc80000011419 */
[----:B------:R-:W-:-:S04]  /*1d70*/  LEA.HI R4, R24, R25, RZ, 0x6 ;  /* 0x0000001918047211 */ /* 0x000fc800078f30ff */
[----:B------:R-:W-:Y:S01]  /*1d80*/  SHF.R.S32.HI R0, RZ, 0x6, R4 ;  /* 0x00000006ff007819 */ /* 0x000fe20000011404 */
[----:B------:R-:W-:-:S04]  /*1d90*/  IMAD R4, R23, R2, RZ ;  /* 0x0000000217047224 */ /* 0x000fc800078e02ff */
[----:B------:R-:W-:Y:S02]  /*1da0*/  IMAD R0, R0, 0x200, R5 ;  /* 0x0000020000007824 */ /* 0x000fe400078e0205 */
[----:B------:R-:W-:-:S03]  /*1db0*/  IMAD R4, R247, R3, R4 ;  /* 0x00000003f7047224 */ /* 0x000fc600078e0204 */
[----:B------:R-:W-:Y:S01]  /*1dc0*/  LEA R228, R0, UR4, 0x1 ;  /* 0x0000000400e47c11 */ /* 0x000fe2000f8e08ff */
[----:B------:R-:W-:-:S04]  /*1dd0*/  IMAD.IADD R13, R7, 0x1, R4 ;  /* 0x00000001070d7824 */ /* 0x000fc800078e0204 */
[----:B------:R1:W-:Y:S01]  /*1de0*/  @P5 STS.128 [R228+0x10000], RZ ;  /* 0x010000ffe4005388 */ /* 0x0003e20000000c00 */
[----:B------:R-:W-:-:S03]  /*1df0*/  LEA.HI.X R235, R6, UR25, R13, 0x1, P1 ;  /* 0x0000001906eb7c11 */ /* 0x000fc600088f0c0d */
[----:B------:R1:W-:Y:S04]  /*1e00*/  @P5 STS.128 [R228+0x12000], RZ ;  /* 0x012000ffe4005388 */ /* 0x0003e80000000c00 */
[----:B------:R1:W-:Y:S04]  /*1e10*/  @P5 STS.128 [R228+0x14000], RZ ;  /* 0x014000ffe4005388 */ /* 0x0003e80000000c00 */
[----:B------:R1:W-:Y:S01]  /*1e20*/  @P5 STS.128 [R228+0x16000], RZ ;  /* 0x016000ffe4005388 */ /* 0x0003e20000000c00 */
[----:B------:R-:W-:Y:S05]  /*1e30*/  @P5 BRA `(.L_x_659) ;  /* 0x00000000009c5947 */ /* 0x000fea0003800000 */
[----:B------:R-:W2:Y:S01]  /*1e40*/  LDC.64 R26, c[0x0][0x3e0] ;  /* 0x0000f800ff1a7b82 */ /* 0x000ea20000000a00 */
[----:B------:R-:W-:Y:S01]  /*1e50*/  IMAD R4, R14, R2, RZ ;  /* 0x000000020e047224 */ /* 0x000fe200078e02ff */
[----:B------:R-:W-:Y:S01]  /*1e60*/  UMOV UR36, UR26 ;  /* 0x0000001a00247c82 */ /* 0x000fe20008000000 */
[----:B------:R-:W-:Y:S02]  /*1e70*/  ULDC UR35, c[0x0][0x2d0] ;  /* 0x0000b40000237ab9 */ /* 0x000fe40000000800 */
[-C--:B------:R-:W-:Y:S01]  /*1e80*/  IMAD R8, R3, R12.reuse, R4 ;  /* 0x0000000c03087224 */ /* 0x080fe200078e0204 */
[----:B------:R-:W-:Y:S01]  /*1e90*/  ISETP.GE.AND P3, PT, R232, UR35, PT ;  /* 0x00000023e8007c0c */ /* 0x000fe2000bf66270 */
[----:B------:R-:W-:Y:S01]  /*1ea0*/  IMAD.WIDE.U32 R4, R2, R12, UR36 ;  /* 0x0000002402047e25 */ /* 0x000fe2000f8e000c */
[----:B------:R-:W-:Y:S02]  /*1eb0*/  ISETP.GE.AND P2, PT, R242, UR35, PT ;  /* 0x00000023f2007c0c */ /* 0x000fe4000bf46270 */
[----:B------:R-:W-:Y:S01]  /*1ec0*/  ISETP.GE.AND P1, PT, R243, UR35, PT ;  /* 0x00000023f3007c0c */ /* 0x000fe2000bf26270 */
[----:B------:R-:W-:-:S02]  /*1ed0*/  IMAD.IADD R5, R5, 0x1, R8 ;  /* 0x0000000105057824 */ /* 0x000fc400078e0208 */
[----:B------:R-:W-:-:S04]  /*1ee0*/  IMAD.WIDE.U32 R8, R15, UR56, R4 ;  /* 0x000000380f087c25 */ /* 0x000fc8000f8e0004 */
[----:B------:R-:W-:Y:S02]  /*1ef0*/  VIADD R9, R9, UR27 ;  /* 0x0000001b09097c36 */ /* 0x000fe40008000000 */
        /* <DEDUP_REMOVED lines=27> */
.L_x_659:
[----:B------:R-:W-:Y:S05]  /*20b0*/  BSYNC B0 ;  /* 0x0000000000007941 */ /* 0x000fea0003800000 */
.L_x_658:
[----:B------:R4:W-:Y:S01]  /*20c0*/  @P4 STS.128 [R228+0x11000], RZ ;  /* 0x011000ffe4004388 */ /* 0x0009e20000000c00 */
[----:B--23--:R-:W-:Y:S01]  /*20d0*/  VIADD R4, R0, 0x4000 ;  /* 0x0000400000047836 */ /* 0x00cfe20000000000 */
[----:B------:R-:W-:Y:S01]  /*20e0*/  PLOP3.LUT P0, PT, PT, PT, UP0, 0x80, 0x0 ;  /* 0x000000000000781c */ /* 0x000fe20003f0f008 */
[----:B------:R-:W-:Y:S01]  /*20f0*/  BSSY B0, `(.L_x_660) ;  /* 0x000002d000007945 */ /* 0x000fe20003800000 */
[----:B------:R4:W-:Y:S01]  /*2100*/  @P4 STS.128 [R228+0x13000], RZ ;  /* 0x013000ffe4004388 */ /* 0x0009e20000000c00 */
[----:B------:R-:W-:Y:S01]  /*2110*/  VIADD R8, R11, UR19 ;  /* 0x000000130b087c36 */ /* 0x000fe20008000000 */
[----:B------:R-:W-:Y:S02]  /*2120*/  SEL R226, R4, R0, !P0 ;  /* 0x0000000004e27207 */ /* 0x000fe40004000000 */
[----:B------:R4:W-:Y:S04]  /*2130*/  @P4 STS.128 [R228+0x15000], RZ ;  /* 0x015000ffe4004388 */ /* 0x0009e80000000c00 */
[----:B------:R4:W-:Y:S01]  /*2140*/  @P4 STS.128 [R228+0x17000], RZ ;  /* 0x017000ffe4004388 */ /* 0x0009e20000000c00 */
[----:B------:R-:W-:Y:S05]  /*2150*/  @P4 BRA `(.L_x_661) ;  /* 0x0000000000984947 */ /* 0x000fea0003800000 */
[----:B------:R-:W-:Y:S01]  /*2160*/  ULDC UR26, c[0x0][0x2d0] ;  /* 0x0000b400001a7ab9 */ /* 0x000fe20000000800 */
[----:B------:R-:W-:Y:S01]  /*2170*/  IMAD.WIDE.U32 R4, R2, 0x20, RZ ;  /* 0x0000002002047825 */ /* 0x000fe200078e00ff */
[----:B------:R-:W-:Y:S02]  /*2180*/  ISETP.GE.AND P1, PT, R232, UR26, PT ;  /* 0x0000001ae8007c0c */ /* 0x000fe4000bf26270 */
[----:B------:R-:W-:Y:S01]  /*2190*/  ISETP.GE.AND P3, PT, R242, UR26, PT ;  /* 0x0000001af2007c0c */ /* 0x000fe2000bf66270 */
[----:B------:R-:W-:Y:S01]  /*21a0*/  IMAD.SHL.U32 R7, R3, 0x20, RZ ;  /* 0x0000002003077824 */ /* 0x000fe200078e00ff */
[----:B------:R-:W-:-:S04]  /*21b0*/  IADD3 R0, P2, R6, R4, RZ ;  /* 0x0000000406007210 */ /* 0x000fc80007f5e0ff */
[----:B------:R-:W-:-:S05]  /*21c0*/  IADD3.X R6, R13, R5, R7, P2, !PT ;  /* 0x000000050d067210 */ /* 0x000fca00017fe407 */
[C---:B------:R-:W-:Y:S01]  /*21d0*/  @!P1 LEA R4, P2, R2.reuse, R234, 0x6 ;  /* 0x000000ea02049211 */ /* 0x040fe200078430ff */
[----:B------:R2:W-:Y:S03]  /*21e0*/  @P1 STS.128 [R228+0x11000], RZ ;  /* 0x011000ffe4001388 */ /* 0x0005e60000000c00 */
[----:B------:R-:W-:Y:S02]  /*21f0*/  @!P1 LEA.HI.X R5, R2, R235, R3, 0x6, P2 ;  /* 0x000000eb02059211 */ /* 0x000fe400010f3403 */
[----:B------:R-:W-:-:S03]  /*2200*/  ISETP.GE.AND P2, PT, R243, UR26, PT ;  /* 0x0000001af3007c0c */ /* 0x000fc6000bf46270 */
[----:B------:R-:W-:Y:S01]  /*2210*/  @!PT LDS RZ, [RZ] ;  /* 0x00000000fffff984 */ /* 0x000fe20000000800 */
[----:B------:R-:W-:Y:S01]  /*2220*/  @!PT LDS RZ, [RZ] ;  /* 0x00000000fffff984 */ /* 0x000fe20000000800 */
[----:B------:R-:W-:Y:S01]  /*2230*/  @!PT LDS RZ, [RZ] ;  /* 0x00000000fffff984 */ /* 0x000fe20000000800 */
[----:B------:R3:W-:Y:S04]  /*2240*/  @!P1 LDGSTS.E.BYPASS.LTC128B.128 [R228+0x11000], desc[UR6][R4.64] ;  /* 0x1100000004e49fae */ /* 0x0007e8000b901d46 */
[----:B------:R2:W-:Y:S01]  /*2250*/  @P3 STS.128 [R228+0x13000], RZ ;  /* 0x013000ffe4003388 */ /* 0x0005e20000000c00 */
[----:B---3--:R-:W-:-:S04]  /*2260*/  @!P3 LEA R4, P1, R0, UR24, 0x1 ;  /* 0x000000180004bc11 */ /* 0x008fc8000f8208ff */
[C---:B------:R-:W-:Y:S02]  /*2270*/  @!P3 LEA.HI.X R5, R0.reuse, UR25, R6, 0x1, P1 ;  /* 0x000000190005bc11 */ /* 0x040fe400088f0c06 */
[----:B------:R-:W-:-:S03]  /*2280*/  @!P2 LEA R2, P1, R0, UR24, 0x1 ;  /* 0x000000180002ac11 */ /* 0x000fc6000f8208ff */
[----:B------:R-:W-:Y:S01]  /*2290*/  @!PT LDS RZ, [RZ] ;  /* 0x00000000fffff984 */ /* 0x000fe20000000800 */
[----:B------:R-:W-:Y:S01]  /*22a0*/  @!PT LDS RZ, [RZ] ;  /* 0x00000000fffff984 */ /* 0x000fe20000000800 */
[----:B------:R-:W-:Y:S01]  /*22b0*/  @!PT LDS RZ, [RZ] ;  /* 0x00000000fffff984 */ /* 0x000fe20000000800 */
[----:B------:R2:W-:Y:S01]  /*22c0*/  @!P3 LDGSTS.E.BYPASS.LTC128B.128 [R228+0x13000], desc[UR6][R4.64+0x80] ;  /* 0x1300008004e4bfae */ /* 0x0005e2000b901d46 */
[----:B------:R-:W-:Y:S02]  /*22d0*/  @!P2 LEA.HI.X R3, R0, UR25, R6, 0x1, P1 ;  /* 0x000000190003ac11 */ /* 0x000fe400088f0c06 */
[----:B------:R-:W-:Y:S01]  /*22e0*/  ISETP.GE.AND P1, PT, R244, UR26, PT ;  /* 0x0000001af4007c0c */ /* 0x000fe2000bf26270 */
[----:B------:R2:W-:Y:S04]  /*22f0*/  @P2 STS.128 [R228+0x15000], RZ ;  /* 0x015000ffe4002388 */ /* 0x0005e80000000c00 */
[----:B------:R-:W-:Y:S01]  /*2300*/  @!PT LDS RZ, [RZ] ;  /* 0x00000000fffff984 */ /* 0x000fe20000000800 */
[----:B------:R-:W-:Y:S01]  /*2310*/  @!PT LDS RZ, [RZ] ;  /* 0x00000000fffff984 */ /* 0x000fe20000000800 */
[----:B------:R-:W-:Y:S01]  /*2320*/  @!PT LDS RZ, [RZ] ;  /* 0x00000000fffff984 */ /* 0x000fe20000000800 */
[----:B------:R2:W-:Y:S08]  /*2330*/  @!P2 LDGSTS.E.BYPASS.LTC128B.128 [R228+0x15000], desc[UR6][R2.64+0x100] ;  /* 0x1500010002e4afae */ /* 0x0005f0000b901d46 */
        /* <DEDUP_REMOVED lines=8> */
.L_x_661:
[----:B------:R-:W-:Y:S05]  /*23c0*/  BSYNC B0 ;  /* 0x0000000000007941 */ /* 0x000fea0003800000 */
.L_x_660:
[----:B------:R-:W-:Y:S01]  /*23d0*/  BSSY B0, `(.L_x_662) ;  /* 0x0000047000007945 */ /* 0x000fe20003800000 */
[----:B------:R-:W-:Y:S02]  /*23e0*/  LEA.HI.X R230, R10, UR23, R8, 0x1, P6 ;  /* 0x000000170ae67c11 */ /* 0x000fe4000b0f0c08 */
[----:B------:R-:W-:Y:S01]  /*23f0*/  LEA R226, R226, UR4, 0x1 ;  /* 0x00000004e2e27c11 */ /* 0x000fe2000f8e08ff */
[----:B------:R-:W-:Y:S06]  /*2400*/  @!P5 BRA `(.L_x_663) ;  /* 0x000000000044d947 */ /* 0x000fec0003800000 */
[----:B------:R1:W-:Y:S04]  /*2410*/  STS [R226], RZ ;  /* 0x000000ffe2007388 */ /* 0x0003e80000000800 */
[----:B------:R1:W-:Y:S04]  /*2420*/  STS [R226+0x4], RZ ;  /* 0x000004ffe2007388 */ /* 0x0003e80000000800 */
        /* <DEDUP_REMOVED lines=13> */
[----:B------:R1:W-:Y:S01]  /*2500*/  STS [R226+0x600c], RZ ;  /* 0x00600cffe2007388 */ /* 0x0003e20000000800 */
[----:B------:R-:W-:Y:S05]  /*2510*/  BRA `(.L_x_664) ;  /* 0x0000000000c87947 */ /* 0x000fea0003800000 */
.L_x_663:
[----:B------:R-:W5:Y:S01]  /*2520*/  LDC.64 R6, c[0x0][0x210] ;  /* 0x00008400ff067b82 */ /* 0x000f620000000a00 */
[----:B--23--:R-:W-:Y:S01]  /*2530*/  IMAD.U32 R2, RZ, RZ, UR39 ;  /* 0x00000027ff027e24 */ /* 0x00cfe2000f8e00ff */
[----:B------:R-:W-:Y:S01]  /*2540*/  ULDC UR24, c[0x0][0x2d0] ;  /* 0x0000b40000187ab9 */ /* 0x000fe20000000800 */
[----:B------:R-:W-:Y:S01]  /*2550*/  IMAD.U32 R3, RZ, RZ, UR38 ;  /* 0x00000026ff037e24 */ /* 0x000fe2000f8e00ff */
[----:B------:R-:W-:Y:S02]  /*2560*/  ISETP.GE.AND P1, PT, R232, UR24, PT ;  /* 0x00000018e8007c0c */ /* 0x000fe4000bf26270 */
[----:B------:R-:W-:Y:S01]  /*2570*/  ISETP.GE.AND P3, PT, R242, UR24, PT ;  /* 0x00000018f2007c0c */ /* 0x000fe2000bf66270 */
[----:B------:R-:W-:Y:S01]  /*2580*/  IMAD.WIDE.U32 R2, R12, UR20, R2 ;  /* 0x000000140c027c25 */ /* 0x000fe2000f8e0002 */
[----:B------:R-:W-:-:S04]  /*2590*/  ISETP.GE.AND P2, PT, R243, UR24, PT ;  /* 0x00000018f3007c0c */ /* 0x000fc8000bf46270 */
[----:B------:R-:W-:-:S03]  /*25a0*/  IADD3 R3, R17, R3, RZ ;  /* 0x0000000311037210 */ /* 0x000fc60007ffe0ff */
[----:B------:R-:W-:Y:S02]  /*25b0*/  IMAD.WIDE.U32 R4, R18, UR56, R2 ;  /* 0x0000003812047c25 */ /* 0x000fe4000f8e0002 */
[----:B------:R2:W-:Y:S02]  /*25c0*/  @P1 STS [R226], RZ ;  /* 0x000000ffe2001388 */ /* 0x0005e40000000800 */
[----:B------:R-:W-:Y:S02]  /*25d0*/  VIADD R0, R5, UR19 ;  /* 0x0000001305007c36 */ /* 0x000fe40008000000 */
[----:B------:R2:W-:Y:S01]  /*25e0*/  @P1 STS [R226+0x4], RZ ;  /* 0x000004ffe2001388 */ /* 0x0005e20000000800 */
[----:B-----5:R-:W-:Y:S01]  /*25f0*/  IMAD.WIDE R2, R232, 0x2, R6 ;  /* 0x00000002e8027825 */ /* 0x020fe200078e0206 */
[----:B------:R-:W-:Y:S02]  /*2600*/  @!P1 MOV R6, R231 ;  /* 0x000000e700069202 */ /* 0x000fe40000000f00 */
[----:B------:R2:W-:Y:S01]  /*2610*/  @P1 STS [R226+0x8], RZ ;  /* 0x000008ffe2001388 */ /* 0x0005e20000000800 */
[----:B------:R-:W-:Y:S01]  /*2620*/  @!P1 IMAD.MOV.U32 R7, RZ, RZ, R230 ;  /* 0x000000ffff079224 */ /* 0x000fe200078e00e6 */
[----:B------:R-:W-:-:S02]  /*2630*/  LEA R2, P5, R4, R2, 0x1 ;  /* 0x0000000204027211 */ /* 0x000fc400078a08ff */
[----:B------:R2:W-:Y:S02]  /*2640*/  @P1 STS [R226+0xc], RZ ;  /* 0x00000cffe2001388 */ /* 0x0005e40000000800 */
[----:B------:R-:W-:Y:S02]  /*2650*/  LEA.HI.X R3, R4, R3, R0, 0x1, P5 ;  /* 0x0000000304037211 */ /* 0x000fe400028f0c00 */
[----:B------:R-:W-:Y:S01]  /*2660*/  @!PT LDS RZ, [RZ] ;  /* 0x00000000fffff984 */ /* 0x000fe20000000800 */
[----:B------:R-:W-:Y:S01]  /*2670*/  @!PT LDS RZ, [RZ] ;  /* 0x00000000fffff984 */ /* 0x000fe20000000800 */
[----:B------:R-:W-:Y:S01]  /*2680*/  @!PT LDS RZ, [RZ] ;  /* 0x00000000fffff984 */ /* 0x000fe20000000800 */
[----:B------:R2:W-:Y:S01]  /*2690*/  @!P1 LDGSTS.E.BYPASS.LTC128B.128 [R226], desc[UR6][R6.64] ;  /* 0x0000000006e29fae */ /* 0x0005e2000b901d46 */
[----:B------:R-:W-:-:S03]  /*26a0*/  ISETP.GE.AND P1, PT, R244, UR24, PT ;  /* 0x00000018f4007c0c */ /* 0x000fc6000bf26270 */
[----:B------:R2:W-:Y:S04]  /*26b0*/  @P3 STS [R226+0x2000], RZ ;  /* 0x002000ffe2003388 */ /* 0x0005e80000000800 */
[----:B------:R2:W-:Y:S04]  /*26c0*/  @P3 STS [R226+0x2004], RZ ;  /* 0x002004ffe2003388 */ /* 0x0005e80000000800 */
[----:B------:R2:W-:Y:S04]  /*26d0*/  @P3 STS [R226+0x2008], RZ ;  /* 0x002008ffe2003388 */ /* 0x0005e80000000800 */
[----:B------:R2:W-:Y:S04]  /*26e0*/  @P3 STS [R226+0x200c], RZ ;  /* 0x00200cffe2003388 */ /* 0x0005e80000000800 */
[----:B------:R-:W-:Y:S01]  /*26f0*/  @!PT LDS RZ, [RZ] ;  /* 0x00000000fffff984 */ /* 0x000fe20000000800 */
[----:B------:R-:W-:Y:S01]  /*2700*/  @!PT LDS RZ, [RZ] ;  /* 0x00000000fffff984 */ /* 0x000fe20000000800 */
[----:B------:R-:W-:Y:S01]  /*2710*/  @!PT LDS RZ, [RZ] ;  /* 0x00000000fffff984 */ /* 0x000fe20000000800 */
[----:B------:R2:W-:Y:S04]  /*2720*/  @!P3 LDGSTS.E.BYPASS.LTC128B.128 [R226+0x2000], desc[UR6][R2.64+0x80] ;  /* 0x0200008002e2bfae */ /* 0x0005e8000b901d46 */
        /* <DEDUP_REMOVED lines=11> */
[----:B------:R2:W-:Y:S01]  /*27e0*/  @P1 STS [R226+0x600c], RZ ;  /* 0x00600cffe2001388 */ /* 0x0005e20000000800 */
[----:B------:R-:W-:Y:S05]  /*27f0*/  @P1 BRA `(.L_x_664) ;  /* 0x0000000000101947 */ /* 0x000fea0003800000 */
[----:B------:R-:W-:Y:S01]  /*2800*/  @!PT LDS RZ, [RZ] ;  /* 0x00000000fffff984 */ /* 0x000fe20000000800 */
[----:B------:R-:W-:Y:S01]  /*2810*/  @!PT LDS RZ, [RZ] ;  /* 0x00000000fffff984 */ /* 0x000fe20000000800 */
[----:B------:R-:W-:Y:S01]  /*2820*/  @!PT LDS RZ, [RZ] ;  /* 0x00000000fffff984 */ /* 0x000fe20000000800 */
[----:B------:R3:W-:Y:S02]  /*2830*/  LDGSTS.E.BYPASS.LTC128B.128 [R226+0x6000], desc[UR6][R2.64+0x180] ;  /* 0x0600018002e27fae */ /* 0x0007e4000b901d46 */
.L_x_664:
[----:B------:R-:W-:Y:S05]  /*2840*/  BSYNC B0 ;  /* 0x0000000000007941 */ /* 0x000fea0003800000 */
.L_x_662:
[----:B------:R-:W-:Y:S01]  /*2850*/  UIMAD.WIDE.U32 UR24, UR20, 0x20, URZ ;  /* 0x00000020141878a5 */ /* 0x000fe2000f8e003f */
[----:B------:R-:W-:Y:S01]  /*2860*/  BSSY B0, `(.L_x_665) ;  /* 0x0000047000007945 */ /* 0x000fe20003800000 */
[----:B------:R-:W-:-:S03]  /*2870*/  USHF.L.U32 UR19, UR21, 0x5, URZ ;  /* 0x0000000515137899 */ /* 0x000fc6000800063f */
[----:B------:R-:W-:Y:S09]  /*2880*/  @!P4 BRA `(.L_x_666) ;  /* 0x000000000044c947 */ /* 0x000ff20003800000 */
        /* <DEDUP_REMOVED lines=17> */
.L_x_666:
[----:B------:R-:W-:Y:S01]  /*29a0*/  ULDC UR26, c[0x0][0x2d0] ;  /* 0x0000b400001a7ab9 */ /* 0x000fe20000000800 */
[----:B--2---:R-:W-:Y:S01]  /*29b0*/  IMAD.U32 R4, RZ, RZ, UR20 ;  /* 0x00000014ff047e24 */ /* 0x004fe2000f8e00ff */
[----:B------:R-:W-:Y:S01]  /*29c0*/  ISETP.GE.AND P4, PT, R232, UR26, PT ;  /* 0x0000001ae8007c0c */ /* 0x000fe2000bf86270 */
[----:B---3--:R-:W-:Y:S01]  /*29d0*/  IMAD.U32 R2, RZ, RZ, UR19 ;  /* 0x00000013ff027e24 */ /* 0x008fe2000f8e00ff */
[----:B------:R-:W-:Y:S01]  /*29e0*/  ISETP.GE.AND P2, PT, R243, UR26, PT ;  /* 0x0000001af3007c0c */ /* 0x000fe2000bf46270 */
[----:B------:R-:W-:Y:S01]  /*29f0*/  IMAD.U32 R3, RZ, RZ, UR21 ;  /* 0x00000015ff037e24 */ /* 0x000fe2000f8e00ff */
[----:B------:R-:W-:Y:S02]  /*2a00*/  ISETP.GE.AND P3, PT, R242, UR26, PT ;  /* 0x0000001af2007c0c */ /* 0x000fe4000bf66270 */
[----:B------:R-:W-:-:S04]  /*2a10*/  IADD3 R0, P5, R10, UR24, RZ ;  /* 0x000000180a007c10 */ /* 0x000fc8000ffbe0ff */
[----:B------:R-:W-:-:S03]  /*2a20*/  IADD3.X R8, R8, UR25, R2, P5, !PT ;  /* 0x0000001908087c10 */ /* 0x000fc6000affe402 */
[C---:B------:R-:W-:Y:S01]  /*2a30*/  @!P4 LEA R6, P1, R4.reuse, R231, 0x6 ;  /* 0x000000e70406c211 */ /* 0x040fe200078230ff */
[----:B------:R2:W-:Y:S03]  /*2a40*/  @P4 STS [R226+0x1000], RZ ;  /* 0x001000ffe2004388 */ /* 0x0005e60000000800 */
[----:B------:R-:W-:Y:S01]  /*2a50*/  @!P4 LEA.HI.X R7, R4, R230, R3, 0x6, P1 ;  /* 0x000000e60407c211 */ /* 0x000fe200008f3403 */
[----:B------:R2:W-:Y:S01]  /*2a60*/  @P4 STS [R226+0x1004], RZ ;  /* 0x001004ffe2004388 */ /* 0x0005e20000000800 */
[C---:B------:R-:W-:Y:S02]  /*2a70*/  @!P2 LEA R2, P1, R0.reuse, UR22, 0x1 ;  /* 0x000000160002ac11 */ /* 0x040fe4000f8208ff */
[C---:B------:R-:W-:Y:S01]  /*2a80*/  @!P3 LEA R4, P5, R0.reuse, UR22, 0x1 ;  /* 0x000000160004bc11 */ /* 0x040fe2000f8a08ff */
[----:B------:R2:W-:Y:S01]  /*2a90*/  @P4 STS [R226+0x1008], RZ ;  /* 0x001008ffe2004388 */ /* 0x0005e20000000800 */
[----:B------:R-:W-:-:S02]  /*2aa0*/  @!P2 LEA.HI.X R3, R0, UR23, R8, 0x1, P1 ;  /* 0x000000170003ac11 */ /* 0x000fc400088f0c08 */
[----:B------:R-:W-:Y:S01]  /*2ab0*/  ISETP.GE.AND P1, PT, R244, UR26, PT ;  /* 0x0000001af4007c0c */ /* 0x000fe2000bf26270 */
[----:B------:R2:W-:Y:S01]  /*2ac0*/  @P4 STS [R226+0x100c], RZ ;  /* 0x00100cffe2004388 */ /* 0x0005e20000000800 */
[----:B------:R-:W-:-:S03]  /*2ad0*/  @!P3 LEA.HI.X R5, R0, UR23, R8, 0x1, P5 ;  /* 0x000000170005bc11 */ /* 0x000fc6000a8f0c08 */
        /* <DEDUP_REMOVED lines=25> */
[----:B--2---:R-:W-:-:S04]  /*2c70*/  LEA R2, P1, R0, UR22, 0x1 ;  /* 0x0000001600027c11 */ /* 0x004fc8000f8208ff */
[----:B------:R-:W-:-:S05]  /*2c80*/  LEA.HI.X R3, R0, UR23, R8, 0x1, P1 ;  /* 0x0000001700037c11 */ /* 0x000fca00088f0c08 */
[----:B------:R-:W-:Y:S01]  /*2c90*/  @!PT LDS RZ, [RZ] ;  /* 0x00000000fffff984 */ /* 0x000fe20000000800 */
[----:B------:R-:W-:Y:S01]  /*2ca0*/  @!PT LDS RZ, [RZ] ;  /* 0x00000000fffff984 */ /* 0x000fe20000000800 */
[----:B------:R-:W-:Y:S01]  /*2cb0*/  @!PT LDS RZ, [RZ] ;  /* 0x00000000fffff984 */ /* 0x000fe20000000800 */
[----:B------:R2:W-:Y:S04]  /*2cc0*/  LDGSTS.E.BYPASS.LTC128B.128 [R226+0x7000], desc[UR6][R2.64+0x180] ;  /* 0x0700018002e27fae */ /* 0x0005e8000b901d46 */
.L_x_667:
[----:B------:R-:W-:Y:S05]  /*2cd0*/  BSYNC B0 ;  /* 0x0000000000007941 */ /* 0x000fea0003800000 */
.L_x_665:
[----:B------:R-:W-:Y:S01]  /*2ce0*/  UIADD3 UR20, -UR33, UR5, URZ ;  /* 0x0000000521147290 */ /* 0x000fe2000fffe13f */
[----:B--23--:R-:W-:Y:S01]  /*2cf0*/  IMAD.U32 R2, RZ, RZ, UR14 ;  /* 0x0000000eff027e24 */ /* 0x00cfe2000f8e00ff */
[----:B------:R-:W-:Y:S01]  /*2d00*/  USHF.R.S32.HI UR19, URZ, 0x1f, UR33 ;  /* 0x0000001f3f137899 */ /* 0x000fe20008011421 */
[----:B------:R-:W-:Y:S01]  /*2d10*/  IADD3 R4, R252, 0x8, RZ ;  /* 0x00000008fc047810 */ /* 0x000fe20007ffe0ff */
[----:B------:R-:W-:Y:S01]  /*2d20*/  ULDC.64 UR22, c[0x0][0x260] ;  /* 0x0000980000167ab9 */ /* 0x000fe20000000a00 */
[----:B------:R-:W-:Y:S01]  /*2d30*/  IMAD.WIDE.U32 R2, R2, UR33, R232 ;  /* 0x0000002102027c25 */ /* 0x000fe2000f8e00e8 */
[----:B------:R-:W-:Y:S01]  /*2d40*/  ISETP.GE.AND P3, PT, R247, UR20, PT ;  /* 0x00000014f7007c0c */ /* 0x000fe2000bf66270 */
[----:B------:R-:W-:Y:S01]  /*2d50*/  UIMAD UR21, UR19, UR14, URZ ;  /* 0x0000000e131572a4 */ /* 0x000fe2000f8e023f */
[----:B------:R-:W-:Y:S01]  /*2d60*/  BSSY B0, `(.L_x_668) ;  /* 0x000003f000007945 */ /* 0x000fe20003800000 */
[----:B------:R-:W-:Y:S02]  /*2d70*/  ISETP.GE.AND P5, PT, R4, UR9, PT ;  /* 0x0000000904007c0c */ /* 0x000fe4000bfa6270 */
[----:B------:R-:W-:Y:S01]  /*2d80*/  UIMAD UR21, UR33, UR15, UR21 ;  /* 0x0000000f211572a4 */ /* 0x000fe2000f8e0215 */
[----:B------:R-:W-:-:S02]  /*2d90*/  IADD3 R2, P1, R2, UR28, RZ ;  /* 0x0000001c02027c10 */ /* 0x000fc4000ff3e0ff */
[----:B------:R-:W-:-:S03]  /*2da0*/  ISETP.GE.AND P6, PT, R252, UR9, PT ;  /* 0x00000009fc007c0c */ /* 0x000fc6000bfc6270 */
[----:B------:R-:W-:Y:S02]  /*2db0*/  IMAD.U32 R0, RZ, RZ, UR21 ;  /* 0x00000015ff007e24 */ /* 0x000fe4000f8e00ff */
[----:B------:R2:W-:Y:S03]  /*2dc0*/  @P3 STS.128 [R228+0x18000], RZ ;  /* 0x018000ffe4003388 */ /* 0x0005e60000000c00 */
[----:B------:R-:W-:Y:S01]  /*2dd0*/  IADD3.X R3, R3, UR30, R0, P1, !PT ;  /* 0x0000001e03037c10 */ /* 0x000fe20008ffe400 */
[----:B------:R2:W-:Y:S01]  /*2de0*/  @P3 STS.128 [R228+0x1a000], RZ ;  /* 0x01a000ffe4003388 */ /* 0x0005e20000000c00 */
[----:B------:R-:W-:-:S03]  /*2df0*/  IMAD R0, R19, UR22, RZ ;  /* 0x0000001613007c24 */ /* 0x000fc6000f8e02ff */
[----:B------:R2:W-:Y:S01]  /*2e00*/  @P3 STS.128 [R228+0x1c000], RZ ;  /* 0x01c000ffe4003388 */ /* 0x0005e20000000c00 */
[C---:B------:R-:W-:Y:S02]  /*2e10*/  IMAD R12, R16.reuse, UR23, R0 ;  /* 0x00000017100c7c24 */ /* 0x040fe4000f8e0200 */
[----:B------:R-:W-:Y:S01]  /*2e20*/  IMAD.WIDE.U32 R10, R16, UR22, R2 ;  /* 0x00000016100a7c25 */ /* 0x000fe2000f8e0002 */
[----:B------:R2:W-:Y:S04]  /*2e30*/  @P3 STS.128 [R228+0x1e000], RZ ;  /* 0x01e000ffe4003388 */ /* 0x0005e80000000c00 */
        /* <DEDUP_REMOVED lines=20> */
[----:B------:R-:W-:-:S04]  /*2f80*/  IMAD.WIDE.U32 R4, R16, UR22, R2 ;  /* 0x0000001610047c25 */ /* 0x000fc8000f8e0002 */
[----:B---3--:R-:W-:Y:S01]  /*2f90*/  IMAD.WIDE R2, R232, 0x2, R26 ;  /* 0x00000002e8027825 */ /* 0x008fe200078e021a */
[----:B-----5:R-:W-:-:S04]  /*2fa0*/  @!P2 LEA R8, P1, R6, R14, 0x1 ;  /* 0x0000000e0608a211 */ /* 0x020fc800078208ff */
[----:B------:R-:W-:Y:S01]  /*2fb0*/  @!P2 LEA.HI.X R9, R6, R15, R0, 0x1, P1 ;  /* 0x0000000f0609a211 */ /* 0x000fe200008f0c00 */
[----:B------:R-:W-:Y:S01]  /*2fc0*/  IMAD.IADD R0, R12, 0x1, R5 ;  /* 0x000000010c007824 */ /* 0x000fe200078e0205 */
[----:B------:R-:W-:-:S03]  /*2fd0*/  LEA R2, P1, R4, R2, 0x1 ;  /* 0x0000000204027211 */ /* 0x000fc600078208ff */
[----:B------:R-:W-:Y:S01]  /*2fe0*/  @!PT LDS RZ, [RZ] ;  /* 0x00000000fffff984 */ /* 0x000fe20000000800 */
[----:B------:R-:W-:Y:S01]  /*2ff0*/  @!PT LDS RZ, [RZ] ;  /* 0x00000000fffff984 */ /* 0x000fe20000000800 */
[----:B------:R-:W-:Y:S01]  /*3000*/  @!PT LDS RZ, [RZ] ;  /* 0x00000000fffff984 */ /* 0x000fe20000000800 */
[----:B------:R1:W-:Y:S01]  /*3010*/  @!P2 LDGSTS.E.BYPASS.LTC128B.128 [R228+0x18000], desc[UR6][R8.64] ;  /* 0x1800000008e4afae */ /* 0x0003e2000b901d46 */
[----:B------:R-:W-:Y:S02]  /*3020*/  ISETP.GE.AND P2, PT, R243, UR9, PT ;  /* 0x00000009f3007c0c */ /* 0x000fe4000bf46270 */
[----:B------:R-:W-:Y:S01]  /*3030*/  LEA.HI.X R3, R4, R3, R0, 0x1, P1 ;  /* 0x0000000304037211 */ /* 0x000fe200008f0c00 */
[----:B------:R1:W-:Y:S01]  /*3040*/  @P4 STS.128 [R228+0x1a000], RZ ;  /* 0x01a000ffe4004388 */ /* 0x0003e20000000c00 */
[----:B------:R-:W-:-:S03]  /*3050*/  ISETP.GE.AND P1, PT, R244, UR9, PT ;  /* 0x00000009f4007c0c */ /* 0x000fc6000bf26270 */
[----:B------:R-:W-:Y:S01]  /*3060*/  @!PT LDS RZ, [RZ] ;  /* 0x00000000fffff984 */ /* 0x000fe20000000800 */
[----:B------:R-:W-:Y:S01]  /*3070*/  @!PT LDS RZ, [RZ] ;  /* 0x00000000fffff984 */ /* 0x000fe20000000800 */
[----:B------:R-:W-:Y:S01]  /*3080*/  @!PT LDS RZ, [RZ] ;  /* 0x00000000fffff984 */ /* 0x000fe20000000800 */
[----:B------:R1:W-:Y:S06]  /*3090*/  @!P4 LDGSTS.E.BYPASS.LTC128B.128 [R228+0x1a000], desc[UR6][R2.64+0x80] ;  /* 0x1a00008002e4cfae */ /* 0x0003ec000b901d46 */
        /* <DEDUP_REMOVED lines=11> */
.L_x_669:
[----:B------:R-:W-:Y:S05]  /*3150*/  BSYNC B0 ;  /* 0x0000000000007941 */ /* 0x000fea0003800000 */
.L_x_668:
        /* <DEDUP_REMOVED lines=9> */
[----:B------:R-:W-:Y:S01]  /*31f0*/  IADD3 R0, P1, R20, 0x20, RZ ;  /* 0x0000002014007810 */ /* 0x000fe20007f3e0ff */
[----:B------:R-:W5:Y:S01]  /*3200*/  LDC.64 R6, c[0x0][0x218] ;  /* 0x00008600ff067b82 */ /* 0x000f620000000a00 */
[----:B------:R-:W-:Y:S01]  /*3210*/  ISETP.GE.AND P2, PT, R232, UR9, PT ;  /* 0x00000009e8007c0c */ /* 0x000fe2000bf46270 */
[----:B-1-3--:R-:W-:Y:S01]  /*3220*/  IMAD.U32 R2, RZ, RZ, UR28 ;  /* 0x0000001cff027e24 */ /* 0x00afe2000f8e00ff */
[----:B------:R-:W-:Y:S01]  /*3230*/  IADD3.X R4, RZ, R21, RZ, P1, !PT ;  /* 0x00000015ff047210 */ /* 0x000fe20000ffe4ff */
[----:B------:R-:W-:Y:S01]  /*3240*/  IMAD.U32 R3, RZ, RZ, UR30 ;  /* 0x0000001eff037e24 */ /* 0x000fe2000f8e00ff */
[----:B------:R-:W-:-:S03]  /*3250*/  IADD3 R8, P1, R247, 0x20, RZ ;  /* 0x00000020f7087810 */ /* 0x000fc60007f3e0ff */
[----:B------:R-:W-:Y:S02]  /*3260*/  IMAD R4, R4, UR14, RZ ;  /* 0x0000000e04047c24 */ /* 0x000fe4000f8e02ff */
[----:B------:R-:W-:-:S04]  /*3270*/  IMAD.WIDE.U32 R2, R0, UR14, R2 ;  /* 0x0000000e00027c25 */ /* 0x000fc8000f8e0002 */
[----:B------:R-:W1:Y:S01]  /*3280*/  @!P2 LDC.64 R14, c[0x0][0x218] ;  /* 0x00008600ff0eab82 */ /* 0x000e620000000a00 */
[----:B------:R-:W-:Y:S01]  /*3290*/  IMAD R0, R0, UR15, R4 ;  /* 0x0000000f00007c24 */ /* 0x000fe2000f8e0204 */
[----:B------:R3:W-:Y:S01]  /*32a0*/  @P2 STS.128 [R228+0x19000], RZ ;  /* 0x019000ffe4002388 */ /* 0x0007e20000000c00 */
[----:B------:R-:W-:-:S03]  /*32b0*/  IMAD.X R9, RZ, RZ, R23, P1 ;  /* 0x000000ffff097224 */ /* 0x000fc600008e0617 */
[----:B------:R-:W-:Y:S01]  /*32c0*/  IADD3 R3, R3, R0, RZ ;  /* 0x0000000003037210 */ /* 0x000fe20007ffe0ff */
[----:B------:R-:W-:Y:S02]  /*32d0*/  IMAD R9, R9, UR14, RZ ;  /* 0x0000000e09097c24 */ /* 0x000fe4000f8e02ff */
[----:B------:R-:W-:-:S04]  /*32e0*/  IMAD.WIDE.U32 R4, R16, UR22, R2 ;  /* 0x0000001610047c25 */ /* 0x000fc8000f8e0002 */
[----:B-----5:R-:W-:Y:S01]  /*32f0*/  IMAD.WIDE R2, R232, 0x2, R6 ;  /* 0x00000002e8027825 */ /* 0x020fe200078e0206 */
[----:B------:R-:W-:Y:S02]  /*3300*/  MOV R6, R10 ;  /* 0x0000000a00067202 */ /* 0x000fe40000000f00 */
[----:B------:R-:W-:Y:S01]  /*3310*/  IADD3 R0, R12, R5, RZ ;  /* 0x000000050c007210 */ /* 0x000fe20007ffe0ff */
[----:B------:R-:W-:Y:S01]  /*3320*/  IMAD.MOV.U32 R7, RZ, RZ, R13 ;  /* 0x000000ffff077224 */ /* 0x000fe200078e000d */
[----:B------:R-:W-:Y:S01]  /*3330*/  LEA R2, P1, R4, R2, 0x1 ;  /* 0x0000000204027211 */ /* 0x000fe200078208ff */
[----:B------:R-:W-:-:S03]  /*3340*/  IMAD.WIDE.U32 R6, R8, UR14, R6 ;  /* 0x0000000e08067c25 */ /* 0x000fc6000f8e0006 */
[----:B------:R-:W-:Y:S01]  /*3350*/  LEA.HI.X R3, R4, R3, R0, 0x1, P1 ;  /* 0x0000000304037211 */ /* 0x000fe200008f0c00 */
[----:B------:R-:W-:Y:S01]  /*3360*/  IMAD R8, R8, UR15, R9 ;  /* 0x0000000f08087c24 */ /* 0x000fe2000f8e0209 */
[----:B-1----:R-:W-:-:S03]  /*3370*/  @!P2 LEA R4, P1, R6, R14, 0x1 ;  /* 0x0000000e0604a211 */ /* 0x002fc600078208ff */
[----:B------:R-:W-:-:S05]  /*3380*/  IMAD.IADD R0, R7, 0x1, R8 ;  /* 0x0000000107007824 */ /* 0x000fca00078e0208 */
[----:B------:R-:W-:Y:S02]  /*3390*/  @!P2 LEA.HI.X R5, R6, R15, R0, 0x1, P1 ;  /* 0x0000000f0605a211 */ /* 0x000fe400008f0c00 */
[----:B------:R-:W-:-:S03]  /*33a0*/  ISETP.GE.AND P1, PT, R242, UR9, PT ;  /* 0x00000009f2007c0c */ /* 0x000fc6000bf26270 */
        /* <DEDUP_REMOVED lines=9> */
[----:B------:R3:W-:Y:S01]  /*3440*/  @!P1 LDGSTS.E.BYPASS.LTC128B.128 [R228+0x1b000], desc[UR6][R2.64+0x80] ;  /* 0x1b00008002e49fae */ /* 0x0007e2000b901d46 */
[----:B------:R-:W-:-:S03]  /*3450*/  ISETP.GE.AND P1, PT, R244, UR9, PT ;  /* 0x00000009f4007c0c */ /* 0x000fc6000bf26270 */
[----:B------:R3:W-:Y:S04]  /*3460*/  @P2 STS.128 [R228+0x1d000], RZ ;  /* 0x01d000ffe4002388 */ /* 0x0007e80000000c00 */
[----:B------:R-:W-:Y:S01]  /*3470*/  @!PT LDS RZ, [RZ] ;  /* 0x00000000fffff984 */ /* 0x000fe20000000800 */
[----:B------:R-:W-:Y:S01]  /*3480*/  @!PT LDS RZ, [RZ] ;  /* 0x00000000fffff984 */ /* 0x000fe20000000800 */
[----:B------:R-:W-:Y:S01]  /*3490*/  @!PT LDS RZ, [RZ] ;  /* 0x00000000fffff984 */ /* 0x000fe20000000800 */
[----:B------:R3:W-:Y:S06]  /*34a0*/  @!P2 LDGSTS.E.BYPASS.LTC128B.128 [R228+0x1d000], desc[UR6][R2.64+0x100] ;  /* 0x1d00010002e4afae */ /* 0x0007ec000b901d46 */
[----:B------:R3:W-:Y:S01]  /*34b0*/  @P1 STS.128 [R228+0x1f000], RZ ;  /* 0x01f000ffe4001388 */ /* 0x0007e20000000c00 */
[----:B------:R-:W-:Y:S05]  /*34c0*/  @P1 BRA `(.L_x_671) ;  /* 0x0000000000101947 */ /* 0x000fea0003800000 */
[----:B------:R-:W-:Y:S01]  /*34d0*/  @!PT LDS RZ, [RZ] ;  /* 0x00000000fffff984 */ /* 0x000fe20000000800 */
[----:B------:R-:W-:Y:S01]  /*34e0*/  @!PT LDS RZ, [RZ] ;  /* 0x00000000fffff984 */ /* 0x000fe20000000800 */
[----:B------:R-:W-:Y:S01]  /*34f0*/  @!PT LDS RZ, [RZ] ;  /* 0x00000000fffff984 */ /* 0x000fe20000000800 */
[----:B------:R1:W-:Y:S02]  /*3500*/  LDGSTS.E.BYPASS.LTC128B.128 [R228+0x1f000], desc[UR6][R2.64+0x180] ;  /* 0x1f00018002e47fae */ /* 0x0003e4000b901d46 */
.L_x_671:
[----:B------:R-:W-:Y:S05]  /*3510*/  BSYNC B0 ;  /* 0x0000000000007941 */ /* 0x000fea0003800000 */
.L_x_670:
[----:B------:R-:W-:Y:S01]  /*3520*/  UIMAD UR9, UR19, UR16, URZ ;  /* 0x00000010130972a4 */ /* 0x000fe2000f8e023f */
[----:B------:R2:W-:Y:S01]  /*3530*/  @P3 STS.128 [R228+0x20000], RZ ;  /* 0x020000ffe4003388 */ /* 0x0005e20000000c00 */
[----:B-1-3--:R-:W-:Y:S01]  /*3540*/  IMAD.WIDE.U32 R2, R17, UR33, R232 ;  /* 0x0000002111027c25 */ /* 0x00afe2000f8e00e8 */
        /* <DEDUP_REMOVED lines=40> */
[----:B-1----:R-:W-:Y:S01]  /*37d0*/  IMAD.WIDE R2, R232, 0x2, R26 ;  /* 0x00000002e8027825 */ /* 0x002fe200078e021a */
[----:B---3--:R-:W-:-:S04]  /*37e0*/  @!P2 LEA R10, P1, R6, R18, 0x1 ;  /* 0x00000012060aa211 */ /* 0x008fc800078208ff */
        /* <DEDUP_REMOVED lines=26> */
.L_x_673:
[----:B------:R-:W-:Y:S05]  /*3990*/  BSYNC B0 ;  /* 0x0000000000007941 */ /* 0x000fea0003800000 */
.L_x_672:
        /* <DEDUP_REMOVED lines=11> */
[----:B------:R-:W-:Y:S01]  /*3a50*/  IADD3 R6, P3, R247, 0x20, RZ ;  /* 0x00000020f7067810 */ /* 0x000fe20007f7e0ff */
[----:B------:R-:W-:Y:S01]  /*3a60*/  IMAD.U32 R3, RZ, RZ, UR31 ;  /* 0x0000001fff037e24 */ /* 0x000fe2000f8e00ff */
[----:B------:R-:W-:Y:S01]  /*3a70*/  IADD3.X R7, RZ, R21, RZ, P2, !PT ;  /* 0x00000015ff077210 */ /* 0x000fe200017fe4ff */
[----:B------:R-:W-:Y:S01]  /*3a80*/  IMAD.MOV.U32 R4, RZ, RZ, R8 ;  /* 0x000000ffff047224 */ /* 0x000fe200078e0008 */
[----:B------:R-:W-:Y:S01]  /*3a90*/  IADD3.X R9, RZ, R23, RZ, P3, !PT ;  /* 0x00000017ff097210 */ /* 0x000fe20001ffe4ff */
[----:B------:R-:W-:Y:S01]  /*3aa0*/  IMAD.WIDE.U32 R2, R0, UR16, R2 ;  /* 0x0000001000027c25 */ /* 0x000fe2000f8e0002 */
[----:B------:R-:W-:-:S02]  /*3ab0*/  MOV R5, R14 ;  /* 0x0000000e00057202 */ /* 0x000fc40000000f00 */
[----:B------:R-:W-:Y:S01]  /*3ac0*/  ISETP.GE.AND P3, PT, R242, UR9, PT ;  /* 0x00000009f2007c0c */ /* 0x000fe2000bf66270 */
[----:B------:R-:W-:Y:S02]  /*3ad0*/  IMAD R7, R7, UR16, RZ ;  /* 0x0000001007077c24 */ /* 0x000fe4000f8e02ff */
[----:B------:R-:W1:Y:S01]  /*3ae0*/  @!P1 LDC.64 R10, c[0x0][0x220] ;  /* 0x00008800ff0a9b82 */ /* 0x000e620000000a00 */
[----:B------:R-:W-:Y:S01]  /*3af0*/  IMAD R9, R9, UR16, RZ ;  /* 0x0000001009097c24 */ /* 0x000fe2000f8e02ff */
[----:B------:R3:W-:Y:S01]  /*3b00*/  @P1 STS.128 [R228+0x21000], RZ ;  /* 0x021000ffe4001388 */ /* 0x0007e20000000c00 */
[----:B------:R-:W-:Y:S02]  /*3b10*/  IMAD R0, R0, UR17, R7 ;  /* 0x0000001100007c24 */ /* 0x000fe4000f8e0207 */
[----:B------:R-:W-:-:S04]  /*3b20*/  IMAD.WIDE.U32 R4, R6, UR16, R4 ;  /* 0x0000001006047c25 */ /* 0x000fc8000f8e0004 */
[----:B------:R-:W-:Y:S02]  /*3b30*/  IMAD R7, R6, UR17, R9 ;  /* 0x0000001106077c24 */ /* 0x000fe4000f8e0209 */
[----:B------:R-:W-:-:S03]  /*3b40*/  IMAD.IADD R3, R3, 0x1, R0 ;  /* 0x0000000103037824 */ /* 0x000fc600078e0200 */
[----:B------:R-:W-:Y:S02]  /*3b50*/  IADD3 R7, R5, R7, RZ ;  /* 0x0000000705077210 */ /* 0x000fe40007ffe0ff */
[----:B-1----:R-:W-:-:S04]  /*3b60*/  @!P1 LEA R6, P2, R4, R10, 0x1 ;  /* 0x0000000a04069211 */ /* 0x002fc800078408ff */
[----:B------:R-:W-:Y:S01]  /*3b70*/  @!P1 LEA.HI.X R7, R4, R11, R7, 0x1, P2 ;  /* 0x0000000b04079211 */ /* 0x000fe200010f0c07 */
[----:B------:R-:W-:Y:S01]  /*3b80*/  IMAD.WIDE.U32 R4, R16, UR14, R2 ;  /* 0x0000000e10047c25 */ /* 0x000fe2000f8e0002 */
[----:B------:R-:W-:-:S03]  /*3b90*/  ISETP.GE.AND P2, PT, R243, UR9, PT ;  /* 0x00000009f3007c0c */ /* 0x000fc6000bf46270 */
[----:B-----5:R-:W-:Y:S01]  /*3ba0*/  IMAD.WIDE R2, R232, 0x2, R18 ;  /* 0x00000002e8027825 */ /* 0x020fe200078e0212 */
        /* <DEDUP_REMOVED lines=24> */
.L_x_675:
[----:B------:R-:W-:Y:S05]  /*3d30*/  BSYNC B0 ;  /* 0x0000000000007941 */ /* 0x000fea0003800000 */
.L_x_674:
[----:B------:R-:W-:Y:S01]  /*3d40*/  LEA.HI R0, R24, R25, RZ, 0x4 ;  /* 0x0000001918007211 */ /* 0x000fe200078f20ff */
[----:B------:R-:W2:Y:S01]  /*3d50*/  LDC R250, c[0x0][0x270] ;  /* 0x00009c00fffa7b82 */ /* 0x000ea20000000800 */
[----:B------:R-:W-:Y:S01]  /*3d60*/  IMAD.MOV.U32 R217, RZ, RZ, 0x20 ;  /* 0x00000020ffd97424 */ /* 0x000fe200078e00ff */
[----:B------:R-:W-:Y:S01]  /*3d70*/  ULDC UR17, c[0x0][0x2d0] ;  /* 0x0000b40000117ab9 */ /* 0x000fe20000000800 */
[----:B------:R-:W-:Y:S01]  /*3d80*/  LOP3.LUT R0, R0, 0xfffffff0, RZ, 0xc0, !PT ;  /* 0xfffffff000007812 */ /* 0x000fe200078ec0ff */
[----:B------:R-:W-:Y:S01]  /*3d90*/  IMAD.MOV.U32 R216, RZ, RZ, 0x40 ;  /* 0x00000040ffd87424 */ /* 0x000fe200078e00ff */
[----:B------:R-:W-:Y:S01]  /*3da0*/  UIADD3 UR9, UR33, 0x40, URZ ;  /* 0x0000004021097890 */ /* 0x000fe2000fffe03f */
[----:B------:R-:W-:Y:S01]  /*3db0*/  IMAD.MOV.U32 R229, RZ, RZ, R226 ;  /* 0x000000ffffe57224 */ /* 0x000fe200078e00e2 */
[----:B------:R-:W-:Y:S01]  /*3dc0*/  CS2R R190, SRZ ;  /* 0x0000000000be7805 */ /* 0x000fe2000001ff00 */
[----:B------:R-:W-:Y:S01]  /*3dd0*/  IMAD.IADD R0, R25, 0x1, -R0 ;  /* 0x0000000119007824 */ /* 0x000fe200078e0a00 */
[----:B------:R-:W-:Y:S01]  /*3de0*/  CS2R R188, SRZ ;  /* 0x0000000000bc7805 */ /* 0x000fe2000001ff00 */
[----:B------:R-:W-:Y:S01]  /*3df0*/  IMAD.SHL.U32 R245, R252, 0x4, RZ ;  /* 0x00000004fcf57824 */ /* 0x000fe200078e00ff */
[----:B------:R-:W-:-:S02]  /*3e00*/  CS2R R194, SRZ ;  /* 0x0000000000c27805 */ /* 0x000fc4000001ff00 */
[----:B------:R-:W-:Y:S02]  /*3e10*/  CS2R R192, SRZ ;  /* 0x0000000000c07805 */ /* 0x000fe4000001ff00 */
[----:B-1-3--:R-:W-:Y:S02]  /*3e20*/  SHF.R.S32.HI R2, RZ, 0x1f, R0 ;  /* 0x0000001fff027819 */ /* 0x00afe40000011400 */
[----:B------:R-:W-:Y:S02]  /*3e30*/  CS2R R186, SRZ ;  /* 0x0000000000ba7805 */ /* 0x000fe4000001ff00 */
[----:B------:R-:W-:Y:S02]  /*3e40*/  CS2R R184, SRZ ;  /* 0x0000000000b87805 */ /* 0x000fe4000001ff00 */
[----:B------:R-:W-:Y:S02]  /*3e50*/  CS2R R182, SRZ ;  /* 0x0000000000b67805 */ /* 0x000fe4000001ff00 */
[----:B------:R-:W-:-:S02]  /*3e60*/  LEA.HI R2, R2, R0, RZ, 0x3 ;  /* 0x0000000002027211 */ /* 0x000fc400078f18ff */
[----:B------:R-:W-:Y:S02]  /*3e70*/  CS2R R180, SRZ ;  /* 0x0000000000b47805 */ /* 0x000fe4000001ff00 */
[----:B------:R-:W-:Y:S02]  /*3e80*/  CS2R R174, SRZ ;  /* 0x0000000000ae7805 */ /* 0x000fe4000001ff00 */
[----:B------:R-:W-:Y:S02]  /*3e90*/  CS2R R172, SRZ ;  /* 0x0000000000ac7805 */ /* 0x000fe4000001ff00 */
[----:B------:R-:W-:Y:S02]  /*3ea0*/  LOP3.LUT R2, R2, 0xfffffff8, RZ, 0xc0, !PT ;  /* 0xfffffff802027812 */ /* 0x000fe400078ec0ff */
[----:B------:R-:W-:Y:S02]  /*3eb0*/  CS2R R178, SRZ ;  /* 0x0000000000b27805 */ /* 0x000fe4000001ff00 */
[----:B------:R-:W-:-:S02]  /*3ec0*/  CS2R R176, SRZ ;  /* 0x0000000000b07805 */ /* 0x000fc4000001ff00 */
[----:B------:R-:W-:Y:S02]  /*3ed0*/  CS2R R170, SRZ ;  /* 0x0000000000aa7805 */ /* 0x000fe4000001ff00 */
[----:B------:R-:W-:Y:S01]  /*3ee0*/  CS2R R168, SRZ ;  /* 0x0000000000a87805 */ /* 0x000fe2000001ff00 */
[----:B------:R-:W-:Y:S01]  /*3ef0*/  IMAD.IADD R0, R0, 0x1, -R2 ;  /* 0x0000000100007824 */ /* 0x000fe200078e0a02 */
[----:B------:R-:W-:Y:S02]  /*3f00*/  CS2R R166, SRZ ;  /* 0x0000000000a67805 */ /* 0x000fe4000001ff00 */
[----:B------:R-:W-:Y:S02]  /*3f10*/  CS2R R164, SRZ ;  /* 0x0000000000a47805 */ /* 0x000fe4000001ff00 */
[----:B------:R-:W-:Y:S02]  /*3f20*/  CS2R R158, SRZ ;  /* 0x00000000009e7805 */ /* 0x000fe4000001ff00 */
[----:B------:R-:W-:-:S02]  /*3f30*/  CS2R R156, SRZ ;  /* 0x00000000009c7805 */ /* 0x000fc4000001ff00 */
[----:B------:R-:W-:Y:S01]  /*3f40*/  R2P PR, R0, 0x6 ;  /* 0x0000000600007804 */ /* 0x000fe20000000000 */
[----:B------:R-:W-:Y:S01]  /*3f50*/  VIADD R2, R222, 0x4000 ;  /* 0x00004000de027836 */ /* 0x000fe20000000000 */
[----:B------:R-:W-:Y:S01]  /*3f60*/  CS2R R162, SRZ ;  /* 0x0000000000a27805 */ /* 0x000fe2000001ff00 */
[----:B------:R-:W-:Y:S01]  /*3f70*/  VIADD R0, R223, 0x4000 ;  /* 0x00004000df007836 */ /* 0x000fe20000000000 */
[----:B------:R-:W-:Y:S02]  /*3f80*/  CS2R R160, SRZ ;  /* 0x0000000000a07805 */ /* 0x000fe4000001ff00 */
[----:B------:R-:W-:Y:S02]  /*3f90*/  SEL R217, R217, 0xffffffe0, !P1 ;  /* 0xffffffe0d9d97807 */ /* 0x000fe40004800000 */
[----:B------:R-:W-:Y:S02]  /*3fa0*/  CS2R R154, SRZ ;  /* 0x00000000009a7805 */ /* 0x000fe4000001ff00 */
[----:B------:R-:W-:-:S02]  /*3fb0*/  SEL R216, R216, 0xffffffc0, !P2 ;  /* 0xffffffc0d8d87807 */ /* 0x000fc40005000000 */
[----:B------:R-:W-:Y:S02]  /*3fc0*/  CS2R R152, SRZ ;  /* 0x0000000000987805 */ /* 0x000fe4000001ff00 */
[----:B------:R-:W-:Y:S01]  /*3fd0*/  SEL R2, R2, R222, !P0 ;  /* 0x000000de02027207 */ /* 0x000fe20004000000 */
[----:B------:R-:W-:Y:S01]  /*3fe0*/  IMAD.IADD R219, R218, 0x1, R217 ;  /* 0x00000001dadb7824 */ /* 0x000fe200078e02d9 */
[----:B------:R-:W-:Y:S02]  /*3ff0*/  SEL R0, R0, R223, !P0 ;  /* 0x000000df00007207 */ /* 0x000fe40004000000 */
        /* <DEDUP_REMOVED lines=42> */
[----:B------:R-:W-:Y:S01]  /*42a0*/  SHF.L.U64.HI R246, R252, 0x2, R246 ;  /* 0x00000002fcf67819 */ /* 0x000fe200000102f6 */
[----:B------:R-:W-:Y:S01]  /*42b0*/  IMAD.IADD R220, R218, 0x1, R216 ;  /* 0x00000001dadc7824 */ /* 0x000fe200078e02d8 */
[----:B------:R-:W-:Y:S01]  /*42c0*/  LEA R213, R2, UR4, 0x1 ;  /* 0x0000000402d57c11 */ /* 0x000fe2000f8e08ff */
[----:B------:R-:W-:Y:S01]  /*42d0*/  IMAD.IADD R221, R216, 0x1, R219 ;  /* 0x00000001d8dd7824 */ /* 0x000fe200078e02db */
[----:B------:R-:W-:Y:S01]  /*42e0*/  LEA R208, R0, UR4, 0x1 ;  /* 0x0000000400d07c11 */ /* 0x000fe2000f8e08ff */
[----:B------:R-:W-:Y:S01]  /*42f0*/  UISETP.GE.AND UP0, UPT, UR9, UR5, UPT ;  /* 0x000000050900728c */ /* 0x000fe2000bf06270 */
[----:B------:R1:W5:Y:S01]  /*4300*/  @!P6 LDG.E R240, desc[UR6][R12.64] ;  /* 0x000000060cf0e981 */ /* 0x000362000c1e1900 */
[----:B------:R-:W-:Y:S01]  /*4310*/  ULDC UR19, c[0x0][0x2dc] ;  /* 0x0000b70000137ab9 */ /* 0x000fe20000000800 */
[----:B------:R-:W-:-:S02]  /*4320*/  ULDC UR14, c[0x0][0x2ec] ;  /* 0x0000bb00000e7ab9 */ /* 0x000fc40000000800 */
[----:B------:R1:W5:Y:S04]  /*4330*/  @!P5 LDG.E R241, desc[UR6][R12.64+0x20] ;  /* 0x000020060cf1d981 */ /* 0x000368000c1e1900 */
[----:B--2---:R-:W0:Y:S02]  /*4340*/  LDGDEPBAR ;  /* 0x00000000000079af */ /* 0x004e240000000000 */
.L_x_678:
[----:B------:R-:W0:Y:S01]  /*4350*/  LDGDEPBAR ;  /* 0x00000000000079af */ /* 0x000e220000000000 */
[C---:B------:R-:W-:Y:S01]  /*4360*/  IMAD.IADD R3, R213.reuse, 0x1, R217 ;  /* 0x00000001d5037824 */ /* 0x040fe200078e02d9 */
[C---:B-----5:R-:W-:Y:S01]  /*4370*/  FSETP.NEU.FTZ.AND P3, PT, R240.reuse, -INF , PT ;  /* 0xff800000f000780b */ /* 0x060fe20003f7d000 */
[--C-:B------:R-:W-:Y:S01]  /*4380*/  IMAD.IADD R2, R213, 0x1, R216.reuse ;  /* 0x00000001d5027824 */ /* 0x100fe200078e02d8 */
[----:B------:R-:W-:Y:S01]  /*4390*/  PLOP3.LUT P1, PT, PT, PT, UP0, 0x80, 0x0 ;  /* 0x000000000000781c */ /* 0x000fe20003f2f008 */
[----:B------:R-:W-:Y:S01]  /*43a0*/  IMAD.IADD R0, R3, 0x1, R216 ;  /* 0x0000000103007824 */ /* 0x000fe200078e02d8 */
[----:B------:R-:W-:Y:S01]  /*43b0*/  PLOP3.LUT P5, PT, PT, PT, UP0, 0x80, 0x0 ;  /* 0x000000000000781c */ /* 0x000fe20003faf008 */
[----:B------:R-:W-:Y:S01]  /*43c0*/  UISETP.GE.AND UP3, UPT, UR8, 0x1, UPT ;  /* 0x000000010800788c */ /* 0x000fe2000bf66270 */
[----:B------:R-:W-:Y:S02]  /*43d0*/  PLOP3.LUT P0, PT, PT, PT, UP0, 0x80, 0x0 ;  /* 0x000000000000781c */ /* 0x000fe40003f0f008 */
[----:B------:R-:W-:Y:S02]  /*43e0*/  PLOP3.LUT P2, PT, PT, PT, UP0, 0x80, 0x0 ;  /* 0x000000000000781c */ /* 0x000fe40003f4f008 */
[----:B------:R-:W-:Y:S02]  /*43f0*/  PLOP3.LUT P6, PT, PT, PT, UP0, 0x80, 0x0 ;  /* 0x000000000000781c */ /* 0x000fe40003fcf008 */
[----:B------:R-:W-:Y:S01]  /*4400*/  PLOP3.LUT P4, PT, PT, PT, UP0, 0x80, 0x0 ;  /* 0x000000000000781c */ /* 0x000fe20003f8f008 */
[----:B------:R-:W-:Y:S04]  /*4410*/  DEPBAR.LE SB0, 0x0 ;  /* 0x000080000000791a */ /* 0x000fe80000000000 */
[----:B------:R-:W-:Y:S06]  /*4420*/  BAR.SYNC.DEFER_BLOCKING 0x0 ;  /* 0x0000000000007b1d */ /* 0x000fec0000010000 */
[----:B------:R-:W-:Y:S04]  /*4430*/  LDSM.16.M88.4 R16, [R213] ;  /* 0x00000000d510783b */ /* 0x000fe80000000200 */
        /* <DEDUP_REMOVED lines=83> */
[----:B------:R3:W1:Y:S01]  /*4970*/  LDSM.16.M88.4 R92, [R3+0x6000] ;  /* 0x00600000035c783b */ /* 0x0006620000000200 */
[C---:B----4-:R-:W-:Y:S06]  /*4980*/  HMMA.16816.F32 R4, R100.reuse, R104, R4 ;  /* 0x000000686404723c */ /* 0x050fec0000001804 */
[C---:B------:R-:W-:Y:S01]  /*4990*/  HMMA.16816.F32 R8, R100.reuse, R106, R8 ;  /* 0x0000006a6408723c */ /* 0x040fe20000001808 */
[----:B------:R-:W-:Y:S05]  /*49a0*/  LDSM.16.M88.4 R104, [R212+0x6000] ;  /* 0x00600000d468783b */ /* 0x000fea0000000200 */
[C---:B--2---:R-:W-:Y:S06]  /*49b0*/  HMMA.16816.F32 R12, R100.reuse, R88, R12 ;  /* 0x00000058640c723c */ /* 0x044fec000000180c */
[----:B------:R-:W-:Y:S01]  /*49c0*/  HMMA.16816.F32 R16, R100, R90, R16 ;  /* 0x0000005a6410723c */ /* 0x000fe20000001810 */
[----:B------:R-:W2:Y:S04]  /*49d0*/  LDSM.16.M88.4 R88, [R209+0x6800] ;  /* 0x00680000d158783b */ /* 0x000ea80000000200 */
[----:B------:R4:W2:Y:S01]  /*49e0*/  LDSM.16.M88.4 R100, [R2+0x6000] ;  /* 0x006000000264783b */ /* 0x0008a20000000200 */
[C---:B------:R-:W-:Y:S01]  /*49f0*/  HMMA.16816.F32 R4, R108.reuse, R112, R4 ;  /* 0x000000706c04723c */ /* 0x040fe20000001804 */
[----:B---3--:R-:W-:Y:S04]  /*4a00*/  IMAD.U32 R3, RZ, RZ, UR34 ;  /* 0x00000022ff037e24 */ /* 0x008fe8000f8e00ff */
[----:B------:R-:W-:Y:S01]  /*4a10*/  @P1 IMAD R3, R3, 0x40, R251 ;  /* 0x0000004003031824 */ /* 0x000fe200078e02fb */
[C---:B------:R-:W-:Y:S01]  /*4a20*/  HMMA.16816.F32 R8, R108.reuse, R114, R8 ;  /* 0x000000726c08723c */ /* 0x040fe20000001808 */
[----:B------:R-:W-:Y:S01]  /*4a30*/  LDSM.16.M88.4 R112, [R211+0x6000] ;  /* 0x00600000d370783b */ /* 0x000fe20000000200 */
[----:B------:R-:W-:Y:S02]  /*4a40*/  PLOP3.LUT P1, PT, PT, PT, UP0, 0x80, 0x0 ;  /* 0x000000000000781c */ /* 0x000fe40003f2f008 */
[C---:B------:R-:W-:Y:S02]  /*4a50*/  @P5 ISETP.GE.AND P5, PT, R3.reuse, UR5, PT ;  /* 0x0000000503005c0c */ /* 0x040fe4000bfa6270 */
[C---:B-1----:R-:W-:Y:S06]  /*4a60*/  HMMA.16816.F32 R12, R108.reuse, R84, R12 ;  /* 0x000000546c0c723c */ /* 0x042fec000000180c */
[----:B------:R-:W-:Y:S01]  /*4a70*/  HMMA.16816.F32 R16, R108, R86, R16 ;  /* 0x000000566c10723c */ /* 0x000fe20000001810 */
[----:B------:R-:W1:Y:S04]  /*4a80*/  LDSM.16.M88.4 R84, [R212+0x6800] ;  /* 0x00680000d454783b */ /* 0x000e680000000200 */
[----:B------:R3:W1:Y:S01]  /*4a90*/  LDSM.16.M88.4 R108, [R0+0x6000] ;  /* 0x00600000006c783b */ /* 0x0006620000000200 */
[C---:B------:R-:W-:Y:S05]  /*4aa0*/  HMMA.16816.F32 R4, R92.reuse, R96, R4 ;  /* 0x000000605c04723c */ /* 0x040fea0000001804 */
[----:B----4-:R-:W-:Y:S01]  /*4ab0*/  FMUL.FTZ R2, R240, 1.4426950216293334961 ;  /* 0x3fb8aa3bf0027820 */ /* 0x010fe20000410000 */
[C---:B------:R-:W-:Y:S05]  /*4ac0*/  HMMA.16816.F32 R8, R92.reuse, R98, R8 ;  /* 0x000000625c08723c */ /* 0x040fea0000001808 */
[----:B------:R-:W-:Y:S01]  /*4ad0*/  FSEL R2, R2, RZ, P3 ;  /* 0x000000ff02027208 */ /* 0x000fe20001800000 */
[C---:B--2---:R-:W-:Y:S01]  /*4ae0*/  HMMA.16816.F32 R12, R92.reuse, R88, R12 ;  /* 0x000000585c0c723c */ /* 0x044fe2000000180c */
[----:B------:R-:W-:Y:S05]  /*4af0*/  PLOP3.LUT P3, PT, PT, PT, UP0, 0x80, 0x0 ;  /* 0x000000000000781c */ /* 0x000fea0003f6f008 */
[----:B------:R-:W-:Y:S05]  /*4b00*/  HMMA.16816.F32 R16, R92, R90, R16 ;  /* 0x0000005a5c10723c */ /* 0x000fea0000001810 */
[----:B---3--:R-:W-:Y:S01]  /*4b10*/  @P2 VIADD R0, R3, 0x1 ;  /* 0x0000000103002836 */ /* 0x008fe20000000000 */
[C---:B------:R-:W-:Y:S05]  /*4b20*/  HMMA.16816.F32 R4, R100.reuse, R104, R4 ;  /* 0x000000686404723c */ /* 0x040fea0000001804 */
[C---:B------:R-:W-:Y:S01]  /*4b30*/  FSETP.NEU.FTZ.AND P2, PT, R241.reuse, -INF , PT ;  /* 0xff800000f100780b */ /* 0x040fe20003f5d000 */
[C---:B------:R-:W-:Y:S03]  /*4b40*/  HMMA.16816.F32 R8, R100.reuse, R106, R8 ;  /* 0x0000006a6408723c */ /* 0x040fe60000001808 */
[----:B------:R-:W-:Y:S02]  /*4b50*/  @P4 ISETP.GE.AND P4, PT, R0, UR5, PT ;  /* 0x0000000500004c0c */ /* 0x000fe4000bf86270 */
[----:B------:R-:W-:Y:S01]  /*4b60*/  FMUL.FTZ R0, R241, 1.4426950216293334961 ;  /* 0x3fb8aa3bf1007820 */ /* 0x000fe20000410000 */
[C---:B-1----:R-:W-:Y:S05]  /*4b70*/  HMMA.16816.F32 R12, R100.reuse, R84, R12 ;  /* 0x00000054640c723c */ /* 0x042fea000000180c */
[----:B------:R-:W-:Y:S01]  /*4b80*/  FSEL R0, R0, RZ, P2 ;  /* 0x000000ff00007208 */ /* 0x000fe20001000000 */
[----:B------:R-:W-:Y:S01]  /*4b90*/  HMMA.16816.F32 R16, R100, R86, R16 ;  /* 0x000000566410723c */ /* 0x000fe20000001810 */
[----:B------:R-:W1:Y:S01]  /*4ba0*/  LDSM.16.M88.4 R84, [R211+0x6800] ;  /* 0x00680000d354783b */ /* 0x000e620000000200 */
[----:B------:R-:W-:Y:S04]  /*4bb0*/  PLOP3.LUT P2, PT, PT, PT, UP0, 0x80, 0x0 ;  /* 0x000000000000781c */ /* 0x000fe80003f4f008 */
[C---:B------:R-:W-:Y:S06]  /*4bc0*/  HMMA.16816.F32 R4, R108.reuse, R112, R4 ;  /* 0x000000706c04723c */ /* 0x040fec0000001804 */
[C---:B------:R-:W-:Y:S11]  /*4bd0*/  HMMA.16816.F32 R8, R108.reuse, R114, R8 ;  /* 0x000000726c08723c */ /* 0x040ff60000001808 */
[----:B------:R-:W-:Y:S07]  /*4be0*/  @!UPT UIADD3 URZ, URZ, URZ, URZ ;  /* 0x0000003f3f3ff290 */ /* 0x000fee000fffe03f */
[----:B------:R-:W-:Y:S02]  /*4bf0*/  @P0 FSEL R4, R4, -INF , !P5 ;  /* 0xff80000004040808 */ /* 0x000fe40006800000 */
[----:B------:R-:W-:Y:S02]  /*4c00*/  PLOP3.LUT P0, PT, PT, PT, UP0, 0x80, 0x0 ;  /* 0x000000000000781c */ /* 0x000fe40003f0f008 */
[----:B------:R-:W-:Y:S01]  /*4c10*/  @P1 FSEL R5, R5, -INF , !P4 ;  /* 0xff80000005051808 */ /* 0x000fe20006000000 */
[--C-:B------:R-:W-:Y:S01]  /*4c20*/  FFMA.FTZ R4, R4, UR14, -R2.reuse ;  /* 0x0000000e04047c23 */ /* 0x100fe20008010802 */
[----:B------:R-:W-:Y:S03]  /*4c30*/  PLOP3.LUT P1, PT, PT, PT, UP0, 0x80, 0x0 ;  /* 0x000000000000781c */ /* 0x000fe60003f2f008 */
[----:B------:R2:W-:Y:S01]  /*4c40*/  MUFU.EX2 R127, R4 ;  /* 0x00000004007f7308 */ /* 0x0005e20000000800 */
[----:B------:R-:W-:Y:S01]  /*4c50*/  FFMA.FTZ R5, R5, UR14, -R2 ;  /* 0x0000000e05057c23 */ /* 0x000fe20008010802 */
[C---:B-1----:R-:W-:Y:S04]  /*4c60*/  HMMA.16816.F32 R12, R108.reuse, R84, R12 ;  /* 0x000000546c0c723c */ /* 0x042fe8000000180c */
[----:B------:R-:W-:Y:S02]  /*4c70*/  @P0 FSEL R6, R6, -INF , !P5 ;  /* 0xff80000006060808 */ /* 0x000fe40006800000 */
[----:B------:R-:W-:Y:S01]  /*4c80*/  HMMA.16816.F32 R16, R108, R86, R16 ;  /* 0x000000566c10723c */ /* 0x000fe20000001810 */
[----:B------:R-:W-:Y:S01]  /*4c90*/  PLOP3.LUT P0, PT, PT, PT, UP0, 0x80, 0x0 ;  /* 0x000000000000781c */ /* 0x000fe20003f0f008 */
[----:B------:R-:W1:Y:S01]  /*4ca0*/  MUFU.EX2 R126, R5 ;  /* 0x00000005007e7308 */ /* 0x000e620000000800 */
[----:B------:R-:W-:Y:S02]  /*4cb0*/  PLOP3.LUT P5, PT, PT, PT, UP0, 0x80, 0x0 ;  /* 0x000000000000781c */ /* 0x000fe40003faf008 */
[----:B------:R-:W-:Y:S01]  /*4cc0*/  @P1 FSEL R7, R7, -INF , !P4 ;  /* 0xff80000007071808 */ /* 0x000fe20006000000 */
[--C-:B------:R-:W-:Y:S01]  /*4cd0*/  FFMA.FTZ R6, R6, UR14, -R0.reuse ;  /* 0x0000000e06067c23 */ /* 0x100fe20008010800 */
[----:B------:R-:W-:Y:S02]  /*4ce0*/  PLOP3.LUT P1, PT, PT, PT, UP0, 0x80, 0x0 ;  /* 0x000000000000781c */ /* 0x000fe40003f2f008 */
[----:B------:R-:W-:Y:S03]  /*4cf0*/  PLOP3.LUT P4, PT, PT, PT, UP0, 0x80, 0x0 ;  /* 0x000000000000781c */ /* 0x000fe60003f8f008 */
[----:B------:R-:W-:Y:S01]  /*4d00*/  MUFU.EX2 R131, R6 ;  /* 0x0000000600837308 */ /* 0x000fe20000000800 */
[----:B--2---:R-:W-:Y:S01]  /*4d10*/  @P3 VIADD R4, R3, 0x8 ;  /* 0x0000000803043836 */ /* 0x004fe20000000000 */
[----:B------:R-:W-:Y:S01]  /*4d20*/  PLOP3.LUT P3, PT, PT, PT, UP0, 0x80, 0x0 ;  /* 0x000000000000781c */ /* 0x000fe20003f6f008 */
[----:B------:R-:W-:Y:S03]  /*4d30*/  FFMA.FTZ R7, R7, UR14, -R0 ;  /* 0x0000000e07077c23 */ /* 0x000fe60008010800 */
[----:B------:R-:W-:Y:S01]  /*4d40*/  @P6 ISETP.GE.AND P6, PT, R4, UR5, PT ;  /* 0x0000000504006c0c */ /* 0x000fe2000bfc6270 */
[C---:B------:R-:W-:Y:S01]  /*4d50*/  @P2 VIADD R4, R3.reuse, 0x9 ;  /* 0x0000000903042836 */ /* 0x040fe20000000000 */
[----:B------:R-:W-:Y:S02]  /*4d60*/  PLOP3.LUT P2, PT, PT, PT, UP0, 0x80, 0x0 ;  /* 0x000000000000781c */ /* 0x000fe40003f4f008 */
[----:B------:R-:W2:Y:S01]  /*4d70*/  MUFU.EX2 R130, R7 ;  /* 0x0000000700827308 */ /* 0x000ea20000000800 */
[----:B------:R-:W-:Y:S02]  /*4d80*/  @P0 FSEL R8, R8, -INF , !P6 ;  /* 0xff80000008080808 */ /* 0x000fe40007000000 */
[----:B------:R-:W-:Y:S02]  /*4d90*/  PLOP3.LUT P0, PT, PT, PT, UP0, 0x80, 0x0 ;  /* 0x000000000000781c */ /* 0x000fe40003f0f008 */
[----:B------:R-:W-:Y:S01]  /*4da0*/  @P5 ISETP.GE.AND P5, PT, R4, UR5, PT ;  /* 0x0000000504005c0c */ /* 0x000fe2000bfa6270 */
[----:B------:R-:W-:Y:S01]  /*4db0*/  @P3 VIADD R4, R3, 0x10 ;  /* 0x0000001003043836 */ /* 0x000fe20000000000 */
[----:B------:R-:W-:Y:S01]  /*4dc0*/  PLOP3.LUT P3, PT, PT, PT, UP0, 0x80, 0x0 ;  /* 0x000000000000781c */ /* 0x000fe20003f6f008 */
[--C-:B------:R-:W-:Y:S01]  /*4dd0*/  FFMA.FTZ R8, R8, UR14, -R2.reuse ;  /* 0x0000000e08087c23 */ /* 0x100fe20008010802 */
[----:B------:R-:W-:Y:S02]  /*4de0*/  @P1 FSEL R9, R9, -INF , !P5 ;  /* 0xff80000009091808 */ /* 0x000fe40006800000 */
[----:B------:R-:W-:Y:S01]  /*4df0*/  PLOP3.LUT P1, PT, PT, PT, UP0, 0x80, 0x0 ;  /* 0x000000000000781c */ /* 0x000fe20003f2f008 */
[----:B------:R-:W-:Y:S01]  /*4e00*/  MUFU.EX2 R124, R8 ;  /* 0x00000008007c7308 */ /* 0x000fe20000000800 */
[----:B------:R-:W-:Y:S01]  /*4e10*/  @P2 FSEL R11, R11, -INF , !P5 ;  /* 0xff8000000b0b2808 */ /* 0x000fe20006800000 */
[----:B------:R-:W-:Y:S01]  /*4e20*/  FFMA.FTZ R9, R9, UR14, -R2 ;  /* 0x0000000e09097c23 */ /* 0x000fe20008010802 */
[----:B------:R-:W-:Y:S02]  /*4e30*/  @P4 ISETP.GE.AND P4, PT, R4, UR5, PT ;  /* 0x0000000504004c0c */ /* 0x000fe4000bf86270 */
[----:B------:R-:W-:Y:S01]  /*4e40*/  @P0 FSEL R10, R10, -INF , !P6 ;  /* 0xff8000000a0a0808 */ /* 0x000fe20007000000 */
[--C-:B------:R-:W-:Y:S01]  /*4e50*/  FFMA.FTZ R11, R11, UR14, -R0.reuse ;  /* 0x0000000e0b0b7c23 */ /* 0x100fe20008010800 */
[----:B------:R-:W-:Y:S03]  /*4e60*/  PLOP3.LUT P0, PT, PT, PT, UP0, 0x80, 0x0 ;  /* 0x000000000000781c */ /* 0x000fe60003f0f008 */
[----:B------:R-:W-:Y:S01]  /*4e70*/  MUFU.EX2 R123, R9 ;  /* 0x00000009007b7308 */ /* 0x000fe20000000800 */
[----:B------:R-:W-:Y:S01]  /*4e80*/  PLOP3.LUT P6, PT, PT, PT, UP0, 0x80, 0x0 ;  /* 0x000000000000781c */ /* 0x000fe20003fcf008 */
[----:B------:R-:W-:Y:S01]  /*4e90*/  FFMA.FTZ R10, R10, UR14, -R0 ;  /* 0x0000000e0a0a7c23 */ /* 0x000fe20008010800 */
[----:B------:R-:W-:Y:S01]  /*4ea0*/  PLOP3.LUT P2, PT, PT, PT, UP0, 0x80, 0x0 ;  /* 0x000000000000781c */ /* 0x000fe20003f4f008 */
[----:B------:R-:W-:Y:S01]  /*4eb0*/  @P1 VIADD R4, R3, 0x11 ;  /* 0x0000001103041836 */ /* 0x000fe20000000000 */
[----:B------:R-:W-:Y:S02]  /*4ec0*/  PLOP3.LUT P1, PT, PT, PT, UP0, 0x80, 0x0 ;  /* 0x000000000000781c */ /* 0x000fe40003f2f008 */
[----:B------:R-:W-:Y:S03]  /*4ed0*/  PLOP3.LUT P5, PT, PT, PT, UP0, 0x80, 0x0 ;  /* 0x000000000000781c */ /* 0x000fe60003faf008 */
[----:B------:R-:W-:Y:S01]  /*4ee0*/  MUFU.EX2 R129, R10 ;  /* 0x0000000a00817308 */ /* 0x000fe20000000800 */
[----:B------:R-:W-:Y:S02]  /*4ef0*/  @P0 FSEL R12, R12, -INF , !P4 ;  /* 0xff8000000c0c0808 */ /* 0x000fe40006000000 */
[----:B------:R-:W-:Y:S02]  /*4f00*/  PLOP3.LUT P0, PT, PT, PT, UP0, 0x80, 0x0 ;  /* 0x000000000000781c */ /* 0x000fe40003f0f008 */
[----:B------:R-:W-:Y:S01]  /*4f10*/  @P6 ISETP.GE.AND P6, PT, R4, UR5, PT ;  /* 0x0000000504006c0c */ /* 0x000fe2000bfc6270 */
[----:B------:R-:W-:Y:S02]  /*4f20*/  FFMA.FTZ R12, R12, UR14, -R2 ;  /* 0x0000000e0c0c7c23 */ /* 0x000fe40008010802 */
[----:B------:R-:W-:Y:S02]  /*4f30*/  @P1 FSEL R14, R14, -INF , !P4 ;  /* 0xff8000000e0e1808 */ /* 0x000fe40006000000 */
[----:B------:R-:W-:Y:S01]  /*4f40*/  MUFU.EX2 R128, R11 ;  /* 0x0000000b00807308 */ /* 0x000fe20000000800 */
[----:B------:R-:W-:Y:S02]  /*4f50*/  @P2 FSEL R13, R13, -INF , !P6 ;  /* 0xff8000000d0d2808 */ /* 0x000fe40007000000 */
[----:B------:R-:W-:Y:S01]  /*4f60*/  PLOP3.LUT P2, PT, PT, PT, UP0, 0x80, 0x0 ;  /* 0x000000000000781c */ /* 0x000fe20003f4f008 */
[----:B------:R-:W-:Y:S01]  /*4f70*/  FFMA.FTZ R14, R14, UR14, -R0 ;  /* 0x0000000e0e0e7c23 */ /* 0x000fe20008010800 */
[----:B------:R-:W-:Y:S01]  /*4f80*/  PLOP3.LUT P1, PT, PT, PT, UP0, 0x80, 0x0 ;  /* 0x000000000000781c */ /* 0x000fe20003f2f008 */
[----:B------:R-:W-:Y:S01]  /*4f90*/  FFMA.FTZ R13, R13, UR14, -R2 ;  /* 0x0000000e0d0d7c23 */ /* 0x000fe20008010802 */
[----:B------:R-:W-:Y:S01]  /*4fa0*/  PLOP3.LUT P4, PT, PT, PT, UP0, 0x80, 0x0 ;  /* 0x000000000000781c */ /* 0x000fe20003f8f008 */
[C---:B------:R-:W-:Y:S01]  /*4fb0*/  @P0 VIADD R4, R3.reuse, 0x18 ;  /* 0x0000001803040836 */ /* 0x040fe20000000000 */
[----:B------:R-:W-:Y:S01]  /*4fc0*/  PLOP3.LUT P0, PT, PT, PT, UP0, 0x80, 0x0 ;  /* 0x000000000000781c */ /* 0x000fe20003f0f008 */
[----:B------:R-:W-:Y:S01]  /*4fd0*/  @P5 VIADD R3, R3, 0x19 ;  /* 0x0000001903035836 */ /* 0x000fe20000000000 */
[----:B------:R-:W-:Y:S02]  /*4fe0*/  MUFU.EX2 R119, R12 ;  /* 0x0000000c00777308 */ /* 0x000fe40000000800 */
        /* <DEDUP_REMOVED lines=10> */
[----:B------:R-:W3:Y:S01]  /*5090*/  MUFU.EX2 R118, R13 ;  /* 0x0000000d00767308 */ /* 0x000ee20000000800 */
[----:B--2---:R-:W-:Y:S02]  /*50a0*/  F2FP.F16.F32.PACK_AB R3, R130, R131 ;  /* 0x000000838203723e */ /* 0x004fe400000000ff */
[----:B------:R-:W-:Y:S02]  /*50b0*/  @P0 FSEL R17, R17, -INF , !P4 ;  /* 0xff80000011110808 */ /* 0x000fe40006000000 */
[----:B------:R-:W-:Y:S01]  /*50c0*/  IADD3 R114, P0, R245, UR13, RZ ;  /* 0x0000000df5727c10 */ /* 0x000fe2000ff1e0ff */
[----:B------:R-:W-:Y:S02]  /*50d0*/  STS [R236+0x2a400], R3 ;  /* 0x02a40003ec007388 */ /* 0x000fe40000000800 */
[----:B------:R-:W-:Y:S01]  /*50e0*/  FFMA.FTZ R2, R17, UR14, -R2 ;  /* 0x0000000e11027c23 */ /* 0x000fe20008010802 */
[----:B------:R-:W-:Y:S01]  /*50f0*/  @P2 FSEL R18, R18, -INF , !P3 ;  /* 0xff80000012122808 */ /* 0x000fe20005800000 */
[----:B------:R-:W-:Y:S01]  /*5100*/  MUFU.EX2 R125, R14 ;  /* 0x0000000e007d7308 */ /* 0x000fe20000000800 */
[----:B------:R-:W-:Y:S02]  /*5110*/  @P1 FSEL R19, R19, -INF , !P4 ;  /* 0xff80000013131808 */ /* 0x000fe40006000000 */
[----:B------:R-:W-:Y:S01]  /*5120*/  IADD3.X R115, R246, UR12, RZ, P0, !PT ;  /* 0x0000000cf6737c10 */ /* 0x000fe200087fe4ff */
[--C-:B------:R-:W-:Y:S01]  /*5130*/  FFMA.FTZ R18, R18, UR14, -R0.reuse ;  /* 0x0000000e12127c23 */ /* 0x100fe20008010800 */
[----:B------:R-:W-:Y:S01]  /*5140*/  PLOP3.LUT P0, PT, PT, PT, UP3, 0x80, 0x0 ;  /* 0x000000000000781c */ /* 0x000fe20003f0f038 */
[----:B------:R-:W-:Y:S01]  /*5150*/  FFMA.FTZ R0, R19, UR14, -R0 ;  /* 0x0000000e13007c23 */ /* 0x000fe20008010800 */
[----:B---3--:R-:W-:Y:S03]  /*5160*/  F2FP.F16.F32.PACK_AB R5, R118, R119 ;  /* 0x000000777605723e */ /* 0x008fe600000000ff */
[----:B------:R2:W-:Y:S01]  /*5170*/  MUFU.EX2 R116, R2 ;  /* 0x0000000200747308 */ /* 0x0005e20000000800 */
[----:B------:R-:W3:Y:S09]  /*5180*/  LDG.E R113, desc[UR6][R114.64] ;  /* 0x0000000672717981 */ /* 0x000ef2000c1e1900 */
[----:B------:R4:W-:Y:S10]  /*5190*/  MUFU.EX2 R120, R0 ;  /* 0x0000000000787308 */ /* 0x0009f40000000800 */
[----:B------:R-:W1:Y:S01]  /*51a0*/  MUFU.EX2 R122, R15 ;  /* 0x0000000f007a7308 */ /* 0x000e620000000800 */
[----:B--2---:R-:W-:Y:S05]  /*51b0*/  F2FP.F16.F32.PACK_AB R2, R123, R124 ;  /* 0x0000007c7b02723e */ /* 0x004fea00000000ff */
[----:B------:R2:W-:Y:S04]  /*51c0*/  STS [R239+0x2a000], R2 ;  /* 0x02a00002ef007388 */ /* 0x0005e80000000800 */
[----:B------:R-:W2:Y:S01]  /*51d0*/  MUFU.EX2 R121, R18 ;  /* 0x0000001200797308 */ /* 0x000ea20000000800 */
[----:B----4-:R-:W-:Y:S01]  /*51e0*/  F2FP.F16.F32.PACK_AB R0, R128, R129 ;  /* 0x000000818000723e */ /* 0x010fe200000000ff */
[----:B------:R-:W4:Y:S04]  /*51f0*/  LDG.E R114, desc[UR6][R114.64+0x20] ;  /* 0x0000200672727981 */ /* 0x000f28000c1e1900 */
[----:B------:R2:W-:Y:S04]  /*5200*/  STS [R239+0x2a400], R0 ;  /* 0x02a40000ef007388 */ /* 0x0005e80000000800 */
[----:B------:R-:W2:Y:S01]  /*5210*/  MUFU.EX2 R117, R16 ;  /* 0x0000001000757308 */ /* 0x000ea20000000800 */
[----:B-1----:R-:W-:Y:S01]  /*5220*/  F2FP.F16.F32.PACK_AB R4, R122, R125 ;  /* 0x0000007d7a04723e */ /* 0x002fe200000000ff */
[----:B------:R-:W-:Y:S04]  /*5230*/  STS [R237+0x2a000], R5 ;  /* 0x02a00005ed007388 */ /* 0x000fe80000000800 */
[----:B------:R-:W-:Y:S01]  /*5240*/  STS [R237+0x2a400], R4 ;  /* 0x02a40004ed007388 */ /* 0x000fe20000000800 */
[----:B--2---:R-:W-:Y:S02]  /*5250*/  F2FP.F16.F32.PACK_AB R2, R120, R121 ;  /* 0x000000797802723e */ /* 0x004fe400000000ff */
[----:B------:R-:W-:Y:S03]  /*5260*/  F2FP.F16.F32.PACK_AB R3, R116, R117 ;  /* 0x000000757403723e */ /* 0x000fe600000000ff */
[----:B------:R1:W-:Y:S01]  /*5270*/  STS [R238+0x2a400], R2 ;  /* 0x02a40002ee007388 */ /* 0x0003e20000000800 */
[----:B------:R-:W-:Y:S03]  /*5280*/  LEA R0, R222, UR4, 0x1 ;  /* 0x00000004de007c11 */ /* 0x000fe6000f8e08ff */
[----:B------:R2:W-:Y:S04]  /*5290*/  STS [R238+0x2a000], R3 ;  /* 0x02a00003ee007388 */ /* 0x0005e80000000800 */
[----:B------:R-:W-:Y:S04]  /*52a0*/  LDSM.16.M88.4 R16, [R0+0x10000] ;  /* 0x010000000010783b */ /* 0x000fe80000000200 */
[----:B------:R-:W2:Y:S04]  /*52b0*/  LDSM.16.M88.4 R8, [R210+UR4+0x20000] ;  /* 0x02000004d208783b */ /* 0x000ea80008000200 */
[----:B------:R-:W2:Y:S04]  /*52c0*/  LDSM.16.M88.4 R84, [R210+UR4+0x20800] ;  /* 0x02080004d254783b */ /* 0x000ea80008000200 */
[----:B------:R-:W-:Y:S04]  /*52d0*/  LDSM.16.M88.4 R92, [R209+0x8000] ;  /* 0x00800000d15c783b */ /* 0x000fe80000000200 */
[----:B------:R-:W-:Y:S01]  /*52e0*/  LDSM.16.M88.4 R96, [R209+0x8800] ;  /* 0x00880000d160783b */ /* 0x000fe20000000200 */
[--C-:B-1----:R-:W-:Y:S03]  /*52f0*/  IMAD.IADD R2, R217, 0x1, R0.reuse ;  /* 0x00000001d9027824 */ /* 0x102fe600078e0200 */
[----:B------:R-:W-:Y:S01]  /*5300*/  LDSM.16.M88.4 R104, [R212+0x8000] ;  /* 0x00800000d468783b */ /* 0x000fe20000000200 */
[C---:B--2---:R-:W-:Y:S02]  /*5310*/  IMAD.IADD R3, R216.reuse, 0x1, R0 ;  /* 0x00000001d8037824 */ /* 0x044fe400078e0200 */
[----:B------:R-:W-:Y:S01]  /*5320*/  IMAD.IADD R112, R216, 0x1, R2 ;  /* 0x00000001d8707824 */ /* 0x000fe200078e0202 */
[----:B------:R-:W1:Y:S04]  /*5330*/  LDSM.16.M88.4 R88, [R2+0x10000] ;  /* 0x010000000258783b */ /* 0x000e680000000200 */
[----:B------:R-:W2:Y:S04]  /*5340*/  LDSM.16.M88.4 R100, [R3+0x10000] ;  /* 0x010000000364783b */ /* 0x000ea80000000200 */
[----:B------:R-:W-:Y:S01]  /*5350*/  LDSM.16.M88.4 R108, [R211+0x8000] ;  /* 0x00800000d36c783b */ /* 0x000fe20000000200 */
[C---:B------:R-:W-:Y:S06]  /*5360*/  HMMA.16816.F32 R4, R16.reuse, R8, RZ ;  /* 0x000000081004723c */ /* 0x040fec00000018ff */
[C---:B------:R-:W-:Y:S06]  /*5370*/  HMMA.16816.F32 R8, R16.reuse, R10, RZ ;  /* 0x0000000a1008723c */ /* 0x040fec00000018ff */
[C---:B------:R-:W-:Y:S06]  /*5380*/  HMMA.16816.F32 R12, R16.reuse, R84, RZ ;  /* 0x00000054100c723c */ /* 0x040fec00000018ff */
[----:B------:R-:W-:Y:S01]  /*5390*/  HMMA.16816.F32 R16, R16, R86, RZ ;  /* 0x000000561010723c */ /* 0x000fe200000018ff */
[----:B------:R-:W2:Y:S05]  /*53a0*/  LDSM.16.M88.4 R84, [R212+0x8800] ;  /* 0x00880000d454783b */ /* 0x000eaa0000000200 */
[C---:B-1----:R-:W-:Y:S06]  /*53b0*/  HMMA.16816.F32 R4, R88.reuse, R92, R4 ;  /* 0x0000005c5804723c */ /* 0x042fec0000001804 */
[C---:B------:R-:W-:Y:S01]  /*53c0*/  HMMA.16816.F32 R8, R88.reuse, R94, R8 ;  /* 0x0000005e5808723c */ /* 0x040fe20000001808 */
[----:B------:R-:W1:Y:S05]  /*53d0*/  LDSM.16.M88.4 R92, [R112+0x10000] ;  /* 0x01000000705c783b */ /* 0x000e6a0000000200 */
[C---:B------:R-:W-:Y:S06]  /*53e0*/  HMMA.16816.F32 R12, R88.reuse, R96, R12 ;  /* 0x00000060580c723c */ /* 0x040fec000000180c */
[----:B------:R-:W-:Y:S01]  /*53f0*/  HMMA.16816.F32 R16, R88, R98, R16 ;  /* 0x000000625810723c */ /* 0x000fe20000001810 */
[----:B------:R-:W1:Y:S04]  /*5400*/  LDSM.16.M88.4 R88, [R211+0x8800] ;  /* 0x00880000d358783b */ /* 0x000e680000000200 */
[----:B------:R-:W-:Y:S01]  /*5410*/  LDSM.16.M88.4 R96, [R0+0x12000] ;  /* 0x012000000060783b */ /* 0x000fe20000000200 */
[C---:B--2---:R-:W-:Y:S06]  /*5420*/  HMMA.16816.F32 R4, R100.reuse, R104, R4 ;  /* 0x000000686404723c */ /* 0x044fec0000001804 */
[C---:B------:R-:W-:Y:S01]  /*5430*/  HMMA.16816.F32 R8, R100.reuse, R106, R8 ;  /* 0x0000006a6408723c */ /* 0x040fe20000001808 */
[----:B------:R-:W2:Y:S05]  /*5440*/  LDSM.16.M88.4 R104, [R210+UR4+0x22000] ;  /* 0x02200004d268783b */ /* 0x000eaa0008000200 */
[C---:B------:R-:W-:Y:S06]  /*5450*/  HMMA.16816.F32 R12, R100.reuse, R84, R12 ;  /* 0x00000054640c723c */ /* 0x040fec000000180c */
[----:B------:R-:W-:Y:S01]  /*5460*/  HMMA.16816.F32 R16, R100, R86, R16 ;  /* 0x000000566410723c */ /* 0x000fe20000001810 */
[----:B------:R-:W2:Y:S04]  /*5470*/  LDSM.16.M88.4 R84, [R210+UR4+0x22800] ;  /* 0x02280004d254783b */ /* 0x000ea80008000200 */
[----:B------:R-:W-:Y:S01]  /*5480*/  LDSM.16.M88.4 R100, [R2+0x12000] ;  /* 0x012000000264783b */ /* 0x000fe20000000200 */
        /* <DEDUP_REMOVED lines=9> */
[----:B------:R-:W2:Y:S05]  /*5520*/  LDSM.16.M88.4 R104, [R212+0xa000] ;  /* 0x00a00000d468783b */ /* 0x000eaa0000000200 */
[C---:B------:R-:W-:Y:S06]  /*5530*/  HMMA.16816.F32 R12, R96.reuse, R84, R12 ;  /* 0x00000054600c723c */ /* 0x040fec000000180c */
[----:B------:R-:W-:Y:S01]  /*5540*/  HMMA.16816.F32 R16, R96, R86, R16 ;  /* 0x000000566010723c */ /* 0x000fe20000001810 */
[----:B------:R-:W2:Y:S04]  /*5550*/  LDSM.16.M88.4 R84, [R212+0xa800] ;  /* 0x00a80000d454783b */ /* 0x000ea80000000200 */
[----:B------:R-:W-:Y:S01]  /*5560*/  LDSM.16.M88.4 R96, [R112+0x12000] ;  /* 0x012000007060783b */ /* 0x000fe20000000200 */
[C---:B-1----:R-:W-:Y:S06]  /*5570*/  HMMA.16816.F32 R4, R100.reuse, R108, R4 ;  /* 0x0000006c6404723c */ /* 0x042fec0000001804 */
[C---:B------:R-:W-:Y:S01]  /*5580*/  HMMA.16816.F32 R8, R100.reuse, R110, R8 ;  /* 0x0000006e6408723c */ /* 0x040fe20000001808 */
[----:B------:R-:W1:Y:S05]  /*5590*/  LDSM.16.M88.4 R108, [R211+0xa000] ;  /* 0x00a00000d36c783b */ /* 0x000e6a0000000200 */
[C---:B------:R-:W-:Y:S06]  /*55a0*/  HMMA.16816.F32 R12, R100.reuse, R88, R12 ;  /* 0x00000058640c723c */ /* 0x040fec000000180c */
[----:B------:R-:W-:Y:S01]  /*55b0*/  HMMA.16816.F32 R16, R100, R90, R16 ;  /* 0x0000005a6410723c */ /* 0x000fe20000001810 */
[----:B------:R-:W3:Y:S04]  /*55c0*/  LDSM.16.M88.4 R88, [R211+0xa800] ;  /* 0x00a80000d358783b */ /* 0x000ee80000000200 */
        /* <DEDUP_REMOVED lines=18> */
[C---:B------:R-:W-:Y:S06]  /*56f0*/  HMMA.16816.F32 R12, R100.reuse, R84, R12 ;  /* 0x00000054640c723c */ /* 0x040fec000000180c */
        /* <DEDUP_REMOVED lines=12> */
[----:B------:R-:W2:Y:S05]  /*57c0*/  LDSM.16.M88.4 R104, [R210+UR4+0x26000] ;  /* 0x02600004d268783b */ /* 0x000eaa0008000200 */
[C---:B----4-:R-:W-:Y:S06]  /*57d0*/  HMMA.16816.F32 R12, R96.reuse, R84, R12 ;  /* 0x00000054600c723c */ /* 0x050fec000000180c */
[----:B------:R-:W-:Y:S01]  /*57e0*/  HMMA.16816.F32 R16, R96, R86, R16 ;  /* 0x000000566010723c */ /* 0x000fe20000001810 */
[----:B------:R-:W4:Y:S04]  /*57f0*/  LDSM.16.M88.4 R84, [R210+UR4+0x26800] ;  /* 0x02680004d254783b */ /* 0x000f280008000200 */
        /* <DEDUP_REMOVED lines=20> */
[----:B------:R-:W3:Y:S05]  /*5940*/  LDSM.16.M88.4 R88, [R211+0xe800] ;  /* 0x00e80000d358783b */ /* 0x000eea0000000200 */
[C---:B--2---:R-:W-:Y:S06]  /*5950*/  HMMA.16816.F32 R4, R100.reuse, R104, R4 ;  /* 0x000000686404723c */ /* 0x044fec0000001804 */
[C---:B------:R-:W-:Y:S06]  /*5960*/  HMMA.16816.F32 R8, R100.reuse, R106, R8 ;  /* 0x0000006a6408723c */ /* 0x040fec0000001808 */
[C---:B----4-:R-:W-:Y:S06]  /*5970*/  HMMA.16816.F32 R12, R100.reuse, R84, R12 ;  /* 0x00000054640c723c */ /* 0x050fec000000180c */
[----:B------:R-:W-:Y:S06]  /*5980*/  HMMA.16816.F32 R16, R100, R86, R16 ;  /* 0x000000566410723c */ /* 0x000fec0000001810 */
[C---:B-1----:R-:W-:Y:S06]  /*5990*/  HMMA.16816.F32 R4, R92.reuse, R108, R4 ;  /* 0x0000006c5c04723c */ /* 0x042fec0000001804 */
        /* <DEDUP_REMOVED lines=8> */
[C---:B------:R-:W-:Y:S01]  /*5a20*/  FADD.FTZ R3, -R113.reuse, R8 ;  /* 0x0000000871037221 */ /* 0x040fe20000010100 */
[----:B------:R-:W-:Y:S01]  /*5a30*/  FADD.FTZ R9, -R113, R9 ;  /* 0x0000000971097221 */ /* 0x000fe20000010100 */
[C---:B------:R-:W-:Y:S01]  /*5a40*/  FADD.FTZ R10, -R114.reuse, R10 ;  /* 0x0000000a720a7221 */ /* 0x040fe20000010100 */
[----:B------:R-:W-:Y:S01]  /*5a50*/  FADD.FTZ R11, -R114, R11 ;  /* 0x0000000b720b7221 */ /* 0x000fe20000010100 */
[----:B------:R-:W-:Y:S01]  /*5a60*/  F2FP.F16.F32.PACK_AB R85, R85, R0 ;  /* 0x000000005555723e */ /* 0x000fe200000000ff */
[----:B------:R-:W-:Y:S01]  /*5a70*/  FMUL.FTZ R3, R124, R3 ;  /* 0x000000037c037220 */ /* 0x000fe20000410000 */
[----:B------:R-:W-:Y:S01]  /*5a80*/  FMUL.FTZ R84, R123, R9 ;  /* 0x000000097b547220 */ /* 0x000fe20000410000 */
        /* <DEDUP_REMOVED lines=11> */
[----:B------:R-:W-:Y:S01]  /*5b40*/  FADD.FTZ R3, -R114, R6 ;  /* 0x0000000672037221 */ /* 0x000fe20000010100 */
[----:B------:R-:W-:Y:S01]  /*5b50*/  F2FP.F16.F32.PACK_AB R5, R5, R2 ;  /* 0x000000020505723e */ /* 0x000fe200000000ff */
[----:B------:R-:W-:Y:S01]  /*5b60*/  FMUL.FTZ R16, R130, R7 ;  /* 0x0000000782107220 */ /* 0x000fe20000410000 */
[----:B------:R-:W-:Y:S01]  /*5b70*/  F2FP.F16.F32.PACK_AB R17, R17, R0 ;  /* 0x000000001111723e */ /* 0x000fe200000000ff */
[----:B------:R-:W-:Y:S01]  /*5b80*/  FMUL.FTZ R3, R131, R3 ;  /* 0x0000000383037220 */ /* 0x000fe20000410000 */
[C---:B------:R-:W-:Y:S01]  /*5b90*/  FADD.FTZ R2, -R114.reuse, R14 ;  /* 0x0000000e72027221 */ /* 0x040fe20000010100 */
[C---:B------:R-:W-:Y:S01]  /*5ba0*/  FADD.FTZ R0, -R114.reuse, R18 ;  /* 0x0000001272007221 */ /* 0x040fe20000010100 */
[C---:B------:R-:W-:Y:S01]  /*5bb0*/  FADD.FTZ R14, -R114.reuse, R15 ;  /* 0x0000000f720e7221 */ /* 0x040fe20000010100 */
[----:B------:R-:W-:Y:S01]  /*5bc0*/  FADD.FTZ R18, -R114, R19 ;  /* 0x0000001372127221 */ /* 0x000fe20000010100 */
[----:B------:R-:W-:Y:S01]  /*5bd0*/  F2FP.F16.F32.PACK_AB R16, R16, R3 ;  /* 0x000000031010723e */ /* 0x000fe200000000ff */
[----:B------:R-:W-:Y:S01]  /*5be0*/  FMUL.FTZ R15, R125, R2 ;  /* 0x000000027d0f7220 */ /* 0x000fe20000410000 */
[----:B------:R-:W-:Y:S01]  /*5bf0*/  FMUL.FTZ R14, R122, R14 ;  /* 0x0000000e7a0e7220 */ /* 0x000fe20000410000 */
[----:B------:R-:W-:Y:S01]  /*5c00*/  FMUL.FTZ R19, R121, R0 ;  /* 0x0000000079137220 */ /* 0x000fe20000410000 */
[----:B------:R-:W-:Y:S01]  /*5c10*/  FMUL.FTZ R18, R120, R18 ;  /* 0x0000001278127220 */ /* 0x000fe20000410000 */
[----:B------:R-:W-:Y:S06]  /*5c20*/  @!P0 BRA `(.L_x_676) ;  /* 0x00000004007c8947 */ /* 0x000fec0003800000 */
[----:B------:R-:W1:Y:S01]  /*5c30*/  LDC R6, c[0x0][0x240] ;  /* 0x00009000ff067b82 */ /* 0x000e620000000800 */
[----:B------:R-:W-:Y:S01]  /*5c40*/  ISETP.GE.AND P6, PT, R232, UR17, PT ;  /* 0x00000011e8007c0c */ /* 0x000fe2000bfc6270 */
[----:B------:R-:W-:Y:S01]  /*5c50*/  IMAD.MOV.U32 R2, RZ, RZ, R231 ;  /* 0x000000ffff027224 */ /* 0x000fe200078e00e7 */
[----:B------:R-:W-:Y:S01]  /*5c60*/  ISETP.GE.AND P5, PT, R242, UR17, PT ;  /* 0x00000011f2007c0c */ /* 0x000fe2000bfa6270 */
[----:B------:R-:W-:Y:S01]  /*5c70*/  IMAD.MOV.U32 R3, RZ, RZ, R230 ;  /* 0x000000ffff037224 */ /* 0x000fe200078e00e6 */
[----:B------:R-:W-:Y:S01]  /*5c80*/  ISETP.GE.AND P4, PT, R243, UR17, PT ;  /* 0x00000011f3007c0c */ /* 0x000fe2000bf86270 */
[----:B------:R-:W-:Y:S01]  /*5c90*/  ULOP3.LUT UR9, UR8, 0x1, URZ, 0xc0, !UPT ;  /* 0x0000000108097892 */ /* 0x000fe2000f8ec03f */
[----:B------:R-:W-:Y:S01]  /*5ca0*/  ISETP.GE.AND P3, PT, R244, UR17, PT ;  /* 0x00000011f4007c0c */ /* 0x000fe2000bf66270 */
[----:B------:R-:W2:Y:S02]  /*5cb0*/  LDC R7, c[0x0][0x244] ;  /* 0x00009100ff077b82 */ /* 0x000ea40000000800 */
[----:B------:R-:W-:Y:S04]  /*5cc0*/  UISETP.NE.U32.AND UP1, UPT, UR9, 0x1, UPT ;  /* 0x000000010900788c */ /* 0x000fe8000bf25070 */
[----:B------:R-:W-:Y:S06]  /*5cd0*/  USEL UR9, UR60, 0x8000, !UP1 ;  /* 0x000080003c097887 */ /* 0x000fec000c800000 */
[----:B------:R-:W-:Y:S02]  /*5ce0*/  VIADD R226, R226, UR9 ;  /* 0x00000009e2e27c36 */ /* 0x000fe40008000000 */
[----:B------:R-:W-:Y:S02]  /*5cf0*/  VIADD R229, R229, UR9 ;  /* 0x00000009e5e57c36 */ /* 0x000fe40008000000 */
[----:B------:R-:W-:Y:S01]  /*5d00*/  VIADD R213, R213, UR9 ;  /* 0x00000009d5d57c36 */ /* 0x000fe20008000000 */
[----:B------:R3:W-:Y:S04]  /*5d10*/  @P6 STS [R226], RZ ;  /* 0x000000ffe2006388 */ /* 0x0007e80000000800 */
[----:B------:R3:W-:Y:S04]  /*5d20*/  @P6 STS [R226+0x4], RZ ;  /* 0x000004ffe2006388 */ /* 0x0007e80000000800 */
[----:B------:R3:W-:Y:S01]  /*5d30*/  @P6 STS [R226+0x8], RZ ;  /* 0x000008ffe2006388 */ /* 0x0007e20000000800 */
[----:B-1----:R-:W-:Y:S03]  /*5d40*/  IMAD.U32 R0, R6, -0x40, RZ ;  /* 0xffffffc006007824 */ /* 0x002fe600078e00ff */
[----:B------:R3:W-:Y:S02]  /*5d50*/  @P6 STS [R226+0xc], RZ ;  /* 0x00000cffe2006388 */ /* 0x0007e40000000800 */
        /* <DEDUP_REMOVED lines=9> */
[--C-:B--2---:R-:W-:Y:S02]  /*5df0*/  @!P6 LEA.HI.X R13, R6, R3, R7.reuse, 0x6, P1 ;  /* 0x00000003060de211 */ /* 0x104fe400008f3407 */
[-C--:B------:R-:W-:Y:S01]  /*5e00*/  @!P5 LEA R10, P1, R0, R231.reuse, 0x1 ;  /* 0x000000e7000ad211 */ /* 0x080fe200078208ff */
[----:B------:R3:W-:Y:S01]  /*5e10*/  @P5 STS [R226+0x2000], RZ ;  /* 0x002000ffe2005388 */ /* 0x0007e20000000800 */
[----:B------:R-:W-:Y:S02]  /*5e20*/  LEA.HI.X R4, R6, R4, R7, 0x5, P2 ;  /* 0x0000000406047211 */ /* 0x000fe400010f2c07 */
[CC--:B------:R-:W-:Y:S01]  /*5e30*/  @!P4 LEA R8, P2, R0.reuse, R231.reuse, 0x1 ;  /* 0x000000e70008c211 */ /* 0x0c0fe200078408ff */
[----:B------:R3:W-:Y:S01]  /*5e40*/  @P5 STS [R226+0x2004], RZ ;  /* 0x002004ffe2005388 */ /* 0x0007e20000000800 */
[CCC-:B------:R-:W-:Y:S02]  /*5e50*/  @!P5 LEA.HI.X R11, R0.reuse, R230.reuse, R4.reuse, 0x1, P1 ;  /* 0x000000e6000bd211 */ /* 0x1c0fe400008f0c04 */
[CC--:B------:R-:W-:Y:S01]  /*5e60*/  @!P4 LEA.HI.X R9, R0.reuse, R230.reuse, R4, 0x1, P2 ;  /* 0x000000e60009c211 */ /* 0x0c0fe200010f0c04 */
[----:B------:R3:W-:Y:S01]  /*5e70*/  @P5 STS [R226+0x2008], RZ ;  /* 0x002008ffe2005388 */ /* 0x0007e20000000800 */
[C---:B------:R-:W-:Y:S01]  /*5e80*/  @!P3 LEA R6, P1, R0.reuse, R231, 0x1 ;  /* 0x000000e70006b211 */ /* 0x040fe200078208ff */
[----:B------:R-:W-:Y:S02]  /*5e90*/  IMAD.MOV.U32 R231, RZ, RZ, R2 ;  /* 0x000000ffffe77224 */ /* 0x000fe400078e0002 */
[----:B------:R3:W-:Y:S01]  /*5ea0*/  @P5 STS [R226+0x200c], RZ ;  /* 0x00200cffe2005388 */ /* 0x0007e20000000800 */
[----:B------:R-:W-:Y:S01]  /*5eb0*/  @!P3 LEA.HI.X R7, R0, R230, R4, 0x1, P1 ;  /* 0x000000e60007b211 */ /* 0x000fe200008f0c04 */
[----:B------:R-:W-:Y:S02]  /*5ec0*/  IMAD.MOV.U32 R230, RZ, RZ, R3 ;  /* 0x000000ffffe67224 */ /* 0x000fe400078e0003 */
        /* <DEDUP_REMOVED lines=52> */
[----:B------:R-:W0:Y:S02]  /*6210*/  LDGDEPBAR ;  /* 0x00000000000079af */ /* 0x000e240000000000 */
.L_x_676:
[----:B---3--:R-:W-:Y:S01]  /*6220*/  F2FP.F16.F32.PACK_AB R2, R86, R87 ;  /* 0x000000575602723e */ /* 0x008fe200000000ff */
[----:B------:R-:W-:Y:S01]  /*6230*/  STS [R236+0x28000], R85 ;  /* 0x02800055ec007388 */ /* 0x000fe20000000800 */
[----:B------:R-:W-:Y:S01]  /*6240*/  F2FP.F16.F32.PACK_AB R0, R14, R15 ;  /* 0x0000000f0e00723e */ /* 0x000fe200000000ff */
[----:B------:R-:W-:Y:S01]  /*6250*/  IMAD R227, R250, UR19, RZ ;  /* 0x00000013fae37c24 */ /* 0x000fe2000f8e02ff */
[----:B------:R-:W-:Y:S02]  /*6260*/  F2FP.F16.F32.PACK_AB R3, R18, R19 ;  /* 0x000000131203723e */ /* 0x000fe400000000ff */
[----:B------:R-:W-:Y:S05]  /*6270*/  STS [R236+0x28400], R16 ;  /* 0x02840010ec007388 */ /* 0x000fea0000000800 */
[----:B------:R-:W-:Y:S05]  /*6280*/  STS [R239+0x28000], R84 ;  /* 0x02800054ef007388 */ /* 0x000fea0000000800 */
[----:B------:R1:W-:Y:S05]  /*6290*/  STS [R239+0x28400], R2 ;  /* 0x02840002ef007388 */ /* 0x0003ea0000000800 */
[----:B------:R-:W-:Y:S05]  /*62a0*/  STS [R237+0x28000], R5 ;  /* 0x02800005ed007388 */ /* 0x000fea0000000800 */
[----:B------:R2:W-:Y:S05]  /*62b0*/  STS [R237+0x28400], R0 ;  /* 0x02840000ed007388 */ /* 0x0005ea0000000800 */
[----:B------:R-:W-:Y:S05]  /*62c0*/  STS [R238+0x28000], R17 ;  /* 0x02800011ee007388 */ /* 0x000fea0000000800 */
[----:B------:R-:W-:Y:S01]  /*62d0*/  STS [R238+0x28400], R3 ;  /* 0x02840003ee007388 */ /* 0x000fe20000000800 */
[----:B------:R-:W-:Y:S01]  /*62e0*/  BAR.SYNC.DEFER_BLOCKING 0x0 ;  /* 0x0000000000007b1d */ /* 0x000fe20000010000 */
[----:B-1----:R-:W-:Y:S05]  /*62f0*/  IMAD.U32 R2, R227, -0x40, RZ ;  /* 0xffffffc0e3027824 */ /* 0x002fea00078e00ff */
[C---:B------:R-:W-:Y:S02]  /*6300*/  LEA R224, P1, R2.reuse, R224, 0x2 ;  /* 0x000000e002e07211 */ /* 0x040fe400078210ff */
[----:B--2---:R-:W-:Y:S02]  /*6310*/  LEA R0, R223, UR4, 0x1 ;  /* 0x00000004df007c11 */ /* 0x004fe4000f8e08ff */
[----:B------:R-:W-:Y:S01]  /*6320*/  LEA.HI.X.SX32 R225, R2, R225, 0x2, P1 ;  /* 0x000000e102e17211 */ /* 0x000fe200008f16ff */
[----:B------:R-:W-:Y:S05]  /*6330*/  LDSM.16.MT88.4 R4, [R214+0x2a000] ;  /* 0x02a00000d604783b */ /* 0x000fea0000004200 */
[----:B------:R-:W1:Y:S05]  /*6340*/  LDSM.16.MT88.4 R8, [R0+0x10000] ;  /* 0x010000000008783b */ /* 0x000e6a0000004200 */
[----:B------:R-:W2:Y:S05]  /*6350*/  LDSM.16.MT88.4 R12, [R215+0x2a000] ;  /* 0x02a00000d70c783b */ /* 0x000eaa0000004200 */
[----:B------:R-:W3:Y:S05]  /*6360*/  LDSM.16.MT88.4 R16, [R0+0x12000] ;  /* 0x012000000010783b */ /* 0x000eea0000004200 */
[----:B------:R-:W4:Y:S05]  /*6370*/  LDSM.16.MT88.4 R84, [R0+0x14000] ;  /* 0x014000000054783b */ /* 0x000f2a0000004200 */
[----:B------:R-:W5:Y:S05]  /*6380*/  LDSM.16.MT88.4 R88, [R0+0x16000] ;  /* 0x016000000058783b */ /* 0x000f6a0000004200 */
[----:B------:R-:W-:Y:S05]  /*6390*/  LDSM.16.MT88.4 R92, [R214+0x2a800] ;  /* 0x02a80000d65c783b */ /* 0x000fea0000004200 */
[----:B------:R-:W5:Y:S05]  /*63a0*/  LDSM.16.MT88.4 R96, [R0+0x10800] ;  /* 0x010800000060783b */ /* 0x000f6a0000004200 */
[----:B------:R-:W5:Y:S01]  /*63b0*/  LDSM.16.MT88.4 R100, [R215+0x2a800] ;  /* 0x02a80000d764783b */ /* 0x000f620000004200 */
[-C--:B-1----:R-:W-:Y:S04]  /*63c0*/  HMMA.16816.F32 R20, R4, R8.reuse, R20 ;  /* 0x000000080414723c */ /* 0x082fe80000001814 */
[----:B------:R-:W-:Y:S02]  /*63d0*/  LDSM.16.MT88.4 R104, [R0+0x17000] ;  /* 0x017000000068783b */ /* 0x000fe40000004200 */
[C---:B--2---:R-:W-:Y:S03]  /*63e0*/  HMMA.16816.F32 R24, R12.reuse, R8, R24 ;  /* 0x000000080c18723c */ /* 0x044fe60000001818 */
[----:B------:R-:W-:Y:S03]  /*63f0*/  LDSM.16.MT88.4 R108, [R0+0x15800] ;  /* 0x01580000006c783b */ /* 0x000fe60000004200 */
[-C--:B------:R-:W-:Y:S02]  /*6400*/  HMMA.16816.F32 R28, R12, R10.reuse, R28 ;  /* 0x0000000a0c1c723c */ /* 0x080fe4000000181c */
[----:B------:R-:W-:Y:S04]  /*6410*/  LDSM.16.MT88.4 R112, [R0+0x17800] ;  /* 0x017800000070783b */ /* 0x000fe80000004200 */
[C---:B------:R-:W-:Y:S01]  /*6420*/  HMMA.16816.F32 R32, R4.reuse, R10, R32 ;  /* 0x0000000a0420723c */ /* 0x040fe20000001820 */
[----:B------:R-:W1:Y:S05]  /*6430*/  LDSM.16.MT88.4 R8, [R0+0x12800] ;  /* 0x012800000008783b */ /* 0x000e6a0000004200 */
[-C--:B---3--:R-:W-:Y:S06]  /*6440*/  HMMA.16816.F32 R36, R4, R16.reuse, R36 ;  /* 0x000000100424723c */ /* 0x088fec0000001824 */
[C---:B------:R-:W-:Y:S06]  /*6450*/  HMMA.16816.F32 R40, R12.reuse, R16, R40 ;  /* 0x000000100c28723c */ /* 0x040fec0000001828 */
[-C--:B------:R-:W-:Y:S06]  /*6460*/  HMMA.16816.F32 R44, R12, R18.reuse, R44 ;  /* 0x000000120c2c723c */ /* 0x080fec000000182c */
[C---:B------:R-:W-:Y:S01]  /*6470*/  HMMA.16816.F32 R48, R4.reuse, R18, R48 ;  /* 0x000000120430723c */ /* 0x040fe20000001830 */
[----:B------:R-:W2:Y:S05]  /*6480*/  LDSM.16.MT88.4 R16, [R0+0x14800] ;  /* 0x014800000010783b */ /* 0x000eaa0000004200 */
[-C--:B----4-:R-:W-:Y:S06]  /*6490*/  HMMA.16816.F32 R52, R4, R84.reuse, R52 ;  /* 0x000000540434723c */ /* 0x090fec0000001834 */
[C---:B------:R-:W-:Y:S06]  /*64a0*/  HMMA.16816.F32 R56, R12.reuse, R84, R56 ;  /* 0x000000540c38723c */ /* 0x040fec0000001838 */
[-C--:B------:R-:W-:Y:S06]  /*64b0*/  HMMA.16816.F32 R60, R12, R86.reuse, R60 ;  /* 0x000000560c3c723c */ /* 0x080fec000000183c */
[C---:B------:R-:W-:Y:S01]  /*64c0*/  HMMA.16816.F32 R64, R4.reuse, R86, R64 ;  /* 0x000000560440723c */ /* 0x040fe20000001840 */
[----:B------:R-:W3:Y:S05]  /*64d0*/  LDSM.16.MT88.4 R84, [R0+0x16800] ;  /* 0x016800000054783b */ /* 0x000eea0000004200 */
[-C--:B-----5:R-:W-:Y:S06]  /*64e0*/  HMMA.16816.F32 R68, R4, R88.reuse, R68 ;  /* 0x000000580444723c */ /* 0x0a0fec0000001844 */
[C---:B------:R-:W-:Y:S06]  /*64f0*/  HMMA.16816.F32 R72, R12.reuse, R88, R72 ;  /* 0x000000580c48723c */ /* 0x040fec0000001848 */
[-C--:B------:R-:W-:Y:S01]  /*6500*/  HMMA.16816.F32 R76, R12, R90.reuse, R76 ;  /* 0x0000005a0c4c723c */ /* 0x080fe2000000184c */
[----:B------:R-:W-:Y:S05]  /*6510*/  LDSM.16.MT88.4 R12, [R0+0x11000] ;  /* 0x01100000000c783b */ /* 0x000fea0000004200 */
[----:B------:R-:W-:Y:S01]  /*6520*/  HMMA.16816.F32 R80, R4, R90, R80 ;  /* 0x0000005a0450723c */ /* 0x000fe20000001850 */
[----:B------:R-:W4:Y:S05]  /*6530*/  LDSM.16.MT88.4 R4, [R214+0x2b000] ;  /* 0x02b00000d604783b */ /* 0x000f2a0000004200 */
[-C--:B------:R-:W-:Y:S01]  /*6540*/  HMMA.16816.F32 R20, R92, R96.reuse, R20 ;  /* 0x000000605c14723c */ /* 0x080fe20000001814 */
[----:B------:R-:W5:Y:S05]  /*6550*/  LDSM.16.MT88.4 R88, [R215+0x2b000] ;  /* 0x02b00000d758783b */ /* 0x000f6a0000004200 */
        /* <DEDUP_REMOVED lines=19> */
[----:B------:R-:W2:Y:S05]  /*6690*/  LDSM.16.MT88.4 R84, [R0+0x11800] ;  /* 0x011800000054783b */ /* 0x000eaa0000004200 */
[-C--:B----4-:R-:W-:Y:S01]  /*66a0*/  HMMA.16816.F32 R20, R4, R12.reuse, R20 ;  /* 0x0000000c0414723c */ /* 0x090fe20000001814 */
[----:B------:R-:W3:Y:S05]  /*66b0*/  LDSM.16.MT88.4 R92, [R215+0x2b800] ;  /* 0x02b80000d75c783b */ /* 0x000eea0000004200 */
[C---:B-----5:R-:W-:Y:S01]  /*66c0*/  HMMA.16816.F32 R24, R88.reuse, R12, R24 ;  /* 0x0000000c5818723c */ /* 0x060fe20000001818 */
[----:B------:R-:W-:Y:S05]  /*66d0*/  BAR.SYNC.DEFER_BLOCKING 0x0 ;  /* 0x0000000000007b1d */ /* 0x000fea0000010000 */
        /* <DEDUP_REMOVED lines=98> */
.L_x_677:
[----:B------:R-:W-:Y:S01]  /*6d00*/  LDSM.16.M88.4 R128, [R218] ;  /* 0x00000000da80783b */ /* 0x000fe20000000200 */
[----:B---3--:R-:W-:Y:S01]  /*6d10*/  @P0 IADD3 R2, P1, R245, UR11, RZ ;  /* 0x0000000bf5020c10 */ /* 0x008fe2000ff3e0ff */
[----:B------:R-:W-:Y:S02]  /*6d20*/  ULOP3.LUT UR9, UR8, 0x1, URZ, 0xc0, !UPT ;  /* 0x0000000108097892 */ /* 0x000fe4000f8ec03f */
[----:B------:R-:W1:Y:S01]  /*6d30*/  LDSM.16.MT88.4 R16, [R0+0x18000] ;  /* 0x018000000010783b */ /* 0x000e620000004200 */
[----:B------:R-:W-:Y:S01]  /*6d40*/  @P0 IADD3.X R3, R246, UR10, RZ, P1, !PT ;  /* 0x0000000af6030c10 */ /* 0x000fe20008ffe4ff */
[----:B------:R-:W-:Y:S02]  /*6d50*/  UISETP.NE.U32.AND UP1, UPT, UR9, 0x1, UPT ;  /* 0x000000010900788c */ /* 0x000fe4000bf25070 */
[----:B------:R-:W2:Y:S01]  /*6d60*/  LDSM.16.M88.4 R124, [R218+0x1000] ;  /* 0x00100000da7c783b */ /* 0x000ea20000000200 */
[----:B------:R-:W-:Y:S02]  /*6d70*/  @UP3 UIADD3 UR15, UP2, UR11, -0x100, URZ ;  /* 0xffffff000b0f3890 */ /* 0x000fe4000ff5e03f */
[----:B------:R-:W-:Y:S01]  /*6d80*/  UIADD3 UR16, UR8, -0x1, URZ ;  /* 0xffffffff08107890 */ /* 0x000fe2000fffe03f */
[----:B------:R-:W3:Y:S01]  /*6d90*/  LDSM.16.MT88.4 R96, [R0+0x1a000] ;  /* 0x01a000000060783b */ /* 0x000ee20000004200 */
[----:B------:R-:W-:Y:S03]  /*6da0*/  @UP3 UIADD3.X UR9, UR10, -0x1, URZ, UP2, !UPT ;  /* 0xffffffff0a093890 */ /* 0x000fe600097fe43f */
[----:B------:R-:W4:Y:S01]  /*6db0*/  LDSM.16.MT88.4 R112, [R0+0x1c000] ;  /* 0x01c000000070783b */ /* 0x000f220000004200 */
[----:B------:R-:W-:Y:S03]  /*6dc0*/  @UP3 UMOV UR11, UR15 ;  /* 0x0000000f000b3c82 */ /* 0x000fe60008000000 */
[----:B------:R-:W4:Y:S01]  /*6dd0*/  LDSM.16.MT88.4 R196, [R0+0x1e000] ;  /* 0x01e0000000c4783b */ /* 0x000f220000004200 */
[----:B------:R-:W-:Y:S03]  /*6de0*/  @UP3 UMOV UR10, UR9 ;  /* 0x00000009000a3c82 */ /* 0x000fe60008000000 */
[----:B------:R-:W-:Y:S04]  /*6df0*/  LDSM.16.M88.4 R200, [R219] ;  /* 0x00000000dbc8783b */ /* 0x000fe80000000200 */
[----:B------:R-:W4:Y:S04]  /*6e00*/  LDSM.16.MT88.4 R204, [R0+0x18800] ;  /* 0x0188000000cc783b */ /* 0x000f280000004200 */
[----:B------:R-:W5:Y:S04]  /*6e10*/  @P0 LDG.E R240, desc[UR6][R2.64+-0x100] ;  /* 0xffff000602f00981 */ /* 0x000f68000c1e1900 */
[----:B------:R4:W5:Y:S01]  /*6e20*/  @P0 LDG.E R241, desc[UR6][R2.64+-0xe0] ;  /* 0xffff200602f10981 */ /* 0x000962000c1e1900 */
        /* <DEDUP_REMOVED lines=16> */
[----:B------:R-:W1:Y:S05]  /*6f30*/  LDSM.16.M88.4 R196, [R219+0x1000] ;  /* 0x00100000dbc4783b */ /* 0x000e6a0000000200 */
[-C--:B------:R-:W-:Y:S06]  /*6f40*/  HMMA.16816.F32 R4, R200, R204.reuse, R4 ;  /* 0x000000ccc804723c */ /* 0x080fec0000001804 */
[C---:B-1----:R-:W-:Y:S06]  /*6f50*/  HMMA.16816.F32 R8, R196.reuse, R204, R8 ;  /* 0x000000ccc408723c */ /* 0x042fec0000001808 */
[-C--:B------:R-:W-:Y:S06]  /*6f60*/  HMMA.16816.F32 R12, R196, R206.reuse, R12 ;  /* 0x000000cec40c723c */ /* 0x080fec000000180c */
[C---:B------:R-:W-:Y:S01]  /*6f70*/  HMMA.16816.F32 R16, R200.reuse, R206, R16 ;  /* 0x000000cec810723c */ /* 0x040fe20000001810 */
[----:B------:R-:W1:Y:S05]  /*6f80*/  LDSM.16.MT88.4 R204, [R0+0x1a800] ;  /* 0x01a8000000cc783b */ /* 0x000e6a0000004200 */
[-C--:B-1----:R-:W-:Y:S06]  /*6f90*/  HMMA.16816.F32 R84, R200, R204.reuse, R84 ;  /* 0x000000ccc854723c */ /* 0x082fec0000001854 */
[C---:B------:R-:W-:Y:S06]  /*6fa0*/  HMMA.16816.F32 R88, R196.reuse, R204, R88 ;  /* 0x000000ccc458723c */ /* 0x040fec0000001858 */
        /* <DEDUP_REMOVED lines=10> */
[-C--:B------:R-:W-:Y:S01]  /*7050*/  HMMA.16816.F32 R124, R196, R206.reuse, R124 ;  /* 0x000000cec47c723c */ /* 0x080fe2000000187c */
[----:B------:R-:W-:Y:S05]  /*7060*/  LDSM.16.M88.4 R196, [R220] ;  /* 0x00000000dcc4783b */ /* 0x000fea0000000200 */
[----:B------:R-:W-:Y:S01]  /*7070*/  HMMA.16816.F32 R128, R200, R206, R128 ;  /* 0x000000cec880723c */ /* 0x000fe20000001880 */
[----:B------:R-:W1:Y:S04]  /*7080*/  LDSM.16.MT88.4 R200, [R0+0x19000] ;  /* 0x0190000000c8783b */ /* 0x000e680000004200 */
[----:B------:R-:W2:Y:S01]  /*7090*/  LDSM.16.M88.4 R204, [R220+0x1000] ;  /* 0x00100000dccc783b */ /* 0x000ea20000000200 */
[-C--:B-1----:R-:W-:Y:S06]  /*70a0*/  HMMA.16816.F32 R4, R196, R200.reuse, R4 ;  /* 0x000000c8c404723c */ /* 0x082fec0000001804 */
[C---:B--2---:R-:W-:Y:S06]  /*70b0*/  HMMA.16816.F32 R8, R204.reuse, R200, R8 ;  /* 0x000000c8cc08723c */ /* 0x044fec0000001808 */
        /* <DEDUP_REMOVED lines=24> */
[----:B------:R-:W1:Y:S04]  /*7240*/  LDSM.16.MT88.4 R196, [R0+0x1b800] ;  /* 0x01b8000000c4783b */ /* 0x000e680000004200 */
[----:B------:R-:W-:Y:S01]  /*7250*/  REDG.E.ADD.F32.FTZ.RN.STRONG.GPU desc[UR6][R224.64], R4 ;  /* 0x00000004e00079a6 */ /* 0x000fe2000c10f386 */
        /* <DEDUP_REMOVED lines=9> */
[----:B------:R1:W2:Y:S04]  /*72f0*/  LDSM.16.MT88.4 R196, [R0+0x1f800] ;  /* 0x01f8000000c4783b */ /* 0x0002a80000004200 */
[C---:B-1----:R-:W-:Y:S01]  /*7300*/  IMAD R0, R227.reuse, 0x18, RZ ;  /* 0x00000018e3007824 */ /* 0x042fe200078e02ff */
[-C--:B--2---:R-:W-:Y:S06]  /*7310*/  HMMA.16816.F32 R116, R204, R196.reuse, R116 ;  /* 0x000000c4cc74723c */ /* 0x084fec0000001874 */
[C---:B------:R-:W-:Y:S06]  /*7320*/  HMMA.16816.F32 R120, R200.reuse, R196, R120 ;  /* 0x000000c4c878723c */ /* 0x040fec0000001878 */
[-C--:B------:R-:W-:Y:S05]  /*7330*/  HMMA.16816.F32 R124, R200, R198.reuse, R124 ;  /* 0x000000c6c87c723c */ /* 0x080fea000000187c */
[C---:B------:R-:W-:Y:S01]  /*7340*/  IMAD.SHL.U32 R197, R227.reuse, 0x20, RZ ;  /* 0x00000020e3c57824 */ /* 0x040fe200078e00ff */
[----:B------:R-:W-:Y:S05]  /*7350*/  HMMA.16816.F32 R128, R204, R198, R128 ;  /* 0x000000c6cc80723c */ /* 0x000fea0000001880 */
[C---:B------:R-:W-:Y:S02]  /*7360*/  IMAD.SHL.U32 R201, R227.reuse, 0x8, RZ ;  /* 0x00000008e3c97824 */ /* 0x040fe400078e00ff */
[----:B------:R-:W-:Y:S04]  /*7370*/  IMAD.SHL.U32 R200, R227, 0x10, RZ ;  /* 0x00000010e3c87824 */ /* 0x000fe800078e00ff */
[-C--:B------:R-:W-:Y:S01]  /*7380*/  LEA R2, P0, R201, R224.reuse, 0x2 ;  /* 0x000000e0c9027211 */ /* 0x080fe200078010ff */
[----:B------:R-:W-:Y:S01]  /*7390*/  IMAD R202, R227, 0x28, RZ ;  /* 0x00000028e3ca7824 */ /* 0x000fe200078e02ff */
[-C--:B------:R-:W-:Y:S02]  /*73a0*/  LEA R198, P1, R200, R224.reuse, 0x2 ;  /* 0x000000e0c8c67211 */ /* 0x080fe400078210ff */
[-C--:B------:R-:W-:Y:S02]  /*73b0*/  LEA.HI.X.SX32 R3, R201, R225.reuse, 0x2, P0 ;  /* 0x000000e1c9037211 */ /* 0x080fe400000f16ff */
[-C--:B------:R-:W-:Y:S02]  /*73c0*/  LEA R4, P0, R0, R224.reuse, 0x2 ;  /* 0x000000e000047211 */ /* 0x080fe400078010ff */
[-C--:B------:R-:W-:Y:S01]  /*73d0*/  LEA.HI.X.SX32 R199, R200, R225.reuse, 0x2, P1 ;  /* 0x000000e1c8c77211 */ /* 0x080fe200008f16ff */
[----:B------:R1:W-:Y:S01]  /*73e0*/  REDG.E.ADD.F32.FTZ.RN.STRONG.GPU desc[UR6][R2.64], R5 ;  /* 0x00000005020079a6 */ /* 0x0003e2000c10f386 */
[CC--:B------:R-:W-:Y:S03]  /*73f0*/  LEA R196, P1, R197.reuse, R224.reuse, 0x2 ;  /* 0x000000e0c5c47211 */ /* 0x0c0fe600078210ff */
[----:B------:R2:W-:Y:S01]  /*7400*/  REDG.E.ADD.F32.FTZ.RN.STRONG.GPU desc[UR6][R198.64], R6 ;  /* 0x00000006c60079a6 */ /* 0x0005e2000c10f386 */
[-C--:B------:R-:W-:Y:S02]  /*7410*/  LEA.HI.X.SX32 R197, R197, R225.reuse, 0x2, P1 ;  /* 0x000000e1c5c57211 */ /* 0x080fe400008f16ff */
[-C--:B-1----:R-:W-:Y:S01]  /*7420*/  LEA.HI.X.SX32 R5, R0, R225.reuse, 0x2, P0 ;  /* 0x000000e100057211 */ /* 0x082fe200000f16ff */
[C---:B------:R-:W-:Y:S02]  /*7430*/  IMAD R0, R227.reuse, 0x30, RZ ;  /* 0x00000030e3007824 */ /* 0x040fe400078e02ff */
[----:B------:R-:W-:Y:S01]  /*7440*/  IMAD R227, R227, 0x38, RZ ;  /* 0x00000038e3e37824 */ /* 0x000fe200078e02ff */
[CC--:B--2---:R-:W-:Y:S01]  /*7450*/  LEA R6, P0, R202.reuse, R224.reuse, 0x2 ;  /* 0x000000e0ca067211 */ /* 0x0c4fe200078010ff */
[----:B------:R1:W-:Y:S04]  /*7460*/  REDG.E.ADD.F32.FTZ.RN.STRONG.GPU desc[UR6][R4.64], R7 ;  /* 0x00000007040079a6 */ /* 0x0003e8000c10f386 */
[----:B------:R2:W-:Y:S01]  /*7470*/  REDG.E.ADD.F32.FTZ.RN.STRONG.GPU desc[UR6][R196.64], R8 ;  /* 0x00000008c40079a6 */ /* 0x0005e2000c10f386 */
[-C--:B-1----:R-:W-:Y:S02]  /*7480*/  LEA.HI.X.SX32 R7, R202, R225.reuse, 0x2, P0 ;  /* 0x000000e1ca077211 */ /* 0x082fe400000f16ff */
[CC--:B------:R-:W-:Y:S02]  /*7490*/  LEA R4, P1, R0.reuse, R224.reuse, 0x2 ;  /* 0x000000e000047211 */ /* 0x0c0fe400078210ff */
[CC--:B--2---:R-:W-:Y:S01]  /*74a0*/  LEA R8, P0, R227.reuse, R224.reuse, 0x2 ;  /* 0x000000e0e3087211 */ /* 0x0c4fe200078010ff */
[----:B------:R1:W-:Y:S01]  /*74b0*/  REDG.E.ADD.F32.FTZ.RN.STRONG.GPU desc[UR6][R6.64], R9 ;  /* 0x00000009060079a6 */ /* 0x0003e2000c10f386 */
[-C--:B------:R-:W-:Y:S05]  /*74c0*/  LEA.HI.X.SX32 R5, R0, R225.reuse, 0x2, P1 ;  /* 0x000000e100057211 */ /* 0x080fea00008f16ff */
[----:B------:R2:W-:Y:S01]  /*74d0*/  REDG.E.ADD.F32.FTZ.RN.STRONG.GPU desc[UR6][R4.64], R10 ;  /* 0x0000000a040079a6 */ /* 0x0005e2000c10f386 */
[-C--:B-1----:R-:W-:Y:S01]  /*74e0*/  LEA.HI.X.SX32 R9, R227, R225.reuse, 0x2, P0 ;  /* 0x000000e1e3097211 */ /* 0x082fe200000f16ff */
[----:B------:R-:W-:Y:S04]  /*74f0*/  VIADD R7, R200, 0x20 ;  /* 0x00000020c8077836 */ /* 0x000fe80000000000 */
[----:B------:R1:W-:Y:S01]  /*7500*/  REDG.E.ADD.F32.FTZ.RN.STRONG.GPU desc[UR6][R8.64], R11 ;  /* 0x0000000b080079a6 */ /* 0x0003e2000c10f386 */
[-C--:B------:R-:W-:Y:S01]  /*7510*/  LEA R6, P0, R7, R224.reuse, 0x2 ;  /* 0x000000e007067211 */ /* 0x080fe200078010ff */
[----:B------:R-:W-:Y:S02]  /*7520*/  IMAD.IADD R0, R201, 0x1, R7 ;  /* 0x00000001c9007824 */ /* 0x000fe400078e0207 */
[----:B------:R-:W-:Y:S01]  /*7530*/  REDG.E.ADD.F32.FTZ.RN.STRONG.GPU desc[UR6][R224.64+0x80], R16 ;  /* 0x00008010e00079a6 */ /* 0x000fe2000c10f386 */
[-C--:B------:R-:W-:Y:S01]  /*7540*/  LEA.HI.X.SX32 R7, R7, R225.reuse, 0x2, P0 ;  /* 0x000000e107077211 */ /* 0x080fe200000f16ff */
[C---:B--2---:R-:W-:Y:S01]  /*7550*/  IMAD.IADD R5, R201.reuse, 0x1, R0 ;  /* 0x00000001c9057824 */ /* 0x044fe200078e0200 */
[CC--:B------:R-:W-:Y:S01]  /*7560*/  LEA R196, P0, R0.reuse, R224.reuse, 0x2 ;  /* 0x000000e000c47211 */ /* 0x0c0fe200078010ff */
[----:B------:R-:W-:Y:S02]  /*7570*/  REDG.E.ADD.F32.FTZ.RN.STRONG.GPU desc[UR6][R2.64+0x80], R17 ;  /* 0x00008011020079a6 */ /* 0x000fe4000c10f386 */
[C---:B------:R-:W-:Y:S01]  /*7580*/  IMAD.IADD R4, R201.reuse, 0x1, R5 ;  /* 0x00000001c9047824 */ /* 0x040fe200078e0205 */
[-C--:B------:R-:W-:Y:S01]  /*7590*/  LEA.HI.X.SX32 R197, R0, R225.reuse, 0x2, P0 ;  /* 0x000000e100c57211 */ /* 0x080fe200000f16ff */
[----:B------:R2:W-:Y:S02]  /*75a0*/  REDG.E.ADD.F32.FTZ.RN.STRONG.GPU desc[UR6][R6.64], R18 ;  /* 0x00000012060079a6 */ /* 0x0005e4000c10f386 */
[----:B------:R-:W-:Y:S01]  /*75b0*/  IMAD.IADD R0, R201, 0x1, R4 ;  /* 0x00000001c9007824 */ /* 0x000fe200078e0204 */
[CC--:B------:R-:W-:Y:S01]  /*75c0*/  LEA R10, P0, R4.reuse, R224.reuse, 0x2 ;  /* 0x000000e0040a7211 */ /* 0x0c0fe200078010ff */
[----:B------:R-:W-:Y:S04]  /*75d0*/  REDG.E.ADD.F32.FTZ.RN.STRONG.GPU desc[UR6][R196.64], R19 ;  /* 0x00000013c40079a6 */ /* 0x000fe8000c10f386 */
[----:B------:R-:W-:Y:S01]  /*75e0*/  LDSM.16.MT88.4 R16, [R208+0x2000] ;  /* 0x00200000d010783b */ /* 0x000fe20000004200 */
[CC--:B-1----:R-:W-:Y:S02]  /*75f0*/  LEA R8, P1, R5.reuse, R224.reuse, 0x2 ;  /* 0x000000e005087211 */ /* 0x0c2fe400078210ff */
[-C--:B------:R-:W-:Y:S02]  /*7600*/  LEA.HI.X.SX32 R11, R4, R225.reuse, 0x2, P0 ;  /* 0x000000e1040b7211 */ /* 0x080fe400000f16ff */
[-C--:B------:R-:W-:Y:S01]  /*7610*/  LEA.HI.X.SX32 R9, R5, R225.reuse, 0x2, P1 ;  /* 0x000000e105097211 */ /* 0x080fe200008f16ff */
[----:B------:R-:W-:Y:S04]  /*7620*/  IMAD.IADD R5, R201, 0x1, R0 ;  /* 0x00000001c9057824 */ /* 0x000fe800078e0200 */
[----:B------:R1:W-:Y:S01]  /*7630*/  REDG.E.ADD.F32.FTZ.RN.STRONG.GPU desc[UR6][R8.64], R12 ;  /* 0x0000000c080079a6 */ /* 0x0003e2000c10f386 */
[CC--:B--2---:R-:W-:Y:S03]  /*7640*/  LEA R6, P0, R0.reuse, R224.reuse, 0x2 ;  /* 0x000000e000067211 */ /* 0x0c4fe600078010ff */
[----:B------:R-:W-:Y:S01]  /*7650*/  REDG.E.ADD.F32.FTZ.RN.STRONG.GPU desc[UR6][R10.64], R13 ;  /* 0x0000000d0a0079a6 */ /* 0x000fe2000c10f386 */
[-C--:B------:R-:W-:Y:S02]  /*7660*/  LEA.HI.X.SX32 R7, R0, R225.reuse, 0x2, P0 ;  /* 0x000000e100077211 */ /* 0x080fe400000f16ff */
[CC--:B------:R-:W-:Y:S03]  /*7670*/  LEA R4, P0, R5.reuse, R224.reuse, 0x2 ;  /* 0x000000e005047211 */ /* 0x0c0fe600078010ff */
[----:B------:R2:W-:Y:S01]  /*7680*/  REDG.E.ADD.F32.FTZ.RN.STRONG.GPU desc[UR6][R6.64], R14 ;  /* 0x0000000e060079a6 */ /* 0x0005e2000c10f386 */
[-C--:B------:R-:W-:Y:S05]  /*7690*/  LEA.HI.X.SX32 R5, R5, R225.reuse, 0x2, P0 ;  /* 0x000000e105057211 */ /* 0x080fea00000f16ff */
[----:B------:R3:W-:Y:S04]  /*76a0*/  REDG.E.ADD.F32.FTZ.RN.STRONG.GPU desc[UR6][R4.64], R15 ;  /* 0x0000000f040079a6 */ /* 0x0007e8000c10f386 */
[----:B------:R-:W-:Y:S04]  /*76b0*/  REDG.E.ADD.F32.FTZ.RN.STRONG.GPU desc[UR6][R224.64+0x100], R84 ;  /* 0x00010054e00079a6 */ /* 0x000fe8000c10f386 */
[----:B------:R-:W-:Y:S01]  /*76c0*/  REDG.E.ADD.F32.FTZ.RN.STRONG.GPU desc[UR6][R2.64+0x100], R85 ;  /* 0x00010055020079a6 */ /* 0x000fe2000c10f386 */
[----:B-1----:R-:W-:Y:S04]  /*76d0*/  VIADD R8, R200, 0x40 ;  /* 0x00000040c8087836 */ /* 0x002fe80000000000 */
[C---:B------:R-:W-:Y:S01]  /*76e0*/  IMAD.IADD R0, R201.reuse, 0x1, R8 ;  /* 0x00000001c9007824 */ /* 0x040fe200078e0208 */
[CC--:B--2---:R-:W-:Y:S04]  /*76f0*/  LEA R6, P0, R8.reuse, R224.reuse, 0x2 ;  /* 0x000000e008067211 */ /* 0x0c4fe800078010ff */
[-C--:B------:R-:W-:Y:S01]  /*7700*/  LEA.HI.X.SX32 R7, R8, R225.reuse, 0x2, P0 ;  /* 0x000000e108077211 */ /* 0x080fe200000f16ff */
[C---:B---3--:R-:W-:Y:S01]  /*7710*/  IMAD.IADD R5, R201.reuse, 0x1, R0 ;  /* 0x00000001c9057824 */ /* 0x048fe200078e0200 */
[CC--:B------:R-:W-:Y:S03]  /*7720*/  LEA R12, P0, R0.reuse, R224.reuse, 0x2 ;  /* 0x000000e0000c7211 */ /* 0x0c0fe600078010ff */
[----:B------:R1:W-:Y:S01]  /*7730*/  REDG.E.ADD.F32.FTZ.RN.STRONG.GPU desc[UR6][R6.64], R86 ;  /* 0x00000056060079a6 */ /* 0x0003e2000c10f386 */
[----:B------:R-:W-:Y:S01]  /*7740*/  IMAD.IADD R4, R201, 0x1, R5 ;  /* 0x00000001c9047824 */ /* 0x000fe200078e0205 */
[-C--:B------:R-:W-:Y:S02]  /*7750*/  LEA.HI.X.SX32 R13, R0, R225.reuse, 0x2, P0 ;  /* 0x000000e1000d7211 */ /* 0x080fe400000f16ff */
[-C--:B------:R-:W-:Y:S01]  /*7760*/  LEA R8, P1, R5, R224.reuse, 0x2 ;  /* 0x000000e005087211 */ /* 0x080fe200078210ff */
[----:B------:R-:W-:Y:S01]  /*7770*/  IMAD.IADD R0, R201, 0x1, R4 ;  /* 0x00000001c9007824 */ /* 0x000fe200078e0204 */
[CC--:B------:R-:W-:Y:S01]  /*7780*/  LEA R10, P0, R4.reuse, R224.reuse, 0x2 ;  /* 0x000000e0040a7211 */ /* 0x0c0fe200078010ff */
[----:B------:R-:W-:Y:S01]  /*7790*/  REDG.E.ADD.F32.FTZ.RN.STRONG.GPU desc[UR6][R12.64], R87 ;  /* 0x000000570c0079a6 */ /* 0x000fe2000c10f386 */
[-C--:B------:R-:W-:Y:S01]  /*77a0*/  LEA.HI.X.SX32 R9, R5, R225.reuse, 0x2, P1 ;  /* 0x000000e105097211 */ /* 0x080fe200008f16ff */
[----:B------:R-:W-:Y:S01]  /*77b0*/  IMAD.IADD R5, R201, 0x1, R0 ;  /* 0x00000001c9057824 */ /* 0x000fe200078e0200 */
[-C--:B------:R-:W-:Y:S01]  /*77c0*/  LEA.HI.X.SX32 R11, R4, R225.reuse, 0x2, P0 ;  /* 0x000000e1040b7211 */ /* 0x080fe200000f16ff */
[----:B------:R-:W-:Y:S04]  /*77d0*/  LDSM.16.MT88.4 R84, [R208+0x4000] ;  /* 0x00400000d054783b */ /* 0x000fe80000004200 */
[----:B------:R2:W-:Y:S04]  /*77e0*/  REDG.E.ADD.F32.FTZ.RN.STRONG.GPU desc[UR6][R8.64], R88 ;  /* 0x00000058080079a6 */ /* 0x0005e8000c10f386 */
[----:B------:R-:W-:Y:S01]  /*77f0*/  REDG.E.ADD.F32.FTZ.RN.STRONG.GPU desc[UR6][R10.64], R89 ;  /* 0x000000590a0079a6 */ /* 0x000fe2000c10f386 */
[CC--:B-1----:R-:W-:Y:S04]  /*7800*/  LEA R6, P0, R0.reuse, R224.reuse, 0x2 ;  /* 0x000000e000067211 */ /* 0x0c2fe800078010ff */
[-C--:B------:R-:W-:Y:S02]  /*7810*/  LEA.HI.X.SX32 R7, R0, R225.reuse, 0x2, P0 ;  /* 0x000000e100077211 */ /* 0x080fe400000f16ff */
[CC--:B------:R-:W-:Y:S03]  /*7820*/  LEA R4, P0, R5.reuse, R224.reuse, 0x2 ;  /* 0x000000e005047211 */ /* 0x0c0fe600078010ff */
[----:B------:R1:W-:Y:S01]  /*7830*/  REDG.E.ADD.F32.FTZ.RN.STRONG.GPU desc[UR6][R6.64], R90 ;  /* 0x0000005a060079a6 */ /* 0x0003e2000c10f386 */
[-C--:B------:R-:W-:Y:S05]  /*7840*/  LEA.HI.X.SX32 R5, R5, R225.reuse, 0x2, P0 ;  /* 0x000000e105057211 */ /* 0x080fea00000f16ff */
[----:B------:R3:W-:Y:S01]  /*7850*/  REDG.E.ADD.F32.FTZ.RN.STRONG.GPU desc[UR6][R4.64], R91 ;  /* 0x0000005b040079a6 */ /* 0x0007e2000c10f386 */
[----:B--2---:R-:W-:Y:S03]  /*7860*/  VIADD R8, R200, 0x60 ;  /* 0x00000060c8087836 */ /* 0x004fe60000000000 */
[----:B------:R-:W-:Y:S01]  /*7870*/  REDG.E.ADD.F32.FTZ.RN.STRONG.GPU desc[UR6][R224.64+0x180], R96 ;  /* 0x00018060e00079a6 */ /* 0x000fe2000c10f386 */
[C---:B------:R-:W-:Y:S03]  /*7880*/  IMAD.IADD R0, R201.reuse, 0x1, R8 ;  /* 0x00000001c9007824 */ /* 0x040fe600078e0208 */
[----:B------:R-:W-:Y:S04]  /*7890*/  REDG.E.ADD.F32.FTZ.RN.STRONG.GPU desc[UR6][R2.64+0x180], R97 ;  /* 0x00018061020079a6 */ /* 0x000fe8000c10f386 */
[----:B------:R-:W-:Y:S01]  /*78a0*/  LDSM.16.MT88.4 R88, [R208+0x6000] ;  /* 0x00600000d058783b */ /* 0x000fe20000004200 */
[CC--:B-1----:R-:W-:Y:S04]  /*78b0*/  LEA R6, P0, R8.reuse, R224.reuse, 0x2 ;  /* 0x000000e008067211 */ /* 0x0c2fe800078010ff */
        /* <DEDUP_REMOVED lines=96> */
[-C--:B------:R-:W-:Y:S03]  /*7ec0*/  LEA.HI.X.SX32 R11, R4, R225.reuse, 0x2, P0 ;  /* 0x000000e1040b7211 */ /* 0x080fe600000f16ff */
[----:B------:R2:W-:Y:S04]  /*7ed0*/  REDG.E.ADD.F32.FTZ.RN.STRONG.GPU desc[UR6][R8.64], R120 ;  /* 0x00000078080079a6 */ /* 0x0005e8000c10f386 */
[----:B------:R-:W-:Y:S01]  /*7ee0*/  REDG.E.ADD.F32.FTZ.RN.STRONG.GPU desc[UR6][R10.64], R121 ;  /* 0x000000790a0079a6 */ /* 0x000fe2000c10f386 */
[CC--:B-1----:R-:W-:Y:S04]  /*7ef0*/  LEA R6, P0, R0.reuse, R224.reuse, 0x2 ;  /* 0x000000e000067211 */ /* 0x0c2fe800078010ff */
[-C--:B------:R-:W-:Y:S01]  /*7f00*/  LEA.HI.X.SX32 R7, R0, R225.reuse, 0x2, P0 ;  /* 0x000000e100077211 */ /* 0x080fe200000f16ff */
[----:B------:R-:W-:Y:S01]  /*7f10*/  VIADD R0, R200, 0xe0 ;  /* 0x000000e0c8007836 */ /* 0x000fe20000000000 */
[CC--:B------:R-:W-:Y:S03]  /*7f20*/  LEA R4, P0, R5.reuse, R224.reuse, 0x2 ;  /* 0x000000e005047211 */ /* 0x0c0fe600078010ff */
[----:B------:R1:W-:Y:S01]  /*7f30*/  REDG.E.ADD.F32.FTZ.RN.STRONG.GPU desc[UR6][R6.64], R122 ;  /* 0x0000007a060079a6 */ /* 0x0003e2000c10f386 */
[-C--:B------:R-:W-:Y:S01]  /*7f40*/  LEA.HI.X.SX32 R5, R5, R225.reuse, 0x2, P0 ;  /* 0x000000e105057211 */ /* 0x080fe200000f16ff */
[C---:B--2---:R-:W-:Y:S04]  /*7f50*/  IMAD.IADD R8, R201.reuse, 0x1, R0 ;  /* 0x00000001c9087824 */ /* 0x044fe800078e0200 */
[----:B------:R2:W-:Y:S04]  /*7f60*/  REDG.E.ADD.F32.FTZ.RN.STRONG.GPU desc[UR6][R4.64], R123 ;  /* 0x0000007b040079a6 */ /* 0x0005e8000c10f386 */
[----:B------:R-:W-:Y:S04]  /*7f70*/  REDG.E.ADD.F32.FTZ.RN.STRONG.GPU desc[UR6][R224.64+0x380], R128 ;  /* 0x00038080e00079a6 */ /* 0x000fe8000c10f386 */
[----:B------:R3:W-:Y:S01]  /*7f80*/  REDG.E.ADD.F32.FTZ.RN.STRONG.GPU desc[UR6][R2.64+0x380], R129 ;  /* 0x00038081020079a6 */ /* 0x0007e2000c10f386 */
[CC--:B-1----:R-:W-:Y:S04]  /*7f90*/  LEA R6, P0, R0.reuse, R224.reuse, 0x2 ;  /* 0x000000e000067211 */ /* 0x0c2fe800078010ff */
[-C--:B------:R-:W-:Y:S01]  /*7fa0*/  LEA.HI.X.SX32 R7, R0, R225.reuse, 0x2, P0 ;  /* 0x000000e100077211 */ /* 0x080fe200000f16ff */
[C---:B--2---:R-:W-:Y:S01]  /*7fb0*/  IMAD.IADD R5, R201.reuse, 0x1, R8 ;  /* 0x00000001c9057824 */ /* 0x044fe200078e0208 */
        /* <DEDUP_REMOVED lines=9> */
[----:B---3--:R-:W-:Y:S01]  /*8050*/  IMAD.IADD R3, R201, 0x1, R0 ;  /* 0x00000001c9037824 */ /* 0x008fe200078e0200 */
[-C--:B------:R-:W-:Y:S01]  /*8060*/  LEA.HI.X.SX32 R9, R4, R225.reuse, 0x2, P2 ;  /* 0x000000e104097211 */ /* 0x080fe200010f16ff */
[----:B------:R-:W-:Y:S03]  /*8070*/  LDSM.16.MT88.4 R12, [R215+0x28000] ;  /* 0x02800000d70c783b */ /* 0x000fe60000004200 */
[CC--:B------:R-:W-:Y:S01]  /*8080*/  LEA R2, P0, R3.reuse, R224.reuse, 0x2 ;  /* 0x000000e003027211 */ /* 0x0c0fe200078010ff */
[----:B------:R-:W-:Y:S03]  /*8090*/  REDG.E.ADD.F32.FTZ.RN.STRONG.GPU desc[UR6][R10.64], R124 ;  /* 0x0000007c0a0079a6 */ /* 0x000fe6000c10f386 */
[-C--:B------:R-:W-:Y:S01]  /*80a0*/  LEA.HI.X.SX32 R3, R3, R225.reuse, 0x2, P0 ;  /* 0x000000e103037211 */ /* 0x080fe200000f16ff */
[----:B------:R-:W-:Y:S01]  /*80b0*/  REDG.E.ADD.F32.FTZ.RN.STRONG.GPU desc[UR6][R8.64], R125 ;  /* 0x0000007d080079a6 */ /* 0x000fe2000c10f386 */
[----:B------:R-:W-:Y:S01]  /*80c0*/  PLOP3.LUT P0, PT, PT, PT, UP1, 0x80, 0x0 ;  /* 0x000000000000781c */ /* 0x000fe20003f0f018 */
[----:B------:R-:W-:Y:S02]  /*80d0*/  @UP3 UIADD3 UR13, UP1, UR13, -0x100, URZ ;  /* 0xffffff000d0d3890 */ /* 0x000fe4000ff3e03f */
[----:B------:R-:W-:Y:S02]  /*80e0*/  LDSM.16.MT88.4 R8, [R208] ;  /* 0x00000000d008783b */ /* 0x000fe40000004200 */
[----:B------:R-:W-:Y:S01]  /*80f0*/  @UP3 UIADD3.X UR12, UR12, -0x1, URZ, UP1, !UPT ;  /* 0xffffffff0c0c3890 */ /* 0x000fe20008ffe43f */
[C---:B-1----:R-:W-:Y:S04]  /*8100*/  LEA R6, P1, R0.reuse, R224, 0x2 ;  /* 0x000000e000067211 */ /* 0x042fe800078210ff */
[----:B------:R-:W-:Y:S01]  /*8110*/  LEA.HI.X.SX32 R7, R0, R225, 0x2, P1 ;  /* 0x000000e100077211 */ /* 0x000fe200008f16ff */
[C---:B------:R-:W-:Y:S01]  /*8120*/  VIADD R0, R208.reuse, 0xffff8000 ;  /* 0xffff8000d0007836 */ /* 0x040fe20000000000 */
[----:B------:R-:W-:Y:S01]  /*8130*/  ISETP.LT.AND P1, PT, RZ, UR8, PT ;  /* 0x00000008ff007c0c */ /* 0x000fe2000bf21270 */
[----:B------:R-:W-:Y:S01]  /*8140*/  @P0 VIADD R0, R208, 0x8000 ;  /* 0x00008000d0000836 */ /* 0x000fe20000000000 */
[----:B------:R-:W-:Y:S01]  /*8150*/  UMOV UR8, UR16 ;  /* 0x0000001000087c82 */ /* 0x000fe20008000000 */
[----:B------:R-:W-:Y:S04]  /*8160*/  REDG.E.ADD.F32.FTZ.RN.STRONG.GPU desc[UR6][R6.64], R126 ;  /* 0x0000007e060079a6 */ /* 0x000fe8000c10f386 */
[----:B------:R-:W1:Y:S04]  /*8170*/  LDSM.16.MT88.4 R4, [R214+0x28000] ;  /* 0x02800000d604783b */ /* 0x000e680000004200 */
[----:B------:R-:W-:Y:S01]  /*8180*/  REDG.E.ADD.F32.FTZ.RN.STRONG.GPU desc[UR6][R2.64], R127 ;  /* 0x0000007f020079a6 */ /* 0x000fe2000c10f386 */
        /* <DEDUP_REMOVED lines=42> */
[----:B------:R2:W3:Y:S04]  /*8430*/  LDSM.16.MT88.4 R84, [R208+0x1800] ;  /* 0x00180000d054783b */ /* 0x0004e80000004200 */
[----:B------:R-:W3:Y:S01]  /*8440*/  LDSM.16.MT88.4 R92, [R215+0x29800] ;  /* 0x02980000d75c783b */ /* 0x000ee20000004200 */
[-C--:B----4-:R-:W-:Y:S06]  /*8450*/  HMMA.16816.F32 R132, R4, R12.reuse, R132 ;  /* 0x0000000c0484723c */ /* 0x090fec0000001884 */
[C---:B------:R-:W-:Y:S06]  /*8460*/  HMMA.16816.F32 R136, R88.reuse, R12, R136 ;  /* 0x0000000c5888723c */ /* 0x040fec0000001888 */
[-C--:B------:R-:W-:Y:S06]  /*8470*/  HMMA.16816.F32 R140, R88, R14.reuse, R140 ;  /* 0x0000000e588c723c */ /* 0x080fec000000188c */
[C---:B------:R-:W-:Y:S05]  /*8480*/  HMMA.16816.F32 R144, R4.reuse, R14, R144 ;  /* 0x0000000e0490723c */ /* 0x040fea0000001890 */
[----:B--2---:R-:W-:Y:S01]  /*8490*/  IMAD.MOV.U32 R208, RZ, RZ, R0 ;  /* 0x000000ffffd07224 */ /* 0x004fe200078e0000 */
        /* <DEDUP_REMOVED lines=12> */
[-C--:B---3--:R-:W-:Y:S06]  /*8560*/  HMMA.16816.F32 R132, R16, R84.reuse, R132 ;  /* 0x000000541084723c */ /* 0x088fec0000001884 */
        /* <DEDUP_REMOVED lines=17> */
[----:B------:R-:W-:Y:S11]  /*8680*/  @P1 BRA `(.L_x_678) ;  /* 0xffffffbc00301947 */ /* 0x000ff6000383ffff */
        /* <DEDUP_REMOVED lines=161> */
[----:B------:R1:W-:Y:S01]  /*90a0*/  STS [R249+0x6000], R4 ;  /* 0x00600004f9007388 */ /* 0x0003e20000000800 */
        /* <DEDUP_REMOVED lines=9> */
[----:B------:R3:W-:Y:S01]  /*9140*/  STS [R248+0x8000], R88 ;  /* 0x00800058f8007388 */ /* 0x0007e20000000800 */
[----:B-1----:R-:W1:Y:S03]  /*9150*/  S2R R4, SR_TID.X ;  /* 0x0000000000047919 */ /* 0x002e660000002100 */
[----:B------:R3:W-:Y:S04]  /*9160*/  STS [R248+0x8400], R87 ;  /* 0x00840057f8007388 */ /* 0x0007e80000000800 */
[----:B------:R3:W-:Y:S04]  /*9170*/  STS [R249+0x8000], R84 ;  /* 0x00800054f9007388 */ /* 0x0007e80000000800 */
[----:B------:R3:W-:Y:S04]  /*9180*/  STS [R249+0x8400], R35 ;  /* 0x00840023f9007388 */ /* 0x0007e80000000800 */
[----:B------:R3:W-:Y:S01]  /*9190*/  STS [R248+0x9000], R86 ;  /* 0x00900056f8007388 */ /* 0x0007e20000000800 */
[----:B--2---:R-:W-:-:S03]  /*91a0*/  IMAD.SHL.U32 R0, R247, 0x40, RZ ;  /* 0x00000040f7007824 */ /* 0x004fc600078e00ff */
[----:B------:R3:W-:Y:S02]  /*91b0*/  STS [R248+0x9400], R85 ;  /* 0x00940055f8007388 */ /* 0x0007e40000000800 */
[----:B------:R-:W-:Y:S02]  /*91c0*/  LOP3.LUT R0, R0, 0x1c0, RZ, 0xc0, !PT ;  /* 0x000001c000007812 */ /* 0x000fe400078ec0ff */
[----:B------:R3:W-:Y:S02]  /*91d0*/  STS [R249+0x9000], R34 ;  /* 0x00900022f9007388 */ /* 0x0007e40000000800 */
[----:B------:R-:W-:Y:S02]  /*91e0*/  LOP3.LUT R3, R0, 0x38, R232, 0xf8, !PT ;  /* 0x0000003800037812 */ /* 0x000fe400078ef8e8 */
[----:B------:R3:W-:Y:S01]  /*91f0*/  STS [R249+0x9400], R33 ;  /* 0x00940021f9007388 */ /* 0x0007e20000000800 */
[----:B------:R-:W-:-:S03]  /*9200*/  SHF.R.U32.HI R0, RZ, 0x3, R0 ;  /* 0x00000003ff007819 */ /* 0x000fc60000011600 */
[----:B------:R3:W-:Y:S01]  /*9210*/  STS [R248+0xa000], R36 ;  /* 0x00a00024f8007388 */ /* 0x0007e20000000800 */
[----:B-1----:R-:W-:Y:S02]  /*9220*/  SHF.R.S32.HI R2, RZ, 0x1f, R4 ;  /* 0x0000001fff027819 */ /* 0x002fe40000011404 */
[----:B------:R-:W-:Y:S01]  /*9230*/  LOP3.LUT R0, R3, R0, RZ, 0x3c, !PT ;  /* 0x0000000003007212 */ /* 0x000fe200078e3cff */
[----:B------:R3:W-:Y:S01]  /*9240*/  STS [R248+0xa400], R38 ;  /* 0x00a40026f8007388 */ /* 0x0007e20000000800 */
[----:B------:R-:W-:-:S03]  /*9250*/  LEA.HI R2, R2, R4, RZ, 0x6 ;  /* 0x0000000402027211 */ /* 0x000fc600078f30ff */
        /* <DEDUP_REMOVED lines=36> */
.L_x_679:
[----:B------:R-:W-:Y:S01]  /*94a0*/  @UP0 UIADD3 UR14, UR18, UR32, URZ ;  /* 0x00000020120e0290 */ /* 0x000fe2000fffe03f */
[----:B------:R-:W-:Y:S01]  /*94b0*/  SHF.R.S32.HI R2, RZ, 0x6, R2 ;  /* 0x00000006ff027819 */ /* 0x000fe20000011402 */
[----:B------:R-:W-:Y:S02]  /*94c0*/  @UP0 ULDC.64 UR8, c[0x0][0x458] ;  /* 0x0001160000080ab9 */ /* 0x000fe40000000a00 */
[----:B------:R-:W-:Y:S02]  /*94d0*/  @UP0 UIMAD.WIDE.U32 UR12, UR14, UR8, URZ ;  /* 0x000000080e0c02a5 */ /* 0x000fe4000f8e003f */
[----:B------:R-:W-:Y:S01]  /*94e0*/  @UP0 UIMAD UR14, UR14, UR9, URZ ;  /* 0x000000090e0e02a4 */ /* 0x000fe2000f8e023f */
[----:B------:R-:W-:-:S03]  /*94f0*/  IMAD R0, R2, 0x200, R0 ;  /* 0x0000020002007824 */ /* 0x000fc600078e0200 */
[----:B------:R-:W-:Y:S01]  /*9500*/  @UP0 UIADD3 UR17, UR13, UR14, URZ ;  /* 0x0000000e0d110290 */ /* 0x000fe2000fffe03f */
[----:B------:R-:W-:Y:S01]  /*9510*/  @UP0 UMOV UR16, UR12 ;  /* 0x0000000c00100c82 */ /* 0x000fe20008000000 */
[----:B------:R-:W-:Y:S01]  /*9520*/  LEA R0, R0, UR4, 0x1 ;  /* 0x0000000400007c11 */ /* 0x000fe2000f8e08ff */
        /* <DEDUP_REMOVED lines=14> */
.L_x_680:
[----:B------:R-:W-:Y:S01]  /*9610*/  BAR.SYNC.DEFER_BLOCKING 0x0 ;  /* 0x0000000000007b1d */ /* 0x000fe20000010000 */
[----:B------:R-:W-:Y:S01]  /*9620*/  USHF.R.S32.HI UR12, URZ, 0x1f, UR19 ;  /* 0x0000001f3f0c7899 */ /* 0x000fe20008011413 */
[--C-:B------:R-:W-:Y:S01]  /*9630*/  SHF.R.S32.HI R5, RZ, 0x1f, R232.reuse ;  /* 0x0000001fff057819 */ /* 0x100fe200000114e8 */
[----:B------:R-:W-:Y:S01]  /*9640*/  IMAD.U32 R2, RZ, RZ, UR10 ;  /* 0x0000000aff027e24 */ /* 0x000fe2000f8e00ff */
[----:B------:R-:W-:Y:S01]  /*9650*/  UIMAD UR5, UR34, -0x40, UR5 ;  /* 0xffffffc0220578a4 */ /* 0x000fe2000f8e0205 */
[----:B------:R-:W-:Y:S01]  /*9660*/  IMAD.MOV.U32 R4, RZ, RZ, R232 ;  /* 0x000000ffff047224 */ /* 0x000fe200078e00e8 */
[----:B------:R-:W-:Y:S01]  /*9670*/  UIMAD UR13, UR12, UR10, URZ ;  /* 0x0000000a0c0d72a4 */ /* 0x000fe2000f8e023f */
[C---:B------:R-:W-:Y:S01]  /*9680*/  VIADD R7, R247.reuse, 0x20 ;  /* 0x00000020f7077836 */ /* 0x040fe20000000000 */
[----:B------:R-:W-:Y:S01]  /*9690*/  USHF.R.S32.HI UR18, URZ, 0x1f, UR56 ;  /* 0x0000001f3f127899 */ /* 0x000fe20008011438 */
[----:B------:R-:W-:Y:S01]  /*96a0*/  IMAD.WIDE.U32 R2, R2, UR19, R4 ;  /* 0x0000001302027c25 */ /* 0x000fe2000f8e0004 */
[----:B------:R-:W-:Y:S01]  /*96b0*/  UIMAD UR13, UR19, UR11, UR13 ;  /* 0x0000000b130d72a4 */ /* 0x000fe2000f8e020d */
[----:B------:R-:W-:Y:S01]  /*96c0*/  ISETP.GE.AND P5, PT, R247, UR5, PT ;  /* 0x00000005f7007c0c */ /* 0x000fe2000bfa6270 */
[----:B------:R-:W-:Y:S01]  /*96d0*/  ULDC.64 UR14, c[0x0][0x468] ;  /* 0x00011a00000e7ab9 */ /* 0x000fe20000000a00 */
[----:B------:R-:W-:Y:S01]  /*96e0*/  ISETP.GE.AND P4, PT, R7, UR5, PT ;  /* 0x0000000507007c0c */ /* 0x000fe2000bf86270 */
[----:B------:R-:W-:Y:S01]  /*96f0*/  BSSY B0, `(.L_x_681) ;  /* 0x000002c000007945 */ /* 0x000fe20003800000 */
[----:B------:R-:W-:Y:S01]  /*9700*/  IADD3 R2, P0, R2, UR20, RZ ;  /* 0x0000001402027c10 */ /* 0x000fe2000ff1e0ff */
[C---:B------:R-:W-:Y:S01]  /*9710*/  VIADD R28, R232.reuse, 0x80 ;  /* 0x00000080e81c7836 */ /* 0x040fe20000000000 */
[----:B------:R-:W-:Y:S01]  /*9720*/  MOV R6, UR13 ;  /* 0x0000000d00067c02 */ /* 0x000fe20008000f00 */
[----:B------:R-:W-:Y:S01]  /*9730*/  UIMAD UR13, UR18, UR14, URZ ;  /* 0x0000000e120d72a4 */ /* 0x000fe2000f8e023f */
[C---:B------:R-:W-:Y:S01]  /*9740*/  IADD3 R29, R232.reuse, 0xc0, RZ ;  /* 0x000000c0e81d7810 */ /* 0x040fe20007ffe0ff */
[----:B------:R-:W-:Y:S01]  /*9750*/  VIADD R11, R232, 0x40 ;  /* 0x00000040e80b7836 */ /* 0x000fe20000000000 */
[----:B------:R-:W-:Y:S01]  /*9760*/  IADD3.X R3, R3, UR21, R6, P0, !PT ;  /* 0x0000001503037c10 */ /* 0x000fe200087fe406 */
[----:B------:R-:W-:Y:S01]  /*9770*/  UIMAD UR15, UR56, UR15, UR13 ;  /* 0x0000000f380f72a4 */ /* 0x000fe2000f8e020d */
[----:B------:R-:W-:Y:S01]  /*9780*/  MOV R6, UR14 ;  /* 0x0000000e00067c02 */ /* 0x000fe20008000f00 */
[----:B---3--:R1:W2:Y:S01]  /*9790*/  LDS.128 R44, [R0+0x19000] ;  /* 0x01900000002c7984 */ /* 0x0082a20000000c00 */
[----:B------:R-:W-:-:S03]  /*97a0*/  SHF.R.S32.HI R31, RZ, 0x1f, R247 ;  /* 0x0000001fff1f7819 */ /* 0x000fc600000114f7 */
[----:B------:R1:W3:Y:S01]  /*97b0*/  LDS.128 R40, [R0+0x1b000] ;  /* 0x01b0000000287984 */ /* 0x0002e20000000c00 */
[----:B------:R-:W-:-:S03]  /*97c0*/  IMAD.WIDE.U32 R6, R6, UR56, R2 ;  /* 0x0000003806067c25 */ /* 0x000fc6000f8e0002 */
[----:B------:R1:W4:Y:S02]  /*97d0*/  LDS.128 R36, [R0+0x1d000] ;  /* 0x01d0000000247984 */ /* 0x0003240000000c00 */
[----:B------:R-:W-:Y:S02]  /*97e0*/  IADD3 R10, R7, UR15, RZ ;  /* 0x0000000f070a7c10 */ /* 0x000fe4000fffe0ff */
        /* <DEDUP_REMOVED lines=9> */
[----:B------:R-:W-:Y:S01]  /*9880*/  IMAD.MOV.U32 R2, RZ, RZ, R6 ;  /* 0x000000ffff027224 */ /* 0x000fe200078e0006 */
[----:B------:R-:W-:Y:S01]  /*9890*/  ISETP.GE.AND P3, PT, R11, UR13, PT ;  /* 0x0000000d0b007c0c */ /* 0x000fe2000bf66270 */
[----:B------:R-:W3:Y:S01]  /*98a0*/  LDS.128 R20, [R0+0x1c000] ;  /* 0x01c0000000147984 */ /* 0x000ee20000000c00 */
[----:B------:R-:W-:Y:S01]  /*98b0*/  IMAD.MOV.U32 R3, RZ, RZ, R10 ;  /* 0x000000ffff037224 */ /* 0x000fe200078e000a */
[----:B------:R-:W-:Y:S01]  /*98c0*/  ISETP.GE.AND P2, PT, R28, UR13, PT ;  /* 0x0000000d1c007c0c */ /* 0x000fe2000bf46270 */
[----:B------:R-:W-:Y:S01]  /*98d0*/  IMAD R30, R31, UR10, RZ ;  /* 0x0000000a1f1e7c24 */ /* 0x000fe2000f8e02ff */
[----:B------:R-:W4:Y:S01]  /*98e0*/  LDS.128 R16, [R0+0x1e000] ;  /* 0x01e0000000107984 */ /* 0x000f220000000c00 */
[----:B------:R-:W-:Y:S01]  /*98f0*/  IMAD.WIDE.U32 R8, R247, UR10, R2 ;  /* 0x0000000af7087c25 */ /* 0x000fe2000f8e0002 */
[----:B------:R-:W-:Y:S01]  /*9900*/  ISETP.GE.AND P1, PT, R29, UR13, PT ;  /* 0x0000000d1d007c0c */ /* 0x000fe2000bf26270 */
[----:B------:R-:W-:-:S02]  /*9910*/  ULDC.64 UR14, c[0x0][0x3f0] ;  /* 0x0000fc00000e7ab9 */ /* 0x000fc40000000a00 */
[----:B------:R-:W-:Y:S01]  /*9920*/  IMAD R2, R247, UR11, R30 ;  /* 0x0000000bf7027c24 */ /* 0x000fe2000f8e021e */
[----:B------:R-:W1:Y:S03]  /*9930*/  @!P6 LDS.128 R12, [R0+0x18000] ;  /* 0x01800000000ce984 */ /* 0x000e660000000c00 */
[----:B------:R-:W-:Y:S01]  /*9940*/  IMAD.IADD R3, R9, 0x1, R2 ;  /* 0x0000000109037824 */ /* 0x000fe200078e0202 */
[----:B------:R-:W-:-:S04]  /*9950*/  LEA R2, P0, R8, UR14, 0x1 ;  /* 0x0000000e08027c11 */ /* 0x000fc8000f8008ff */
[----:B------:R-:W-:-:S05]  /*9960*/  LEA.HI.X R3, R8, UR15, R3, 0x1, P0 ;  /* 0x0000000f08037c11 */ /* 0x000fca00080f0c03 */
[----:B--2---:R2:W-:Y:S04]  /*9970*/  @!P3 STG.E.128 desc[UR6][R2.64+0x80], R24 ;  /* 0x000080180200b986 */ /* 0x0045e8000c101d06 */
[----:B---3--:R2:W-:Y:S04]  /*9980*/  @!P2 STG.E.128 desc[UR6][R2.64+0x100], R20 ;  /* 0x000100140200a986 */ /* 0x0085e8000c101d06 */
[----:B----4-:R2:W-:Y:S04]  /*9990*/  @!P1 STG.E.128 desc[UR6][R2.64+0x180], R16 ;  /* 0x0001801002009986 */ /* 0x0105e8000c101d06 */
[----:B-1----:R2:W-:Y:S02]  /*99a0*/  @!P6 STG.E.128 desc[UR6][R2.64], R12 ;  /* 0x0000000c0200e986 */ /* 0x0025e4000c101d06 */
.L_x_682:
[----:B------:R-:W-:Y:S05]  /*99b0*/  BSYNC B0 ;  /* 0x0000000000007941 */ /* 0x000fea0003800000 */
.L_x_681:
[----:B------:R-:W-:Y:S04]  /*99c0*/  BSSY B0, `(.L_x_683) ;  /* 0x0000015000007945 */ /* 0x000fe80003800000 */
[----:B------:R-:W-:Y:S05]  /*99d0*/  @P4 BRA `(.L_x_684) ;  /* 0x00000000004c4947 */ /* 0x000fea0003800000 */
[----:B--2---:R-:W-:Y:S01]  /*99e0*/  IADD3 R2, P0, R247, 0x20, RZ ;  /* 0x00000020f7027810 */ /* 0x004fe20007f1e0ff */
[----:B------:R-:W-:Y:S01]  /*99f0*/  IMAD.MOV.U32 R7, RZ, RZ, R10 ;  /* 0x000000ffff077224 */ /* 0x000fe200078e000a */
[----:B------:R-:W-:Y:S01]  /*9a00*/  ULDC UR5, c[0x0][0x2d0] ;  /* 0x0000b40000057ab9 */ /* 0x000fe20000000800 */
[----:B------:R-:W-:Y:S01]  /*9a10*/  ULDC.64 UR14, c[0x0][0x3f0] ;  /* 0x0000fc00000e7ab9 */ /* 0x000fe20000000a00 */
[----:B------:R-:W-:Y:S01]  /*9a20*/  ISETP.GE.AND P3, PT, R232, UR5, PT ;  /* 0x00000005e8007c0c */ /* 0x000fe2000bf66270 */
[----:B------:R-:W-:Y:S01]  /*9a30*/  IMAD.X R3, RZ, RZ, R31, P0 ;  /* 0x000000ffff037224 */ /* 0x000fe200000e061f */
        /* <DEDUP_REMOVED lines=13> */
.L_x_684:
[----:B------:R-:W-:Y:S05]  /*9b10*/  BSYNC B0 ;  /* 0x0000000000007941 */ /* 0x000fea0003800000 */
.L_x_683:
[----:B------:R-:W-:Y:S01]  /*9b20*/  UIMAD UR5, UR12, UR8, URZ ;  /* 0x000000080c0572a4 */ /* 0x000fe2000f8e023f */
[----:B--2---:R-:W-:Y:S01]  /*9b30*/  IMAD.U32 R2, RZ, RZ, UR8 ;  /* 0x00000008ff027e24 */ /* 0x004fe2000f8e00ff */
[----:B------:R-:W2:Y:S01]  /*9b40*/  LDS.128 R24, [R0+0x20000] ;  /* 0x0200000000187984 */ /* 0x000ea20000000c00 */
[----:B------:R-:W-:Y:S01]  /*9b50*/  USHF.R.S32.HI UR13, URZ, 0x1f, UR56 ;  /* 0x0000001f3f0d7899 */ /* 0x000fe20008011438 */
[----:B------:R-:W-:Y:S01]  /*9b60*/  BSSY B0, `(.L_x_685) ;  /* 0x0000022000007945 */ /* 0x000fe20003800000 */
[----:B------:R-:W-:Y:S01]  /*9b70*/  UIMAD UR5, UR19, UR9, UR5 ;  /* 0x00000009130572a4 */ /* 0x000fe2000f8e0205 */
[----:B------:R-:W-:Y:S01]  /*9b80*/  IMAD.WIDE.U32 R2, R2, UR19, R4 ;  /* 0x0000001302027c25 */ /* 0x000fe2000f8e0004 */
[----:B------:R-:W2:Y:S01]  /*9b90*/  LDS.128 R20, [R0+0x22000] ;  /* 0x0220000000147984 */ /* 0x000ea20000000c00 */
[----:B------:R-:W-:-:S03]  /*9ba0*/  ULDC.64 UR10, c[0x0][0x470] ;  /* 0x00011c00000a7ab9 */ /* 0x000fc60000000a00 */
[----:B------:R-:W2:Y:S01]  /*9bb0*/  LDS.128 R16, [R0+0x24000] ;  /* 0x0240000000107984 */ /* 0x000ea20000000c00 */
[----:B------:R-:W-:-:S03]  /*9bc0*/  IADD3 R2, P0, R2, UR16, RZ ;  /* 0x0000001002027c10 */ /* 0x000fc6000ff1e0ff */
[----:B------:R1:W2:Y:S02]  /*9bd0*/  LDS.128 R12, [R0+0x26000] ;  /* 0x02600000000c7984 */ /* 0x0002a40000000c00 */
[----:B-1----:R-:W-:Y:S01]  /*9be0*/  IMAD.U32 R0, RZ, RZ, UR5 ;  /* 0x00000005ff007e24 */ /* 0x002fe2000f8e00ff */
[----:B------:R-:W-:-:S04]  /*9bf0*/  UIMAD UR5, UR13, UR10, URZ ;  /* 0x0000000a0d0572a4 */ /* 0x000fc8000f8e023f */
[----:B------:R-:W-:Y:S01]  /*9c00*/  IADD3.X R3, R3, UR17, R0, P0, !PT ;  /* 0x0000001103037c10 */ /* 0x000fe200087fe400 */
[----:B------:R-:W-:Y:S01]  /*9c10*/  UIMAD UR11, UR56, UR11, UR5 ;  /* 0x0000000b380b72a4 */ /* 0x000fe2000f8e0205 */
[----:B------:R-:W-:-:S05]  /*9c20*/  MOV R0, UR10 ;  /* 0x0000000a00007c02 */ /* 0x000fca0008000f00 */
[----:B------:R-:W-:-:S05]  /*9c30*/  IMAD.WIDE.U32 R4, R0, UR56, R2 ;  /* 0x0000003800047c25 */ /* 0x000fca000f8e0002 */
[----:B------:R-:W-:Y:S01]  /*9c40*/  IADD3 R8, R5, UR11, RZ ;  /* 0x0000000b05087c10 */ /* 0x000fe2000fffe0ff */
[----:B--2---:R-:W-:Y:S06]  /*9c50*/  @P5 BRA `(.L_x_686) ;  /* 0x0000000000485947 */ /* 0x004fec0003800000 */
        /* <DEDUP_REMOVED lines=14> */
[----:B------:R1:W-:Y:S04]  /*9d40*/  @!P3 STG.E.128 desc[UR6][R2.64], R24 ;  /* 0x000000180200b986 */ /* 0x0003e8000c101d06 */
[----:B------:R1:W-:Y:S04]  /*9d50*/  @!P2 STG.E.128 desc[UR6][R2.64+0x80], R20 ;  /* 0x000080140200a986 */ /* 0x0003e8000c101d06 */
[----:B------:R1:W-:Y:S04]  /*9d60*/  @!P1 STG.E.128 desc[UR6][R2.64+0x100], R16 ;  /* 0x0001001002009986 */ /* 0x0003e8000c101d06 */
[----:B------:R1:W-:Y:S02]  /*9d70*/  @!P0 STG.E.128 desc[UR6][R2.64+0x180], R12 ;  /* 0x0001800c02008986 */ /* 0x0003e4000c101d06 */
.L_x_686:
[----:B------:R-:W-:Y:S05]  /*9d80*/  BSYNC B0 ;  /* 0x0000000000007941 */ /* 0x000fea0003800000 */
.L_x_685:
        /* <DEDUP_REMOVED lines=10> */
[----:B------:R-:W-:-:S04]  /*9e30*/  IMAD.MOV.U32 R2, RZ, RZ, R4 ;  /* 0x000000ffff027224 */ /* 0x000fc800078e0004 */
[----:B------:R-:W-:-:S04]  /*9e40*/  IMAD.WIDE.U32 R4, R0, UR8, R2 ;  /* 0x0000000800047c25 */ /* 0x000fc8000f8e0002 */
[----:B------:R-:W-:Y:S01]  /*9e50*/  IMAD R0, R0, UR9, R6 ;  /* 0x0000000900007c24 */ /* 0x000fe2000f8e0206 */
[----:B------:R-:W-:-:S03]  /*9e60*/  LEA R2, P3, R4, UR10, 0x1 ;  /* 0x0000000a04027c11 */ /* 0x000fc6000f8608ff */
[----:B------:R-:W-:-:S05]  /*9e70*/  IMAD.IADD R0, R5, 0x1, R0 ;  /* 0x0000000105007824 */ /* 0x000fca00078e0200 */
        /* <DEDUP_REMOVED lines=8> */
.L_x_657:
        /* <DEDUP_REMOVED lines=23> */
.L_x_688:
        /* <DEDUP_REMOVED lines=21> */
.L_x_689:
[----:B------:R-:W-:Y:S01]  /*a1c0*/  UIMAD UR12, UR19, UR8, URZ ;  /* 0x00000008130c72a4 */ /* 0x000fe2000f8e023f */
[----:B------:R-:W-:Y:S01]  /*a1d0*/  IMAD.U32 R2, RZ, RZ, UR8 ;  /* 0x00000008ff027e24 */ /* 0x000fe2000f8e00ff */
[----:B------:R-:W-:Y:S01]  /*a1e0*/  UIADD3 UR5, -UR16, UR5, URZ ;  /* 0x0000000510057290 */ /* 0x000fe2000fffe13f */
[----:B------:R-:W-:Y:S01]  /*a1f0*/  BSSY B0, `(.L_x_690) ;  /* 0x0000027000007945 */ /* 0x000fe20003800000 */
[----:B------:R-:W-:Y:S01]  /*a200*/  UIMAD UR12, UR16, UR9, UR12 ;  /* 0x00000009100c72a4 */ /* 0x000fe2000f8e020c */
[----:B------:R-:W-:Y:S01]  /*a210*/  IMAD.WIDE.U32 R2, R2, UR16, R232 ;  /* 0x0000001002027c25 */ /* 0x000fe2000f8e00e8 */
[----:B------:R-:W-:Y:S01]  /*a220*/  USHF.R.S32.HI UR14, URZ, 0x1f, UR56 ;  /* 0x0000001f3f0e7899 */ /* 0x000fe20008011438 */
[----:B------:R-:W-:Y:S02]  /*a230*/  SHF.R.S32.HI R12, RZ, 0x1f, R247 ;  /* 0x0000001fff0c7819 */ /* 0x000fe400000114f7 */
[C---:B------:R-:W-:Y:S01]  /*a240*/  ISETP.GE.AND P5, PT, R247.reuse, UR5, PT ;  /* 0x00000005f7007c0c */ /* 0x040fe2000bfa6270 */
[----:B------:R-:W-:Y:S01]  /*a250*/  IMAD.U32 R0, RZ, RZ, UR12 ;  /* 0x0000000cff007e24 */ /* 0x000fe2000f8e00ff */
[----:B------:R-:W-:Y:S01]  /*a260*/  IADD3 R4, P0, R2, UR20, RZ ;  /* 0x0000001402047c10 */ /* 0x000fe2000ff1e0ff */
[----:B------:R-:W-:Y:S01]  /*a270*/  ULDC.64 UR12, c[0x0][0x468] ;  /* 0x00011a00000c7ab9 */ /* 0x000fe20000000a00 */
[----:B------:R-:W-:Y:S01]  /*a280*/  IADD3 R2, R247, 0x20, RZ ;  /* 0x00000020f7027810 */ /* 0x000fe20007ffe0ff */
[----:B------:R-:W-:Y:S01]  /*a290*/  UIMAD UR14, UR14, UR12, URZ ;  /* 0x0000000c0e0e72a4 */ /* 0x000fe2000f8e023f */
[----:B------:R-:W-:Y:S01]  /*a2a0*/  IADD3.X R5, R3, UR21, R0, P0, !PT ;  /* 0x0000001503057c10 */ /* 0x000fe200087fe400 */
[----:B------:R-:W-:Y:S01]  /*a2b0*/  IMAD.U32 R0, RZ, RZ, UR12 ;  /* 0x0000000cff007e24 */ /* 0x000fe2000f8e00ff */
[----:B------:R-:W-:Y:S01]  /*a2c0*/  ISETP.GE.AND P4, PT, R2, UR5, PT ;  /* 0x0000000502007c0c */ /* 0x000fe2000bf86270 */
[----:B------:R-:W-:Y:S01]  /*a2d0*/  UIMAD UR13, UR56, UR13, UR14 ;  /* 0x0000000d380d72a4 */ /* 0x000fe2000f8e020e */
[----:B------:R-:W-:Y:S01]  /*a2e0*/  IADD3 R11, R232, 0xc0, RZ ;  /* 0x000000c0e80b7810 */ /* 0x000fe20007ffe0ff */
[----:B------:R-:W-:Y:S01]  /*a2f0*/  IMAD.WIDE.U32 R4, R0, UR56, R4 ;  /* 0x0000003800047c25 */ /* 0x000fe2000f8e0004 */
[----:B------:R-:W-:-:S03]  /*a300*/  IADD3 R9, R232, 0x40, RZ ;  /* 0x00000040e8097810 */ /* 0x000fc60007ffe0ff */
[----:B------:R-:W-:Y:S02]  /*a310*/  VIADD R8, R5, UR13 ;  /* 0x0000000d05087c36 */ /* 0x000fe40008000000 */
[----:B------:R-:W-:Y:S01]  /*a320*/  VIADD R10, R232, 0x80 ;  /* 0x00000080e80a7836 */ /* 0x000fe20000000000 */
        /* <DEDUP_REMOVED lines=19> */
.L_x_691:
[----:B------:R-:W-:Y:S05]  /*a460*/  BSYNC B0 ;  /* 0x0000000000007941 */ /* 0x000fea0003800000 */
.L_x_690:
        /* <DEDUP_REMOVED lines=21> */
.L_x_693:
[----:B------:R-:W-:Y:S05]  /*a5c0*/  BSYNC B0 ;  /* 0x0000000000007941 */ /* 0x000fea0003800000 */
.L_x_692:
        /* <DEDUP_REMOVED lines=34> */
.L_x_695:
[----:B------:R-:W-:Y:S05]  /*a7f0*/  BSYNC B0 ;  /* 0x0000000000007941 */ /* 0x000fea0003800000 */
.L_x_694:
        /* <DEDUP_REMOVED lines=20> */
.L_x_687:
[----:B------:R-:W-:Y:S05]  /*a940*/  BSYNC B1 ;  /* 0x0000000000017941 */ /* 0x000fea0003800000 */
.L_x_652:
[----:B------:R-:W-:Y:S01]  /*a950*/  ULDC UR8, c[0x0][0x2c8] ;  /* 0x0000b20000087ab9 */ /* 0x000fe20000000800 */
[----:B------:R-:W-:Y:S02]  /*a960*/  UIADD3 UR59, UR59, 0x1, URZ ;  /* 0x000000013b3b7890 */ /* 0x000fe4000fffe03f */
[----:B------:R-:W-:-:S04]  /*a970*/  UIADD3 UR8, UR8, 0x3f, URZ ;  /* 0x0000003f08087890 */ /* 0x000fc8000fffe03f */
[----:B------:R-:W-:-:S04]  /*a980*/  USHF.R.S32.HI UR5, URZ, 0x1f, UR8 ;  /* 0x0000001f3f057899 */ /* 0x000fc80008011408 */
[----:B------:R-:W-:-:S03]  /*a990*/  ULEA.HI UR5, UR5, UR8, URZ, 0x6 ;  /* 0x0000000805057291 */ /* 0x000fc6000f8f303f */
[----:B------:R-:W-:Y:S01]  /*a9a0*/  ULDC UR8, c[0x0][0xc] ;  /* 0x0000030000087ab9 */ /* 0x000fe20000000800 */
[----:B------:R-:W-:Y:S02]  /*a9b0*/  USHF.R.S32.HI UR5, URZ, 0x6, UR5 ;  /* 0x000000063f057899 */ /* 0x000fe40008011405 */
[----:B------:R-:W-:-:S04]  /*a9c0*/  UIADD3 UR34, UR8, UR34, URZ ;  /* 0x0000002208227290 */ /* 0x000fc8000fffe03f */
[----:B------:R-:W-:-:S06]  /*a9d0*/  UISETP.GE.AND UP0, UPT, UR34, UR5, UPT ;  /* 0x000000052200728c */ /* 0x000fcc000bf06270 */
[----:B------:R-:W-:-:S13]  /*a9e0*/  PLOP3.LUT P0, PT, PT, PT, UP0, 0x80, 0x0 ;  /* 0x000000000000781c */ /* 0x000fda0003f0f008 */
[----:B------:R-:W-:Y:S05]  /*a9f0*/  @P0 BRA `(.L_x_696) ;  /* 0x0000000000040947 */ /* 0x000fea0003800000 */
[----:B------:R-:W-:Y:S05]  /*aa00*/  BRA `(.L_x_697) ;  /* 0xffffff5c00d07947 */ /* 0x000fea000383ffff */
.L_x_696:
[----:B------:R-:W-:Y:S05]  /*aa10*/  EXIT ;  /* 0x000000000000794d */ /* 0x000fea0003800000 */
.L_x_698:
        /* <DEDUP_REMOVED lines=14> */
.L_x_2040:


//--------------------- .text._ZN5flash44flash_bwd_dq_dk_dv_loop_seqk_parallel_kernelI23Flash_bwd_kernel_traitsILi256ELi64ELi64ELi8ELi4ELi2ELi2ELb0ELb0EN7cutlass6half_tE19Flash_kernel_traitsILi256ELi64ELi64ELi8ES3_EELb0ELb0ELb1ELb0ELb0ELb0ELb0EEEvNS_16Flash_bwd_paramsE --------------------------
	.section	.text._ZN5flash44flash_bwd_dq_dk_dv_loop_seqk_parallel_kernelI23Flash_bwd_kernel_traitsILi256ELi64ELi64ELi8ELi4ELi2ELi2ELb0ELb0EN7cutlass6half_tE19Flash_kernel_traitsILi256ELi64ELi64ELi8ES3_EELb0ELb0ELb1ELb0ELb0ELb0ELb0EEEvNS_16Flash_bwd_paramsE,"ax",@progbits
	.align	128
        .global         _ZN5flash44flash_bwd_dq_dk_dv_loop_seqk_parallel_kernelI23Flash_bwd_kernel_traitsILi256ELi64ELi64ELi8ELi4ELi2ELi2ELb0ELb0EN7cutlass6half_tE19Flash_kernel_traitsILi256ELi64ELi64ELi8ES3_EELb0ELb0ELb1ELb0ELb0ELb0ELb0EEEvNS_16Flash_bwd_paramsE
        .type           _ZN5flash44flash_bwd_dq_dk_dv_loop_seqk_parallel_kernelI23Flash_bwd_kernel_traitsILi256ELi64ELi64ELi8ELi4ELi2ELi2ELb0ELb0EN7cutlass6half_tE19Flash_kernel_traitsILi256ELi64ELi64ELi8ES3_EELb0ELb0ELb1ELb0ELb0ELb0ELb0EEEvNS_16Flash_bwd_paramsE,@function
        .size           _ZN5flash44flash_bwd_dq_dk_dv_loop_seqk_parallel_kernelI23Flash_bwd_kernel_traitsILi256ELi64ELi64ELi8ELi4ELi2ELi2ELb0ELb0EN7cutlass6half_tE19Flash_kernel_traitsILi256ELi64ELi64ELi8ES3_EELb0ELb0ELb1ELb0ELb0ELb0ELb0EEEvNS_16Flash_bwd_paramsE,(.L_x_2041 - _ZN5flash44flash_bwd_dq_dk_dv_loop_seqk_parallel_kernelI23Flash_bwd_kernel_traitsILi256ELi64ELi64ELi8ELi4ELi2ELi2ELb0ELb0EN7cutlass6half_tE19Flash_kernel_traitsILi256ELi64ELi64ELi8ES3_EELb0ELb0ELb1ELb0ELb0ELb0ELb0EEEvNS_16Flash_bwd_paramsE)
        .other          _ZN5flash44flash_bwd_dq_dk_dv_loop_seqk_parallel_kernelI23Flash_bwd_kernel_traitsILi256ELi64ELi64ELi8ELi4ELi2ELi2ELb0ELb0EN7cutlass6half_tE19Flash_kernel_traitsILi256ELi64ELi64ELi8ES3_EELb0ELb0ELb1ELb0ELb0ELb0ELb0EEEvNS_16Flash_bwd_paramsE,@"STO_CUDA_ENTRY STV_DEFAULT"
_ZN5flash44flash_bwd_dq_dk_dv_loop_seqk_parallel_kernelI23Flash_bwd_kernel_traitsILi256ELi64ELi64ELi8ELi4ELi2ELi2ELb0ELb0EN7cutlass6half_tE19Flash_kernel_traitsILi256ELi64ELi64ELi8ES3_EELb0ELb0ELb1ELb0ELb0ELb0ELb0EEEvNS_16Flash_bwd_paramsE:
.text._ZN5flash44flash_bwd_dq_dk_dv_loop_seqk_parallel_kernelI23Flash_bwd_kernel_traitsILi256ELi64ELi64ELi8ELi4ELi2ELi2ELb0ELb0EN7cutlass6half_tE19Flash_kernel_traitsILi256ELi64ELi64ELi8ES3_EELb0ELb0ELb1ELb0ELb0ELb0ELb0EEEvNS_16Flash_bwd_paramsE:
        /* <DEDUP_REMOVED lines=17> */
[----:B------:R-:W-:Y:S01]  /*0110*/  ULDC.64 UR6, c[0x0][0x208] ;  /* 0x0000820000067ab9 */ /* 0x000fe20000000a00 */
[----:B------:R-:W-:Y:S01]  /*0120*/  ULDC UR58, c[0x0][0x394] ;  /* 0x0000e500003a7ab9 */ /* 0x000fe20000000800 */
[----:B------:R-:W-:Y:S01]  /*0130*/  UMOV UR59, 0xffff8000 ;  /* 0xffff8000003b7882 */ /* 0x000fe20000000000 */
[----:B------:R-:W3:Y:S08]  /*0140*/  S2UR UR48, SR_CTAID.Y ;  /* 0x00000000003079c3 */ /* 0x000ef00000002600 */
[----:B------:R-:W4:Y:S01]  /*0150*/  S2UR UR54, SR_CTAID.Z ;  /* 0x00000000003679c3 */ /* 0x000f220000002700 */
[----:B--2---:R-:W-:Y:S01]  /*0160*/  ULEA UR4, UR4, UR5, 0x18 ;  /* 0x0000000504047291 */ /* 0x004fe2000f8ec03f */
[----:B-1----:R-:W-:Y:S01]  /*0170*/  SHF.R.S32.HI R21, RZ, 0x1f, R4 ;  /* 0x0000001fff157819 */ /* 0x002fe20000011404 */
[----:B---3--:R-:W-:-:S02]  /*0180*/  USHF.L.U32 UR5, UR48, 0x7, URZ ;  /* 0x0000000730057899 */ /* 0x008fc4000800063f */
[----:B------:R-:W-:Y:S01]  /*0190*/  USHF.R.S32.HI UR8, URZ, 0x1f, UR48 ;  /* 0x0000001f3f087899 */ /* 0x000fe20008011430 */
[CC--:B------:R-:W-:Y:S02]  /*01a0*/  LEA.HI R9, R21.reuse, R4.reuse, RZ, 0x5 ;  /* 0x0000000415097211 */ /* 0x0c0fe400078f28ff */
[----:B------:R-:W-:Y:S02]  /*01b0*/  LEA.HI R19, R21, R4, RZ, 0x3 ;  /* 0x0000000415137211 */ /* 0x000fe400078f18ff */
[--C-:B------:R-:W-:Y:S02]  /*01c0*/  SHF.R.S32.HI R6, RZ, 0x5, R9.reuse ;  /* 0x00000005ff067819 */ /* 0x100fe40000011409 */
[----:B------:R-:W-:Y:S02]  /*01d0*/  SHF.R.S32.HI R7, RZ, 0x1f, R9 ;  /* 0x0000001fff077819 */ /* 0x000fe40000011409 */
[-C--:B------:R-:W-:Y:S02]  /*01e0*/  LEA.HI R5, R9, R6.reuse, RZ, 0x1 ;  /* 0x0000000609057211 */ /* 0x080fe400078f08ff */
[----:B------:R-:W-:-:S02]  /*01f0*/  LEA.HI R7, R7, R6, RZ, 0x2 ;  /* 0x0000000607077211 */ /* 0x000fc400078f10ff */
[----:B------:R-:W-:Y:S02]  /*0200*/  LOP3.LUT R5, R5, 0xfffffffe, RZ, 0xc0, !PT ;  /* 0xfffffffe05057812 */ /* 0x000fe400078ec0ff */
[----:B------:R-:W-:Y:S02]  /*0210*/  LOP3.LUT R7, R7, 0xfffffffc, RZ, 0xc0, !PT ;  /* 0xfffffffc07077812 */ /* 0x000fe400078ec0ff */
[-C--:B------:R-:W-:Y:S01]  /*0220*/  LEA.HI R3, R21, R4.reuse, RZ, 0x4 ;  /* 0x0000000415037211 */ /* 0x080fe200078f20ff */
[C---:B------:R-:W-:Y:S01]  /*0230*/  IMAD.IADD R5, R6.reuse, 0x1, -R5 ;  /* 0x0000000106057824 */ /* 0x040fe200078e0a05 */
[----:B------:R-:W-:Y:S01]  /*0240*/  LOP3.LUT R11, R19, 0xfffffff8, RZ, 0xc0, !PT ;  /* 0xfffffff8130b7812 */ /* 0x000fe200078ec0ff */
[----:B------:R-:W-:Y:S01]  /*0250*/  IMAD.IADD R7, R6, 0x1, -R7 ;  /* 0x0000000106077824 */ /* 0x000fe200078e0a07 */
[----:B------:R-:W-:Y:S02]  /*0260*/  SHF.R.S32.HI R6, RZ, 0x3, R19 ;  /* 0x00000003ff067819 */ /* 0x000fe40000011413 */
[----:B------:R-:W-:Y:S01]  /*0270*/  SHF.R.S32.HI R0, RZ, 0x4, R3 ;  /* 0x00000004ff007819 */ /* 0x000fe20000011403 */
[----:B------:R-:W-:Y:S01]  /*0280*/  IMAD.IADD R12, R4, 0x1, -R11 ;  /* 0x00000001040c7824 */ /* 0x000fe200078e0a0b */
[----:B------:R-:W-:Y:S01]  /*0290*/  LEA.HI R10, R21, R4, RZ, 0x2 ;  /* 0x00000004150a7211 */ /* 0x000fe200078f10ff */
[----:B------:R-:W-:Y:S01]  /*02a0*/  IMAD.SHL.U32 R6, R6, 0x40, RZ ;  /* 0x0000004006067824 */ /* 0x000fe200078e00ff */
[C---:B------:R-:W-:Y:S01]  /*02b0*/  LEA.HI R2, R3.reuse, R0, RZ, 0x1 ;  /* 0x0000000003027211 */ /* 0x040fe200078f08ff */
[----:B------:R-:W-:Y:S01]  /*02c0*/  IMAD.SHL.U32 R16, R12, 0x8, RZ ;  /* 0x000000080c107824 */ /* 0x000fe200078e00ff */
[----:B------:R-:W-:-:S02]  /*02d0*/  LOP3.LUT R3, R3, 0xfffffff0, RZ, 0xc0, !PT ;  /* 0xfffffff003037812 */ /* 0x000fc400078ec0ff */
[----:B------:R-:W-:Y:S02]  /*02e0*/  LOP3.LUT R6, R6, 0x1c0, RZ, 0xc0, !PT ;  /* 0x000001c006067812 */ /* 0x000fe400078ec0ff */
[--C-:B------:R-:W-:Y:S01]  /*02f0*/  SHF.R.S32.HI R13, RZ, 0x2, R10.reuse ;  /* 0x00000002ff0d7819 */ /* 0x100fe2000001140a */
[----:B------:R-:W-:Y:S01]  /*0300*/  IMAD.IADD R14, R4, 0x1, -R3 ;  /* 0x00000001040e7824 */ /* 0x000fe200078e0a03 */
[----:B------:R-:W-:Y:S01]  /*0310*/  SHF.R.S32.HI R8, RZ, 0x1f, R10 ;  /* 0x0000001fff087819 */ /* 0x000fe2000001140a */
[----:B------:R-:W-:Y:S01]  /*0320*/  STL [R1+0x10], R16 ;  /* 0x0000101001007387 */ /* 0x000fe20000100800 */
[----:B------:R-:W-:Y:S02]  /*0330*/  SHF.R.U32.HI R11, RZ, 0x3, R6 ;  /* 0x00000003ff0b7819 */ /* 0x000fe40000011606 */
[----:B------:R-:W-:Y:S02]  /*0340*/  LOP3.LUT R6, R6, 0x38, R16, 0xf8, !PT ;  /* 0x0000003806067812 */ /* 0x000fe400078ef810 */
[----:B------:R-:W-:-:S02]  /*0350*/  SHF.R.S32.HI R3, RZ, 0x1f, R14 ;  /* 0x0000001fff037819 */ /* 0x000fc4000001140e */
[----:B------:R-:W-:Y:S02]  /*0360*/  LEA.HI R8, R8, R13, RZ, 0x3 ;  /* 0x0000000d08087211 */ /* 0x000fe400078f18ff */
[----:B------:R-:W-:Y:S02]  /*0370*/  LOP3.LUT R11, R6, R11, RZ, 0x3c, !PT ;  /* 0x0000000b060b7212 */ /* 0x000fe400078e3cff */
[----:B------:R-:W-:Y:S02]  /*0380*/  LEA.HI R6, R3, R14, RZ, 0x3 ;  /* 0x0000000e03067211 */ /* 0x000fe400078f18ff */
[----:B------:R-:W-:Y:S02]  /*0390*/  LOP3.LUT R8, R8, 0xfffffff8, RZ, 0xc0, !PT ;  /* 0xfffffff808087812 */ /* 0x000fe400078ec0ff */
[----:B------:R-:W-:Y:S02]  /*03a0*/  LOP3.LUT R9, R9, 0xffffffe0, RZ, 0xc0, !PT ;  /* 0xffffffe009097812 */ /* 0x000fe400078ec0ff */
[C---:B------:R-:W-:Y:S01]  /*03b0*/  LOP3.LUT P4, RZ, R12.reuse, 0x4, RZ, 0xc0, !PT ;  /* 0x000000040cff7812 */ /* 0x040fe2000788c0ff */
[----:B------:R-:W-:Y:S01]  /*03c0*/  IMAD.IADD R8, R13, 0x1, -R8 ;  /* 0x000000010d087824 */ /* 0x000fe200078e0a08 */
[C---:B------:R-:W-:Y:S01]  /*03d0*/  LOP3.LUT P3, RZ, R12.reuse, 0x2, RZ, 0xc0, !PT ;  /* 0x000000020cff7812 */ /* 0x040fe2000786c0ff */
[----:B------:R-:W-:Y:S01]  /*03e0*/  IMAD.SHL.U32 R12, R12, 0x40, RZ ;  /* 0x000000400c0c7824 */ /* 0x000fe200078e00ff */
[----:B------:R-:W-:Y:S01]  /*03f0*/  LOP3.LUT R3, R6, 0xfffffff8, RZ, 0xc0, !PT ;  /* 0xfffffff806037812 */ /* 0x000fe200078ec0ff */
[----:B------:R-:W-:Y:S01]  /*0400*/  IMAD.IADD R9, R4, 0x1, -R9 ;  /* 0x0000000104097824 */ /* 0x000fe200078e0a09 */
[----:B------:R-:W-:Y:S01]  /*0410*/  LOP3.LUT R2, R2, 0xfffffffe, RZ, 0xc0, !PT ;  /* 0xfffffffe02027812 */ /* 0x000fe200078ec0ff */
[----:B------:R-:W-:Y:S01]  /*0420*/  IMAD.SHL.U32 R13, R5, 0x10, RZ ;  /* 0x00000010050d7824 */ /* 0x000fe200078e00ff */
[----:B------:R-:W-:Y:S01]  /*0430*/  LOP3.LUT R12, R12, 0x1c0, RZ, 0xc0, !PT ;  /* 0x000001c00c0c7812 */ /* 0x000fe200078ec0ff */
[----:B------:R-:W-:Y:S01]  /*0440*/  IMAD.IADD R3, R14, 0x1, -R3 ;  /* 0x000000010e037824 */ /* 0x000fe200078e0a03 */
[----:B------:R-:W-:Y:S01]  /*0450*/  LEA.HI R14, R21, R4, RZ, 0x6 ;  /* 0x00000004150e7211 */ /* 0x000fe200078f30ff */
[----:B------:R-:W-:Y:S01]  /*0460*/  IMAD.IADD R2, R0, 0x1, -R2 ;  /* 0x0000000100027824 */ /* 0x000fe200078e0a02 */
[----:B------:R-:W-:Y:S01]  /*0470*/  SHF.R.S32.HI R0, RZ, 0x1f, R9 ;  /* 0x0000001fff007819 */ /* 0x000fe20000011409 */
[----:B------:R-:W-:Y:S01]  /*0480*/  IMAD.SHL.U32 R6, R6, 0x40, RZ ;  /* 0x0000004006067824 */ /* 0x000fe200078e00ff */
[----:B------:R-:W-:Y:S01]  /*0490*/  LOP3.LUT R246, R12, 0x10, R13, 0xf8, !PT ;  /* 0x000000100cf67812 */ /* 0x000fe200078ef80d */
[C---:B------:R-:W-:Y:S01]  /*04a0*/  IMAD.SHL.U32 R251, R2.reuse, 0x20, RZ ;  /* 0x0000002002fb7824 */ /* 0x040fe200078e00ff */
[----:B------:R-:W-:Y:S01]  /*04b0*/  SHF.R.S32.HI R14, RZ, 0x6, R14 ;  /* 0x00000006ff0e7819 */ /* 0x000fe2000001140e */
[----:B------:R-:W-:Y:S01]  /*04c0*/  IMAD.SHL.U32 R245, R2, 0x8, RZ ;  /* 0x0000000802f57824 */ /* 0x000fe200078e00ff */
[----:B------:R-:W-:-:S02]  /*04d0*/  LOP3.LUT R250, R12, 0x8, R19, 0xf8, !PT ;  /* 0x000000080cfa7812 */ /* 0x000fc400078ef813 */
[----:B------:R-:W-:Y:S01]  /*04e0*/  SHF.R.U32.HI R13, RZ, 0x3, R12 ;  /* 0x00000003ff0d7819 */ /* 0x000fe2000001160c */
[----:B------:R-:W-:Y:S01]  /*04f0*/  IMAD.SHL.U32 R12, R2, 0x200, RZ ;  /* 0x00000200020c7824 */ /* 0x000fe200078e00ff */
[----:B------:R-:W-:Y:S01]  /*0500*/  LEA.HI R0, R0, R9, RZ, 0x2 ;  /* 0x0000000900007211 */ /* 0x000fe200078f10ff */
[----:B------:R-:W-:Y:S01]  /*0510*/  IMAD R11, R14, 0x200, R11 ;  /* 0x000002000e0b7824 */ /* 0x000fe200078e020b */
[----:B------:R-:W-:Y:S01]  /*0520*/  LOP3.LUT R246, R246, 0x8, R19, 0xf8, !PT ;  /* 0x00000008f6f67812 */ /* 0x000fe200078ef813 */
[----:B------:R-:W-:Y:S01]  /*0530*/  IMAD.SHL.U32 R14, R14, 0x8, RZ ;  /* 0x000000080e0e7824 */ /* 0x000fe200078e00ff */
[----:B------:R-:W-:Y:S02]  /*0540*/  LEA.HI R9, R21, R4, RZ, 0x7 ;  /* 0x0000000415097211 */ /* 0x000fe400078f38ff */
[----:B------:R-:W-:Y:S01]  /*0550*/  LOP3.LUT R250, R250, R13, RZ, 0x3c, !PT ;  /* 0x0000000dfafa7212 */ /* 0x000fe200078e3cff */
[----:B------:R1:W-:Y:S01]  /*0560*/  STL [R1+0x8], R11 ;  /* 0x0000080b01007387 */ /* 0x0003e20000100800 */
[----:B------:R-:W-:-:S02]  /*0570*/  LOP3.LUT R246, R12, R246, R13, 0xf6, !PT ;  /* 0x000000f60cf67212 */ /* 0x000fc400078ef60d */
[----:B------:R-:W-:Y:S02]  /*0580*/  SHF.R.S32.HI R9, RZ, 0x7, R9 ;  /* 0x00000007ff097819 */ /* 0x000fe40000011409 */
[----:B------:R-:W-:Y:S02]  /*0590*/  LOP3.LUT R13, R10, 0x7ffffffc, RZ, 0xc0, !PT ;  /* 0x7ffffffc0a0d7812 */ /* 0x000fe400078ec0ff */
[----:B------:R-:W-:Y:S01]  /*05a0*/  LOP3.LUT R15, R8, 0x1, RZ, 0xc0, !PT ;  /* 0x00000001080f7812 */ /* 0x000fe200078ec0ff */
[----:B------:R-:W-:Y:S01]  /*05b0*/  IMAD R17, R9, 0x800, R12 ;  /* 0x0000080009117824 */ /* 0x000fe200078e020c */
[----:B------:R-:W-:Y:S01]  /*05c0*/  SEL R249, R249, 0xffffffe0, !P3 ;  /* 0xffffffe0f9f97807 */ /* 0x000fe20005800000 */
[C---:B------:R-:W-:Y:S01]  /*05d0*/  IMAD.IADD R10, R4.reuse, 0x1, -R13 ;  /* 0x00000001040a7824 */ /* 0x040fe200078e0a0d */
[----:B------:R-:W-:Y:S01]  /*05e0*/  ISETP.NE.U32.AND P0, PT, R15, 0x1, PT ;  /* 0x000000010f00780c */ /* 0x000fe20003f05070 */
[----:B------:R-:W-:Y:S01]  /*05f0*/  IMAD.SHL.U32 R13, R4, 0x2, RZ ;  /* 0x00000002040d7824 */ /* 0x000fe200078e00ff */
[----:B------:R-:W-:Y:S01]  /*0600*/  LOP3.LUT R4, R14, 0x18, RZ, 0xc0, !PT ;  /* 0x000000180e047812 */ /* 0x000fe200078ec0ff */
[----:B------:R-:W-:Y:S01]  /*0610*/  IMAD.SHL.U32 R12, R9, 0x20, RZ ;  /* 0x00000020090c7824 */ /* 0x000fe200078e00ff */
[----:B------:R-:W-:Y:S01]  /*0620*/  R2P PR, R8, 0x6 ;  /* 0x0000000608007804 */ /* 0x000fe20000000000 */
[----:B------:R-:W-:Y:S01]  /*0630*/  IMAD.SHL.U32 R10, R10, 0x2, RZ ;  /* 0x000000020a0a7824 */ /* 0x000fe200078e00ff */
[----:B------:R-:W-:Y:S01]  /*0640*/  LOP3.LUT R251, R4, 0x20, R251, 0xf8, !PT ;  /* 0x0000002004fb7812 */ /* 0x000fe200078ef8fb */
[----:B------:R-:W-:Y:S01]  /*0650*/  IMAD.IADD R250, R17, 0x1, R250 ;  /* 0x0000000111fa7824 */ /* 0x000fe200078e02fa */
[----:B------:R-:W-:-:S02]  /*0660*/  SEL R247, R247, 0xffffffc0, !P4 ;  /* 0xffffffc0f7f77807 */ /* 0x000fc40006000000 */
[----:B------:R-:W-:Y:S01]  /*0670*/  LEA R246, R246, UR4, 0x1 ;  /* 0x00000004f6f67c11 */ /* 0x000fe2000f8e08ff */
[----:B------:R-:W-:Y:S02]  /*0680*/  IMAD.SHL.U32 R250, R250, 0x2, RZ ;  /* 0x00000002fafa7824 */ /* 0x000fe400078e00ff */
[----:B-1----:R-:W-:Y:S01]  /*0690*/  IMAD.SHL.U32 R11, R8, 0x40, RZ ;  /* 0x00000040080b7824 */ /* 0x002fe200078e00ff */
[----:B------:R-:W-:-:S04]  /*06a0*/  LOP3.LUT R8, R12, 0x6, R13, 0xf8, !PT ;  /* 0x000000060c087812 */ /* 0x000fc800078ef80d */
[----:B------:R-:W-:Y:S01]  /*06b0*/  LOP3.LUT R11, R11, 0x1c0, RZ, 0xc0, !PT ;  /* 0x000001c00b0b7812 */ /* 0x000fe200078ec0ff */
[----:B------:R1:W-:Y:S03]  /*06c0*/  STL [R1], R8 ;  /* 0x0000000801007387 */ /* 0x0003e60000100800 */
[----:B------:R-:W-:Y:S02]  /*06d0*/  LOP3.LUT R12, R11, 0x20, R12, 0xf8, !PT ;  /* 0x000000200b0c7812 */ /* 0x000fe400078ef80c */
[----:B------:R-:W-:-:S04]  /*06e0*/  SHF.R.U32.HI R9, RZ, 0x3, R11 ;  /* 0x00000003ff097819 */ /* 0x000fc8000001160b */
[----:B------:R-:W-:Y:S02]  /*06f0*/  LOP3.LUT R13, R12, R9, RZ, 0x3c, !PT ;  /* 0x000000090c0d7212 */ /* 0x000fe400078e3cff */
[----:B------:R-:W-:Y:S01]  /*0700*/  LOP3.LUT R9, R9, R11, R4, 0x1e, !PT ;  /* 0x0000000b09097212 */ /* 0x000fe200078e1e04 */
[--C-:B-1----:R-:W-:Y:S02]  /*0710*/  IMAD R8, R7, 0x400, R10.reuse ;  /* 0x0000040007087824 */ /* 0x102fe400078e020a */
[----:B------:R-:W-:Y:S02]  /*0720*/  IMAD R10, R5, 0x400, R10 ;  /* 0x00000400050a7824 */ /* 0x000fe400078e020a */
[----:B------:R-:W-:Y:S02]  /*0730*/  IMAD.IADD R4, R8, 0x1, R13 ;  /* 0x0000000108047824 */ /* 0x000fe400078e020d */
[----:B------:R-:W-:Y:S02]  /*0740*/  IMAD.SHL.U32 R8, R3, 0x40, RZ ;  /* 0x0000004003087824 */ /* 0x000fe400078e00ff */
[----:B------:R-:W-:-:S03]  /*0750*/  IMAD.IADD R3, R10, 0x1, R9 ;  /* 0x000000010a037824 */ /* 0x000fc600078e0209 */
[----:B------:R-:W-:-:S04]  /*0760*/  LOP3.LUT R8, R8, 0x1c0, RZ, 0xc0, !PT ;  /* 0x000001c008087812 */ /* 0x000fc800078ec0ff */
[--C-:B------:R-:W-:Y:S02]  /*0770*/  SHF.R.U32.HI R2, RZ, 0x3, R8.reuse ;  /* 0x00000003ff027819 */ /* 0x100fe40000011608 */
[----:B------:R-:W-:Y:S02]  /*0780*/  LOP3.LUT R245, R8, 0x8, R245, 0xf8, !PT ;  /* 0x0000000808f57812 */ /* 0x000fe400078ef8f5 */
[----:B------:R-:W-:Y:S02]  /*0790*/  LOP3.LUT R251, R2, R251, R8, 0x1e, !PT ;  /* 0x000000fb02fb7212 */ /* 0x000fe400078e1e08 */
[----:B------:R-:W-:Y:S02]  /*07a0*/  SHF.R.S32.HI R8, RZ, 0x2, R0 ;  /* 0x00000002ff087819 */ /* 0x000fe40000011400 */
[----:B------:R-:W-:Y:S02]  /*07b0*/  LOP3.LUT R245, R245, R2, RZ, 0x3c, !PT ;  /* 0x00000002f5f57212 */ /* 0x000fe400078e3cff */
[----:B------:R-:W-:Y:S01]  /*07c0*/  LOP3.LUT R0, R6, 0xfffffe00, RZ, 0xc0, !PT ;  /* 0xfffffe0006007812 */ /* 0x000fe200078ec0ff */
[----:B------:R-:W-:-:S02]  /*07d0*/  IMAD R2, R7, 0x10, R8 ;  /* 0x0000001007027824 */ /* 0x000fc400078e0208 */
[----:B------:R-:W-:Y:S01]  /*07e0*/  IMAD.U32 R6, RZ, RZ, UR5 ;  /* 0x00000005ff067e24 */ /* 0x000fe2000f8e00ff */
[----:B----4-:R-:W-:Y:S01]  /*07f0*/  USHF.R.S32.HI UR5, URZ, 0x1f, UR54 ;  /* 0x0000001f3f057899 */ /* 0x010fe20008011436 */
[----:B------:R-:W-:Y:S01]  /*0800*/  IMAD R252, R7, 0x400, R0 ;  /* 0x0000040007fc7824 */ /* 0x000fe200078e0200 */
[----:B------:R1:W-:Y:S01]  /*0810*/  STL [R1+0x4], R2 ;  /* 0x0000040201007387 */ /* 0x0003e20000100800 */
[----:B------:R-:W-:Y:S02]  /*0820*/  LOP3.LUT R251, R251, R0, RZ, 0xfc, !PT ;  /* 0x00000000fbfb7212 */ /* 0x000fe400078efcff */
[----:B------:R-:W-:Y:S01]  /*0830*/  IMAD.IADD R252, R252, 0x1, R245 ;  /* 0x00000001fcfc7824 */ /* 0x000fe200078e02f5 */
[----:B------:R-:W-:-:S05]  /*0840*/  LEA R6, R4, UR4, 0x1 ;  /* 0x0000000404067c11 */ /* 0x000fca000f8e08ff */
[----:B------:R2:W-:Y:S01]  /*0850*/  STL [R1+0x1c], R6 ;  /* 0x00001c0601007387 */ /* 0x0005e20000100800 */
[----:B-1----:R-:W-:Y:S02]  /*0860*/  IMAD R2, R5, 0x400, R0 ;  /* 0x0000040005027824 */ /* 0x002fe400078e0200 */
[----:B------:R-:W-:Y:S02]  /*0870*/  IMAD.U32 R0, RZ, RZ, UR5 ;  /* 0x00000005ff007e24 */ /* 0x000fe4000f8e00ff */
[----:B------:R-:W-:Y:S02]  /*0880*/  IMAD.IADD R245, R245, 0x1, R2 ;  /* 0x00000001f5f57824 */ /* 0x000fe400078e0202 */
[----:B------:R-:W-:Y:S01]  /*0890*/  IMAD.U32 R0, RZ, RZ, UR8 ;  /* 0x00000008ff007e24 */ /* 0x000fe2000f8e00ff */
[----:B------:R-:W-:Y:S01]  /*08a0*/  UIADD3 UR8, UR4, 0x18000, URZ ;  /* 0x0001800004087890 */ /* 0x000fe2000fffe03f */
[----:B------:R-:W-:Y:S02]  /*08b0*/  IMAD.MOV.U32 R2, RZ, RZ, -0x10 ;  /* 0xfffffff0ff027424 */ /* 0x000fe400078e00ff */
[----:B------:R-:W-:-:S02]  /*08c0*/  VIADD R5, R6, 0x20 ;  /* 0x0000002006057836 */ /* 0x000fc40000000000 */
[----:B------:R-:W-:Y:S01]  /*08d0*/  @P1 VIADD R5, R6, 0xffffffe0 ;  /* 0xffffffe006051836 */ /* 0x000fe20000000000 */
[----:B------:R-:W-:Y:S01]  /*08e0*/  SEL R2, R2, 0x10, !P0 ;  /* 0x0000001002027807 */ /* 0x000fe20004000000 */
[----:B------:R-:W-:Y:S01]  /*08f0*/  VIADD R248, R250, UR8 ;  /* 0x00000008faf87c36 */ /* 0x000fe20008000000 */
[----:B------:R-:W-:Y:S01]  /*0900*/  LEA R3, R3, UR8, 0x1 ;  /* 0x0000000803037c11 */ /* 0x000fe2000f8e08ff */
[----:B------:R-:W-:Y:S01]  /*0910*/  IMAD.U32 R0, RZ, RZ, UR5 ;  /* 0x00000005ff007e24 */ /* 0x000fe2000f8e00ff */
[----:B------:R-:W-:Y:S01]  /*0920*/  UIADD3 UR5, UR4, 0x28000, URZ ;  /* 0x0002800004057890 */ /* 0x000fe2000fffe03f */
[----:B--2---:R-:W-:Y:S02]  /*0930*/  IMAD.IADD R6, R6, 0x1, R2 ;  /* 0x0000000106067824 */ /* 0x004fe400078e0202 */
[C---:B------:R-:W-:Y:S01]  /*0940*/  VIADD R4, R3.reuse, 0x40 ;  /* 0x0000004003047836 */ /* 0x040fe20000000000 */
[----:B------:R1:W-:Y:S01]  /*0950*/  STL [R1+0x18], R3 ;  /* 0x0000180301007387 */ /* 0x0003e20000100800 */
[----:B------:R-:W-:Y:S01]  /*0960*/  @P2 VIADD R4, R3, 0xffffffc0 ;  /* 0xffffffc003042836 */ /* 0x000fe20000000000 */
[----:B------:R-:W-:Y:S01]  /*0970*/  LEA R245, R245, UR5, 0x1 ;  /* 0x00000005f5f57c11 */ /* 0x000fe2000f8e08ff */
[----:B------:R-:W-:Y:S01]  /*0980*/  IMAD.IADD R2, R2, 0x1, R5 ;  /* 0x0000000102027824 */ /* 0x000fe200078e0205 */
[----:B------:R1:W-:Y:S01]  /*0990*/  STL [R1+0x28], R6 ;  /* 0x0000280601007387 */ /* 0x0003e20000100800 */
[----:B------:R-:W-:-:S02]  /*09a0*/  IMAD.IADD R249, R248, 0x1, R249 ;  /* 0x00000001f8f97824 */ /* 0x000fc400078e02f9 */
[--C-:B------:R-:W-:Y:S01]  /*09b0*/  IMAD.IADD R248, R248, 0x1, R247.reuse ;  /* 0x00000001f8f87824 */ /* 0x100fe200078e02f7 */
[----:B------:R1:W-:Y:S01]  /*09c0*/  STL [R1+0x20], R5 ;  /* 0x0000200501007387 */ /* 0x0003e20000100800 */
[----:B------:R-:W-:Y:S02]  /*09d0*/  IMAD.IADD R0, R247, 0x1, R246 ;  /* 0x00000001f7007824 */ /* 0x000fe400078e02f6 */
[----:B------:R-:W-:Y:S01]  /*09e0*/  IMAD.IADD R247, R249, 0x1, R247 ;  /* 0x00000001f9f77824 */ /* 0x000fe200078e02f7 */
[----:B------:R1:W-:Y:S04]  /*09f0*/  STL [R1+0x24], R4 ;  /* 0x0000240401007387 */ /* 0x0003e80000100800 */
[----:B------:R1:W-:Y:S02]  /*0a00*/  STL [R1+0x44], R2 ;  /* 0x0000440201007387 */ /* 0x0003e40000100800 */
.L_x_747:
        /* <DEDUP_REMOVED lines=16> */
[----:B------:R-:W-:Y:S02]  /*0b10*/  @UP4 UIADD3 UR10, UP2, UR16, UR10, URZ ;  /* 0x0000000a100a4290 */ /* 0x000fe4000ff5e03f */
[----:B------:R-:W-:Y:S02]  /*0b20*/  UISETP.NE.AND.EX UP0, UPT, UR9, URZ, UPT, UP0 ;  /* 0x0000003f0900728c */ /* 0x000fe4000bf05300 */
[----:B------:R-:W-:Y:S01]  /*0b30*/  @UP3 UIADD3.X UR9, UR5, UR13, URZ, UP1, !UPT ;  /* 0x0000000d05093290 */ /* 0x000fe20008ffe43f */
[----:B---3--:R-:W-:Y:S01]  /*0b40*/  IMAD.U32 R14, RZ, RZ, UR8 ;  /* 0x00000008ff0e7e24 */ /* 0x008fe2000f8e00ff */
[----:B------:R-:W-:Y:S01]  /*0b50*/  @UP4 UIADD3.X UR11, UR5, UR11, URZ, UP2, !UPT ;  /* 0x0000000b050b4290 */ /* 0x000fe200097fe43f */
[----:B-12-4-:R-:W-:Y:S01]  /*0b60*/  IMAD.U32 R4, RZ, RZ, UR10 ;  /* 0x0000000aff047e24 */ /* 0x016fe2000f8e00ff */
[----:B------:R-:W-:Y:S01]  /*0b70*/  ULDC.U8 UR17, c[0x0][0x3c2] ;  /* 0x0000f08000117ab9 */ /* 0x000fe20000000000 */
[----:B------:R-:W-:Y:S01]  /*0b80*/  ULDC.64 UR12, c[0x0][0x2f8] ;  /* 0x0000be00000c7ab9 */ /* 0x000fe20000000a00 */
[----:B------:R-:W-:Y:S01]  /*0b90*/  UISETP.NE.AND UP4, UPT, UR17, URZ, UPT ;  /* 0x0000003f1100728c */ /* 0x000fe2000bf85270 */
[----:B------:R-:W-:Y:S01]  /*0ba0*/  IMAD.U32 R15, RZ, RZ, UR9 ;  /* 0x00000009ff0f7e24 */ /* 0x000fe2000f8e00ff */
[----:B------:R-:W-:Y:S01]  /*0bb0*/  UISETP.EQ.U32.AND UP2, UPT, UR12, URZ, UPT ;  /* 0x0000003f0c00728c */ /* 0x000fe2000bf42070 */
[----:B------:R-:W-:Y:S01]  /*0bc0*/  IMAD.U32 R5, RZ, RZ, UR11 ;  /* 0x0000000bff057e24 */ /* 0x000fe2000f8e00ff */
[----:B------:R-:W-:Y:S01]  /*0bd0*/  UIADD3 UR10, UP1, UR16, UR12, URZ ;  /* 0x0000000c100a7290 */ /* 0x000fe2000ff3e03f */
[----:B------:R-:W-:Y:S01]  /*0be0*/  PLOP3.LUT P3, PT, PT, PT, UP0, 0x80, 0x0 ;  /* 0x000000000000781c */ /* 0x000fe20003f6f008 */
[----:B------:R-:W-:Y:S01]  /*0bf0*/  UISETP.EQ.OR.EX UP2, UPT, UR13, URZ, !UP4, UP2 ;  /* 0x0000003f0d00728c */ /* 0x000fe2000e742720 */
[----:B------:R-:W2:Y:S01]  /*0c00*/  @P0 LDG.E R2, desc[UR6][R14.64] ;  /* 0x000000060e020981 */ /* 0x000ea2000c1e1900 */
[----:B------:R-:W-:Y:S01]  /*0c10*/  UIADD3.X UR5, UR5, UR13, URZ, UP1, !UPT ;  /* 0x0000000d05057290 */ /* 0x000fe20008ffe43f */
[----:B------:R-:W-:Y:S01]  /*0c20*/  IMAD.U32 R12, RZ, RZ, UR15 ;  /* 0x0000000fff0c7e24 */ /* 0x000fe2000f8e00ff */
[----:B------:R-:W1:Y:S02]  /*0c30*/  S2R R9, SR_TID.X ;  /* 0x0000000000097919 */ /* 0x000e640000002100 */
[----:B------:R-:W-:Y:S01]  /*0c40*/  PLOP3.LUT P2, PT, PT, PT, UP2, 0x80, 0x0 ;  /* 0x000000000000781c */ /* 0x000fe20003f4f028 */
[----:B------:R-:W-:Y:S01]  /*0c50*/  IMAD.U32 R13, RZ, RZ, UR14 ;  /* 0x0000000eff0d7e24 */ /* 0x000fe2000f8e00ff */
[----:B------:R-:W3:Y:S01]  /*0c60*/  S2UR UR50, SR_CTAID.X ;  /* 0x00000000003279c3 */ /* 0x000ee20000002500 */
[----:B------:R-:W4:Y:S01]  /*0c70*/  @P1 LDG.E R4, desc[UR6][R4.64] ;  /* 0x0000000604041981 */ /* 0x000f22000c1e1900 */
[----:B------:R-:W-:Y:S01]  /*0c80*/  IMAD.U32 R10, RZ, RZ, UR10 ;  /* 0x0000000aff0a7e24 */ /* 0x000fe2000f8e00ff */
[----:B------:R-:W-:Y:S01]  /*0c90*/  UMOV UR23, URZ ;  /* 0x0000003f00177c82 */ /* 0x000fe20008000000 */
[----:B------:R-:W-:Y:S01]  /*0ca0*/  IMAD.U32 R11, RZ, RZ, UR5 ;  /* 0x00000005ff0b7e24 */ /* 0x000fe2000f8e00ff */
[----:B------:R-:W5:Y:S01]  /*0cb0*/  @P3 LDG.E R6, desc[UR6][R12.64] ;  /* 0x000000060c063981 */ /* 0x000f62000c1e1900 */
[----:B------:R-:W-:-:S03]  /*0cc0*/  @!UP3 ULDC.64 UR8, c[0x0][0x318] ;  /* 0x0000c6000008bab9 */ /* 0x000fc60000000a00 */
[----:B------:R-:W5:Y:S04]  /*0cd0*/  @P3 LDG.E R3, desc[UR6][R12.64+0x4] ;  /* 0x000004060c033981 */ /* 0x000f68000c1e1900 */
[----:B------:R-:W5:Y:S01]  /*0ce0*/  @!P2 LDG.E R5, desc[UR6][R10.64] ;  /* 0x000000060a05a981 */ /* 0x000f62000c1e1900 */
        /* <DEDUP_REMOVED lines=9> */
[----:B---3--:R-:W-:Y:S01]  /*0d80*/  USHF.L.U32 UR15, UR50, 0x6, URZ ;  /* 0x00000006320f7899 */ /* 0x008fe2000800063f */
[----:B-1----:R-:W-:Y:S02]  /*0d90*/  SHF.R.S32.HI R8, RZ, 0x1f, R9 ;  /* 0x0000001fff087819 */ /* 0x002fe40000011409 */
[----:B--2---:R-:W-:Y:S02]  /*0da0*/  @P0 R2UR UR10, R2 ;  /* 0x00000000020a02ca */ /* 0x004fe400000e0000 */
[----:B------:R-:W-:-:S04]  /*0db0*/  ISETP.NE.U32.AND P0, PT, RZ, UR12, PT ;  /* 0x0000000cff007c0c */ /* 0x000fc8000bf05070 */
[----:B------:R-:W-:Y:S02]  /*0dc0*/  ISETP.NE.AND.EX P0, PT, RZ, UR13, PT, P0 ;  /* 0x0000000dff007c0c */ /* 0x000fe4000bf05300 */
[----:B----4-:R-:W-:Y:S02]  /*0dd0*/  @P1 R2UR UR23, R4 ;  /* 0x00000000041712ca */ /* 0x010fe400000e0000 */
[----:B-----5:R-:W-:Y:S02]  /*0de0*/  @P3 R2UR UR5, R6 ;  /* 0x00000000060532ca */ /* 0x020fe400000e0000 */
[----:B------:R-:W-:-:S09]  /*0df0*/  @P3 R2UR UR12, R3 ;  /* 0x00000000030c32ca */ /* 0x000fd200000e0000 */
[----:B------:R-:W-:-:S03]  /*0e00*/  @UP3 UIADD3 UR8, UR10, -UR23, URZ ;  /* 0x800000170a083290 */ /* 0x000fc6000fffe03f */
[----:B------:R-:W-:Y:S01]  /*0e10*/  ULDC UR10, c[0x0][0x2c8] ;  /* 0x0000b200000a7ab9 */ /* 0x000fe20000000800 */
        /* <DEDUP_REMOVED lines=8> */
.L_x_699:
        /* <DEDUP_REMOVED lines=15> */
[----:B------:R-:W-:Y:S01]  /*0f90*/  ULDC.64 UR10, c[0x0][0x228] ;  /* 0x00008a00000a7ab9 */ /* 0x000fe20000000a00 */
[----:B------:R-:W-:Y:S01]  /*0fa0*/  ULDC UR24, c[0x0][0x394] ;  /* 0x0000e50000187ab9 */ /* 0x000fe20000000800 */
[----:B------:R-:W-:Y:S02]  /*0fb0*/  UIMAD.WIDE.U32 UR20, UR48, UR10, URZ ;  /* 0x0000000a301472a5 */ /* 0x000fe4000f8e003f */
[----:B------:R-:W-:Y:S02]  /*0fc0*/  UIMAD UR10, UR55, UR10, URZ ;  /* 0x0000000a370a72a4 */ /* 0x000fe4000f8e023f */
[----:B------:R-:W-:Y:S02]  /*0fd0*/  USHF.L.U32 UR18, UR48, 0x7, URZ ;  /* 0x0000000730127899 */ /* 0x000fe4000800063f */
[----:B------:R-:W-:Y:S01]  /*0fe0*/  UIMAD UR30, UR48, UR11, UR10 ;  /* 0x0000000b301e72a4 */ /* 0x000fe2000f8e020a */
[----:B------:R-:W-:-:S02]  /*0ff0*/  ULDC.U8 UR29, c[0x0][0x480] ;  /* 0x00012000001d7ab9 */ /* 0x000fc40000000000 */
[----:B------:R-:W-:Y:S01]  /*1000*/  @!UP2 ULDC.64 UR10, c[0x0][0x418] ;  /* 0x00010600000aaab9 */ /* 0x000fe20000000a00 */
[----:B------:R-:W-:Y:S01]  /*1010*/  ULDC.64 UR26, c[0x0][0x240] ;  /* 0x00009000001a7ab9 */ /* 0x000fe20000000a00 */
[----:B------:R-:W-:Y:S02]  /*1020*/  @!UP2 UIMAD UR12, UR55, UR10, URZ ;  /* 0x0000000a370ca2a4 */ /* 0x000fe4000f8e023f */
[----:B------:R-:W-:Y:S02]  /*1030*/  @!UP2 UIMAD.WIDE.U32 UR38, UR48, UR10, URZ ;  /* 0x0000000a3026a2a5 */ /* 0x000fe4000f8e003f */
[----:B------:R-:W-:Y:S02]  /*1040*/  @!UP2 UIMAD UR34, UR48, UR11, UR12 ;  /* 0x0000000b3022a2a4 */ /* 0x000fe4000f8e020c */
[----:B------:R-:W-:Y:S01]  /*1050*/  UIADD3 UR12, UR13, 0x3f, URZ ;  /* 0x0000003f0d0c7890 */ /* 0x000fe2000fffe03f */
[----:B-1----:R-:W-:Y:S01]  /*1060*/  IABS R5, R2 ;  /* 0x0000000200057213 */ /* 0x002fe20000000000 */
[----:B------:R-:W-:Y:S01]  /*1070*/  UIADD3 UR10, UR13, 0x40, UR9 ;  /* 0x000000400d0a7890 */ /* 0x000fe2000fffe009 */
[----:B------:R-:W-:Y:S01]  /*1080*/  ISETP.NE.AND P3, PT, R2, RZ, PT ;  /* 0x000000ff0200720c */ /* 0x000fe20003f65270 */
[----:B------:R-:W-:Y:S01]  /*1090*/  USHF.R.S32.HI UR25, URZ, 0x1f, UR12 ;  /* 0x0000001f3f197899 */ /* 0x000fe2000801140c */
[----:B------:R-:W1:Y:S01]  /*10a0*/  I2F.RP R14, R5 ;  /* 0x00000005000e7306 */ /* 0x000e620000209400 */
[----:B------:R-:W-:-:S02]  /*10b0*/  UIADD3 UR24, UR10, UR24, -UR8 ;  /* 0x000000180a187290 */ /* 0x000fc4000fffe808 */
[----:B------:R-:W-:Y:S02]  /*10c0*/  USEL UR31, UR18, URZ, UP0 ;  /* 0x0000003f121f7287 */ /* 0x000fe40008000000 */
[----:B------:R-:W-:Y:S02]  /*10d0*/  UISETP.NE.AND UP4, UPT, UR29, URZ, UPT ;  /* 0x0000003f1d00728c */ /* 0x000fe4000bf85270 */
[----:B------:R-:W-:Y:S02]  /*10e0*/  UIMAD.WIDE.U32 UR18, UR5, UR26, URZ ;  /* 0x0000001a051272a5 */ /* 0x000fe4000f8e003f */
[----:B------:R-:W-:Y:S02]  /*10f0*/  ULEA.HI UR29, UR25, UR12, URZ, 0x6 ;  /* 0x0000000c191d7291 */ /* 0x000fe4000f8f303f */
[----:B------:R-:W-:Y:S02]  /*1100*/  UIADD3 UR12, UR24, 0x3f, URZ ;  /* 0x0000003f180c7890 */ /* 0x000fe4000fffe03f */
[----:B------:R-:W-:Y:S01]  /*1110*/  USEL UR41, UR20, UR18, !UP2 ;  /* 0x0000001214297287 */ /* 0x000fe2000d000000 */
[----:B-1----:R-:W1:Y:S01]  /*1120*/  MUFU.RCP R14, R14 ;  /* 0x0000000e000e7308 */ /* 0x002e620000001000 */
[----:B------:R-:W-:Y:S01]  /*1130*/  USHF.R.S32.HI UR20, URZ, 0x1f, UR12 ;  /* 0x0000001f3f147899 */ /* 0x000fe2000801140c */
[----:B------:R-:W-:Y:S01]  /*1140*/  ULDC UR56, c[0x0][0x2d4] ;  /* 0x0000b50000387ab9 */ /* 0x000fe20000000800 */
[----:B------:R-:W-:Y:S01]  /*1150*/  ULDC.64 UR16, c[0x0][0x488] ;  /* 0x0001220000107ab9 */ /* 0x000fe20000000a00 */
[----:B------:R-:W-:Y:S01]  /*1160*/  USHF.R.S32.HI UR43, URZ, 0x1f, UR56 ;  /* 0x0000001f3f2b7899 */ /* 0x000fe20008011438 */
[----:B------:R-:W-:Y:S01]  /*1170*/  @UP2 ULDC.64 UR14, c[0x0][0x420] ;  /* 0x00010800000e2ab9 */ /* 0x000fe20000000a00 */
[----:B------:R-:W-:-:S02]  /*1180*/  ULEA.HI UR12, UR20, UR12, URZ, 0x6 ;  /* 0x0000000c140c7291 */ /* 0x000fc4000f8f303f */
[----:B------:R-:W-:Y:S02]  /*1190*/  UIMAD.WIDE.U32 UR32, UR50, UR16, URZ ;  /* 0x00000010322072a5 */ /* 0x000fe4000f8e003f */
[----:B------:R-:W-:Y:S02]  /*11a0*/  @UP2 UIMAD.WIDE.U32 UR46, UR5, UR14, URZ ;  /* 0x0000000e052e22a5 */ /* 0x000fe4000f8e003f */
[----:B------:R-:W-:Y:S02]  /*11b0*/  UIADD3 UR40, UR21, UR30, URZ ;  /* 0x0000001e15287290 */ /* 0x000fe4000fffe03f */
[----:B------:R-:W-:Y:S01]  /*11c0*/  USHF.L.U64.HI UR14, UR48, 0x7, UR55 ;  /* 0x00000007300e7899 */ /* 0x000fe20008010237 */
[----:B-1----:R-:W-:Y:S01]  /*11d0*/  VIADD R14, R14, 0xffffffe ;  /* 0x0ffffffe0e0e7836 */ /* 0x002fe20000000000 */
[----:B------:R-:W-:Y:S02]  /*11e0*/  UIMAD UR21, UR43, UR48, URZ ;  /* 0x000000302b1572a4 */ /* 0x000fe4000f8e023f */
[----:B------:R-:W-:Y:S01]  /*11f0*/  USHF.R.S32.HI UR20, URZ, 0x6, UR29 ;  /* 0x000000063f147899 */ /* 0x000fe2000801141d */
[----:B------:R-:W1:Y:S01]  /*1200*/  F2I.FTZ.U32.TRUNC.NTZ R15, R14 ;  /* 0x0000000e000f7305 */ /* 0x000e62000021f000 */
[----:B------:R-:W-:Y:S01]  /*1210*/  USHF.R.S32.HI UR12, URZ, 0x6, UR12 ;  /* 0x000000063f0c7899 */ /* 0x000fe2000801140c */
[----:B------:R-:W-:Y:S01]  /*1220*/  ULDC UR61, c[0x0][0x2dc] ;  /* 0x0000b700003d7ab9 */ /* 0x000fe20000000800 */
[----:B------:R-:W-:Y:S01]  /*1230*/  ULDC UR60, c[0x0][0x270] ;  /* 0x00009c00003c7ab9 */ /* 0x000fe20000000800 */
[----:B------:R-:W-:-:S02]  /*1240*/  UIMAD UR50, UR50, UR17, UR33 ;  /* 0x00000011323272a4 */ /* 0x000fc4000f8e0221 */
[----:B------:R-:W-:Y:S02]  /*1250*/  UIMAD.WIDE UR10, UR61, UR60, URZ ;  /* 0x0000003c3d0a72a5 */ /* 0x000fe4000f8e023f */
[----:B------:R-:W-:Y:S02]  /*1260*/  UIMAD.WIDE.U32 UR16, UR48, UR56, URZ ;  /* 0x00000038301072a5 */ /* 0x000fe4000f8e003f */
[----:B------:R-:W-:Y:S02]  /*1270*/  USEL UR33, UR14, URZ, UP0 ;  /* 0x0000003f0e217287 */ /* 0x000fe40008000000 */
[----:B------:R-:W-:Y:S01]  /*1280*/  UIMAD UR21, UR55, UR56, UR21 ;  /* 0x00000038371572a4 */ /* 0x000fe2000f8e0215 */
[----:B-1----:R-:W-:Y:S01]  /*1290*/  IMAD.MOV R3, RZ, RZ, -R15 ;  /* 0x000000ffff037224 */ /* 0x002fe200078e0a0f */
[----:B------:R-:W-:Y:S01]  /*12a0*/  UISETP.LT.AND UP0, UPT, UR20, UR12, UPT ;  /* 0x0000000c1400728c */ /* 0x000fe2000bf01270 */
[----:B------:R-:W-:Y:S01]  /*12b0*/  IMAD.MOV.U32 R14, RZ, RZ, RZ ;  /* 0x000000ffff0e7224 */ /* 0x000fe200078e00ff */
[----:B------:R-:W-:Y:S01]  /*12c0*/  UIMAD UR28, UR5, UR27, URZ ;  /* 0x0000001b051c72a4 */ /* 0x000fe2000f8e023f */
[----:B------:R-:W-:Y:S01]  /*12d0*/  IMAD R4, R3, R5, RZ ;  /* 0x0000000503047224 */ /* 0x000fe200078e02ff */
[----:B------:R-:W-:Y:S01]  /*12e0*/  IABS R3, UR54 ;  /* 0x0000003600037c13 */ /* 0x000fe20008000000 */
[----:B------:R-:W-:-:S02]  /*12f0*/  UIMAD UR29, UR11, UR16, URZ ;  /* 0x000000100b1d72a4 */ /* 0x000fc4000f8e023f */
[----:B------:R-:W-:Y:S01]  /*1300*/  IMAD.HI.U32 R4, R15, R4, R14 ;  /* 0x000000040f047227 */ /* 0x000fe200078e000e */
[----:B------:R-:W-:Y:S02]  /*1310*/  UIADD3 UR21, UR17, UR21, URZ ;  /* 0x0000001511157290 */ /* 0x000fe4000fffe03f */
[----:B------:R-:W-:Y:S02]  /*1320*/  USEL UR43, UR20, UR12, UP0 ;  /* 0x0000000c142b7287 */ /* 0x000fe40008000000 */
[----:B------:R-:W-:Y:S01]  /*1330*/  @UP2 UIADD3 UR40, UR19, UR28, URZ ;  /* 0x0000001c13282290 */ /* 0x000fe2000fffe03f */
[----:B------:R-:W-:Y:S01]  /*1340*/  IMAD.HI.U32 R10, R4, R3, RZ ;  /* 0x00000003040a7227 */ /* 0x000fe200078e00ff */
[----:B------:R-:W-:Y:S02]  /*1350*/  @UP2 UIMAD UR42, UR5, UR15, UR47 ;  /* 0x0000000f052a22a4 */ /* 0x000fe4000f8e022f */
[----:B------:R-:W-:Y:S01]  /*1360*/  UIMAD.WIDE.U32 UR18, UR10, UR16, URZ ;  /* 0x000000100a1272a5 */ /* 0x000fe2000f8e003f */
[----:B------:R-:W-:Y:S01]  /*1370*/  IMAD.MOV R4, RZ, RZ, -R10 ;  /* 0x000000ffff047224 */ /* 0x000fe200078e0a0a */
[----:B------:R-:W-:Y:S01]  /*1380*/  UIMAD UR20, UR10, UR21, UR29 ;  /* 0x000000150a1472a4 */ /* 0x000fe2000f8e021d */
[----:B------:R-:W-:-:S02]  /*1390*/  ULDC.U8 UR15, c[0x0][0x3d8] ;  /* 0x0000f600000f7ab9 */ /* 0x000fc40000000000 */
[C---:B------:R-:W-:Y:S01]  /*13a0*/  IMAD R4, R5.reuse, R4, R3 ;  /* 0x0000000405047224 */ /* 0x040fe200078e0203 */
[----:B------:R-:W-:Y:S01]  /*13b0*/  ULEA UR12, UR43, 0xffffffc0, 0x6 ;  /* 0xffffffc02b0c7891 */ /* 0x000fe2000f8e303f */
[----:B------:R-:W-:Y:S01]  /*13c0*/  LOP3.LUT R3, R2, UR54, RZ, 0x3c, !PT ;  /* 0x0000003602037c12 */ /* 0x000fe2000f8e3cff */
[----:B------:R-:W-:Y:S02]  /*13d0*/  UISETP.NE.AND UP3, UPT, UR15, URZ, UPT ;  /* 0x0000003f0f00728c */ /* 0x000fe4000bf65270 */
[----:B------:R-:W-:Y:S01]  /*13e0*/  ISETP.GT.U32.AND P1, PT, R5, R4, PT ;  /* 0x000000040500720c */ /* 0x000fe20003f24070 */
[----:B------:R-:W-:Y:S01]  /*13f0*/  UIMAD.WIDE.U32 UR16, UR10, UR5, URZ ;  /* 0x000000050a1072a5 */ /* 0x000fe2000f8e003f */
[----:B------:R-:W-:Y:S01]  /*1400*/  ISETP.GE.AND P2, PT, R3, RZ, PT ;  /* 0x000000ff0300720c */ /* 0x000fe20003f46270 */
[----:B------:R-:W-:Y:S02]  /*1410*/  UIADD3 UR45, UR19, UR20, URZ ;  /* 0x00000014132d7290 */ /* 0x000fe4000fffe03f */
[----:B------:R-:W-:-:S02]  /*1420*/  UIMAD UR28, UR11, UR5, URZ ;  /* 0x000000050b1c72a4 */ /* 0x000fc4000f8e023f */
[----:B------:R-:W-:Y:S02]  /*1430*/  USHF.R.S32.HI UR29, URZ, 0x1f, UR12 ;  /* 0x0000001f3f1d7899 */ /* 0x000fe4000801140c */
[----:B------:R-:W-:Y:S02]  /*1440*/  UIADD3 UR20, UP0, UR12, UR31, URZ ;  /* 0x0000001f0c147290 */ /* 0x000fe4000ff1e03f */
[----:B------:R-:W-:Y:S02]  /*1450*/  UISETP.NE.AND UP1, UPT, UR37, -0x1, UPT ;  /* 0xffffffff2500788c */ /* 0x000fe4000bf25270 */
[----:B------:R-:W-:Y:S01]  /*1460*/  USEL UR53, UR18, UR16, !UP2 ;  /* 0x0000001012357287 */ /* 0x000fe2000d000000 */
[-C--:B------:R-:W-:Y:S01]  /*1470*/  @!P1 IADD3 R4, R4, -R5.reuse, RZ ;  /* 0x8000000504049210 */ /* 0x080fe20007ffe0ff */
[----:B------:R-:W-:Y:S01]  /*1480*/  UIADD3.X UR16, UR29, UR33, URZ, UP0, !UPT ;  /* 0x000000211d107290 */ /* 0x000fe200087fe43f */
[----:B------:R-:W-:Y:S01]  /*1490*/  @!P1 VIADD R10, R10, 0x1 ;  /* 0x000000010a0a9836 */ /* 0x000fe20000000000 */
[----:B------:R-:W-:Y:S01]  /*14a0*/  UIMAD UR11, UR11, UR20, URZ ;  /* 0x000000140b0b72a4 */ /* 0x000fe2000f8e023f */
[----:B------:R-:W-:Y:S01]  /*14b0*/  ISETP.GE.U32.AND P0, PT, R4, R5, PT ;  /* 0x000000050400720c */ /* 0x000fe20003f06070 */
[----:B------:R-:W-:Y:S01]  /*14c0*/  @UP2 UIADD3 UR45, UR17, UR28, URZ ;  /* 0x0000001c112d2290 */ /* 0x000fe2000fffe03f */
[----:B------:R-:W-:Y:S01]  /*14d0*/  PLOP3.LUT P1, PT, PT, PT, UP1, 0x80, 0x0 ;  /* 0x000000000000781c */ /* 0x000fe20003f2f018 */
[----:B------:R-:W-:Y:S01]  /*14e0*/  UIMAD UR21, UR10, UR16, UR11 ;  /* 0x000000100a1572a4 */ /* 0x000fe2000f8e020b */
[----:B------:R-:W-:Y:S01]  /*14f0*/  ULDC UR28, c[0x0][0x2c4] ;  /* 0x0000b100001c7ab9 */ /* 0x000fe20000000800 */
[----:B------:R-:W-:-:S02]  /*1500*/  UIMAD.WIDE.U32 UR30, UR10, UR20, URZ ;  /* 0x000000140a1e72a5 */ /* 0x000fc4000f8e003f */
[----:B------:R-:W-:Y:S02]  /*1510*/  @UP3 UIMAD UR10, UR48, UR28, URZ ;  /* 0x0000001c300a32a4 */ /* 0x000fe4000f8e023f */
[----:B------:R-:W-:Y:S02]  /*1520*/  @UP1 UIADD3 UR35, UR23, UR37, URZ ;  /* 0x0000002517231290 */ /* 0x000fe4000fffe03f */
[----:B------:R-:W-:Y:S02]  /*1530*/  @UP1 UIADD3 UR36, UR23, UR37, URZ ;  /* 0x0000002517241290 */ /* 0x000fe4000fffe03f */
[----:B------:R-:W-:Y:S01]  /*1540*/  @P0 VIADD R10, R10, 0x1 ;  /* 0x000000010a0a0836 */ /* 0x000fe20000000000 */
[----:B------:R-:W-:Y:S01]  /*1550*/  @UP1 ULDC.64 UR14, c[0x0][0x248] ;  /* 0x00009200000e1ab9 */ /* 0x000fe20000000a00 */
[----:B------:R-:W-:Y:S01]  /*1560*/  @UP1 ULDC.64 UR24, c[0x0][0x250] ;  /* 0x0000940000181ab9 */ /* 0x000fe20000000a00 */
[----:B------:R-:W-:Y:S01]  /*1570*/  @UP3 USEL UR11, UR10, UR5, !UP2 ;  /* 0x000000050a0b3287 */ /* 0x000fe2000d000000 */
[----:B------:R-:W-:Y:S01]  /*1580*/  PLOP3.LUT P0, PT, PT, PT, UP3, 0x80, 0x0 ;  /* 0x000000000000781c */ /* 0x000fe20003f0f038 */
[----:B------:R-:W-:Y:S01]  /*1590*/  @UP1 UIMAD.WIDE.U32 UR18, UR35, UR14, URZ ;  /* 0x0000000e231212a5 */ /* 0x000fe2000f8e003f */
[----:B------:R-:W-:Y:S01]  /*15a0*/  @!P2 IADD3 R10, -R10, RZ, RZ ;  /* 0x000000ff0a0aa210 */ /* 0x000fe20007ffe1ff */
[----:B------:R-:W-:Y:S01]  /*15b0*/  @UP1 UIMAD.WIDE.U32 UR16, UR36, UR24, URZ ;  /* 0x00000018241012a5 */ /* 0x000fe2000f8e003f */
[----:B------:R-:W-:Y:S01]  /*15c0*/  @!P3 LOP3.LUT R10, RZ, R2, RZ, 0x33, !PT ;  /* 0x00000002ff0ab212 */ /* 0x000fe200078e33ff */
[----:B------:R-:W-:Y:S01]  /*15d0*/  @UP3 ULDC UR10, c[0x0][0x2e4] ;  /* 0x0000b900000a3ab9 */ /* 0x000fe20000000800 */
[----:B------:R-:W-:-:S02]  /*15e0*/  UIMAD UR49, UR54, UR61, URZ ;  /* 0x0000003d363172a4 */ /* 0x000fc4000f8e023f */
[----:B------:R-:W-:Y:S02]  /*15f0*/  @UP3 UIMAD UR44, UR54, UR10, UR11 ;  /* 0x0000000a362c32a4 */ /* 0x000fe4000f8e020b */
[----:B------:R-:W-:Y:S02]  /*1600*/  @UP1 UIMAD UR35, UR35, UR15, URZ ;  /* 0x0000000f232312a4 */ /* 0x000fe4000f8e023f */
[----:B------:R-:W-:Y:S02]  /*1610*/  @UP1 UIMAD UR36, UR36, UR25, URZ ;  /* 0x00000019242412a4 */ /* 0x000fe4000f8e023f */
[----:B------:R-:W-:Y:S02]  /*1620*/  @!UP3 UIMAD UR10, UR48, UR60, UR54 ;  /* 0x0000003c300ab2a4 */ /* 0x000fe4000f8e0236 */
[----:B------:R-:W-:Y:S02]  /*1630*/  @!UP2 UIADD3 UR42, UR39, UR34, URZ ;  /* 0x00000022272aa290 */ /* 0x000fe4000fffe03f */
[----:B------:R-:W-:-:S02]  /*1640*/  USHF.R.S32.HI UR51, URZ, 0x1f, UR49 ;  /* 0x0000001f3f337899 */ /* 0x000fc40008011431 */
[----:B------:R-:W-:Y:S02]  /*1650*/  USEL UR52, UR32, URZ, UP4 ;  /* 0x0000003f20347287 */ /* 0x000fe4000a000000 */
        /* <DEDUP_REMOVED lines=20> */
.L_x_701:
        /* <DEDUP_REMOVED lines=13> */
.L_x_702:
        /* <DEDUP_REMOVED lines=11> */
.L_x_703:
[----:B------:R-:W-:-:S04]  /*1920*/  UIMAD UR5, UR48, UR60, UR54 ;  /* 0x0000003c300572a4 */ /* 0x000fc8000f8e0236 */
[----:B------:R-:W-:-:S12]  /*1930*/  UIMAD UR5, UR5, UR56, URZ ;  /* 0x00000038050572a4 */ /* 0x000fd8000f8e023f */
.L_x_704:
[----:B------:R-:W2:Y:S01]  /*1940*/  LDL.64 R16, [R1+0x10] ;  /* 0x0000100001107983 */ /* 0x000ea20000100a00 */
[----:B------:R-:W1:Y:S03]  /*1950*/  LDC.64 R2, c[0x0][0x420] ;  /* 0x00010800ff027b82 */ /* 0x000e660000000a00 */
[----:B------:R3:W4:Y:S01]  /*1960*/  LDL.64 R32, [R1+0x10] ;  /* 0x0000100001207983 */ /* 0x0007220000100a00 */
[----:B------:R-:W-:Y:S01]  /*1970*/  LEA.HI R14, R8, R9, RZ, 0x5 ;  /* 0x00000009080e7211 */ /* 0x000fe200078f28ff */
[----:B------:R-:W-:Y:S01]  /*1980*/  UIMAD UR16, UR61, UR60, URZ ;  /* 0x0000003c3d1072a4 */ /* 0x000fe2000f8e023f */
[----:B------:R-:W-:Y:S01]  /*1990*/  IADD3 R15, P2, R6, UR12, RZ ;  /* 0x0000000c060f7c10 */ /* 0x000fe2000ff5e0ff */
[----:B------:R-:W-:Y:S01]  /*19a0*/  UIADD3 UR17, -UR8, UR13, UR9 ;  /* 0x0000000d08117290 */ /* 0x000fe2000fffe109 */
[----:B------:R-:W-:Y:S01]  /*19b0*/  LOP3.LUT R18, R14, 0xffffffe0, RZ, 0xc0, !PT ;  /* 0xffffffe00e127812 */ /* 0x000fe200078ec0ff */
[----:B------:R-:W-:Y:S01]  /*19c0*/  USHF.L.U32 UR10, UR16, 0x6, URZ ;  /* 0x00000006100a7899 */ /* 0x000fe2000800063f */
[----:B------:R-:W-:Y:S01]  /*19d0*/  SHF.R.S32.HI R14, RZ, 0x5, R14 ;  /* 0x00000005ff0e7819 */ /* 0x000fe2000001140e */
[----:B------:R-:W-:Y:S01]  /*19e0*/  ULDC UR46, c[0x0][0x398] ;  /* 0x0000e600002e7ab9 */ /* 0x000fe20000000800 */
[----:B------:R-:W-:Y:S01]  /*19f0*/  IADD3.X R19, R7, UR29, RZ, P2, !PT ;  /* 0x0000001d07137c10 */ /* 0x000fe200097fe4ff */
[----:B------:R-:W-:Y:S01]  /*1a00*/  UIADD3 UR20, UP2, UP0, UR30, UR10, UR49 ;  /* 0x0000000a1e147290 */ /* 0x000fe2000f85e031 */
[----:B------:R-:W-:Y:S01]  /*1a10*/  IMAD.IADD R5, R9, 0x1, -R18 ;  /* 0x0000000109057824 */ /* 0x000fe200078e0a12 */
[----:B------:R-:W-:Y:S01]  /*1a20*/  USHF.R.S32.HI UR10, URZ, 0x1f, UR10 ;  /* 0x0000001f3f0a7899 */ /* 0x000fe2000801140a */
[----:B------:R-:W-:Y:S01]  /*1a30*/  BSSY B1, `(.L_x_700) ;  /* 0x0000943000017945 */ /* 0x000fe20003800000 */
[----:B------:R-:W-:Y:S01]  /*1a40*/  USHF.R.S32.HI UR38, URZ, 0x1f, UR54 ;  /* 0x0000001f3f267899 */ /* 0x000fe20008011436 */
[----:B------:R-:W-:Y:S01]  /*1a50*/  IMAD R5, R14, UR16, R5 ;  /* 0x000000100e057c24 */ /* 0x000fe2000f8e0205 */
[----:B------:R-:W-:-:S02]  /*1a60*/  UIADD3.X UR16, UR21, UR10, UR51, UP2, UP0 ;  /* 0x0000000a15107290 */ /* 0x000fc400097e0433 */
[----:B------:R-:W-:Y:S02]  /*1a70*/  UIADD3 UR10, UR17, -UR46, URZ ;  /* 0x8000002e110a7290 */ /* 0x000fe4000fffe03f */
[----:B------:R-:W-:Y:S01]  /*1a80*/  UIADD3 UR17, UP2, UP0, UR52, UR20, UR53 ;  /* 0x0000001434117290 */ /* 0x000fe2000f85e035 */
[----:B------:R-:W-:Y:S01]  /*1a90*/  ULDC.64 UR18, c[0x0][0x428] ;  /* 0x00010a0000127ab9 */ /* 0x000fe20000000a00 */
[----:B------:R-:W-:Y:S02]  /*1aa0*/  ULDC.64 UR30, c[0x0][0x400] ;  /* 0x00010000001e7ab9 */ /* 0x000fe40000000a00 */
[----:B------:R-:W-:Y:S02]  /*1ab0*/  UIADD3.X UR16, UR50, UR16, UR45, UP2, UP0 ;  /* 0x0000001032107290 */ /* 0x000fe400097e042d */
[----:B------:R-:W-:Y:S02]  /*1ac0*/  UIMAD UR32, UR38, UR18, URZ ;  /* 0x00000012262072a4 */ /* 0x000fe4000f8e023f */
[----:B------:R-:W-:-:S02]  /*1ad0*/  USHF.R.S32.HI UR21, URZ, 0x1f, UR10 ;  /* 0x0000001f3f157899 */ /* 0x000fc4000801140a */
[----:B------:R-:W-:Y:S02]  /*1ae0*/  UIMAD UR32, UR54, UR19, UR32 ;  /* 0x00000013362072a4 */ /* 0x000fe4000f8e0220 */
[----:B------:R-:W-:Y:S02]  /*1af0*/  ULEA.HI UR21, UR21, UR10, URZ, 0x6 ;  /* 0x0000000a15157291 */ /* 0x000fe4000f8f303f */
[----:B------:R-:W-:Y:S02]  /*1b00*/  UIADD3 UR39, UR12, UR5, URZ ;  /* 0x000000050c277290 */ /* 0x000fe4000fffe03f */
[----:B------:R-:W-:Y:S01]  /*1b10*/  USHF.R.S32.HI UR21, URZ, 0x6, UR21 ;  /* 0x000000063f157899 */ /* 0x000fe20008011415 */
[----:B------:R-:W-:Y:S01]  /*1b20*/  ULDC.64 UR52, c[0x0][0x478] ;  /* 0x00011e0000347ab9 */ /* 0x000fe20000000a00 */
[----:B------:R-:W-:Y:S02]  /*1b30*/  ULDC.64 UR60, c[0x0][0x2b0] ;  /* 0x0000ac00003c7ab9 */ /* 0x000fe40000000a00 */
[----:B------:R-:W-:-:S02]  /*1b40*/  UISETP.LT.AND UP0, UPT, URZ, UR21, UPT ;  /* 0x000000153f00728c */ /* 0x000fc4000bf01270 */
[----:B------:R-:W-:Y:S02]  /*1b50*/  UIADD3 UR5, UR43, -0x1, URZ ;  /* 0xffffffff2b057890 */ /* 0x000fe4000fffe03f */
[----:B------:R-:W-:-:S04]  /*1b60*/  USEL UR21, URZ, UR21, !UP0 ;  /* 0x000000153f157287 */ /* 0x000fc8000c000000 */
[----:B------:R-:W-:Y:S01]  /*1b70*/  UISETP.GT.AND UP0, UPT, UR43, UR21, UPT ;  /* 0x000000152b00728c */ /* 0x000fe2000bf04270 */
[----:B--2---:R-:W-:Y:S01]  /*1b80*/  MOV R17, UR18 ;  /* 0x0000001200117c02 */ /* 0x004fe20008000f00 */
[----:B----4-:R-:W-:Y:S02]  /*1b90*/  IMAD.MOV.U32 R32, RZ, RZ, R16 ;  /* 0x000000ffff207224 */ /* 0x010fe400078e0010 */
[----:B-1----:R-:W-:Y:S01]  /*1ba0*/  IMAD R16, R2, UR29, RZ ;  /* 0x0000001d02107c24 */ /* 0x002fe2000f8e02ff */
[----:B------:R-:W-:Y:S01]  /*1bb0*/  ULDC.64 UR28, c[0x0][0x258] ;  /* 0x00009600001c7ab9 */ /* 0x000fe20000000a00 */
[C---:B------:R-:W-:Y:S01]  /*1bc0*/  VIADD R31, R32.reuse, 0x80 ;  /* 0x00000080201f7836 */ /* 0x040fe20000000000 */
[----:B------:R-:W-:Y:S01]  /*1bd0*/  SHF.R.S32.HI R33, RZ, 0x1f, R32 ;  /* 0x0000001fff217819 */ /* 0x000fe20000011420 */
[----:B------:R-:W-:Y:S01]  /*1be0*/  IMAD R13, R3, UR12, R16 ;  /* 0x0000000c030d7c24 */ /* 0x000fe2000f8e0210 */
[C---:B------:R-:W-:Y:S01]  /*1bf0*/  IADD3 R20, P0, R32.reuse, UR11, RZ ;  /* 0x0000000b20147c10 */ /* 0x040fe2000ff1e0ff */
[----:B------:R-:W-:Y:S01]  /*1c00*/  IMAD R16, R19, UR26, RZ ;  /* 0x0000001a13107c24 */ /* 0x000fe2000f8e02ff */
[----:B------:R-:W-:Y:S01]  /*1c10*/  UIMAD UR20, UR38, UR28, URZ ;  /* 0x0000001c261472a4 */ /* 0x000fe2000f8e023f */
[C---:B------:R-:W-:Y:S01]  /*1c20*/  IADD3 R34, R32.reuse, 0x40, RZ ;  /* 0x0000004020227810 */ /* 0x040fe20007ffe0ff */
[----:B------:R-:W-:Y:S01]  /*1c30*/  VIADD R30, R32, 0xc0 ;  /* 0x000000c0201e7836 */ /* 0x000fe20000000000 */
[----:B------:R-:W-:Y:S01]  /*1c40*/  IADD3.X R21, R33, UR42, RZ, P0, !PT ;  /* 0x0000002a21157c10 */ /* 0x000fe200087fe4ff */
[----:B------:R-:W-:Y:S01]  /*1c50*/  IMAD R16, R15, UR27, R16 ;  /* 0x0000001b0f107c24 */ /* 0x000fe2000f8e0210 */
[C---:B------:R-:W-:Y:S01]  /*1c60*/  IADD3 R14, P0, R5.reuse, UR17, RZ ;  /* 0x00000011050e7c10 */ /* 0x040fe2000ff1e0ff */
[----:B------:R-:W-:Y:S01]  /*1c70*/  UIMAD UR20, UR54, UR29, UR20 ;  /* 0x0000001d361472a4 */ /* 0x000fe2000f8e0214 */
[----:B------:R3:W-:Y:S01]  /*1c80*/  STL [R1+0x14], R33 ;  /* 0x0000142101007387 */ /* 0x0007e20000100800 */
[----:B------:R-:W-:Y:S01]  /*1c90*/  IMAD.WIDE.U32 R24, R2, UR12, R20 ;  /* 0x0000000c02187c25 */ /* 0x000fe2000f8e0014 */
[----:B------:R-:W-:Y:S01]  /*1ca0*/  LEA.HI.X.SX32 R5, R5, UR16, 0x1, P0 ;  /* 0x0000001005057c11 */ /* 0x000fe200080f0eff */
[----:B------:R-:W-:Y:S01]  /*1cb0*/  UIADD3 UR38, UR12, UR44, URZ ;  /* 0x0000002c0c267290 */ /* 0x000fe2000fffe03f */
[----:B------:R-:W-:Y:S01]  /*1cc0*/  LEA R22, P0, R14, UR30, 0x2 ;  /* 0x0000001e0e167c11 */ /* 0x000fe2000f8010ff */
[----:B------:R-:W-:Y:S01]  /*1cd0*/  IMAD.WIDE.U32 R20, R15, UR26, R32 ;  /* 0x0000001a0f147c25 */ /* 0x000fe2000f8e0020 */
[----:B------:R-:W-:-:S02]  /*1ce0*/  UIMAD.WIDE UR16, UR39, 0x4, UR52 ;  /* 0x00000004271078a5 */ /* 0x000fc4000f8e0234 */
[----:B------:R-:W-:Y:S01]  /*1cf0*/  LEA.HI.X R23, R14, UR31, R5, 0x2, P0 ;  /* 0x0000001f0e177c11 */ /* 0x000fe200080f1405 */
[----:B------:R-:W-:Y:S01]  /*1d00*/  IMAD.IADD R25, R25, 0x1, R13 ;  /* 0x0000000119197824 */ /* 0x000fe200078e020d */
[----:B------:R-:W-:Y:S01]  /*1d10*/  IADD3 R20, P2, R20, UR41, RZ ;  /* 0x0000002914147c10 */ /* 0x000fe2000ff5e0ff */
[----:B------:R-:W-:Y:S01]  /*1d20*/  IMAD.U32 R13, RZ, RZ, UR28 ;  /* 0x0000001cff0d7e24 */ /* 0x000fe2000f8e00ff */
[----:B------:R-:W-:Y:S01]  /*1d30*/  ULDC.64 UR28, c[0x0][0x210] ;  /* 0x00008400001c7ab9 */ /* 0x000fe20000000a00 */
[----:B------:R-:W-:Y:S01]  /*1d40*/  IMAD.WIDE.U32 R24, R17, UR54, R24 ;  /* 0x0000003611187c25 */ /* 0x000fe2000f8e0018 */
[----:B------:R-:W-:Y:S01]  /*1d50*/  IADD3.X R21, R21, UR40, R16, P2, !PT ;  /* 0x0000002815157c10 */ /* 0x000fe200097fe410 */
[----:B------:R-:W-:Y:S01]  /*1d60*/  ULDC.64 UR30, c[0x0][0x3e0] ;  /* 0x0000f800001e7ab9 */ /* 0x000fe20000000a00 */
[----:B------:R3:W-:Y:S01]  /*1d70*/  STL.64 [R1+0x68], R22 ;  /* 0x0000681601007387 */ /* 0x0007e20000100a00 */
[----:B------:R-:W-:Y:S01]  /*1d80*/  VIADD R25, R25, UR32 ;  /* 0x0000002019197c36 */ /* 0x000fe20008000000 */
[----:B------:R-:W-:Y:S01]  /*1d90*/  PLOP3.LUT P0, PT, PT, PT, UP0, 0x80, 0x0 ;  /* 0x000000000000781c */ /* 0x000fe20003f0f008 */
[----:B------:R-:W-:Y:S01]  /*1da0*/  IMAD R5, R7, R2, RZ ;  /* 0x0000000207057224 */ /* 0x000fe200078e02ff */
[----:B------:R3:W-:Y:S01]  /*1db0*/  STL [R1+0x40], R34 ;  /* 0x0000402201007387 */ /* 0x0007e20000100800 */
[----:B------:R-:W-:Y:S01]  /*1dc0*/  IMAD.WIDE.U32 R20, R13, UR54, R20 ;  /* 0x000000360d147c25 */ /* 0x000fe2000f8e0014 */
[----:B------:R-:W-:-:S02]  /*1dd0*/  UIMAD.WIDE UR38, UR38, 0x4, UR60 ;  /* 0x00000004262678a5 */ /* 0x000fc4000f8e023c */
[----:B------:R3:W-:Y:S01]  /*1de0*/  STL [R1+0x3c], R31 ;  /* 0x00003c1f01007387 */ /* 0x0007e20000100800 */
[----:B------:R-:W-:Y:S01]  /*1df0*/  IMAD.WIDE.U32 R24, R6, R2, R24 ;  /* 0x0000000206187225 */ /* 0x000fe200078e0018 */
[----:B------:R-:W-:Y:S01]  /*1e00*/  LEA R35, P3, R20, UR28, 0x1 ;  /* 0x0000001c14237c11 */ /* 0x000fe2000f8608ff */
[----:B------:R-:W-:Y:S01]  /*1e10*/  UMOV UR19, UR16 ;  /* 0x0000001000137c82 */ /* 0x000fe20008000000 */
[----:B------:R-:W-:Y:S01]  /*1e20*/  IADD3 R14, R21, UR20, RZ ;  /* 0x00000014150e7c10 */ /* 0x000fe2000fffe0ff */
[----:B------:R-:W-:Y:S01]  /*1e30*/  IMAD R5, R6, R3, R5 ;  /* 0x0000000306057224 */ /* 0x000fe200078e0205 */
[----:B------:R-:W-:Y:S01]  /*1e40*/  LEA R37, P2, R24, UR30, 0x1 ;  /* 0x0000001e18257c11 */ /* 0x000fe2000f8408ff */
[----:B------:R3:W-:Y:S01]  /*1e50*/  STL [R1+0x38], R30 ;  /* 0x0000381e01007387 */ /* 0x0007e20000100800 */
[----:B------:R-:W-:Y:S01]  /*1e60*/  LEA.HI.X R28, R20, UR29, R14, 0x1, P3 ;  /* 0x0000001d141c7c11 */ /* 0x000fe200098f0c0e */
[----:B------:R-:W-:Y:S01]  /*1e70*/  IMAD.IADD R18, R25, 0x1, R5 ;  /* 0x0000000119127824 */ /* 0x000fe200078e0205 */
[----:B------:R-:W-:Y:S01]  /*1e80*/  UMOV UR18, UR17 ;  /* 0x0000001100127c82 */ /* 0x000fe20008000000 */
[----:B------:R3:W-:Y:S01]  /*1e90*/  STL [R1+0x4c], R35 ;  /* 0x00004c2301007387 */ /* 0x0007e20000100800 */
[----:B------:R-:W-:Y:S01]  /*1ea0*/  UMOV UR17, UR38 ;  /* 0x0000002600117c82 */ /* 0x000fe20008000000 */
[----:B------:R-:W-:Y:S01]  /*1eb0*/  UMOV UR16, UR39 ;  /* 0x0000002700107c82 */ /* 0x000fe20008000000 */
[----:B------:R-:W-:Y:S01]  /*1ec0*/  LEA.HI.X R36, R24, UR31, R18, 0x1, P2 ;  /* 0x0000001f18247c11 */ /* 0x000fe200090f0c12 */
[----:B------:R3:W-:Y:S04]  /*1ed0*/  STL [R1+0x54], R37 ;  /* 0x0000542501007387 */ /* 0x0007e80000100800 */
[----:B------:R3:W-:Y:S04]  /*1ee0*/  STL [R1+0x48], R28 ;  /* 0x0000481c01007387 */ /* 0x0007e80000100800 */
[----:B------:R3:W-:Y:S01]  /*1ef0*/  STL [R1+0x50], R36 ;  /* 0x0000502401007387 */ /* 0x0007e20000100800 */
        /* <DEDUP_REMOVED lines=20> */
.L_x_706:
[----:B------:R-:W-:Y:S01]  /*2040*/  @UP1 UIADD3 UR5, UR23, UR37, URZ ;  /* 0x0000002517051290 */ /* 0x000fe2000fffe03f */
[----:B------:R-:W-:Y:S01]  /*2050*/  @UP1 ULDC.64 UR10, c[0x0][0x458] ;  /* 0x00011600000a1ab9 */ /* 0x000fe20000000a00 */
[----:B------:R-:W-:Y:S02]  /*2060*/  USHF.R.S32.HI UR18, URZ, 0x1f, UR9 ;  /* 0x0000001f3f127899 */ /* 0x000fe40008011409 */
[----:B------:R-:W-:Y:S02]  /*2070*/  @UP1 UIMAD.WIDE.U32 UR14, UR5, UR10, URZ ;  /* 0x0000000a050e12a5 */ /* 0x000fe4000f8e003f */
[----:B------:R-:W-:-:S04]  /*2080*/  @UP1 UIMAD UR5, UR5, UR11, URZ ;  /* 0x0000000b050512a4 */ /* 0x000fc8000f8e023f */
[----:B------:R-:W-:Y:S01]  /*2090*/  @UP1 UIADD3 UR15, UR15, UR5, URZ ;  /* 0x000000050f0f1290 */ /* 0x000fe2000fffe03f */
[----:B------:R-:W-:Y:S11]  /*20a0*/  @P1 BRA `(.L_x_707) ;  /* 0x00000000002c1947 */ /* 0x000ff60003800000 */
        /* <DEDUP_REMOVED lines=10> */
[----:B------:R-:W-:-:S12]  /*2150*/  UIADD3 UR15, UR15, UR5, URZ ;  /* 0x000000050f0f7290 */ /* 0x000fd8000fffe03f */
.L_x_707:
[----:B------:R-:W-:Y:S01]  /*2160*/  UIMAD UR5, UR18, UR12, URZ ;  /* 0x0000000c120572a4 */ /* 0x000fe2000f8e023f */
[----:B------:R-:W-:Y:S01]  /*2170*/  IMAD.U32 R4, RZ, RZ, UR12 ;  /* 0x0000000cff047e24 */ /* 0x000fe2000f8e00ff */
[----:B------:R-:W-:Y:S01]  /*2180*/  UIADD3 UR8, -UR9, UR8, URZ ;  /* 0x0000000809087290 */ /* 0x000fe2000fffe13f */
[----:B------:R-:W-:Y:S01]  /*2190*/  VIADD R2, R6, 0x20 ;  /* 0x0000002006027836 */ /* 0x000fe20000000000 */
[----:B------:R-:W-:Y:S01]  /*21a0*/  UIMAD UR5, UR9, UR13, UR5 ;  /* 0x0000000d090572a4 */ /* 0x000fe2000f8e0205 */
[----:B------:R-:W-:Y:S01]  /*21b0*/  IMAD.WIDE.U32 R4, R4, UR9, R32 ;  /* 0x0000000904047c25 */ /* 0x000fe2000f8e0020 */
[----:B------:R-:W-:Y:S01]  /*21c0*/  USHF.R.S32.HI UR21, URZ, 0x1f, UR54 ;  /* 0x0000001f3f157899 */ /* 0x000fe20008011436 */
[----:B------:R-:W-:Y:S01]  /*21d0*/  BSSY B0, `(.L_x_708) ;  /* 0x000001e000007945 */ /* 0x000fe20003800000 */
[----:B------:R-:W-:Y:S01]  /*21e0*/  ULDC.64 UR16, c[0x0][0x468] ;  /* 0x00011a0000107ab9 */ /* 0x000fe20000000a00 */
[----:B------:R-:W-:Y:S02]  /*21f0*/  ISETP.GE.AND P5, PT, R6, UR8, PT ;  /* 0x0000000806007c0c */ /* 0x000fe4000bfa6270 */
[----:B------:R-:W-:Y:S01]  /*2200*/  MOV R3, UR5 ;  /* 0x0000000500037c02 */ /* 0x000fe20008000f00 */
[----:B------:R-:W-:Y:S01]  /*2210*/  UIMAD UR5, UR21, UR16, URZ ;  /* 0x00000010150572a4 */ /* 0x000fe2000f8e023f */
[----:B------:R-:W-:-:S02]  /*2220*/  IADD3 R4, P0, R4, UR19, RZ ;  /* 0x0000001304047c10 */ /* 0x000fc4000ff1e0ff */
[----:B------:R-:W-:Y:S01]  /*2230*/  MOV R8, UR16 ;  /* 0x0000001000087c02 */ /* 0x000fe20008000f00 */
[----:B------:R-:W-:Y:S01]  /*2240*/  UIMAD UR17, UR54, UR17, UR5 ;  /* 0x00000011361172a4 */ /* 0x000fe2000f8e0205 */
[----:B------:R-:W-:Y:S02]  /*2250*/  IADD3.X R5, R5, UR20, R3, P0, !PT ;  /* 0x0000001405057c10 */ /* 0x000fe400087fe403 */
[----:B------:R-:W-:Y:S01]  /*2260*/  ISETP.GE.AND P4, PT, R2, UR8, PT ;  /* 0x0000000802007c0c */ /* 0x000fe2000bf86270 */
[----:B------:R-:W-:-:S04]  /*2270*/  IMAD.WIDE.U32 R8, R8, UR54, R4 ;  /* 0x0000003608087c25 */ /* 0x000fc8000f8e0004 */
[----:B------:R-:W-:Y:S01]  /*2280*/  VIADD R3, R9, UR17 ;  /* 0x0000001109037c36 */ /* 0x000fe20008000000 */
[----:B------:R-:W-:Y:S07]  /*2290*/  @P5 BRA `(.L_x_709) ;  /* 0x0000000000445947 */ /* 0x000fee0003800000 */
[----:B------:R-:W-:Y:S01]  /*22a0*/  IMAD.MOV.U32 R2, RZ, RZ, R8 ;  /* 0x000000ffff027224 */ /* 0x000fe200078e0008 */
[----:B------:R-:W-:Y:S01]  /*22b0*/  ULDC UR5, c[0x0][0x2d0] ;  /* 0x0000b40000057ab9 */ /* 0x000fe20000000800 */
[----:B------:R-:W-:Y:S01]  /*22c0*/  IMAD R5, R7, UR12, RZ ;  /* 0x0000000c07057c24 */ /* 0x000fe2000f8e02ff */
[----:B------:R-:W-:Y:S01]  /*22d0*/  ISETP.GE.AND P6, PT, R32, UR5, PT ;  /* 0x0000000520007c0c */ /* 0x000fe2000bfc6270 */
[----:B------:R-:W-:Y:S01]  /*22e0*/  IMAD.WIDE.U32 R10, R6, UR12, R2 ;  /* 0x0000000c060a7c25 */ /* 0x000fe2000f8e0002 */
[----:B------:R-:W-:Y:S01]  /*22f0*/  ISETP.GE.AND P3, PT, R34, UR5, PT ;  /* 0x0000000522007c0c */ /* 0x000fe2000bf66270 */
[----:B------:R-:W-:Y:S01]  /*2300*/  ULDC.64 UR16, c[0x0][0x3f0] ;  /* 0x0000fc0000107ab9 */ /* 0x000fe20000000a00 */
[----:B------:R-:W-:Y:S01]  /*2310*/  ISETP.GE.AND P2, PT, R31, UR5, PT ;  /* 0x000000051f007c0c */ /* 0x000fe2000bf46270 */
[----:B------:R-:W-:Y:S01]  /*2320*/  IMAD R2, R6, UR13, R5 ;  /* 0x0000000d06027c24 */ /* 0x000fe2000f8e0205 */
[----:B------:R-:W-:Y:S02]  /*2330*/  ISETP.GE.AND P1, PT, R30, UR5, PT ;  /* 0x000000051e007c0c */ /* 0x000fe4000bf26270 */
[----:B------:R-:W-:Y:S01]  /*2340*/  LEA R4, P0, R10, UR16, 0x1 ;  /* 0x000000100a047c11 */ /* 0x000fe2000f8008ff */
[----:B------:R-:W-:-:S05]  /*2350*/  IMAD.IADD R2, R11, 0x1, R2 ;  /* 0x000000010b027824 */ /* 0x000fca00078e0202 */
[----:B------:R-:W-:-:S05]  /*2360*/  LEA.HI.X R5, R10, UR17, R2, 0x1, P0 ;  /* 0x000000110a057c11 */ /* 0x000fca00080f0c02 */
[----:B------:R1:W-:Y:S04]  /*2370*/  @!P6 STG.E.128 desc[UR6][R4.64], RZ ;  /* 0x000000ff0400e986 */ /* 0x0003e8000c101d06 */
[----:B------:R1:W-:Y:S04]  /*2380*/  @!P3 STG.E.128 desc[UR6][R4.64+0x80], RZ ;  /* 0x000080ff0400b986 */ /* 0x0003e8000c101d06 */
[----:B------:R1:W-:Y:S04]  /*2390*/  @!P2 STG.E.128 desc[UR6][R4.64+0x100], RZ ;  /* 0x000100ff0400a986 */ /* 0x0003e8000c101d06 */
[----:B------:R1:W-:Y:S02]  /*23a0*/  @!P1 STG.E.128 desc[UR6][R4.64+0x180], RZ ;  /* 0x000180ff04009986 */ /* 0x0003e4000c101d06 */
.L_x_709:
[----:B------:R-:W-:Y:S05]  /*23b0*/  BSYNC B0 ;  /* 0x0000000000007941 */ /* 0x000fea0003800000 */
.L_x_708:
[----:B------:R-:W-:Y:S04]  /*23c0*/  BSSY B0, `(.L_x_710) ;  /* 0x0000015000007945 */ /* 0x000fe80003800000 */
[----:B------:R-:W-:Y:S05]  /*23d0*/  @P4 BRA `(.L_x_711) ;  /* 0x00000000004c4947 */ /* 0x000fea0003800000 */
[----:B-1----:R-:W-:Y:S01]  /*23e0*/  IADD3 R5, P0, R6, 0x20, RZ ;  /* 0x0000002006057810 */ /* 0x002fe20007f1e0ff */
        /* <DEDUP_REMOVED lines=9> */
[----:B------:R-:W-:Y:S01]  /*2480*/  IMAD R2, R2, UR12, RZ ;  /* 0x0000000c02027c24 */ /* 0x000fe2000f8e02ff */
[----:B------:R-:W-:-:S03]  /*2490*/  LEA R4, P6, R8, UR16, 0x1 ;  /* 0x0000001008047c11 */ /* 0x000fc6000f8c08ff */
[----:B------:R-:W-:-:S04]  /*24a0*/  IMAD R2, R5, UR13, R2 ;  /* 0x0000000d05027c24 */ /* 0x000fc8000f8e0202 */
[----:B------:R-:W-:-:S05]  /*24b0*/  IMAD.IADD R3, R9, 0x1, R2 ;  /* 0x0000000109037824 */ /* 0x000fca00078e0202 */
[----:B------:R-:W-:-:S05]  /*24c0*/  LEA.HI.X R5, R8, UR17, R3, 0x1, P6 ;  /* 0x0000001108057c11 */ /* 0x000fca000b0f0c03 */
[----:B------:R2:W-:Y:S04]  /*24d0*/  @!P3 STG.E.128 desc[UR6][R4.64], RZ ;  /* 0x000000ff0400b986 */ /* 0x0005e8000c101d06 */
[----:B------:R2:W-:Y:S04]  /*24e0*/  @!P2 STG.E.128 desc[UR6][R4.64+0x80], RZ ;  /* 0x000080ff0400a986 */ /* 0x0005e8000c101d06 */
[----:B------:R2:W-:Y:S04]  /*24f0*/  @!P1 STG.E.128 desc[UR6][R4.64+0x100], RZ ;  /* 0x000100ff04009986 */ /* 0x0005e8000c101d06 */
[----:B------:R2:W-:Y:S02]  /*2500*/  @!P0 STG.E.128 desc[UR6][R4.64+0x180], RZ ;  /* 0x000180ff04008986 */ /* 0x0005e4000c101d06 */
.L_x_711:
[----:B------:R-:W-:Y:S05]  /*2510*/  BSYNC B0 ;  /* 0x0000000000007941 */ /* 0x000fea0003800000 */
.L_x_710:
[----:B------:R-:W-:Y:S01]  /*2520*/  IMAD.U32 R2, RZ, RZ, UR10 ;  /* 0x0000000aff027e24 */ /* 0x000fe2000f8e00ff */
[----:B------:R-:W-:Y:S01]  /*2530*/  UIMAD UR5, UR18, UR10, URZ ;  /* 0x0000000a120572a4 */ /* 0x000fe2000f8e023f */
[----:B------:R-:W-:Y:S01]  /*2540*/  BSSY B0, `(.L_x_712) ;  /* 0x000001f000007945 */ /* 0x000fe20003800000 */
[----:B------:R-:W-:Y:S01]  /*2550*/  USHF.R.S32.HI UR12, URZ, 0x1f, UR54 ;  /* 0x0000001f3f0c7899 */ /* 0x000fe20008011436 */
[----:B------:R-:W-:Y:S01]  /*2560*/  IMAD.WIDE.U32 R2, R2, UR9, R32 ;  /* 0x0000000902027c25 */ /* 0x000fe2000f8e0020 */
[----:B------:R-:W-:Y:S02]  /*2570*/  UIMAD UR9, UR9, UR11, UR5 ;  /* 0x0000000b090972a4 */ /* 0x000fe4000f8e0205 */
[----:B-12---:R-:W-:-:S04]  /*2580*/  IADD3 R4, P0, R2, UR14, RZ ;  /* 0x0000000e02047c10 */ /* 0x006fc8000ff1e0ff */
[----:B------:R-:W-:Y:S01]  /*2590*/  IMAD.U32 R2, RZ, RZ, UR9 ;  /* 0x00000009ff027e24 */ /* 0x000fe2000f8e00ff */
[----:B------:R-:W-:Y:S02]  /*25a0*/  ULDC.64 UR8, c[0x0][0x470] ;  /* 0x00011c0000087ab9 */ /* 0x000fe40000000a00 */
[----:B------:R-:W-:Y:S01]  /*25b0*/  UIMAD UR5, UR12, UR8, URZ ;  /* 0x000000080c0572a4 */ /* 0x000fe2000f8e023f */
[----:B------:R-:W-:Y:S02]  /*25c0*/  MOV R8, UR8 ;  /* 0x0000000800087c02 */ /* 0x000fe40008000f00 */
[----:B------:R-:W-:Y:S01]  /*25d0*/  IADD3.X R5, R3, UR15, R2, P0, !PT ;  /* 0x0000000f03057c10 */ /* 0x000fe200087fe402 */
[----:B------:R-:W-:Y:S02]  /*25e0*/  UIMAD UR9, UR54, UR9, UR5 ;  /* 0x00000009360972a4 */ /* 0x000fe4000f8e0205 */
[----:B------:R-:W-:-:S05]  /*25f0*/  IMAD.WIDE.U32 R8, R8, UR54, R4 ;  /* 0x0000003608087c25 */ /* 0x000fca000f8e0004 */
[----:B------:R-:W-:Y:S01]  /*2600*/  IADD3 R3, R9, UR9, RZ ;  /* 0x0000000909037c10 */ /* 0x000fe2000fffe0ff */
[----:B------:R-:W-:Y:S06]  /*2610*/  @P5 BRA `(.L_x_713) ;  /* 0x0000000000445947 */ /* 0x000fec0003800000 */
        /* <DEDUP_REMOVED lines=17> */
.L_x_713:
[----:B------:R-:W-:Y:S05]  /*2730*/  BSYNC B0 ;  /* 0x0000000000007941 */ /* 0x000fea0003800000 */
.L_x_712:
[----:B------:R-:W-:Y:S05]  /*2740*/  @P4 BRA `(.L_x_714) ;  /* 0x0000008400c44947 */ /* 0x000fea0003800000 */
[----:B------:R-:W-:Y:S01]  /*2750*/  IADD3 R6, P0, R6, 0x20, RZ ;  /* 0x0000002006067810 */ /* 0x000fe20007f1e0ff */
[----:B------:R-:W-:Y:S01]  /*2760*/  IMAD.MOV.U32 R2, RZ, RZ, R8 ;  /* 0x000000ffff027224 */ /* 0x000fe200078e0008 */
[----:B------:R-:W-:Y:S01]  /*2770*/  ULDC UR5, c[0x0][0x2d0] ;  /* 0x0000b40000057ab9 */ /* 0x000fe20000000800 */
[----:B------:R-:W-:Y:S01]  /*2780*/  ULDC.64 UR8, c[0x0][0x3f8] ;  /* 0x0000fe0000087ab9 */ /* 0x000fe20000000a00 */
[----:B------:R-:W-:Y:S01]  /*2790*/  ISETP.GE.AND P1, PT, R34, UR5, PT ;  /* 0x0000000522007c0c */ /* 0x000fe2000bf26270 */
[----:B------:R-:W-:Y:S01]  /*27a0*/  IMAD.X R7, RZ, RZ, R7, P0 ;  /* 0x000000ffff077224 */ /* 0x000fe200000e0607 */
[----:B------:R-:W-:Y:S01]  /*27b0*/  ISETP.GE.AND P2, PT, R32, UR5, PT ;  /* 0x0000000520007c0c */ /* 0x000fe2000bf46270 */
[----:B------:R-:W-:Y:S01]  /*27c0*/  IMAD.WIDE.U32 R2, R6, UR10, R2 ;  /* 0x0000000a06027c25 */ /* 0x000fe2000f8e0002 */
[----:B------:R-:W-:-:S03]  /*27d0*/  ISETP.GE.AND P0, PT, R31, UR5, PT ;  /* 0x000000051f007c0c */ /* 0x000fc6000bf06270 */
[----:B------:R-:W-:Y:S01]  /*27e0*/  IMAD R7, R7, UR10, RZ ;  /* 0x0000000a07077c24 */ /* 0x000fe2000f8e02ff */
[----:B-1----:R-:W-:-:S03]  /*27f0*/  LEA R4, P3, R2, UR8, 0x1 ;  /* 0x0000000802047c11 */ /* 0x002fc6000f8608ff */
[----:B------:R-:W-:-:S04]  /*2800*/  IMAD R7, R6, UR11, R7 ;  /* 0x0000000b06077c24 */ /* 0x000fc8000f8e0207 */
[----:B------:R-:W-:-:S05]  /*2810*/  IMAD.IADD R7, R3, 0x1, R7 ;  /* 0x0000000103077824 */ /* 0x000fca00078e0207 */
        /* <DEDUP_REMOVED lines=8> */
.L_x_705:
[----:B------:R-:W2:Y:S01]  /*28a0*/  LDL R38, [R1+0x8] ;  /* 0x0000080001267983 */ /* 0x000ea20000100800 */
[----:B------:R-:W-:Y:S01]  /*28b0*/  PLOP3.LUT P0, PT, PT, PT, UP4, 0x80, 0x0 ;  /* 0x000000000000781c */ /* 0x000fe20003f0f048 */
[----:B------:R-:W-:Y:S01]  /*28c0*/  UIMAD UR10, UR5, -0x40, UR13 ;  /* 0xffffffc0050a78a4 */ /* 0x000fe2000f8e020d */
[C---:B------:R-:W-:Y:S01]  /*28d0*/  VIADD R5, R6.reuse, 0x20 ;  /* 0x0000002006057836 */ /* 0x040fe20000000000 */
[----:B------:R-:W-:Y:S01]  /*28e0*/  ULEA.HI UR12, UR5, UR5, URZ, 0x1 ;  /* 0x00000005050c7291 */ /* 0x000fe2000f8f083f */
[----:B------:R-:W-:Y:S09]  /*28f0*/  BSSY B0, `(.L_x_715) ;  /* 0x0000036000007945 */ /* 0x000ff20003800000 */
[----:B------:R-:W-:Y:S01]  /*2900*/  @P0 BAR.SYNC.DEFER_BLOCKING 0x0 ;  /* 0x0000000000000b1d */ /* 0x000fe20000010000 */
[----:B------:R-:W-:Y:S01]  /*2910*/  ISETP.GE.AND P6, PT, R6, UR10, PT ;  /* 0x0000000a06007c0c */ /* 0x000fe2000bfc6270 */
[----:B------:R-:W-:Y:S01]  /*2920*/  ULOP3.LUT UR12, UR12, 0xfffffffe, URZ, 0xc0, !UPT ;  /* 0xfffffffe0c0c7892 */ /* 0x000fe2000f8ec03f */
[----:B------:R-:W-:-:S03]  /*2930*/  ISETP.GE.AND P5, PT, R5, UR10, PT ;  /* 0x0000000a05007c0c */ /* 0x000fc6000bfa6270 */
[----:B------:R-:W-:-:S04]  /*2940*/  UIADD3 UR12, UR5, -UR12, URZ ;  /* 0x8000000c050c7290 */ /* 0x000fc8000fffe03f */
[----:B------:R-:W-:Y:S01]  /*2950*/  UISETP.NE.AND UP0, UPT, UR12, 0x1, UPT ;  /* 0x000000010c00788c */ /* 0x000fe2000bf05270 */
[----:B--2---:R-:W-:-:S05]  /*2960*/  LEA R29, R38, UR4, 0x1 ;  /* 0x00000004261d7c11 */ /* 0x004fca000f8e08ff */
[----:B------:R1:W-:Y:S04]  /*2970*/  @P6 STS.128 [R29+0x10000], RZ ;  /* 0x010000ff1d006388 */ /* 0x0003e80000000c00 */
[----:B------:R1:W-:Y:S04]  /*2980*/  @P6 STS.128 [R29+0x12000], RZ ;  /* 0x012000ff1d006388 */ /* 0x0003e80000000c00 */
[----:B------:R1:W-:Y:S04]  /*2990*/  @P6 STS.128 [R29+0x14000], RZ ;  /* 0x014000ff1d006388 */ /* 0x0003e80000000c00 */
[----:B------:R1:W-:Y:S04]  /*29a0*/  STL [R1+0x34], R29 ;  /* 0x0000341d01007387 */ /* 0x0003e80000100800 */
[----:B------:R1:W-:Y:S01]  /*29b0*/  @P6 STS.128 [R29+0x16000], RZ ;  /* 0x016000ff1d006388 */ /* 0x0003e20000000c00 */
[----:B------:R-:W-:Y:S05]  /*29c0*/  @P6 BRA `(.L_x_716) ;  /* 0x0000000000a06947 */ /* 0x000fea0003800000 */
[----:B------:R-:W2:Y:S01]  /*29d0*/  LDC.64 R26, c[0x0][0x3e0] ;  /* 0x0000f800ff1a7b82 */ /* 0x000ea20000000a00 */
[----:B---3--:R-:W-:Y:S01]  /*29e0*/  IMAD R22, R19, R2, RZ ;  /* 0x0000000213167224 */ /* 0x008fe200078e02ff */
[----:B------:R-:W-:Y:S01]  /*29f0*/  UMOV UR38, UR11 ;  /* 0x0000000b00267c82 */ /* 0x000fe20008000000 */
[----:B------:R-:W-:Y:S01]  /*2a00*/  UMOV UR39, UR42 ;  /* 0x0000002a00277c82 */ /* 0x000fe20008000000 */
[----:B------:R-:W-:Y:S01]  /*2a10*/  ULDC UR12, c[0x0][0x2d0] ;  /* 0x0000b400000c7ab9 */ /* 0x000fe20000000800 */
[-C--:B------:R-:W-:Y:S01]  /*2a20*/  IMAD R19, R3, R15.reuse, R22 ;  /* 0x0000000f03137224 */ /* 0x080fe200078e0216 */
[----:B------:R-:W-:Y:S01]  /*2a30*/  ISETP.GE.AND P4, PT, R32, UR12, PT ;  /* 0x0000000c20007c0c */ /* 0x000fe2000bf86270 */
[----:B------:R-:W-:Y:S01]  /*2a40*/  IMAD.WIDE.U32 R22, R2, R15, UR38 ;  /* 0x0000002602167e25 */ /* 0x000fe2000f8e000f */
[----:B------:R-:W-:Y:S02]  /*2a50*/  ISETP.GE.AND P3, PT, R34, UR12, PT ;  /* 0x0000000c22007c0c */ /* 0x000fe4000bf66270 */
[----:B------:R-:W-:Y:S01]  /*2a60*/  ISETP.GE.AND P2, PT, R31, UR12, PT ;  /* 0x0000000c1f007c0c */ /* 0x000fe2000bf46270 */
[----:B------:R-:W-:Y:S01]  /*2a70*/  IMAD.IADD R23, R23, 0x1, R19 ;  /* 0x0000000117177824 */ /* 0x000fe200078e0213 */
[----:B------:R-:W-:Y:S01]  /*2a80*/  ISETP.GE.AND P1, PT, R30, UR12, PT ;  /* 0x0000000c1e007c0c */ /* 0x000fe2000bf26270 */
[----:B------:R-:W-:-:S04]  /*2a90*/  IMAD.WIDE.U32 R22, R17, UR54, R22 ;  /* 0x0000003611167c25 */ /* 0x000fc8000f8e0016 */
[----:B------:R-:W-:Y:S02]  /*2aa0*/  VIADD R17, R23, UR32 ;  /* 0x0000002017117c36 */ /* 0x000fe40008000000 */
[----:B------:R-:W-:Y:S01]  /*2ab0*/  @!P4 MOV R23, R36 ;  /* 0x000000240017c202 */ /* 0x000fe20000000f00 */
[----:B------:R4:W-:Y:S01]  /*2ac0*/  @P4 STS.128 [R29+0x10000], RZ ;  /* 0x010000ff1d004388 */ /* 0x0009e20000000c00 */
[----:B--2---:R-:W-:-:S03]  /*2ad0*/  IMAD.WIDE R26, R32, 0x2, R26 ;  /* 0x00000002201a7825 */ /* 0x004fc600078e021a */
        /* <DEDUP_REMOVED lines=23> */
.L_x_716:
[----:B------:R-:W-:Y:S05]  /*2c50*/  BSYNC B0 ;  /* 0x0000000000007941 */ /* 0x000fea0003800000 */
.L_x_715:
[----:B------:R1:W-:Y:S01]  /*2c60*/  @P5 STS.128 [R29+0x11000], RZ ;  /* 0x011000ff1d005388 */ /* 0x0003e20000000c00 */
[----:B------:R-:W-:Y:S01]  /*2c70*/  VIADD R19, R38, 0x4000 ;  /* 0x0000400026137836 */ /* 0x000fe20000000000 */
[----:B------:R-:W-:Y:S01]  /*2c80*/  PLOP3.LUT P0, PT, PT, PT, UP0, 0x80, 0x0 ;  /* 0x000000000000781c */ /* 0x000fe20003f0f008 */
[----:B------:R-:W-:Y:S01]  /*2c90*/  BSSY B0, `(.L_x_717) ;  /* 0x000002c000007945 */ /* 0x000fe20003800000 */
[----:B------:R1:W-:Y:S02]  /*2ca0*/  @P5 STS.128 [R29+0x13000], RZ ;  /* 0x013000ff1d005388 */ /* 0x0003e40000000c00 */
[----:B------:R-:W-:Y:S02]  /*2cb0*/  SEL R19, R19, R38, !P0 ;  /* 0x0000002613137207 */ /* 0x000fe40004000000 */
[----:B------:R1:W-:Y:S04]  /*2cc0*/  @P5 STS.128 [R29+0x15000], RZ ;  /* 0x015000ff1d005388 */ /* 0x0003e80000000c00 */
[----:B------:R1:W-:Y:S01]  /*2cd0*/  @P5 STS.128 [R29+0x17000], RZ ;  /* 0x017000ff1d005388 */ /* 0x0003e20000000c00 */
[----:B------:R-:W-:Y:S05]  /*2ce0*/  @P5 BRA `(.L_x_718) ;  /* 0x0000000000985947 */ /* 0x000fea0003800000 */
[----:B------:R-:W-:Y:S01]  /*2cf0*/  ULDC UR11, c[0x0][0x2d0] ;  /* 0x0000b400000b7ab9 */ /* 0x000fe20000000800 */
[----:B---34-:R-:W-:Y:S01]  /*2d00*/  IMAD.WIDE.U32 R22, R2, 0x20, RZ ;  /* 0x0000002002167825 */ /* 0x018fe200078e00ff */
[----:B------:R-:W-:Y:S02]  /*2d10*/  ISETP.GE.AND P2, PT, R32, UR11, PT ;  /* 0x0000000b20007c0c */ /* 0x000fe4000bf46270 */
[----:B------:R-:W-:Y:S01]  /*2d20*/  ISETP.GE.AND P4, PT, R34, UR11, PT ;  /* 0x0000000b22007c0c */ /* 0x000fe2000bf86270 */
[----:B------:R-:W-:Y:S01]  /*2d30*/  IMAD.SHL.U32 R17, R3, 0x20, RZ ;  /* 0x0000002003117824 */ /* 0x000fe200078e00ff */
[----:B------:R-:W-:Y:S02]  /*2d40*/  IADD3 R24, P1, R24, R22, RZ ;  /* 0x0000001618187210 */ /* 0x000fe40007f3e0ff */
[----:B------:R-:W-:Y:S02]  /*2d50*/  ISETP.GE.AND P3, PT, R31, UR11, PT ;  /* 0x0000000b1f007c0c */ /* 0x000fe4000bf66270 */
[----:B------:R-:W-:-:S05]  /*2d60*/  IADD3.X R17, R18, R23, R17, P1, !PT ;  /* 0x0000001712117210 */ /* 0x000fca0000ffe411 */
[C---:B------:R-:W-:Y:S01]  /*2d70*/  @!P2 LEA R22, P1, R2.reuse, R37, 0x6 ;  /* 0x000000250216a211 */ /* 0x040fe200078230ff */
[----:B------:R3:W-:Y:S03]  /*2d80*/  @P2 STS.128 [R29+0x11000], RZ ;  /* 0x011000ff1d002388 */ /* 0x0007e60000000c00 */
[----:B------:R-:W-:Y:S02]  /*2d90*/  @!P2 LEA.HI.X R23, R2, R36, R3, 0x6, P1 ;  /* 0x000000240217a211 */ /* 0x000fe400008f3403 */
[----:B------:R-:W-:-:S03]  /*2da0*/  @!P4 LEA R2, P1, R24, UR30, 0x1 ;  /* 0x0000001e1802cc11 */ /* 0x000fc6000f8208ff */
[----:B------:R-:W-:Y:S01]  /*2db0*/  @!PT LDS RZ, [RZ] ;  /* 0x00000000fffff984 */ /* 0x000fe20000000800 */
[----:B------:R-:W-:Y:S01]  /*2dc0*/  @!PT LDS RZ, [RZ] ;  /* 0x00000000fffff984 */ /* 0x000fe20000000800 */
[----:B------:R-:W-:Y:S01]  /*2dd0*/  @!PT LDS RZ, [RZ] ;  /* 0x00000000fffff984 */ /* 0x000fe20000000800 */
[----:B------:R3:W-:Y:S01]  /*2de0*/  @!P2 LDGSTS.E.BYPASS.LTC128B.128 [R29+0x11000], desc[UR6][R22.64] ;  /* 0x11000000161dafae */ /* 0x0007e2000b901d46 */
[----:B------:R-:W-:Y:S02]  /*2df0*/  @!P4 LEA.HI.X R3, R24, UR31, R17, 0x1, P1 ;  /* 0x0000001f1803cc11 */ /* 0x000fe400088f0c11 */
[----:B------:R-:W-:Y:S01]  /*2e00*/  ISETP.GE.AND P1, PT, R30, UR11, PT ;  /* 0x0000000b1e007c0c */ /* 0x000fe2000bf26270 */
[----:B------:R3:W-:Y:S01]  /*2e10*/  @P4 STS.128 [R29+0x13000], RZ ;  /* 0x013000ff1d004388 */ /* 0x0007e20000000c00 */
[----:B--2---:R-:W-:-:S03]  /*2e20*/  @!P3 LEA R26, P2, R24, UR30, 0x1 ;  /* 0x0000001e181abc11 */ /* 0x004fc6000f8408ff */
        /* <DEDUP_REMOVED lines=10> */
[----:B------:R3:W-:Y:S01]  /*2ed0*/  @P1 STS.128 [R29+0x17000], RZ ;  /* 0x017000ff1d001388 */ /* 0x0007e20000000c00 */
[----:B------:R-:W-:Y:S05]  /*2ee0*/  @P1 BRA `(.L_x_718) ;  /* 0x0000000000181947 */ /* 0x000fea0003800000 */
[----:B---3--:R-:W-:-:S04]  /*2ef0*/  LEA R2, P1, R24, UR30, 0x1 ;  /* 0x0000001e18027c11 */ /* 0x008fc8000f8208ff */
[----:B------:R-:W-:-:S05]  /*2f00*/  LEA.HI.X R3, R24, UR31, R17, 0x1, P1 ;  /* 0x0000001f18037c11 */ /* 0x000fca00088f0c11 */
[----:B------:R-:W-:Y:S01]  /*2f10*/  @!PT LDS RZ, [RZ] ;  /* 0x00000000fffff984 */ /* 0x000fe20000000800 */
[----:B------:R-:W-:Y:S01]  /*2f20*/  @!PT LDS RZ, [RZ] ;  /* 0x00000000fffff984 */ /* 0x000fe20000000800 */
[----:B------:R-:W-:Y:S01]  /*2f30*/  @!PT LDS RZ, [RZ] ;  /* 0x00000000fffff984 */ /* 0x000fe20000000800 */
[----:B------:R2:W-:Y:S04]  /*2f40*/  LDGSTS.E.BYPASS.LTC128B.128 [R29+0x17000], desc[UR6][R2.64+0x180] ;  /* 0x17000180021d7fae */ /* 0x0005e8000b901d46 */
.L_x_718:
[----:B------:R-:W-:Y:S05]  /*2f50*/  BSYNC B0 ;  /* 0x0000000000007941 */ /* 0x000fea0003800000 */
.L_x_717:
[----:B--234-:R-:W-:Y:S01]  /*2f60*/  LEA R26, R19, UR4, 0x1 ;  /* 0x00000004131a7c11 */ /* 0x01cfe2000f8e08ff */
[----:B------:R-:W-:Y:S04]  /*2f70*/  BSSY B0, `(.L_x_719) ;  /* 0x0000046000007945 */ /* 0x000fe80003800000 */
[----:B------:R2:W-:Y:S01]  /*2f80*/  STL [R1+0x64], R26 ;  /* 0x0000641a01007387 */ /* 0x0005e20000100800 */
[----:B------:R-:W-:Y:S05]  /*2f90*/  @!P6 BRA `(.L_x_720) ;  /* 0x000000000044e947 */ /* 0x000fea0003800000 */
        /* <DEDUP_REMOVED lines=17> */
.L_x_720:
[----:B------:R-:W3:Y:S01]  /*30b0*/  LDC.64 R2, c[0x0][0x210] ;  /* 0x00008400ff027b82 */ /* 0x000ee20000000a00 */
[----:B------:R-:W-:Y:S01]  /*30c0*/  IMAD.U32 R18, RZ, RZ, UR41 ;  /* 0x00000029ff127e24 */ /* 0x000fe2000f8e00ff */
        /* <DEDUP_REMOVED lines=8> */
[----:B------:R-:W-:Y:S01]  /*3150*/  @!P1 MOV R22, R35 ;  /* 0x0000002300169202 */ /* 0x000fe20000000f00 */
[----:B------:R4:W-:Y:S01]  /*3160*/  @P1 STS [R26], RZ ;  /* 0x000000ff1a001388 */ /* 0x0009e20000000800 */
[----:B------:R-:W-:-:S03]  /*3170*/  @!P1 IMAD.MOV.U32 R23, RZ, RZ, R28 ;  /* 0x000000ffff179224 */ /* 0x000fc600078e001c */
[----:B------:R4:W-:Y:S01]  /*3180*/  @P1 STS [R26+0x4], RZ ;  /* 0x000004ff1a001388 */ /* 0x0009e20000000800 */
[----:B---3--:R-:W-:-:S03]  /*3190*/  IMAD.WIDE R18, R32, 0x2, R2 ;  /* 0x0000000220127825 */ /* 0x008fc600078e0202 */
[----:B------:R4:W-:Y:S01]  /*31a0*/  @P1 STS [R26+0x8], RZ ;  /* 0x000008ff1a001388 */ /* 0x0009e20000000800 */
[----:B------:R-:W-:Y:S01]  /*31b0*/  VIADD R2, R17, UR20 ;  /* 0x0000001411027c36 */ /* 0x000fe20008000000 */
[C---:B------:R-:W-:Y:S02]  /*31c0*/  LEA R18, P4, R16.reuse, R18, 0x1 ;  /* 0x0000001210127211 */ /* 0x040fe400078808ff */
        /* <DEDUP_REMOVED lines=32> */
.L_x_721:
[----:B------:R-:W-:Y:S05]  /*33d0*/  BSYNC B0 ;  /* 0x0000000000007941 */ /* 0x000fea0003800000 */
.L_x_719:
        /* <DEDUP_REMOVED lines=21> */
.L_x_723:
[----:B------:R-:W-:Y:S01]  /*3530*/  ULDC UR12, c[0x0][0x2d0] ;  /* 0x0000b400000c7ab9 */ /* 0x000fe20000000800 */
[----:B------:R-:W-:Y:S01]  /*3540*/  IMAD.U32 R2, RZ, RZ, UR26 ;  /* 0x0000001aff027e24 */ /* 0x000fe2000f8e00ff */
[----:B------:R-:W-:Y:S01]  /*3550*/  ISETP.GE.AND P4, PT, R32, UR12, PT ;  /* 0x0000000c20007c0c */ /* 0x000fe2000bf86270 */
[----:B------:R-:W-:Y:S01]  /*3560*/  IMAD.U32 R3, RZ, RZ, UR27 ;  /* 0x0000001bff037e24 */ /* 0x000fe2000f8e00ff */
        /* <DEDUP_REMOVED lines=41> */
[----:B-1----:R-:W-:-:S04]  /*3800*/  LEA R2, P1, R20, UR28, 0x1 ;  /* 0x0000001c14027c11 */ /* 0x002fc8000f8208ff */
[----:B------:R-:W-:-:S05]  /*3810*/  LEA.HI.X R3, R20, UR29, R13, 0x1, P1 ;  /* 0x0000001d14037c11 */ /* 0x000fca00088f0c0d */
[----:B------:R-:W-:Y:S01]  /*3820*/  @!PT LDS RZ, [RZ] ;  /* 0x00000000fffff984 */ /* 0x000fe20000000800 */
[----:B------:R-:W-:Y:S01]  /*3830*/  @!PT LDS RZ, [RZ] ;  /* 0x00000000fffff984 */ /* 0x000fe20000000800 */
[----:B------:R-:W-:Y:S01]  /*3840*/  @!PT LDS RZ, [RZ] ;  /* 0x00000000fffff984 */ /* 0x000fe20000000800 */
[----:B------:R1:W-:Y:S04]  /*3850*/  LDGSTS.E.BYPASS.LTC128B.128 [R26+0x7000], desc[UR6][R2.64+0x180] ;  /* 0x07000180021a7fae */ /* 0x0003e8000b901d46 */
.L_x_724:
[----:B------:R-:W-:Y:S05]  /*3860*/  BSYNC B0 ;  /* 0x0000000000007941 */ /* 0x000fea0003800000 */
.L_x_722:
[----:B------:R-:W5:Y:S01]  /*3870*/  LDL R84, [R1+0x4] ;  /* 0x0000040001547983 */ /* 0x000f620000100800 */
[----:B------:R-:W-:Y:S01]  /*3880*/  UIADD3 UR12, -UR9, UR8, URZ ;  /* 0x00000008090c7290 */ /* 0x000fe2000fffe13f */
[----:B-1----:R-:W-:Y:S01]  /*3890*/  IMAD.U32 R2, RZ, RZ, UR14 ;  /* 0x0000000eff027e24 */ /* 0x002fe2000f8e00ff */
[----:B------:R-:W-:Y:S01]  /*38a0*/  USHF.R.S32.HI UR11, URZ, 0x1f, UR9 ;  /* 0x0000001f3f0b7899 */ /* 0x000fe20008011409 */
[----:B------:R-:W-:Y:S01]  /*38b0*/  BSSY B0, `(.L_x_725) ;  /* 0x0000044000007945 */ /* 0x000fe20003800000 */
[----:B------:R-:W-:Y:S01]  /*38c0*/  ULDC.64 UR26, c[0x0][0x260] ;  /* 0x00009800001a7ab9 */ /* 0x000fe20000000a00 */
[----:B------:R-:W-:Y:S01]  /*38d0*/  IMAD.WIDE.U32 R14, R2, UR9, R32 ;  /* 0x00000009020e7c25 */ /* 0x000fe2000f8e0020 */
[----:B------:R-:W-:Y:S01]  /*38e0*/  ISETP.GE.AND P3, PT, R6, UR12, PT ;  /* 0x0000000c06007c0c */ /* 0x000fe2000bf66270 */
[----:B------:R-:W-:Y:S02]  /*38f0*/  UIMAD UR20, UR11, UR14, URZ ;  /* 0x0000000e0b1472a4 */ /* 0x000fe4000f8e023f */
[----:B------:R-:W-:Y:S01]  /*3900*/  IMAD R13, R4, UR26, RZ ;  /* 0x0000001a040d7c24 */ /* 0x000fe2000f8e02ff */
[----:B---34-:R-:W-:Y:S01]  /*3910*/  IADD3 R18, P1, R14, UR33, RZ ;  /* 0x000000210e127c10 */ /* 0x018fe2000ff3e0ff */
[----:B------:R-:W-:-:S02]  /*3920*/  UIMAD UR20, UR9, UR15, UR20 ;  /* 0x0000000f091472a4 */ /* 0x000fc4000f8e0214 */
[----:B------:R-:W-:-:S04]  /*3930*/  IMAD R14, R10, UR27, R13 ;  /* 0x0000001b0a0e7c24 */ /* 0x000fc8000f8e020d */
[----:B------:R-:W-:Y:S02]  /*3940*/  IMAD.U32 R2, RZ, RZ, UR20 ;  /* 0x00000014ff027e24 */ /* 0x000fe4000f8e00ff */
[----:B------:R1:W-:Y:S03]  /*3950*/  @P3 STS.128 [R29+0x18000], RZ ;  /* 0x018000ff1d003388 */ /* 0x0003e60000000c00 */
[----:B------:R-:W-:Y:S01]  /*3960*/  IADD3.X R19, R15, UR35, R2, P1, !PT ;  /* 0x000000230f137c10 */ /* 0x000fe20008ffe402 */
[----:B------:R1:W-:Y:S04]  /*3970*/  @P3 STS.128 [R29+0x1a000], RZ ;  /* 0x01a000ff1d003388 */ /* 0x0003e80000000c00 */
[----:B------:R1:W-:Y:S01]  /*3980*/  @P3 STS.128 [R29+0x1c000], RZ ;  /* 0x01c000ff1d003388 */ /* 0x0003e20000000c00 */
[----:B------:R-:W-:-:S03]  /*3990*/  IMAD.WIDE.U32 R18, R10, UR26, R18 ;  /* 0x0000001a0a127c25 */ /* 0x000fc6000f8e0012 */
[----:B------:R1:W-:Y:S02]  /*39a0*/  @P3 STS.128 [R29+0x1e000], RZ ;  /* 0x01e000ff1d003388 */ /* 0x0003e40000000c00 */
[----:B------:R-:W-:Y:S02]  /*39b0*/  IADD3 R13, R19, R14, RZ ;  /* 0x0000000e130d7210 */ /* 0x000fe40007ffe0ff */
[C---:B-----5:R-:W-:Y:S02]  /*39c0*/  IADD3 R3, R84.reuse, 0x8, RZ ;  /* 0x0000000854037810 */ /* 0x060fe40007ffe0ff */
[----:B------:R-:W-:Y:S02]  /*39d0*/  ISETP.GE.AND P6, PT, R84, UR10, PT ;  /* 0x0000000a54007c0c */ /* 0x000fe4000bfc6270 */
[----:B------:R-:W-:Y:S01]  /*39e0*/  ISETP.GE.AND P5, PT, R3, UR10, PT ;  /* 0x0000000a03007c0c */ /* 0x000fe2000bfa6270 */
[----:B-1----:R-:W-:-:S12]  /*39f0*/  @P3 BRA `(.L_x_726) ;  /* 0x0000000000bc3947 */ /* 0x002fd80003800000 */
        /* <DEDUP_REMOVED lines=18> */
[----:B-1----:R-:W-:-:S04]  /*3b20*/  IMAD.WIDE R20, R32, 0x2, R20 ;  /* 0x0000000220147825 */ /* 0x002fc800078e0214 */
[----:B------:R-:W-:-:S04]  /*3b30*/  IMAD.WIDE.U32 R22, R10, UR26, R22 ;  /* 0x0000001a0a167c25 */ /* 0x000fc8000f8e0016 */
[----:B------:R-:W-:Y:S01]  /*3b40*/  IMAD.IADD R15, R14, 0x1, R23 ;  /* 0x000000010e0f7824 */ /* 0x000fe200078e0217 */
[----:B---3--:R-:W-:-:S04]  /*3b50*/  @!P2 LEA R2, P1, R24, R2, 0x1 ;  /* 0x000000021802a211 */ /* 0x008fc800078208ff */
[----:B------:R-:W-:Y:S02]  /*3b60*/  @!P2 LEA.HI.X R3, R24, R3, R16, 0x1, P1 ;  /* 0x000000031803a211 */ /* 0x000fe400008f0c10 */
        /* <DEDUP_REMOVED lines=24> */
.L_x_726:
[----:B------:R-:W-:Y:S05]  /*3cf0*/  BSYNC B0 ;  /* 0x0000000000007941 */ /* 0x000fea0003800000 */
.L_x_725:
        /* <DEDUP_REMOVED lines=11> */
[----:B------:R-:W-:Y:S01]  /*3db0*/  IMAD.U32 R22, RZ, RZ, UR33 ;  /* 0x00000021ff167e24 */ /* 0x000fe2000f8e00ff */
[----:B-1--4-:R-:W-:Y:S01]  /*3dc0*/  IADD3 R16, P1, R12, 0x20, RZ ;  /* 0x000000200c107810 */ /* 0x012fe20007f3e0ff */
[----:B------:R-:W-:Y:S01]  /*3dd0*/  IMAD.MOV.U32 R19, RZ, RZ, R13 ;  /* 0x000000ffff137224 */ /* 0x000fe200078e000d */
[----:B------:R-:W-:-:S03]  /*3de0*/  MOV R23, UR35 ;  /* 0x0000002300177c02 */ /* 0x000fc60008000f00 */
[----:B------:R-:W-:Y:S02]  /*3df0*/  IMAD.X R15, RZ, RZ, R11, P1 ;  /* 0x000000ffff0f7224 */ /* 0x000fe400008e060b */
[----:B------:R-:W-:-:S04]  /*3e00*/  IMAD.WIDE.U32 R22, R16, UR14, R22 ;  /* 0x0000000e10167c25 */ /* 0x000fc8000f8e0016 */
[----:B------:R-:W1:Y:S01]  /*3e10*/  @!P2 LDC.64 R2, c[0x0][0x218] ;  /* 0x00008600ff02ab82 */ /* 0x000e620000000a00 */
[----:B------:R-:W-:Y:S01]  /*3e20*/  IMAD R15, R15, UR14, RZ ;  /* 0x0000000e0f0f7c24 */ /* 0x000fe2000f8e02ff */
[----:B------:R4:W-:Y:S03]  /*3e30*/  @P2 STS.128 [R29+0x19000], RZ ;  /* 0x019000ff1d002388 */ /* 0x0009e60000000c00 */
[----:B------:R-:W-:Y:S01]  /*3e40*/  IMAD R15, R16, UR15, R15 ;  /* 0x0000000f100f7c24 */ /* 0x000fe2000f8e020f */
[----:B------:R-:W-:-:S03]  /*3e50*/  IADD3 R16, P1, R6, 0x20, RZ ;  /* 0x0000002006107810 */ /* 0x000fc60007f3e0ff */
[----:B------:R-:W-:Y:S01]  /*3e60*/  IMAD.IADD R23, R23, 0x1, R15 ;  /* 0x0000000117177824 */ /* 0x000fe200078e020f */
[----:B------:R-:W-:Y:S01]  /*3e70*/  IADD3.X R15, RZ, R7, RZ, P1, !PT ;  /* 0x00000007ff0f7210 */ /* 0x000fe20000ffe4ff */
[----:B-----5:R-:W-:-:S04]  /*3e80*/  IMAD.WIDE R20, R32, 0x2, R20 ;  /* 0x0000000220147825 */ /* 0x020fc800078e0214 */
[----:B------:R-:W-:-:S04]  /*3e90*/  IMAD.WIDE.U32 R22, R10, UR26, R22 ;  /* 0x0000001a0a167c25 */ /* 0x000fc8000f8e0016 */
[----:B------:R-:W-:Y:S01]  /*3ea0*/  IMAD R15, R15, UR14, RZ ;  /* 0x0000000e0f0f7c24 */ /* 0x000fe2000f8e02ff */
[----:B------:R-:W-:Y:S01]  /*3eb0*/  IADD3 R13, R14, R23, RZ ;  /* 0x000000170e0d7210 */ /* 0x000fe20007ffe0ff */
[----:B------:R-:W-:Y:S01]  /*3ec0*/  IMAD.WIDE.U32 R18, R16, UR14, R18 ;  /* 0x0000000e10127c25 */ /* 0x000fe2000f8e0012 */
[----:B------:R-:W-:-:S03]  /*3ed0*/  LEA R20, P1, R22, R20, 0x1 ;  /* 0x0000001416147211 */ /* 0x000fc600078208ff */
[----:B------:R-:W-:Y:S01]  /*3ee0*/  IMAD R15, R16, UR15, R15 ;  /* 0x0000000f100f7c24 */ /* 0x000fe2000f8e020f */
[----:B------:R-:W-:Y:S02]  /*3ef0*/  LEA.HI.X R21, R22, R21, R13, 0x1, P1 ;  /* 0x0000001516157211 */ /* 0x000fe400008f0c0d */
[----:B-1----:R-:W-:Y:S01]  /*3f00*/  @!P2 LEA R2, P1, R18, R2, 0x1 ;  /* 0x000000021202a211 */ /* 0x002fe200078208ff */
        /* <DEDUP_REMOVED lines=25> */
.L_x_728:
[----:B------:R-:W-:Y:S05]  /*40a0*/  BSYNC B0 ;  /* 0x0000000000007941 */ /* 0x000fea0003800000 */
.L_x_727:
[----:B------:R-:W-:Y:S01]  /*40b0*/  IMAD.MOV.U32 R28, RZ, RZ, 0x7f800000 ;  /* 0x7f800000ff1c7424 */ /* 0x000fe200078e00ff */
[----:B------:R-:W-:Y:S01]  /*40c0*/  MOV R27, 0x7f800000 ;  /* 0x7f800000001b7802 */ /* 0x000fe20000000f00 */
[----:B------:R-:W-:Y:S01]  /*40d0*/  UIMAD UR10, UR11, UR24, URZ ;  /* 0x000000180b0a72a4 */ /* 0x000fe2000f8e023f */
[----:B------:R2:W-:Y:S01]  /*40e0*/  @P3 STS.128 [R29+0x20000], RZ ;  /* 0x020000ff1d003388 */ /* 0x0005e20000000c00 */
[----:B------:R-:W-:Y:S01]  /*40f0*/  IMAD.WIDE.U32 R14, R5, UR9, R32 ;  /* 0x00000009050e7c25 */ /* 0x000fe2000f8e0020 */
[----:B----4-:R-:W-:Y:S01]  /*4100*/  SHF.R.S32.HI R2, RZ, 0x1f, R84 ;  /* 0x0000001fff027819 */ /* 0x010fe20000011454 */
[----:B------:R-:W-:Y:S01]  /*4110*/  UIMAD UR10, UR9, UR25, UR10 ;  /* 0x00000019090a72a4 */ /* 0x000fe2000f8e020a */
[----:B------:R2:W-:Y:S01]  /*4120*/  @P3 STS.128 [R29+0x22000], RZ ;  /* 0x022000ff1d003388 */ /* 0x0005e20000000c00 */
[----:B------:R-:W-:Y:S01]  /*4130*/  IMAD.SHL.U32 R18, R84, 0x4, RZ ;  /* 0x0000000454127824 */ /* 0x000fe200078e00ff */
[----:B-1----:R-:W-:Y:S01]  /*4140*/  IADD3 R16, P1, R14, UR34, RZ ;  /* 0x000000220e107c10 */ /* 0x002fe2000ff3e0ff */
[----:B------:R-:W-:Y:S01]  /*4150*/  BSSY B0, `(.L_x_729) ;  /* 0x000003f000007945 */ /* 0x000fe20003800000 */
[----:B------:R2:W-:Y:S01]  /*4160*/  STL [R1+0x5c], R28 ;  /* 0x00005c1c01007387 */ /* 0x0005e20000100800 */
[----:B------:R-:W-:Y:S01]  /*4170*/  MOV R3, UR10 ;  /* 0x0000000a00037c02 */ /* 0x000fe20008000f00 */
[----:B------:R-:W-:Y:S01]  /*4180*/  ULDC.64 UR10, c[0x0][0x268] ;  /* 0x00009a00000a7ab9 */ /* 0x000fe20000000a00 */
[----:B------:R-:W-:Y:S01]  /*4190*/  IADD3 R18, P2, R18, UR17, RZ ;  /* 0x0000001112127c10 */ /* 0x000fe2000ff5e0ff */
[----:B------:R2:W-:Y:S01]  /*41a0*/  @P3 STS.128 [R29+0x24000], RZ ;  /* 0x024000ff1d003388 */ /* 0x0005e20000000c00 */
[----:B------:R-:W-:Y:S01]  /*41b0*/  IADD3.X R17, R15, UR36, R3, P1, !PT ;  /* 0x000000240f117c10 */ /* 0x000fe20008ffe403 */
[----:B------:R-:W-:Y:S01]  /*41c0*/  IMAD R13, R4, UR10, RZ ;  /* 0x0000000a040d7c24 */ /* 0x000fe2000f8e02ff */
[----:B------:R-:W-:Y:S01]  /*41d0*/  SHF.L.U64.HI R3, R84, 0x2, R2 ;  /* 0x0000000254037819 */ /* 0x000fe20000010202 */
[----:B------:R2:W-:Y:S02]  /*41e0*/  STL [R1+0x60], R27 ;  /* 0x0000601b01007387 */ /* 0x0005e40000100800 */
[C---:B------:R-:W-:Y:S01]  /*41f0*/  IMAD R13, R10.reuse, UR11, R13 ;  /* 0x0000000b0a0d7c24 */ /* 0x040fe2000f8e020d */
[----:B------:R-:W-:Y:S01]  /*4200*/  IADD3.X R19, R3, UR16, RZ, P2, !PT ;  /* 0x0000001003137c10 */ /* 0x000fe200097fe4ff */
[----:B------:R2:W-:Y:S01]  /*4210*/  @P3 STS.128 [R29+0x26000], RZ ;  /* 0x026000ff1d003388 */ /* 0x0005e20000000c00 */
        /* <DEDUP_REMOVED lines=12> */
[----:B------:R-:W4:Y:S01]  /*42e0*/  @!P2 LDC.64 R4, c[0x0][0x220] ;  /* 0x00008800ff04ab82 */ /* 0x000f220000000a00 */
        /* <DEDUP_REMOVED lines=9> */
[----:B------:R-:W-:Y:S01]  /*4380*/  IMAD.WIDE.U32 R22, R10, UR10, R22 ;  /* 0x0000000a0a167c25 */ /* 0x000fe2000f8e0016 */
[----:B----4-:R-:W-:-:S04]  /*4390*/  @!P2 LEA R4, P1, R24, R4, 0x1 ;  /* 0x000000041804a211 */ /* 0x010fc800078208ff */
        /* <DEDUP_REMOVED lines=26> */
.L_x_730:
[----:B------:R-:W-:Y:S05]  /*4540*/  BSYNC B0 ;  /* 0x0000000000007941 */ /* 0x000fea0003800000 */
.L_x_729:
        /* <DEDUP_REMOVED lines=8> */
[----:B-1--4-:R-:W1:Y:S01]  /*45d0*/  LDC.64 R20, c[0x0][0x220] ;  /* 0x00008800ff147b82 */ /* 0x012e620000000a00 */
[----:B------:R-:W-:Y:S01]  /*45e0*/  ISETP.GE.AND P1, PT, R32, UR11, PT ;  /* 0x0000000b20007c0c */ /* 0x000fe2000bf26270 */
[----:B------:R-:W-:Y:S01]  /*45f0*/  IMAD.U32 R14, RZ, RZ, UR34 ;  /* 0x00000022ff0e7e24 */ /* 0x000fe2000f8e00ff */
[----:B------:R-:W-:Y:S01]  /*4600*/  IADD3 R12, P2, R12, 0x20, RZ ;  /* 0x000000200c0c7810 */ /* 0x000fe20007f5e0ff */
[----:B------:R-:W-:Y:S01]  /*4610*/  IMAD.X R7, RZ, RZ, R7, P3 ;  /* 0x000000ffff077224 */ /* 0x000fe200018e0607 */
[----:B------:R-:W-:Y:S02]  /*4620*/  MOV R17, R3 ;  /* 0x0000000300117202 */ /* 0x000fe40000000f00 */
[----:B------:R-:W-:Y:S01]  /*4630*/  MOV R15, UR36 ;  /* 0x00000024000f7c02 */ /* 0x000fe20008000f00 */
[----:B------:R-:W-:Y:S01]  /*4640*/  IMAD.X R11, RZ, RZ, R11, P2 ;  /* 0x000000ffff0b7224 */ /* 0x000fe200010e060b */
[----:B------:R-:W-:Y:S01]  /*4650*/  ISETP.GE.AND P3, PT, R34, UR11, PT ;  /* 0x0000000b22007c0c */ /* 0x000fe2000bf66270 */
[----:B------:R-:W-:-:S02]  /*4660*/  IMAD R7, R7, UR24, RZ ;  /* 0x0000001807077c24 */ /* 0x000fc4000f8e02ff */
[----:B------:R-:W-:Y:S02]  /*4670*/  IMAD R11, R11, UR24, RZ ;  /* 0x000000180b0b7c24 */ /* 0x000fe4000f8e02ff */
[----:B------:R-:W4:Y:S01]  /*4680*/  @!P1 LDC.64 R4, c[0x0][0x220] ;  /* 0x00008800ff049b82 */ /* 0x000f220000000a00 */
[C---:B------:R-:W-:Y:S01]  /*4690*/  IMAD.WIDE.U32 R16, R6.reuse, UR24, R16 ;  /* 0x0000001806107c25 */ /* 0x040fe2000f8e0010 */
[----:B------:R1:W-:Y:S03]  /*46a0*/  @P1 STS.128 [R29+0x21000], RZ ;  /* 0x021000ff1d001388 */ /* 0x0003e60000000c00 */
[----:B------:R-:W-:Y:S02]  /*46b0*/  IMAD R7, R6, UR25, R7 ;  /* 0x0000001906077c24 */ /* 0x000fe4000f8e0207 */
[----:B------:R-:W-:-:S04]  /*46c0*/  IMAD.WIDE.U32 R14, R12, UR24, R14 ;  /* 0x000000180c0e7c25 */ /* 0x000fc8000f8e000e */
[----:B------:R-:W-:Y:S02]  /*46d0*/  IMAD R11, R12, UR25, R11 ;  /* 0x000000190c0b7c24 */ /* 0x000fe4000f8e020b */
[----:B-1----:R-:W-:-:S04]  /*46e0*/  IMAD.WIDE R20, R32, 0x2, R20 ;  /* 0x0000000220147825 */ /* 0x002fc800078e0214 */
[----:B------:R-:W-:Y:S02]  /*46f0*/  IMAD.IADD R15, R15, 0x1, R11 ;  /* 0x000000010f0f7824 */ /* 0x000fe400078e020b */
[----:B------:R-:W-:Y:S01]  /*4700*/  IMAD.WIDE.U32 R10, R10, UR10, R14 ;  /* 0x0000000a0a0a7c25 */ /* 0x000fe2000f8e000e */
[----:B----4-:R-:W-:-:S03]  /*4710*/  @!P1 LEA R6, P2, R16, R4, 0x1 ;  /* 0x0000000410069211 */ /* 0x010fc600078408ff */
[----:B------:R-:W-:Y:S01]  /*4720*/  IMAD.IADD R13, R13, 0x1, R11 ;  /* 0x000000010d0d7824 */ /* 0x000fe200078e020b */
[----:B------:R-:W-:-:S04]  /*4730*/  IADD3 R4, R17, R7, RZ ;  /* 0x0000000711047210 */ /* 0x000fc80007ffe0ff */
[----:B------:R-:W-:Y:S02]  /*4740*/  @!P1 LEA.HI.X R7, R16, R5, R4, 0x1, P2 ;  /* 0x0000000510079211 */ /* 0x000fe400010f0c04 */
[----:B------:R-:W-:Y:S02]  /*4750*/  ISETP.GE.AND P2, PT, R31, UR11, PT ;  /* 0x0000000b1f007c0c */ /* 0x000fe4000bf46270 */
[----:B------:R-:W-:Y:S01]  /*4760*/  LEA R4, P4, R10, R20, 0x1 ;  /* 0x000000140a047211 */ /* 0x000fe200078808ff */
[----:B------:R-:W-:Y:S01]  /*4770*/  @!PT LDS RZ, [RZ] ;  /* 0x00000000fffff984 */ /* 0x000fe20000000800 */
[----:B------:R-:W-:Y:S01]  /*4780*/  @!PT LDS RZ, [RZ] ;  /* 0x00000000fffff984 */ /* 0x000fe20000000800 */
[----:B------:R-:W-:Y:S01]  /*4790*/  @!PT LDS RZ, [RZ] ;  /* 0x00000000fffff984 */ /* 0x000fe20000000800 */
[----:B------:R1:W-:Y:S01]  /*47a0*/  @!P1 LDGSTS.E.BYPASS.LTC128B.128 [R29+0x21000], desc[UR6][R6.64] ;  /* 0x21000000061d9fae */ /* 0x0003e2000b901d46 */
[----:B------:R-:W-:Y:S02]  /*47b0*/  ISETP.GE.AND P1, PT, R30, UR11, PT ;  /* 0x0000000b1e007c0c */ /* 0x000fe4000bf26270 */
        /* <DEDUP_REMOVED lines=17> */
.L_x_732:
[----:B------:R-:W-:Y:S05]  /*48d0*/  BSYNC B0 ;  /* 0x0000000000007941 */ /* 0x000fea0003800000 */
.L_x_731:
[----:B-1--4-:R-:W-:Y:S01]  /*48e0*/  IMAD.MOV.U32 R4, RZ, RZ, R28 ;  /* 0x000000ffff047224 */ /* 0x012fe200078e001c */
[----:B------:R-:W0:Y:S01]  /*48f0*/  LDGDEPBAR ;  /* 0x00000000000079af */ /* 0x000e220000000000 */
[----:B------:R-:W-:Y:S01]  /*4900*/  IMAD.MOV.U32 R3, RZ, RZ, R27 ;  /* 0x000000ffff037224 */ /* 0x000fe200078e001b */
[----:B------:R-:W-:Y:S01]  /*4910*/  ULDC UR24, c[0x0][0x2d0] ;  /* 0x0000b40000187ab9 */ /* 0x000fe20000000800 */
[----:B------:R-:W-:Y:S01]  /*4920*/  IMAD.MOV.U32 R242, RZ, RZ, 0x20 ;  /* 0x00000020fff27424 */ /* 0x000fe200078e00ff */
[----:B------:R-:W-:Y:S01]  /*4930*/  ULDC UR26, c[0x0][0x398] ;  /* 0x0000e600001a7ab9 */ /* 0x000fe20000000800 */
[----:B------:R-:W4:Y:S01]  /*4940*/  @!P6 LDG.E R4, desc[UR6][R18.64] ;  /* 0x000000061204e981 */ /* 0x000f22000c1e1900 */
[----:B------:R-:W-:Y:S02]  /*4950*/  IMAD.MOV.U32 R241, RZ, RZ, 0x40 ;  /* 0x00000040fff17424 */ /* 0x000fe400078e00ff */
[----:B------:R-:W-:Y:S01]  /*4960*/  IMAD.MOV.U32 R6, RZ, RZ, R26 ;  /* 0x000000ffff067224 */ /* 0x000fe200078e001a */
[----:B------:R-:W5:Y:S01]  /*4970*/  @!P5 LDG.E R3, desc[UR6][R18.64+0x20] ;  /* 0x000020061203d981 */ /* 0x000f62000c1e1900 */
[C---:B------:R-:W-:Y:S01]  /*4980*/  IMAD.SHL.U32 R5, R84.reuse, 0x4, RZ ;  /* 0x0000000454057824 */ /* 0x040fe200078e00ff */
[----:B------:R-:W-:Y:S01]  /*4990*/  SHF.L.U64.HI R2, R84, 0x2, R2 ;  /* 0x0000000254027819 */ /* 0x000fe20000010202 */
[----:B------:R-:W-:Y:S01]  /*49a0*/  UIADD3 UR9, UR9, UR13, URZ ;  /* 0x0000000d09097290 */ /* 0x000fe2000fffe03f */
[----:B------:R-:W-:-:S02]  /*49b0*/  CS2R R190, SRZ ;  /* 0x0000000000be7805 */ /* 0x000fc4000001ff00 */
[----:B------:R-:W-:Y:S02]  /*49c0*/  CS2R R188, SRZ ;  /* 0x0000000000bc7805 */ /* 0x000fe4000001ff00 */
[----:B------:R-:W-:Y:S01]  /*49d0*/  CS2R R194, SRZ ;  /* 0x0000000000c27805 */ /* 0x000fe2000001ff00 */
[----:B------:R-:W-:Y:S01]  /*49e0*/  UIADD3 UR9, -UR8, 0x40, UR9 ;  /* 0x0000004008097890 */ /* 0x000fe2000fffe109 */
        /* <DEDUP_REMOVED lines=54> */
[----:B--23--:R-:W-:Y:S02]  /*4d50*/  CS2R R28, SRZ ;  /* 0x00000000001c7805 */ /* 0x00cfe4000001ff00 */
[----:B------:R-:W-:Y:S02]  /*4d60*/  CS2R R34, SRZ ;  /* 0x0000000000227805 */ /* 0x000fe4000001ff00 */
[----:B------:R-:W-:Y:S02]  /*4d70*/  CS2R R32, SRZ ;  /* 0x0000000000207805 */ /* 0x000fe4000001ff00 */
[----:B------:R-:W-:-:S02]  /*4d80*/  CS2R R26, SRZ ;  /* 0x00000000001a7805 */ /* 0x000fc4000001ff00 */
[----:B------:R-:W-:Y:S02]  /*4d90*/  CS2R R24, SRZ ;  /* 0x0000000000187805 */ /* 0x000fe4000001ff00 */
[----:B------:R-:W-:Y:S02]  /*4da0*/  CS2R R22, SRZ ;  /* 0x0000000000167805 */ /* 0x000fe4000001ff00 */
[----:B------:R-:W-:Y:S01]  /*4db0*/  CS2R R20, SRZ ;  /* 0x0000000000147805 */ /* 0x000fe2000001ff00 */
[----:B------:R-:W-:Y:S01]  /*4dc0*/  ULDC UR10, c[0x0][0x394] ;  /* 0x0000e500000a7ab9 */ /* 0x000fe20000000800 */
[----:B------:R-:W-:Y:S01]  /*4dd0*/  UIADD3 UR25, UR9, -UR46, URZ ;  /* 0x8000002e09197290 */ /* 0x000fe2000fffe03f */
[----:B------:R-:W-:Y:S01]  /*4de0*/  UMOV UR15, UR10 ;  /* 0x0000000a000f7c82 */ /* 0x000fe20008000000 */
[----:B------:R-:W-:Y:S01]  /*4df0*/  ULDC UR27, c[0x0][0x2dc] ;  /* 0x0000b700001b7ab9 */ /* 0x000fe20000000800 */
[----:B------:R-:W-:Y:S01]  /*4e00*/  ULDC UR20, c[0x0][0x2ec] ;  /* 0x0000bb0000147ab9 */ /* 0x000fe20000000800 */
[----:B----4-:R1:W-:Y:S04]  /*4e10*/  @!P6 STL [R1+0x5c], R4 ;  /* 0x00005c040100e387 */ /* 0x0103e80000100800 */
[----:B-----5:R2:W-:Y:S04]  /*4e20*/  @!P5 STL [R1+0x60], R3 ;  /* 0x000060030100d387 */ /* 0x0205e80000100800 */
[----:B------:R-:W-:Y:S04]  /*4e30*/  STL [R1+0x58], R6 ;  /* 0x0000580601007387 */ /* 0x000fe80000100800 */
[----:B------:R-:W-:Y:S04]  /*4e40*/  STL [R1+0x30], R5 ;  /* 0x0000300501007387 */ /* 0x000fe80000100800 */
[----:B------:R3:W-:Y:S01]  /*4e50*/  STL [R1+0x2c], R2 ;  /* 0x00002c0201007387 */ /* 0x0007e20000100800 */
[----:B-1----:R-:W-:-:S04]  /*4e60*/  LEA.HI R4, R8, R9, RZ, 0x4 ;  /* 0x0000000908047211 */ /* 0x002fc800078f20ff */
[----:B------:R-:W-:-:S05]  /*4e70*/  LOP3.LUT R4, R4, 0xfffffff0, RZ, 0xc0, !PT ;  /* 0xfffffff004047812 */ /* 0x000fca00078ec0ff */
[----:B------:R-:W-:-:S05]  /*4e80*/  IMAD.IADD R4, R9, 0x1, -R4 ;  /* 0x0000000109047824 */ /* 0x000fca00078e0a04 */
[----:B--2---:R-:W-:-:S04]  /*4e90*/  SHF.R.S32.HI R3, RZ, 0x1f, R4 ;  /* 0x0000001fff037819 */ /* 0x004fc80000011404 */
[----:B------:R-:W-:-:S04]  /*4ea0*/  LEA.HI R3, R3, R4, RZ, 0x3 ;  /* 0x0000000403037211 */ /* 0x000fc800078f18ff */
[----:B------:R-:W-:-:S05]  /*4eb0*/  LOP3.LUT R3, R3, 0xfffffff8, RZ, 0xc0, !PT ;  /* 0xfffffff803037812 */ /* 0x000fca00078ec0ff */
[----:B------:R-:W-:Y:S02]  /*4ec0*/  IMAD.IADD R3, R4, 0x1, -R3 ;  /* 0x0000000104037824 */ /* 0x000fe400078e0a03 */
[----:B------:R-:W-:-:S03]  /*4ed0*/  VIADD R4, R251, 0x4000 ;  /* 0x00004000fb047836 */ /* 0x000fc60000000000 */
[----:B------:R-:W-:Y:S01]  /*4ee0*/  R2P PR, R3, 0x6 ;  /* 0x0000000603007804 */ /* 0x000fe20000000000 */
[----:B------:R-:W-:Y:S01]  /*4ef0*/  VIADD R3, R252, 0x4000 ;  /* 0x00004000fc037836 */ /* 0x000fe20000000000 */
[----:B------:R-:W-:-:S03]  /*4f00*/  SEL R243, R4, R251, !P0 ;  /* 0x000000fb04f37207 */ /* 0x000fc60004000000 */
[----:B------:R-:W-:Y:S02]  /*4f10*/  SEL R242, R242, 0xffffffe0, !P1 ;  /* 0xffffffe0f2f27807 */ /* 0x000fe40004800000 */
[----:B------:R-:W-:Y:S02]  /*4f20*/  SEL R241, R241, 0xffffffc0, !P2 ;  /* 0xffffffc0f1f17807 */ /* 0x000fe40005000000 */
[----:B------:R-:W-:Y:S01]  /*4f30*/  SEL R244, R3, R252, !P0 ;  /* 0x000000fc03f47207 */ /* 0x000fe20004000000 */
[----:B------:R-:W-:Y:S01]  /*4f40*/  IMAD.IADD R240, R245, 0x1, R242 ;  /* 0x00000001f5f07824 */ /* 0x000fe200078e02f2 */
[----:B------:R-:W-:Y:S01]  /*4f50*/  LEA R243, R243, UR4, 0x1 ;  /* 0x00000004f3f37c11 */ /* 0x000fe2000f8e08ff */
[----:B---3--:R-:W-:Y:S01]  /*4f60*/  IMAD.IADD R2, R245, 0x1, R241 ;  /* 0x00000001f5027824 */ /* 0x008fe200078e02f1 */
[----:B------:R-:W-:Y:S01]  /*4f70*/  LEA R244, R244, UR4, 0x1 ;  /* 0x00000004f4f47c11 */ /* 0x000fe2000f8e08ff */
[----:B------:R-:W-:-:S07]  /*4f80*/  IMAD.IADD R3, R241, 0x1, R240 ;  /* 0x00000001f1037824 */ /* 0x000fce00078e02f0 */
.L_x_737:
[----:B------:R-:W2:Y:S01]  /*4f90*/  LDL R111, [R1+0x30] ;  /* 0x00003000016f7983 */ /* 0x000ea20000100800 */
[C---:B------:R-:W-:Y:S01]  /*4fa0*/  IMAD.IADD R110, R244.reuse, 0x1, R242 ;  /* 0x00000001f46e7824 */ /* 0x040fe200078e02f2 */
[----:B------:R-:W-:Y:S01]  /*4fb0*/  USHF.L.U32 UR10, UR5, 0x6, URZ ;  /* 0x00000006050a7899 */ /* 0x000fe2000800063f */
[--C-:B------:R-:W-:Y:S01]  /*4fc0*/  IMAD.IADD R109, R244, 0x1, R241.reuse ;  /* 0x00000001f46d7824 */ /* 0x100fe200078e02f1 */
[----:B------:R-:W3:Y:S01]  /*4fd0*/  LDL R237, [R1+0x2c] ;  /* 0x00002c0001ed7983 */ /* 0x000ee20000100800 */
[----:B------:R-:W-:Y:S01]  /*4fe0*/  IMAD.IADD R108, R110, 0x1, R241 ;  /* 0x000000016e6c7824 */ /* 0x000fe200078e02f1 */
[----:B------:R-:W-:Y:S02]  /*4ff0*/  UISETP.GE.AND UP0, UPT, UR10, UR25, UPT ;  /* 0x000000190a00728c */ /* 0x000fe4000bf06270 */
[----:B------:R-:W0:Y:S01]  /*5000*/  LDGDEPBAR ;  /* 0x00000000000079af */ /* 0x000e220000000000 */
[----:B------:R-:W-:Y:S01]  /*5010*/  UMOV UR9, UR58 ;  /* 0x0000003a00097c82 */ /* 0x000fe20008000000 */
[----:B------:R-:W-:Y:S04]  /*5020*/  DEPBAR.LE SB0, 0x0 ;  /* 0x000080000000791a */ /* 0x000fe80000000000 */
[----:B------:R-:W-:Y:S06]  /*5030*/  BAR.SYNC.DEFER_BLOCKING 0x0 ;  /* 0x0000000000007b1d */ /* 0x000fec0000010000 */
[----:B------:R-:W-:Y:S04]  /*5040*/  LDSM.16.M88.4 R84, [R244] ;  /* 0x00000000f454783b */ /* 0x000fe80000000200 */
[----:B------:R-:W1:Y:S04]  /*5050*/  LDSM.16.M88.4 R88, [R250+UR4+0x18000] ;  /* 0x01800004fa58783b */ /* 0x000e680008000200 */
[----:B------:R-:W4:Y:S04]  /*5060*/  LDSM.16.M88.4 R92, [R250+UR4+0x18800] ;  /* 0x01880004fa5c783b */ /* 0x000f280008000200 */
[----:B------:R-:W-:Y:S04]  /*5070*/  LDSM.16.M88.4 R96, [R110] ;  /* 0x000000006e60783b */ /* 0x000fe80000000200 */
[----:B------:R-:W4:Y:S04]  /*5080*/  LDSM.16.M88.4 R100, [R249] ;  /* 0x00000000f964783b */ /* 0x000f280000000200 */
[----:B------:R-:W4:Y:S01]  /*5090*/  LDSM.16.M88.4 R104, [R249+0x800] ;  /* 0x00080000f968783b */ /* 0x000f220000000200 */
[C---:B-1----:R-:W-:Y:S06]  /*50a0*/  HMMA.16816.F32 R4, R84.reuse, R88, RZ ;  /* 0x000000585404723c */ /* 0x042fec00000018ff */
[C---:B------:R-:W-:Y:S01]  /*50b0*/  HMMA.16816.F32 R8, R84.reuse, R90, RZ ;  /* 0x0000005a5408723c */ /* 0x040fe200000018ff */
[----:B------:R-:W-:Y:S05]  /*50c0*/  LDSM.16.M88.4 R88, [R248] ;  /* 0x00000000f858783b */ /* 0x000fea0000000200 */
[C---:B----4-:R-:W-:Y:S06]  /*50d0*/  HMMA.16816.F32 R12, R84.reuse, R92, RZ ;  /* 0x0000005c540c723c */ /* 0x050fec00000018ff */
[----:B------:R-:W-:Y:S01]  /*50e0*/  HMMA.16816.F32 R16, R84, R94, RZ ;  /* 0x0000005e5410723c */ /* 0x000fe200000018ff */
[----:B------:R-:W1:Y:S04]  /*50f0*/  LDSM.16.M88.4 R84, [R109] ;  /* 0x000000006d54783b */ /* 0x000e680000000200 */
[----:B------:R-:W4:Y:S01]  /*5100*/  LDSM.16.M88.4 R92, [R248+0x800] ;  /* 0x00080000f85c783b */ /* 0x000f220000000200 */
[C---:B------:R-:W-:Y:S06]  /*5110*/  HMMA.16816.F32 R4, R96.reuse, R100, R4 ;  /* 0x000000646004723c */ /* 0x040fec0000001804 */
[C---:B------:R-:W-:Y:S01]  /*5120*/  HMMA.16816.F32 R8, R96.reuse, R102, R8 ;  /* 0x000000666008723c */ /* 0x040fe20000001808 */
[----:B------:R-:W-:Y:S05]  /*5130*/  LDSM.16.M88.4 R100, [R247] ;  /* 0x00000000f764783b */ /* 0x000fea0000000200 */
[C---:B------:R-:W-:Y:S06]  /*5140*/  HMMA.16816.F32 R12, R96.reuse, R104, R12 ;  /* 0x00000068600c723c */ /* 0x040fec000000180c */
[----:B------:R-:W-:Y:S01]  /*5150*/  HMMA.16816.F32 R16, R96, R106, R16 ;  /* 0x0000006a6010723c */ /* 0x000fe20000001810 */
[----:B------:R-:W4:Y:S04]  /*5160*/  LDSM.16.M88.4 R96, [R108] ;  /* 0x000000006c60783b */ /* 0x000f280000000200 */
[----:B------:R-:W4:Y:S01]  /*5170*/  LDSM.16.M88.4 R104, [R247+0x800] ;  /* 0x00080000f768783b */ /* 0x000f220000000200 */
[C---:B-1----:R-:W-:Y:S06]  /*5180*/  HMMA.16816.F32 R4, R84.reuse, R88, R4 ;  /* 0x000000585404723c */ /* 0x042fec0000001804 */
[C---:B------:R-:W-:Y:S01]  /*5190*/  HMMA.16816.F32 R8, R84.reuse, R90, R8 ;  /* 0x0000005a5408723c */ /* 0x040fe20000001808 */
[----:B------:R-:W-:Y:S05]  /*51a0*/  LDSM.16.M88.4 R88, [R250+UR4+0x1a000] ;  /* 0x01a00004fa58783b */ /* 0x000fea0008000200 */
[C---:B----4-:R-:W-:Y:S06]  /*51b0*/  HMMA.16816.F32 R12, R84.reuse, R92, R12 ;  /* 0x0000005c540c723c */ /* 0x050fec000000180c */
[----:B------:R-:W-:Y:S01]  /*51c0*/  HMMA.16816.F32 R16, R84, R94, R16 ;  /* 0x0000005e5410723c */ /* 0x000fe20000001810 */
[----:B------:R-:W1:Y:S04]  /*51d0*/  LDSM.16.M88.4 R84, [R244+0x2000] ;  /* 0x00200000f454783b */ /* 0x000e680000000200 */
[----:B------:R-:W4:Y:S01]  /*51e0*/  LDSM.16.M88.4 R92, [R250+UR4+0x1a800] ;  /* 0x01a80004fa5c783b */ /* 0x000f220008000200 */
[C---:B------:R-:W-:Y:S06]  /*51f0*/  HMMA.16816.F32 R4, R96.reuse, R100, R4 ;  /* 0x000000646004723c */ /* 0x040fec0000001804 */
[C---:B------:R-:W-:Y:S01]  /*5200*/  HMMA.16816.F32 R8, R96.reuse, R102, R8 ;  /* 0x000000666008723c */ /* 0x040fe20000001808 */
[----:B------:R-:W-:Y:S05]  /*5210*/  LDSM.16.M88.4 R100, [R249+0x2000] ;  /* 0x00200000f964783b */ /* 0x000fea0000000200 */
[C---:B------:R-:W-:Y:S06]  /*5220*/  HMMA.16816.F32 R12, R96.reuse, R104, R12 ;  /* 0x00000068600c723c */ /* 0x040fec000000180c */
[----:B------:R-:W-:Y:S01]  /*5230*/  HMMA.16816.F32 R16, R96, R106, R16 ;  /* 0x0000006a6010723c */ /* 0x000fe20000001810 */
[----:B------:R-:W4:Y:S04]  /*5240*/  LDSM.16.M88.4 R96, [R110+0x2000] ;  /* 0x002000006e60783b */ /* 0x000f280000000200 */
[----:B------:R-:W4:Y:S01]  /*5250*/  LDSM.16.M88.4 R104, [R249+0x2800] ;  /* 0x00280000f968783b */ /* 0x000f220000000200 */
[C---:B-1----:R-:W-:Y:S06]  /*5260*/  HMMA.16816.F32 R4, R84.reuse, R88, R4 ;  /* 0x000000585404723c */ /* 0x042fec0000001804 */
[C---:B------:R-:W-:Y:S01]  /*5270*/  HMMA.16816.F32 R8, R84.reuse, R90, R8 ;  /* 0x0000005a5408723c */ /* 0x040fe20000001808 */
[----:B------:R-:W-:Y:S05]  /*5280*/  LDSM.16.M88.4 R88, [R248+0x2000] ;  /* 0x00200000f858783b */ /* 0x000fea0000000200 */
[C---:B----4-:R-:W-:Y:S06]  /*5290*/  HMMA.16816.F32 R12, R84.reuse, R92, R12 ;  /* 0x0000005c540c723c */ /* 0x050fec000000180c */
[----:B------:R-:W-:Y:S01]  /*52a0*/  HMMA.16816.F32 R16, R84, R94, R16 ;  /* 0x0000005e5410723c */ /* 0x000fe20000001810 */
[----:B------:R-:W1:Y:S04]  /*52b0*/  LDSM.16.M88.4 R84, [R109+0x2000] ;  /* 0x002000006d54783b */ /* 0x000e680000000200 */
[----:B------:R-:W4:Y:S01]  /*52c0*/  LDSM.16.M88.4 R92, [R248+0x2800] ;  /* 0x00280000f85c783b */ /* 0x000f220000000200 */
[C---:B------:R-:W-:Y:S06]  /*52d0*/  HMMA.16816.F32 R4, R96.reuse, R100, R4 ;  /* 0x000000646004723c */ /* 0x040fec0000001804 */
[C---:B------:R-:W-:Y:S01]  /*52e0*/  HMMA.16816.F32 R8, R96.reuse, R102, R8 ;  /* 0x000000666008723c */ /* 0x040fe20000001808 */
[----:B------:R-:W-:Y:S05]  /*52f0*/  LDSM.16.M88.4 R100, [R247+0x2000] ;  /* 0x00200000f764783b */ /* 0x000fea0000000200 */
[C---:B------:R-:W-:Y:S06]  /*5300*/  HMMA.16816.F32 R12, R96.reuse, R104, R12 ;  /* 0x00000068600c723c */ /* 0x040fec000000180c */
        /* <DEDUP_REMOVED lines=9> */
[----:B--2---:R-:W-:Y:S01]  /*53a0*/  IADD3 R112, P0, R111, UR19, RZ ;  /* 0x000000136f707c10 */ /* 0x004fe2000ff1e0ff */
[C---:B------:R-:W-:Y:S01]  /*53b0*/  HMMA.16816.F32 R4, R96.reuse, R100, R4 ;  /* 0x000000646004723c */ /* 0x040fe20000001804 */
[----:B------:R-:W2:Y:S04]  /*53c0*/  LDSM.16.M88.4 R92, [R250+UR4+0x1c800] ;  /* 0x01c80004fa5c783b */ /* 0x000ea80008000200 */
[----:B---3--:R-:W-:Y:S01]  /*53d0*/  IADD3.X R113, R237, UR18, RZ, P0, !PT ;  /* 0x00000012ed717c10 */ /* 0x008fe200087fe4ff */
[C---:B------:R-:W-:Y:S01]  /*53e0*/  HMMA.16816.F32 R8, R96.reuse, R102, R8 ;  /* 0x000000666008723c */ /* 0x040fe20000001808 */
[----:B------:R-:W-:Y:S01]  /*53f0*/  LDSM.16.M88.4 R100, [R249+0x4000] ;  /* 0x00400000f964783b */ /* 0x000fe20000000200 */
[----:B------:R-:W-:Y:S03]  /*5400*/  PLOP3.LUT P0, PT, PT, PT, UP0, 0x80, 0x0 ;  /* 0x000000000000781c */ /* 0x000fe60003f0f008 */
[----:B------:R3:W5:Y:S01]  /*5410*/  LDG.E R117, desc[UR6][R112.64] ;  /* 0x0000000670757981 */ /* 0x000762000c1e1900 */
[C---:B------:R-:W-:Y:S03]  /*5420*/  HMMA.16816.F32 R12, R96.reuse, R104, R12 ;  /* 0x00000068600c723c */ /* 0x040fe6000000180c */
[----:B------:R3:W5:Y:S03]  /*5430*/  LDG.E R116, desc[UR6][R112.64+0x20] ;  /* 0x0000200670747981 */ /* 0x000766000c1e1900 */
[----:B------:R-:W-:Y:S01]  /*5440*/  HMMA.16816.F32 R16, R96, R106, R16 ;  /* 0x0000006a6010723c */ /* 0x000fe20000001810 */
[----:B------:R-:W4:Y:S04]  /*5450*/  LDSM.16.M88.4 R96, [R110+0x4000] ;  /* 0x004000006e60783b */ /* 0x000f280000000200 */
[----:B------:R-:W3:Y:S01]  /*5460*/  LDSM.16.M88.4 R104, [R249+0x4800] ;  /* 0x00480000f968783b */ /* 0x000ee20000000200 */
[C---:B-1----:R-:W-:Y:S06]  /*5470*/  HMMA.16816.F32 R4, R84.reuse, R88, R4 ;  /* 0x000000585404723c */ /* 0x042fec0000001804 */
[C---:B------:R-:W-:Y:S01]  /*5480*/  HMMA.16816.F32 R8, R84.reuse, R90, R8 ;  /* 0x0000005a5408723c */ /* 0x040fe20000001808 */
[----:B------:R-:W-:Y:S05]  /*5490*/  LDSM.16.M88.4 R88, [R248+0x4000] ;  /* 0x00400000f858783b */ /* 0x000fea0000000200 */
[C---:B--2---:R-:W-:Y:S06]  /*54a0*/  HMMA.16816.F32 R12, R84.reuse, R92, R12 ;  /* 0x0000005c540c723c */ /* 0x044fec000000180c */
[----:B------:R-:W-:Y:S01]  /*54b0*/  HMMA.16816.F32 R16, R84, R94, R16 ;  /* 0x0000005e5410723c */ /* 0x000fe20000001810 */
[----:B------:R-:W1:Y:S04]  /*54c0*/  LDSM.16.M88.4 R84, [R109+0x4000] ;  /* 0x004000006d54783b */ /* 0x000e680000000200 */
[----:B------:R-:W2:Y:S01]  /*54d0*/  LDSM.16.M88.4 R92, [R248+0x4800] ;  /* 0x00480000f85c783b */ /* 0x000ea20000000200 */
[C---:B----4-:R-:W-:Y:S06]  /*54e0*/  HMMA.16816.F32 R4, R96.reuse, R100, R4 ;  /* 0x000000646004723c */ /* 0x050fec0000001804 */
[C---:B------:R-:W-:Y:S01]  /*54f0*/  HMMA.16816.F32 R8, R96.reuse, R102, R8 ;  /* 0x000000666008723c */ /* 0x040fe20000001808 */
[----:B------:R-:W-:Y:S05]  /*5500*/  LDSM.16.M88.4 R100, [R247+0x4000] ;  /* 0x00400000f764783b */ /* 0x000fea0000000200 */
[C---:B---3--:R-:W-:Y:S06]  /*5510*/  HMMA.16816.F32 R12, R96.reuse, R104, R12 ;  /* 0x00000068600c723c */ /* 0x048fec000000180c */
[----:B------:R-:W-:Y:S01]  /*5520*/  HMMA.16816.F32 R16, R96, R106, R16 ;  /* 0x0000006a6010723c */ /* 0x000fe20000001810 */
[----:B------:R-:W3:Y:S04]  /*5530*/  LDSM.16.M88.4 R96, [R108+0x4000] ;  /* 0x004000006c60783b */ /* 0x000ee80000000200 */
[----:B------:R-:W4:Y:S01]  /*5540*/  LDSM.16.M88.4 R104, [R247+0x4800] ;  /* 0x00480000f768783b */ /* 0x000f220000000200 */
[C---:B-1----:R-:W-:Y:S06]  /*5550*/  HMMA.16816.F32 R4, R84.reuse, R88, R4 ;  /* 0x000000585404723c */ /* 0x042fec0000001804 */
[C---:B------:R-:W-:Y:S01]  /*5560*/  HMMA.16816.F32 R8, R84.reuse, R90, R8 ;  /* 0x0000005a5408723c */ /* 0x040fe20000001808 */
[----:B------:R-:W-:Y:S05]  /*5570*/  LDSM.16.M88.4 R88, [R250+UR4+0x1e000] ;  /* 0x01e00004fa58783b */ /* 0x000fea0008000200 */
[C---:B--2---:R-:W-:Y:S06]  /*5580*/  HMMA.16816.F32 R12, R84.reuse, R92, R12 ;  /* 0x0000005c540c723c */ /* 0x044fec000000180c */
[----:B------:R-:W-:Y:S01]  /*5590*/  HMMA.16816.F32 R16, R84, R94, R16 ;  /* 0x0000005e5410723c */ /* 0x000fe20000001810 */
[----:B------:R-:W1:Y:S04]  /*55a0*/  LDSM.16.M88.4 R84, [R244+0x6000] ;  /* 0x00600000f454783b */ /* 0x000e680000000200 */
[----:B------:R-:W2:Y:S01]  /*55b0*/  LDSM.16.M88.4 R92, [R250+UR4+0x1e800] ;  /* 0x01e80004fa5c783b */ /* 0x000ea20008000200 */
[C---:B---3--:R-:W-:Y:S06]  /*55c0*/  HMMA.16816.F32 R4, R96.reuse, R100, R4 ;  /* 0x000000646004723c */ /* 0x048fec0000001804 */
[C---:B------:R-:W-:Y:S01]  /*55d0*/  HMMA.16816.F32 R8, R96.reuse, R102, R8 ;  /* 0x000000666008723c */ /* 0x040fe20000001808 */
[----:B------:R-:W-:Y:S05]  /*55e0*/  LDSM.16.M88.4 R100, [R249+0x6000] ;  /* 0x00600000f964783b */ /* 0x000fea0000000200 */
[C---:B----4-:R-:W-:Y:S06]  /*55f0*/  HMMA.16816.F32 R12, R96.reuse, R104, R12 ;  /* 0x00000068600c723c */ /* 0x050fec000000180c */
[----:B------:R-:W-:Y:S01]  /*5600*/  HMMA.16816.F32 R16, R96, R106, R16 ;  /* 0x0000006a6010723c */ /* 0x000fe20000001810 */
[----:B------:R-:W3:Y:S04]  /*5610*/  LDSM.16.M88.4 R96, [R110+0x6000] ;  /* 0x006000006e60783b */ /* 0x000ee80000000200 */
[----:B------:R-:W4:Y:S01]  /*5620*/  LDSM.16.M88.4 R104, [R249+0x6800] ;  /* 0x00680000f968783b */ /* 0x000f220000000200 */
[C---:B-1----:R-:W-:Y:S06]  /*5630*/  HMMA.16816.F32 R4, R84.reuse, R88, R4 ;  /* 0x000000585404723c */ /* 0x042fec0000001804 */
[C---:B------:R-:W-:Y:S01]  /*5640*/  HMMA.16816.F32 R8, R84.reuse, R90, R8 ;  /* 0x0000005a5408723c */ /* 0x040fe20000001808 */
[----:B------:R-:W-:Y:S05]  /*5650*/  LDSM.16.M88.4 R88, [R248+0x6000] ;  /* 0x00600000f858783b */ /* 0x000fea0000000200 */
[C---:B--2---:R-:W-:Y:S06]  /*5660*/  HMMA.16816.F32 R12, R84.reuse, R92, R12 ;  /* 0x0000005c540c723c */ /* 0x044fec000000180c */
[----:B------:R-:W-:Y:S01]  /*5670*/  HMMA.16816.F32 R16, R84, R94, R16 ;  /* 0x0000005e5410723c */ /* 0x000fe20000001810 */
[----:B------:R-:W1:Y:S04]  /*5680*/  LDSM.16.M88.4 R84, [R109+0x6000] ;  /* 0x006000006d54783b */ /* 0x000e680000000200 */
[----:B------:R-:W2:Y:S01]  /*5690*/  LDSM.16.M88.4 R92, [R248+0x6800] ;  /* 0x00680000f85c783b */ /* 0x000ea20000000200 */
        /* <DEDUP_REMOVED lines=8> */
[C---:B------:R-:W-:Y:S06]  /*5720*/  HMMA.16816.F32 R8, R84.reuse, R90, R8 ;  /* 0x0000005a5408723c */ /* 0x040fec0000001808 */
[C---:B--2---:R-:W-:Y:S06]  /*5730*/  HMMA.16816.F32 R12, R84.reuse, R92, R12 ;  /* 0x0000005c540c723c */ /* 0x044fec000000180c */
[----:B------:R-:W-:Y:S06]  /*5740*/  HMMA.16816.F32 R16, R84, R94, R16 ;  /* 0x0000005e5410723c */ /* 0x000fec0000001810 */
[C---:B---3--:R-:W-:Y:S06]  /*5750*/  HMMA.16816.F32 R4, R96.reuse, R100, R4 ;  /* 0x000000646004723c */ /* 0x048fec0000001804 */
[C---:B------:R-:W-:Y:S06]  /*5760*/  HMMA.16816.F32 R8, R96.reuse, R102, R8 ;  /* 0x000000666008723c */ /* 0x040fec0000001808 */
[C---:B----4-:R-:W-:Y:S06]  /*5770*/  HMMA.16816.F32 R12, R96.reuse, R104, R12 ;  /* 0x00000068600c723c */ /* 0x050fec000000180c */
        /* <DEDUP_REMOVED lines=16> */
.L_x_733:
[----:B------:R-:W2:Y:S01]  /*5880*/  LDL R84, [R1+0x4] ;  /* 0x0000040001547983 */ /* 0x000ea20000100800 */
[----:B------:R-:W-:Y:S01]  /*5890*/  UIADD3 UR12, UR8, 0x1, -UR13 ;  /* 0x00000001080c7890 */ /* 0x000fe2000fffe80d */
[----:B------:R-:W-:Y:S01]  /*58a0*/  IMAD.U32 R100, RZ, RZ, UR22 ;  /* 0x00000016ff647e24 */ /* 0x000fe2000f8e00ff */
[----:B------:R-:W-:Y:S01]  /*58b0*/  UIADD3 UR11, -UR9, UR8, -UR13 ;  /* 0x00000008090b7290 */ /* 0x000fe2000fffe90d */
[----:B------:R-:W3:Y:S01]  /*58c0*/  LDL R85, [R1] ;  /* 0x0000000001557983 */ /* 0x000ee20000100800 */
[----:B------:R-:W-:Y:S01]  /*58d0*/  UMOV UR15, UR9 ;  /* 0x00000009000f7c82 */ /* 0x000fe20008000000 */
[----:B---3--:R-:W-:Y:S02]  /*58e0*/  IMAD R100, R100, 0x40, R85 ;  /* 0x0000004064647824 */ /* 0x008fe400078e0255 */
[----:B--2---:R-:W-:Y:S01]  /*58f0*/  VIADD R86, R84, UR10 ;  /* 0x0000000a54567c36 */ /* 0x004fe20008000000 */
[----:B------:R-:W-:Y:S01]  /*5900*/  UIADD3 UR10, UR12, UR26, URZ ;  /* 0x0000001a0c0a7290 */ /* 0x000fe2000fffe03f */
[----:B------:R-:W-:Y:S02]  /*5910*/  VIADD R98, R100, 0x1 ;  /* 0x0000000164627836 */ /* 0x000fe40000000000 */
[----:B------:R-:W-:Y:S01]  /*5920*/  IMAD.U32 R84, RZ, RZ, UR26 ;  /* 0x0000001aff547e24 */ /* 0x000fe2000f8e00ff */
[C---:B------:R-:W-:Y:S01]  /*5930*/  VIADDMNMX R89, R86.reuse, UR11, RZ, !PT ;  /* 0x0000000b56597c46 */ /* 0x040fe2000f8001ff */
[----:B------:R-:W-:Y:S02]  /*5940*/  VIADD R85, R86, 0x8 ;  /* 0x0000000856557836 */ /* 0x000fe40000000000 */
[----:B------:R-:W-:Y:S01]  /*5950*/  IMAD.U32 R87, RZ, RZ, UR10 ;  /* 0x0000000aff577e24 */ /* 0x000fe2000f8e00ff */
[CC--:B------:R-:W-:Y:S01]  /*5960*/  ISETP.GE.AND P1, PT, R100.reuse, R89.reuse, PT ;  /* 0x000000596400720c */ /* 0x0c0fe20003f26270 */
[----:B------:R-:W-:Y:S01]  /*5970*/  VIADD R96, R100, 0x8 ;  /* 0x0000000864607836 */ /* 0x000fe20000000000 */
[----:B------:R-:W-:Y:S01]  /*5980*/  ISETP.GE.AND P0, PT, R98, R89, PT ;  /* 0x000000596200720c */ /* 0x000fe20003f06270 */
[C---:B------:R-:W-:Y:S01]  /*5990*/  VIADD R94, R100.reuse, 0x9 ;  /* 0x00000009645e7836 */ /* 0x040fe20000000000 */
[----:B------:R-:W-:Y:S01]  /*59a0*/  VIADDMNMX R87, R87, R86, UR8, PT ;  /* 0x0000000857577e46 */ /* 0x000fe2000b800156 */
[C---:B------:R-:W-:Y:S01]  /*59b0*/  VIADD R92, R100.reuse, 0x10 ;  /* 0x00000010645c7836 */ /* 0x040fe20000000000 */
[C---:B------:R-:W-:Y:S01]  /*59c0*/  IADD3 R84, R85.reuse, UR12, R84 ;  /* 0x0000000c55547c10 */ /* 0x040fe2000fffe054 */
[C---:B------:R-:W-:Y:S01]  /*59d0*/  VIADD R90, R100.reuse, 0x11 ;  /* 0x00000011645a7836 */ /* 0x040fe20000000000 */
[CC--:B------:R-:W-:Y:S01]  /*59e0*/  ISETP.GE.OR P1, PT, R100.reuse, R87.reuse, !P1 ;  /* 0x000000576400720c */ /* 0x0c0fe20004f26670 */
[----:B------:R-:W-:Y:S01]  /*59f0*/  VIADD R88, R100, 0x18 ;  /* 0x0000001864587836 */ /* 0x000fe20000000000 */
[----:B------:R-:W-:Y:S01]  /*5a00*/  ISETP.GE.OR P0, PT, R98, R87, !P0 ;  /* 0x000000576200720c */ /* 0x000fe20004706670 */
[----:B------:R-:W-:Y:S01]  /*5a10*/  VIADD R86, R100, 0x19 ;  /* 0x0000001964567836 */ /* 0x000fe20000000000 */
[----:B------:R-:W-:Y:S02]  /*5a20*/  VIADDMNMX R85, R85, UR11, RZ, !PT ;  /* 0x0000000b55557c46 */ /* 0x000fe4000f8001ff */
[----:B------:R-:W-:Y:S02]  /*5a30*/  FSEL R4, R4, -INF , !P1 ;  /* 0xff80000004047808 */ /* 0x000fe40004800000 */
        /* <DEDUP_REMOVED lines=44> */
.L_x_734:
[----:B------:R-:W2:Y:S01]  /*5d00*/  LDL R85, [R1+0x5c] ;  /* 0x00005c0001557983 */ /* 0x000ea20000100800 */
[----:B------:R-:W-:Y:S01]  /*5d10*/  LEA R115, R252, UR4, 0x1 ;  /* 0x00000004fc737c11 */ /* 0x000fe2000f8e08ff */
[----:B------:R-:W-:Y:S02]  /*5d20*/  UISETP.GT.AND UP3, UPT, UR5, UR21, UPT ;  /* 0x000000150500728c */ /* 0x000fe4000bf64270 */
[----:B------:R-:W3:Y:S01]  /*5d30*/  LDL R86, [R1+0x60] ;  /* 0x0000600001567983 */ /* 0x000ee20000100800 */
[-C--:B------:R-:W-:Y:S02]  /*5d40*/  IADD3 R114, R242, R115.reuse, RZ ;  /* 0x00000073f2727210 */ /* 0x080fe40007ffe0ff */
[C---:B------:R-:W-:Y:S01]  /*5d50*/  IADD3 R113, R241.reuse, R115, RZ ;  /* 0x00000073f1717210 */ /* 0x040fe20007ffe0ff */
[----:B------:R-:W4:Y:S01]  /*5d60*/  LDL R206, [R1+0x1c] ;  /* 0x00001c0001ce7983 */ /* 0x000f220000100800 */
[----:B------:R-:W-:Y:S03]  /*5d70*/  IADD3 R112, R241, R114, RZ ;  /* 0x00000072f1707210 */ /* 0x000fe60007ffe0ff */
[----:B------:R-:W4:Y:S04]  /*5d80*/  LDL R205, [R1+0x28] ;  /* 0x0000280001cd7983 */ /* 0x000f280000100800 */
[----:B------:R-:W4:Y:S04]  /*5d90*/  LDL R204, [R1+0x20] ;  /* 0x0000200001cc7983 */ /* 0x000f280000100800 */
[----:B------:R-:W4:Y:S04]  /*5da0*/  LDL R201, [R1+0x44] ;  /* 0x0000440001c97983 */ /* 0x000f280000100800 */
[----:B------:R1:W5:Y:S04]  /*5db0*/  LDL.64 R202, [R1+0x10] ;  /* 0x0000100001ca7983 */ /* 0x0003680000100a00 */
[----:B------:R1:W5:Y:S04]  /*5dc0*/  LDL R200, [R1+0x40] ;  /* 0x0000400001c87983 */ /* 0x0003680000100800 */
[----:B------:R1:W5:Y:S04]  /*5dd0*/  LDL R199, [R1+0x3c] ;  /* 0x00003c0001c77983 */ /* 0x0003680000100800 */
[----:B------:R1:W5:Y:S01]  /*5de0*/  LDL R198, [R1+0x38] ;  /* 0x0000380001c67983 */ /* 0x0003620000100800 */
[C---:B--2---:R-:W-:Y:S01]  /*5df0*/  FMUL.FTZ R84, R85.reuse, 1.4426950216293334961 ;  /* 0x3fb8aa3b55547820 */ /* 0x044fe20000410000 */
[----:B------:R-:W-:Y:S01]  /*5e00*/  FSETP.NEU.FTZ.AND P0, PT, R85, -INF , PT ;  /* 0xff8000005500780b */ /* 0x000fe20003f1d000 */
[----:B---3--:R-:W-:Y:S03]  /*5e10*/  FMUL.FTZ R85, R86, 1.4426950216293334961 ;  /* 0x3fb8aa3b56557820 */ /* 0x008fe60000410000 */
[----:B------:R-:W-:Y:S02]  /*5e20*/  FSEL R84, R84, RZ, P0 ;  /* 0x000000ff54547208 */ /* 0x000fe40000000000 */
[----:B------:R-:W-:Y:S03]  /*5e30*/  FSETP.NEU.FTZ.AND P0, PT, R86, -INF , PT ;  /* 0xff8000005600780b */ /* 0x000fe60003f1d000 */
[--C-:B------:R-:W-:Y:S01]  /*5e40*/  FFMA.FTZ R118, R4, UR20, -R84.reuse ;  /* 0x0000001404767c23 */ /* 0x100fe20008010854 */
[----:B------:R-:W-:Y:S01]  /*5e50*/  FSEL R4, R85, RZ, P0 ;  /* 0x000000ff55047208 */ /* 0x000fe20000000000 */
[--C-:B------:R-:W-:Y:S01]  /*5e60*/  FFMA.FTZ R119, R5, UR20, -R84.reuse ;  /* 0x0000001405777c23 */ /* 0x100fe20008010854 */
[--C-:B------:R-:W-:Y:S01]  /*5e70*/  FFMA.FTZ R123, R9, UR20, -R84.reuse ;  /* 0x00000014097b7c23 */ /* 0x100fe20008010854 */
[--C-:B------:R-:W-:Y:S01]  /*5e80*/  FFMA.FTZ R122, R8, UR20, -R84.reuse ;  /* 0x00000014087a7c23 */ /* 0x100fe20008010854 */
[----:B------:R-:W-:Y:S01]  /*5e90*/  FFMA.FTZ R126, R12, UR20, -R84 ;  /* 0x000000140c7e7c23 */ /* 0x000fe20008010854 */
[--C-:B------:R-:W-:Y:S01]  /*5ea0*/  FFMA.FTZ R120, R6, UR20, -R4.reuse ;  /* 0x0000001406787c23 */ /* 0x100fe20008010804 */
[--C-:B------:R-:W-:Y:S01]  /*5eb0*/  FFMA.FTZ R121, R7, UR20, -R4.reuse ;  /* 0x0000001407797c23 */ /* 0x100fe20008010804 */
[----:B------:R-:W-:Y:S01]  /*5ec0*/  MUFU.EX2 R118, R118 ;  /* 0x0000007600767308 */ /* 0x000fe20000000800 */
[--C-:B------:R-:W-:Y:S01]  /*5ed0*/  FFMA.FTZ R124, R10, UR20, -R4.reuse ;  /* 0x000000140a7c7c23 */ /* 0x100fe20008010804 */
[----:B------:R-:W-:Y:S01]  /*5ee0*/  FFMA.FTZ R125, R11, UR20, -R4 ;  /* 0x000000140b7d7c23 */ /* 0x000fe20008010804 */
[----:B------:R-:W-:Y:S01]  /*5ef0*/  FFMA.FTZ R127, R13, UR20, -R84 ;  /* 0x000000140d7f7c23 */ /* 0x000fe20008010854 */
[--C-:B------:R-:W-:Y:S01]  /*5f00*/  FFMA.FTZ R128, R14, UR20, -R4.reuse ;  /* 0x000000140e807c23 */ /* 0x100fe20008010804 */
[----:B------:R-:W-:Y:S01]  /*5f10*/  FFMA.FTZ R129, R15, UR20, -R4 ;  /* 0x000000140f817c23 */ /* 0x000fe20008010804 */
[--C-:B------:R-:W-:Y:S01]  /*5f20*/  FFMA.FTZ R130, R16, UR20, -R84.reuse ;  /* 0x0000001410827c23 */ /* 0x100fe20008010854 */
[----:B------:R-:W-:Y:S03]  /*5f30*/  FFMA.FTZ R84, R17, UR20, -R84 ;  /* 0x0000001411547c23 */ /* 0x000fe60008010854 */
[----:B------:R-:W2:Y:S01]  /*5f40*/  MUFU.EX2 R119, R119 ;  /* 0x0000007700777308 */ /* 0x000ea20000000800 */
[--C-:B------:R-:W-:Y:S01]  /*5f50*/  FFMA.FTZ R196, R18, UR20, -R4.reuse ;  /* 0x0000001412c47c23 */ /* 0x100fe20008010804 */
[----:B------:R-:W-:Y:S01]  /*5f60*/  FFMA.FTZ R4, R19, UR20, -R4 ;  /* 0x0000001413047c23 */ /* 0x000fe20008010804 */
[----:B------:R-:W-:Y:S07]  /*5f70*/  PLOP3.LUT P0, PT, PT, PT, UP3, 0x80, 0x0 ;  /* 0x000000000000781c */ /* 0x000fee0003f0f038 */
[----:B------:R-:W-:Y:S10]  /*5f80*/  MUFU.EX2 R120, R120 ;  /* 0x0000007800787308 */ /* 0x000ff40000000800 */
[----:B------:R-:W3:Y:S01]  /*5f90*/  MUFU.EX2 R121, R121 ;  /* 0x0000007900797308 */ /* 0x000ee20000000800 */
[----:B--2---:R-:W-:Y:S05]  /*5fa0*/  F2FP.F16.F32.PACK_AB R8, R119, R118 ;  /* 0x000000767708723e */ /* 0x004fea00000000ff */
[----:B----4-:R-:W-:Y:S04]  /*5fb0*/  STS [R206+0x2a000], R8 ;  /* 0x02a00008ce007388 */ /* 0x010fe80000000800 */
[----:B------:R-:W-:Y:S10]  /*5fc0*/  MUFU.EX2 R122, R122 ;  /* 0x0000007a007a7308 */ /* 0x000ff40000000800 */
[----:B------:R-:W2:Y:S01]  /*5fd0*/  MUFU.EX2 R123, R123 ;  /* 0x0000007b007b7308 */ /* 0x000ea20000000800 */
[----:B---3--:R-:W-:Y:S05]  /*5fe0*/  F2FP.F16.F32.PACK_AB R7, R121, R120 ;  /* 0x000000787907723e */ /* 0x008fea00000000ff */
[----:B------:R-:W-:Y:S04]  /*5ff0*/  STS [R206+0x2a400], R7 ;  /* 0x02a40007ce007388 */ /* 0x000fe80000000800 */
[----:B------:R-:W-:Y:S10]  /*6000*/  MUFU.EX2 R124, R124 ;  /* 0x0000007c007c7308 */ /* 0x000ff40000000800 */
[----:B------:R-:W3:Y:S01]  /*6010*/  MUFU.EX2 R125, R125 ;  /* 0x0000007d007d7308 */ /* 0x000ee20000000800 */
[----:B--2---:R-:W-:Y:S05]  /*6020*/  F2FP.F16.F32.PACK_AB R6, R123, R122 ;  /* 0x0000007a7b06723e */ /* 0x004fea00000000ff */
[----:B------:R-:W-:Y:S04]  /*6030*/  STS [R205+0x2a000], R6 ;  /* 0x02a00006cd007388 */ /* 0x000fe80000000800 */
        /* <DEDUP_REMOVED lines=15> */
[----:B------:R-:W-:Y:S01]  /*6130*/  STS [R201+0x2a000], R13 ;  /* 0x02a0000dc9007388 */ /* 0x000fe20000000800 */
[----:B---3--:R-:W-:Y:S05]  /*6140*/  F2FP.F16.F32.PACK_AB R12, R197, R196 ;  /* 0x000000c4c50c723e */ /* 0x008fea00000000ff */
[----:B------:R-:W-:Y:S04]  /*6150*/  STS [R201+0x2a400], R12 ;  /* 0x02a4000cc9007388 */ /* 0x000fe80000000800 */
[----:B------:R-:W-:Y:S04]  /*6160*/  LDSM.16.M88.4 R16, [R115+0x10000] ;  /* 0x010000007310783b */ /* 0x000fe80000000200 */
[----:B------:R-:W2:Y:S04]  /*6170*/  LDSM.16.M88.4 R8, [R250+UR4+0x20000] ;  /* 0x02000004fa08783b */ /* 0x000ea80008000200 */
[----:B------:R-:W3:Y:S04]  /*6180*/  LDSM.16.M88.4 R84, [R250+UR4+0x20800] ;  /* 0x02080004fa54783b */ /* 0x000ee80008000200 */
[----:B------:R-:W-:Y:S04]  /*6190*/  LDSM.16.M88.4 R88, [R114+0x10000] ;  /* 0x010000007258783b */ /* 0x000fe80000000200 */
[----:B------:R-:W4:Y:S04]  /*61a0*/  LDSM.16.M88.4 R92, [R249+0x8000] ;  /* 0x00800000f95c783b */ /* 0x000f280000000200 */
[----:B------:R-:W1:Y:S04]  /*61b0*/  LDSM.16.M88.4 R96, [R249+0x8800] ;  /* 0x00880000f960783b */ /* 0x000e680000000200 */
[----:B------:R-:W-:Y:S04]  /*61c0*/  LDSM.16.M88.4 R100, [R113+0x10000] ;  /* 0x010000007164783b */ /* 0x000fe80000000200 */
[----:B------:R-:W1:Y:S04]  /*61d0*/  LDSM.16.M88.4 R104, [R248+0x8000] ;  /* 0x00800000f868783b */ /* 0x000e680000000200 */
[----:B------:R-:W-:Y:S01]  /*61e0*/  LDSM.16.M88.4 R108, [R247+0x8000] ;  /* 0x00800000f76c783b */ /* 0x000fe20000000200 */
[C---:B--2---:R-:W-:Y:S06]  /*61f0*/  HMMA.16816.F32 R4, R16.reuse, R8, RZ ;  /* 0x000000081004723c */ /* 0x044fec00000018ff */
[C---:B------:R-:W-:Y:S06]  /*6200*/  HMMA.16816.F32 R8, R16.reuse, R10, RZ ;  /* 0x0000000a1008723c */ /* 0x040fec00000018ff */
[C---:B---3--:R-:W-:Y:S06]  /*6210*/  HMMA.16816.F32 R12, R16.reuse, R84, RZ ;  /* 0x00000054100c723c */ /* 0x048fec00000018ff */
[----:B------:R-:W-:Y:S01]  /*6220*/  HMMA.16816.F32 R16, R16, R86, RZ ;  /* 0x000000561010723c */ /* 0x000fe200000018ff */
[----:B------:R-:W2:Y:S05]  /*6230*/  LDSM.16.M88.4 R84, [R248+0x8800] ;  /* 0x00880000f854783b */ /* 0x000eaa0000000200 */
[C---:B----4-:R-:W-:Y:S06]  /*6240*/  HMMA.16816.F32 R4, R88.reuse, R92, R4 ;  /* 0x0000005c5804723c */ /* 0x050fec0000001804 */
[C---:B------:R-:W-:Y:S01]  /*6250*/  HMMA.16816.F32 R8, R88.reuse, R94, R8 ;  /* 0x0000005e5808723c */ /* 0x040fe20000001808 */
[----:B------:R-:W3:Y:S05]  /*6260*/  LDSM.16.M88.4 R92, [R112+0x10000] ;  /* 0x01000000705c783b */ /* 0x000eea0000000200 */
[C---:B-1----:R-:W-:Y:S06]  /*6270*/  HMMA.16816.F32 R12, R88.reuse, R96, R12 ;  /* 0x00000060580c723c */ /* 0x042fec000000180c */
[----:B------:R-:W-:Y:S01]  /*6280*/  HMMA.16816.F32 R16, R88, R98, R16 ;  /* 0x000000625810723c */ /* 0x000fe20000001810 */
[----:B------:R-:W1:Y:S04]  /*6290*/  LDSM.16.M88.4 R88, [R247+0x8800] ;  /* 0x00880000f758783b */ /* 0x000e680000000200 */
[----:B------:R-:W-:Y:S01]  /*62a0*/  LDSM.16.M88.4 R96, [R115+0x12000] ;  /* 0x012000007360783b */ /* 0x000fe20000000200 */
[C---:B------:R-:W-:Y:S06]  /*62b0*/  HMMA.16816.F32 R4, R100.reuse, R104, R4 ;  /* 0x000000686404723c */ /* 0x040fec0000001804 */
[C---:B------:R-:W-:Y:S01]  /*62c0*/  HMMA.16816.F32 R8, R100.reuse, R106, R8 ;  /* 0x0000006a6408723c */ /* 0x040fe20000001808 */
[----:B------:R-:W4:Y:S05]  /*62d0*/  LDSM.16.M88.4 R104, [R250+UR4+0x22000] ;  /* 0x02200004fa68783b */ /* 0x000f2a0008000200 */
[C---:B--2---:R-:W-:Y:S06]  /*62e0*/  HMMA.16816.F32 R12, R100.reuse, R84, R12 ;  /* 0x00000054640c723c */ /* 0x044fec000000180c */
[----:B------:R-:W-:Y:S01]  /*62f0*/  HMMA.16816.F32 R16, R100, R86, R16 ;  /* 0x000000566410723c */ /* 0x000fe20000001810 */
[----:B------:R-:W2:Y:S04]  /*6300*/  LDSM.16.M88.4 R84, [R250+UR4+0x22800] ;  /* 0x02280004fa54783b */ /* 0x000ea80008000200 */
[----:B------:R-:W-:Y:S01]  /*6310*/  LDSM.16.M88.4 R100, [R114+0x12000] ;  /* 0x012000007264783b */ /* 0x000fe20000000200 */
[C---:B---3--:R-:W-:Y:S06]  /*6320*/  HMMA.16816.F32 R4, R92.reuse, R108, R4 ;  /* 0x0000006c5c04723c */ /* 0x048fec0000001804 */
[C---:B------:R-:W-:Y:S01]  /*6330*/  HMMA.16816.F32 R8, R92.reuse, R110, R8 ;  /* 0x0000006e5c08723c */ /* 0x040fe20000001808 */
[----:B------:R-:W3:Y:S05]  /*6340*/  LDSM.16.M88.4 R108, [R249+0xa000] ;  /* 0x00a00000f96c783b */ /* 0x000eea0000000200 */
[C---:B-1----:R-:W-:Y:S06]  /*6350*/  HMMA.16816.F32 R12, R92.reuse, R88, R12 ;  /* 0x000000585c0c723c */ /* 0x042fec000000180c */
[----:B------:R-:W-:Y:S01]  /*6360*/  HMMA.16816.F32 R16, R92, R90, R16 ;  /* 0x0000005a5c10723c */ /* 0x000fe20000001810 */
[----:B------:R-:W1:Y:S04]  /*6370*/  LDSM.16.M88.4 R88, [R249+0xa800] ;  /* 0x00a80000f958783b */ /* 0x000e680000000200 */
[----:B------:R-:W-:Y:S01]  /*6380*/  LDSM.16.M88.4 R92, [R113+0x12000] ;  /* 0x01200000715c783b */ /* 0x000fe20000000200 */
[C---:B----4-:R-:W-:Y:S06]  /*6390*/  HMMA.16816.F32 R4, R96.reuse, R104, R4 ;  /* 0x000000686004723c */ /* 0x050fec0000001804 */
[C---:B------:R-:W-:Y:S01]  /*63a0*/  HMMA.16816.F32 R8, R96.reuse, R106, R8 ;  /* 0x0000006a6008723c */ /* 0x040fe20000001808 */
[----:B------:R-:W4:Y:S05]  /*63b0*/  LDSM.16.M88.4 R104, [R248+0xa000] ;  /* 0x00a00000f868783b */ /* 0x000f2a0000000200 */
[C---:B--2---:R-:W-:Y:S06]  /*63c0*/  HMMA.16816.F32 R12, R96.reuse, R84, R12 ;  /* 0x00000054600c723c */ /* 0x044fec000000180c */
[----:B------:R-:W-:Y:S01]  /*63d0*/  HMMA.16816.F32 R16, R96, R86, R16 ;  /* 0x000000566010723c */ /* 0x000fe20000001810 */
[----:B------:R-:W2:Y:S04]  /*63e0*/  LDSM.16.M88.4 R84, [R248+0xa800] ;  /* 0x00a80000f854783b */ /* 0x000ea80000000200 */
        /* <DEDUP_REMOVED lines=62> */
[----:B------:R-:W1:Y:S05]  /*67d0*/  LDSM.16.M88.4 R88, [R247+0xe800] ;  /* 0x00e80000f758783b */ /* 0x000e6a0000000200 */
[C---:B----4-:R-:W-:Y:S06]  /*67e0*/  HMMA.16816.F32 R4, R100.reuse, R104, R4 ;  /* 0x000000686404723c */ /* 0x050fec0000001804 */
[C---:B------:R-:W-:Y:S06]  /*67f0*/  HMMA.16816.F32 R8, R100.reuse, R106, R8 ;  /* 0x0000006a6408723c */ /* 0x040fec0000001808 */
[C---:B--2---:R-:W-:Y:S06]  /*6800*/  HMMA.16816.F32 R12, R100.reuse, R84, R12 ;  /* 0x00000054640c723c */ /* 0x044fec000000180c */
[----:B------:R-:W-:Y:S06]  /*6810*/  HMMA.16816.F32 R16, R100, R86, R16 ;  /* 0x000000566410723c */ /* 0x000fec0000001810 */
[C---:B---3--:R-:W-:Y:S06]  /*6820*/  HMMA.16816.F32 R4, R92.reuse, R108, R4 ;  /* 0x0000006c5c04723c */ /* 0x048fec0000001804 */
[C---:B------:R-:W-:Y:S06]  /*6830*/  HMMA.16816.F32 R8, R92.reuse, R110, R8 ;  /* 0x0000006e5c08723c */ /* 0x040fec0000001808 */
[C---:B-1----:R-:W-:Y:S06]  /*6840*/  HMMA.16816.F32 R12, R92.reuse, R88, R12 ;  /* 0x000000585c0c723c */ /* 0x042fec000000180c */
        /* <DEDUP_REMOVED lines=10> */
[C---:B------:R-:W-:Y:S01]  /*68f0*/  FADD.FTZ R8, -R117.reuse, R9 ;  /* 0x0000000975087221 */ /* 0x040fe20000010100 */
[----:B------:R-:W-:Y:S01]  /*6900*/  FADD.FTZ R9, -R116, R10 ;  /* 0x0000000a74097221 */ /* 0x000fe20000010100 */
[----:B------:R-:W-:Y:S01]  /*6910*/  F2FP.F16.F32.PACK_AB R85, R4, R85 ;  /* 0x000000550455723e */ /* 0x000fe200000000ff */
[----:B------:R-:W-:Y:S01]  /*6920*/  FADD.FTZ R10, -R116, R11 ;  /* 0x0000000b740a7221 */ /* 0x000fe20000010100 */
[----:B------:R-:W-:Y:S01]  /*6930*/  F2FP.F16.F32.PACK_AB R84, R6, R5 ;  /* 0x000000050654723e */ /* 0x000fe200000000ff */
[C---:B------:R-:W-:Y:S01]  /*6940*/  FADD.FTZ R6, -R116.reuse, R15 ;  /* 0x0000000f74067221 */ /* 0x040fe20000010100 */
[C---:B------:R-:W-:Y:S01]  /*6950*/  FADD.FTZ R5, -R117.reuse, R12 ;  /* 0x0000000c75057221 */ /* 0x040fe20000010100 */
[C---:B------:R-:W-:Y:S01]  /*6960*/  FADD.FTZ R4, -R117.reuse, R13 ;  /* 0x0000000d75047221 */ /* 0x040fe20000010100 */
[C---:B------:R-:W-:Y:S01]  /*6970*/  FADD.FTZ R11, -R116.reuse, R14 ;  /* 0x0000000e740b7221 */ /* 0x040fe20000010100 */
[C---:B------:R-:W-:Y:S01]  /*6980*/  FADD.FTZ R15, -R116.reuse, R18 ;  /* 0x00000012740f7221 */ /* 0x040fe20000010100 */
[C---:B------:R-:W-:Y:S01]  /*6990*/  FADD.FTZ R13, -R117.reuse, R16 ;  /* 0x00000010750d7221 */ /* 0x040fe20000010100 */
[----:B------:R-:W-:Y:S01]  /*69a0*/  FADD.FTZ R12, -R117, R17 ;  /* 0x00000011750c7221 */ /* 0x000fe20000010100 */
[----:B------:R-:W-:Y:S01]  /*69b0*/  FADD.FTZ R116, -R116, R19 ;  /* 0x0000001374747221 */ /* 0x000fe20000010100 */
[----:B------:R-:W-:Y:S01]  /*69c0*/  FMUL.FTZ R7, R122, R7 ;  /* 0x000000077a077220 */ /* 0x000fe20000410000 */
[----:B------:R-:W-:Y:S01]  /*69d0*/  FMUL.FTZ R8, R123, R8 ;  /* 0x000000087b087220 */ /* 0x000fe20000410000 */
[----:B------:R-:W-:Y:S01]  /*69e0*/  FMUL.FTZ R9, R124, R9 ;  /* 0x000000097c097220 */ /* 0x000fe20000410000 */
[----:B------:R-:W-:Y:S01]  /*69f0*/  FMUL.FTZ R10, R125, R10 ;  /* 0x0000000a7d0a7220 */ /* 0x000fe20000410000 */
[----:B------:R-:W-:Y:S01]  /*6a00*/  FMUL.FTZ R5, R126, R5 ;  /* 0x000000057e057220 */ /* 0x000fe20000410000 */
[----:B------:R-:W-:Y:S01]  /*6a10*/  FMUL.FTZ R4, R127, R4 ;  /* 0x000000047f047220 */ /* 0x000fe20000410000 */
[----:B------:R-:W-:Y:S01]  /*6a20*/  F2FP.F16.F32.PACK_AB R16, R8, R7 ;  /* 0x000000070810723e */ /* 0x000fe200000000ff */
[----:B------:R-:W-:Y:S01]  /*6a30*/  FMUL.FTZ R11, R128, R11 ;  /* 0x0000000b800b7220 */ /* 0x000fe20000410000 */
[----:B------:R-:W-:Y:S01]  /*6a40*/  F2FP.F16.F32.PACK_AB R86, R10, R9 ;  /* 0x000000090a56723e */ /* 0x000fe200000000ff */
[----:B------:R-:W-:Y:S01]  /*6a50*/  FMUL.FTZ R6, R129, R6 ;  /* 0x0000000681067220 */ /* 0x000fe20000410000 */
[----:B------:R-:W-:Y:S01]  /*6a60*/  F2FP.F16.F32.PACK_AB R88, R4, R5 ;  /* 0x000000050458723e */ /* 0x000fe200000000ff */
[----:B------:R-:W-:Y:S01]  /*6a70*/  FMUL.FTZ R13, R130, R13 ;  /* 0x0000000d820d7220 */ /* 0x000fe20000410000 */
[----:B------:R-:W-:Y:S01]  /*6a80*/  FMUL.FTZ R12, R131, R12 ;  /* 0x0000000c830c7220 */ /* 0x000fe20000410000 */
[----:B------:R-:W-:Y:S01]  /*6a90*/  FMUL.FTZ R15, R196, R15 ;  /* 0x0000000fc40f7220 */ /* 0x000fe20000410000 */
[----:B------:R-:W-:Y:S01]  /*6aa0*/  F2FP.F16.F32.PACK_AB R92, R6, R11 ;  /* 0x0000000b065c723e */ /* 0x000fe200000000ff */
[----:B------:R-:W-:Y:S02]  /*6ab0*/  FMUL.FTZ R116, R197, R116 ;  /* 0x00000074c5747220 */ /* 0x000fe40000410000 */
[----:B------:R-:W-:Y:S03]  /*6ac0*/  F2FP.F16.F32.PACK_AB R100, R12, R13 ;  /* 0x0000000d0c64723e */ /* 0x000fe600000000ff */
[----:B------:R-:W-:Y:S01]  /*6ad0*/  F2FP.F16.F32.PACK_AB R104, R116, R15 ;  /* 0x0000000f7468723e */ /* 0x000fe200000000ff */
[----:B------:R-:W-:Y:S06]  /*6ae0*/  @!P0 BRA `(.L_x_735) ;  /* 0x0000000400948947 */ /* 0x000fec0003800000 */
[----:B------:R-:W2:Y:S01]  /*6af0*/  LDL.LU R210, [R1+0x4c] ;  /* 0x00004c0001d27983 */ /* 0x000ea20000300800 */
[----:B------:R-:W1:Y:S01]  /*6b00*/  LDC R5, c[0x0][0x240] ;  /* 0x00009000ff057b82 */ /* 0x000e620000000800 */
[----:B------:R-:W-:Y:S01]  /*6b10*/  ISETP.GE.AND P6, PT, R202, UR24, PT ;  /* 0x00000018ca007c0c */ /* 0x000fe2000bfc6270 */
[----:B------:R-:W-:Y:S01]  /*6b20*/  ULOP3.LUT UR9, UR5, 0x1, URZ, 0xc0, !UPT ;  /* 0x0000000105097892 */ /* 0x000fe2000f8ec03f */
[----:B------:R-:W3:Y:S01]  /*6b30*/  LDL.LU R209, [R1+0x48] ;  /* 0x0000480001d17983 */ /* 0x000ee20000300800 */
[----:B------:R-:W-:Y:S02]  /*6b40*/  ISETP.GE.AND P5, PT, R200, UR24, PT ;  /* 0x00000018c8007c0c */ /* 0x000fe4000bfa6270 */
[----:B------:R-:W-:Y:S01]  /*6b50*/  ISETP.GE.AND P4, PT, R199, UR24, PT ;  /* 0x00000018c7007c0c */ /* 0x000fe2000bf86270 */
[----:B------:R-:W4:Y:S01]  /*6b60*/  LDL.LU R208, [R1+0x64] ;  /* 0x0000640001d07983 */ /* 0x000f220000300800 */
[----:B------:R-:W5:Y:S01]  /*6b70*/  LDC R4, c[0x0][0x244] ;  /* 0x00009100ff047b82 */ /* 0x000f620000000800 */
[----:B------:R-:W-:Y:S01]  /*6b80*/  ISETP.GE.AND P3, PT, R198, UR24, PT ;  /* 0x00000018c6007c0c */ /* 0x000fe2000bf66270 */
[----:B------:R-:W-:Y:S01]  /*6b90*/  UISETP.NE.U32.AND UP0, UPT, UR9, 0x1, UPT ;  /* 0x000000010900788c */ /* 0x000fe2000bf05070 */
[----:B------:R-:W5:Y:S03]  /*6ba0*/  LDL.LU R207, [R1+0x58] ;  /* 0x0000580001cf7983 */ /* 0x000f660000300800 */
[----:B------:R-:W-:Y:S06]  /*6bb0*/  USEL UR9, UR59, 0x8000, !UP0 ;  /* 0x000080003b097887 */ /* 0x000fec000c000000 */
[----:B------:R-:W-:Y:S02]  /*6bc0*/  VIADD R244, R244, UR9 ;  /* 0x00000009f4f47c36 */ /* 0x000fe40008000000 */
[----:B-----5:R-:W-:Y:S02]  /*6bd0*/  VIADD R207, R207, UR9 ;  /* 0x00000009cfcf7c36 */ /* 0x020fe40008000000 */
[----:B----4-:R-:W-:Y:S02]  /*6be0*/  VIADD R208, R208, UR9 ;  /* 0x00000009d0d07c36 */ /* 0x010fe40008000000 */
[C---:B-1----:R-:W-:Y:S02]  /*6bf0*/  IMAD.U32 R6, R5.reuse, -0x40, RZ ;  /* 0xffffffc005067824 */ /* 0x042fe400078e00ff */
[----:B--2---:R-:W-:Y:S01]  /*6c00*/  IMAD.MOV.U32 R8, RZ, RZ, R210 ;  /* 0x000000ffff087224 */ /* 0x004fe200078e00d2 */
[----:B------:R1:W-:Y:S01]  /*6c10*/  @P6 STS [R208], RZ ;  /* 0x000000ffd0006388 */ /* 0x0003e20000000800 */
[----:B---3--:R-:W-:Y:S01]  /*6c20*/  IMAD.MOV.U32 R9, RZ, RZ, R209 ;  /* 0x000000ffff097224 */ /* 0x008fe200078e00d1 */
[----:B------:R-:W-:Y:S02]  /*6c30*/  SHF.R.S32.HI R7, RZ, 0x1f, R6 ;  /* 0x0000001fff077819 */ /* 0x000fe40000011406 */
[----:B------:R1:W-:Y:S01]  /*6c40*/  @P6 STS [R208+0x4], RZ ;  /* 0x000004ffd0006388 */ /* 0x0003e20000000800 */
[C---:B------:R-:W-:Y:S03]  /*6c50*/  LEA R8, P1, R6.reuse, R8, 0x1 ;  /* 0x0000000806087211 */ /* 0x040fe600078208ff */
[----:B------:R1:W-:Y:S01]  /*6c60*/  @P6 STS [R208+0x8], RZ ;  /* 0x000008ffd0006388 */ /* 0x0003e20000000800 */
[----:B------:R-:W-:Y:S02]  /*6c70*/  LEA.HI.X.SX32 R9, R6, R9, 0x1, P1 ;  /* 0x0000000906097211 */ /* 0x000fe400008f0eff */
[C---:B------:R-:W-:Y:S01]  /*6c80*/  @!P6 LEA R10, P1, R5.reuse, R8, 0x6 ;  /* 0x00000008050ae211 */ /* 0x040fe200078230ff */
[----:B------:R1:W-:Y:S01]  /*6c90*/  @P6 STS [R208+0xc], RZ ;  /* 0x00000cffd0006388 */ /* 0x0003e20000000800 */
[C---:B------:R-:W-:Y:S02]  /*6ca0*/  LEA R6, P2, R5.reuse, R6, 0x5 ;  /* 0x0000000605067211 */ /* 0x040fe400078428ff */
[C-C-:B------:R-:W-:Y:S01]  /*6cb0*/  @!P6 LEA.HI.X R11, R5.reuse, R9, R4.reuse, 0x6, P1 ;  /* 0x00000009050be211 */ /* 0x140fe200008f3404 */
[----:B------:R-:W-:Y:S01]  /*6cc0*/  @!PT LDS RZ, [RZ] ;  /* 0x00000000fffff984 */ /* 0x000fe20000000800 */
[----:B------:R-:W-:Y:S01]  /*6cd0*/  @!PT LDS RZ, [RZ] ;  /* 0x00000000fffff984 */ /* 0x000fe20000000800 */
[----:B------:R-:W-:Y:S01]  /*6ce0*/  @!PT LDS RZ, [RZ] ;  /* 0x00000000fffff984 */ /* 0x000fe20000000800 */
[----:B------:R1:W-:Y:S01]  /*6cf0*/  @!P6 LDGSTS.E.BYPASS.LTC128B.128 [R207], desc[UR6][R8.64] ;  /* 0x0000000008cfefae */ /* 0x0003e2000b901d46 */
[CC--:B------:R-:W-:Y:S02]  /*6d00*/  @!P5 LEA R12, P1, R6.reuse, R210.reuse, 0x1 ;  /* 0x000000d2060cd211 */ /* 0x0c0fe400078208ff */
[----:B------:R-:W-:Y:S01]  /*6d10*/  LEA.HI.X R7, R5, R7, R4, 0x5, P2 ;  /* 0x0000000705077211 */ /* 0x000fe200010f2c04 */
[----:B------:R1:W-:Y:S01]  /*6d20*/  @P5 STS [R208+0x2000], RZ ;  /* 0x002000ffd0005388 */ /* 0x0003e20000000800 */
[CC--:B------:R-:W-:Y:S02]  /*6d30*/  @!P4 LEA R4, P2, R6.reuse, R210.reuse, 0x1 ;  /* 0x000000d20604c211 */ /* 0x0c0fe400078408ff */
[CCC-:B------:R-:W-:Y:S01]  /*6d40*/  @!P5 LEA.HI.X R13, R6.reuse, R209.reuse, R7.reuse, 0x1, P1 ;  /* 0x000000d1060dd211 */ /* 0x1c0fe200008f0c07 */
[----:B------:R1:W-:Y:S01]  /*6d50*/  @P5 STS [R208+0x2004], RZ ;  /* 0x002004ffd0005388 */ /* 0x0003e20000000800 */
[CCC-:B------:R-:W-:Y:S02]  /*6d60*/  @!P4 LEA.HI.X R5, R6.reuse, R209.reuse, R7.reuse, 0x1, P2 ;  /* 0x000000d10605c211 */ /* 0x1c0fe400010f0c07 */
[C---:B------:R-:W-:Y:S01]  /*6d70*/  @!P3 LEA R14, P1, R6.reuse, R210, 0x1 ;  /* 0x000000d2060eb211 */ /* 0x040fe200078208ff */
[----:B------:R1:W-:Y:S03]  /*6d80*/  @P5 STS [R208+0x2008], RZ ;  /* 0x002008ffd0005388 */ /* 0x0003e60000000800 */
[----:B------:R-:W-:Y:S01]  /*6d90*/  @!P3 LEA.HI.X R15, R6, R209, R7, 0x1, P1 ;  /* 0x000000d1060fb211 */ /* 0x000fe200008f0c07 */
        /* <DEDUP_REMOVED lines=47> */
[----:B------:R1:W-:Y:S04]  /*7090*/  STL [R1+0x64], R208 ;  /* 0x000064d001007387 */ /* 0x0003e80000100800 */
[----:B------:R1:W-:Y:S04]  /*70a0*/  @P3 STS [R208+0x7008], RZ ;  /* 0x007008ffd0003388 */ /* 0x0003e80000000800 */
[----:B------:R1:W-:Y:S04]  /*70b0*/  STL [R1+0x58], R207 ;  /* 0x000058cf01007387 */ /* 0x0003e80000100800 */
[----:B------:R1:W-:Y:S04]  /*70c0*/  @P3 STS [R208+0x700c], RZ ;  /* 0x00700cffd0003388 */ /* 0x0003e80000000800 */
[----:B------:R-:W-:Y:S01]  /*70d0*/  @!PT LDS RZ, [RZ] ;  /* 0x00000000fffff984 */ /* 0x000fe20000000800 */
[----:B------:R-:W-:Y:S01]  /*70e0*/  @!PT LDS RZ, [RZ] ;  /* 0x00000000fffff984 */ /* 0x000fe20000000800 */
[----:B------:R-:W-:Y:S01]  /*70f0*/  @!PT LDS RZ, [RZ] ;  /* 0x00000000fffff984 */ /* 0x000fe20000000800 */
[----:B------:R1:W-:Y:S04]  /*7100*/  @!P3 LDGSTS.E.BYPASS.LTC128B.128 [R207+0x7000], desc[UR6][R14.64+0x180] ;  /* 0x070001800ecfbfae */ /* 0x0003e8000b901d46 */
[----:B------:R1:W-:Y:S04]  /*7110*/  STL [R1+0x4c], R8 ;  /* 0x00004c0801007387 */ /* 0x0003e80000100800 */
[----:B------:R-:W0:Y:S04]  /*7120*/  LDGDEPBAR ;  /* 0x00000000000079af */ /* 0x000e280000000000 */
[----:B------:R1:W-:Y:S02]  /*7130*/  STL [R1+0x48], R9 ;  /* 0x0000480901007387 */ /* 0x0003e40000100800 */
.L_x_735:
[----:B------:R-:W-:Y:S01]  /*7140*/  STS [R206+0x28000], R85 ;  /* 0x02800055ce007388 */ /* 0x000fe20000000800 */
[----:B------:R-:W-:Y:S03]  /*7150*/  LEA R116, R251, UR4, 0x1 ;  /* 0x00000004fb747c11 */ /* 0x000fe6000f8e08ff */
[----:B------:R-:W-:Y:S04]  /*7160*/  STS [R206+0x28400], R84 ;  /* 0x02840054ce007388 */ /* 0x000fe80000000800 */
[----:B------:R-:W-:Y:S04]  /*7170*/  STS [R205+0x28000], R16 ;  /* 0x02800010cd007388 */ /* 0x000fe80000000800 */
[----:B------:R-:W-:Y:S04]  /*7180*/  STS [R205+0x28400], R86 ;  /* 0x02840056cd007388 */ /* 0x000fe80000000800 */
[----:B------:R-:W-:Y:S04]  /*7190*/  STS [R204+0x28000], R88 ;  /* 0x02800058cc007388 */ /* 0x000fe80000000800 */
[----:B------:R-:W-:Y:S04]  /*71a0*/  STS [R204+0x28400], R92 ;  /* 0x0284005ccc007388 */ /* 0x000fe80000000800 */
[----:B------:R-:W-:Y:S04]  /*71b0*/  STS [R201+0x28000], R100 ;  /* 0x02800064c9007388 */ /* 0x000fe80000000800 */
[----:B------:R-:W-:Y:S01]  /*71c0*/  STS [R201+0x28400], R104 ;  /* 0x02840068c9007388 */ /* 0x000fe20000000800 */
[----:B------:R-:W-:Y:S06]  /*71d0*/  BAR.SYNC.DEFER_BLOCKING 0x0 ;  /* 0x0000000000007b1d */ /* 0x000fec0000010000 */
[----:B-1----:R-:W-:Y:S04]  /*71e0*/  LDSM.16.MT88.4 R4, [R246+0x2a000] ;  /* 0x02a00000f604783b */ /* 0x002fe80000004200 */
[----:B------:R-:W1:Y:S04]  /*71f0*/  LDSM.16.MT88.4 R8, [R116+0x10000] ;  /* 0x010000007408783b */ /* 0x000e680000004200 */
[----:B------:R-:W2:Y:S04]  /*7200*/  LDSM.16.MT88.4 R12, [R0+0x2a000] ;  /* 0x02a00000000c783b */ /* 0x000ea80000004200 */
[----:B------:R-:W3:Y:S04]  /*7210*/  LDSM.16.MT88.4 R16, [R116+0x12000] ;  /* 0x012000007410783b */ /* 0x000ee80000004200 */
[----:B------:R-:W4:Y:S04]  /*7220*/  LDL.LU.64 R118, [R1+0x68] ;  /* 0x0000680001767983 */ /* 0x000f280000300a00 */
[----:B------:R-:W5:Y:S04]  /*7230*/  LDSM.16.MT88.4 R84, [R116+0x14000] ;  /* 0x014000007454783b */ /* 0x000f680000004200 */
[----:B------:R-:W5:Y:S04]  /*7240*/  LDSM.16.MT88.4 R88, [R116+0x16000] ;  /* 0x016000007458783b */ /* 0x000f680000004200 */
[----:B------:R-:W-:Y:S04]  /*7250*/  LDSM.16.MT88.4 R92, [R246+0x2a800] ;  /* 0x02a80000f65c783b */ /* 0x000fe80000004200 */
[----:B------:R-:W5:Y:S04]  /*7260*/  LDSM.16.MT88.4 R96, [R116+0x10800] ;  /* 0x010800007460783b */ /* 0x000f680000004200 */
[----:B------:R-:W5:Y:S04]  /*7270*/  LDSM.16.MT88.4 R100, [R0+0x2a800] ;  /* 0x02a800000064783b */ /* 0x000f680000004200 */
[----:B------:R-:W-:Y:S01]  /*7280*/  LDSM.16.MT88.4 R104, [R116+0x17000] ;  /* 0x017000007468783b */ /* 0x000fe20000004200 */
[-C--:B-1----:R-:W-:Y:S03]  /*7290*/  HMMA.16816.F32 R20, R4, R8.reuse, R20 ;  /* 0x000000080414723c */ /* 0x082fe60000001814 */
[----:B------:R-:W-:Y:S04]  /*72a0*/  LDSM.16.MT88.4 R108, [R116+0x15800] ;  /* 0x01580000746c783b */ /* 0x000fe80000004200 */
[----:B------:R-:W-:Y:S01]  /*72b0*/  LDSM.16.MT88.4 R112, [R116+0x17800] ;  /* 0x017800007470783b */ /* 0x000fe20000004200 */
        /* <DEDUP_REMOVED lines=9> */
[-C--:B-----5:R-:W-:Y:S06]  /*7350*/  HMMA.16816.F32 R52, R4, R84.reuse, R52 ;  /* 0x000000540434723c */ /* 0x0a0fec0000001834 */
        /* <DEDUP_REMOVED lines=9> */
[----:B------:R-:W5:Y:S04]  /*73f0*/  LDSM.16.MT88.4 R4, [R246+0x2b000] ;  /* 0x02b00000f604783b */ /* 0x000f680000004200 */
[----:B------:R-:W5:Y:S01]  /*7400*/  LDSM.16.MT88.4 R88, [R0+0x2b000] ;  /* 0x02b000000058783b */ /* 0x000f620000004200 */
        /* <DEDUP_REMOVED lines=22> */
[-C--:B-----5:R-:W-:Y:S01]  /*7570*/  HMMA.16816.F32 R20, R4, R12.reuse, R20 ;  /* 0x0000000c0414723c */ /* 0x0a0fe20000001814 */
[----:B------:R-:W-:Y:S05]  /*7580*/  BAR.SYNC.DEFER_BLOCKING 0x0 ;  /* 0x0000000000007b1d */ /* 0x000fea0000010000 */
        /* <DEDUP_REMOVED lines=17> */
[-C--:B------:R-:W-:Y:S01]  /*76a0*/  HMMA.16816.F32 R28, R92, R86.reuse, R28 ;  /* 0x000000565c1c723c */ /* 0x080fe2000000181c */
[----:B------:R-:W1:Y:S05]  /*76b0*/  LDC R4, c[0x0][0x270] ;  /* 0x00009c00ff047b82 */ /* 0x000e6a0000000800 */
[C---:B------:R-:W-:Y:S06]  /*76c0*/  HMMA.16816.F32 R32, R16.reuse, R86, R32 ;  /* 0x000000561020723c */ /* 0x040fec0000001820 */
[-C--:B------:R-:W-:Y:S06]  /*76d0*/  HMMA.16816.F32 R36, R16, R100.reuse, R36 ;  /* 0x000000641024723c */ /* 0x080fec0000001824 */
[C---:B------:R-:W-:Y:S06]  /*76e0*/  HMMA.16816.F32 R40, R92.reuse, R100, R40 ;  /* 0x000000645c28723c */ /* 0x040fec0000001828 */
[-C--:B------:R-:W-:Y:S05]  /*76f0*/  HMMA.16816.F32 R44, R92, R102.reuse, R44 ;  /* 0x000000665c2c723c */ /* 0x080fea000000182c */
[----:B-1----:R-:W-:Y:S01]  /*7700*/  IMAD R117, R4, UR27, RZ ;  /* 0x0000001b04757c24 */ /* 0x002fe2000f8e02ff */
[C---:B------:R-:W-:Y:S05]  /*7710*/  HMMA.16816.F32 R48, R16.reuse, R102, R48 ;  /* 0x000000661030723c */ /* 0x040fea0000001830 */
[----:B------:R-:W-:Y:S01]  /*7720*/  IMAD.U32 R5, R117, -0x40, RZ ;  /* 0xffffffc075057824 */ /* 0x000fe200078e00ff */
[-C--:B------:R-:W-:Y:S05]  /*7730*/  HMMA.16816.F32 R52, R16, R108.reuse, R52 ;  /* 0x0000006c1034723c */ /* 0x080fea0000001834 */
[C---:B----4-:R-:W-:Y:S01]  /*7740*/  LEA R4, P1, R5.reuse, R118, 0x2 ;  /* 0x0000007605047211 */ /* 0x050fe200078210ff */
[C---:B------:R-:W-:Y:S05]  /*7750*/  HMMA.16816.F32 R56, R92.reuse, R108, R56 ;  /* 0x0000006c5c38723c */ /* 0x040fea0000001838 */
[----:B------:R-:W-:Y:S01]  /*7760*/  LEA.HI.X.SX32 R5, R5, R119, 0x2, P1 ;  /* 0x0000007705057211 */ /* 0x000fe200008f16ff */
[-C--:B------:R-:W-:Y:S04]  /*7770*/  HMMA.16816.F32 R60, R92, R110.reuse, R60 ;  /* 0x0000006e5c3c723c */ /* 0x080fe8000000183c */
[----:B------:R1:W-:Y:S02]  /*7780*/  STL.64 [R1+0x68], R4 ;  /* 0x0000680401007387 */ /* 0x0003e40000100a00 */
[C---:B------:R-:W-:Y:S06]  /*7790*/  HMMA.16816.F32 R64, R16.reuse, R110, R64 ;  /* 0x0000006e1040723c */ /* 0x040fec0000001840 */
[-C--:B------:R-:W-:Y:S06]  /*77a0*/  HMMA.16816.F32 R68, R16, R112.reuse, R68 ;  /* 0x000000701044723c */ /* 0x080fec0000001844 */
[C---:B------:R-:W-:Y:S06]  /*77b0*/  HMMA.16816.F32 R72, R92.reuse, R112, R72 ;  /* 0x000000705c48723c */ /* 0x040fec0000001848 */
[-C--:B------:R-:W-:Y:S06]  /*77c0*/  HMMA.16816.F32 R76, R92, R114.reuse, R76 ;  /* 0x000000725c4c723c */ /* 0x080fec000000184c */
[----:B------:R-:W-:Y:S01]  /*77d0*/  HMMA.16816.F32 R80, R16, R114, R80 ;  /* 0x000000721050723c */ /* 0x000fe20000001850 */
[----:B------:R-:W-:Y:S11]  /*77e0*/  @!UPT UIADD3 URZ, URZ, URZ, URZ ;  /* 0x0000003f3f3ff290 */ /* 0x000ff6000fffe03f */
[----:B------:R-:W-:Y:S01]  /*77f0*/  @!UPT UIADD3 URZ, URZ, URZ, URZ ;  /* 0x0000003f3f3ff290 */ /* 0x000fe2000fffe03f */
[----:B-1----:R-:W-:Y:S11]  /*7800*/  @!P0 BRA `(.L_x_736) ;  /* 0x0000000400108947 */ /* 0x002ff60003800000 */
[----:B------:R-:W2:Y:S01]  /*7810*/  LDL.LU R119, [R1+0x54] ;  /* 0x0000540001777983 */ /* 0x000ea20000300800 */
[----:B------:R-:W1:Y:S01]  /*7820*/  LDC R5, c[0x0][0x420] ;  /* 0x00010800ff057b82 */ /* 0x000e620000000800 */
[----:B------:R-:W-:Y:S02]  /*7830*/  ISETP.GE.AND P6, PT, R202, UR24, PT ;  /* 0x00000018ca007c0c */ /* 0x000fe4000bfc6270 */
[----:B------:R-:W3:Y:S01]  /*7840*/  LDL.LU R118, [R1+0x50] ;  /* 0x0000500001767983 */ /* 0x000ee20000300800 */
[----:B------:R-:W-:Y:S02]  /*7850*/  ISETP.GE.AND P5, PT, R200, UR24, PT ;  /* 0x00000018c8007c0c */ /* 0x000fe4000bfa6270 */
[----:B------:R-:W-:Y:S01]  /*7860*/  ISETP.GE.AND P4, PT, R199, UR24, PT ;  /* 0x00000018c7007c0c */ /* 0x000fe2000bf86270 */
[----:B------:R-:W4:Y:S01]  /*7870*/  LDL R117, [R1+0x34] ;  /* 0x0000340001757983 */ /* 0x000f220000100800 */
[----:B------:R-:W5:Y:S01]  /*7880*/  LDC R4, c[0x0][0x424] ;  /* 0x00010900ff047b82 */ /* 0x000f620000000800 */
[----:B------:R-:W-:Y:S05]  /*7890*/  ISETP.GE.AND P3, PT, R198, UR24, PT ;  /* 0x00000018c6007c0c */ /* 0x000fea000bf66270 */
[----:B----4-:R4:W-:Y:S01]  /*78a0*/  @P6 STS.128 [R117+0x10000], RZ ;  /* 0x010000ff75006388 */ /* 0x0109e20000000c00 */
[C---:B-1----:R-:W-:Y:S02]  /*78b0*/  IMAD.U32 R6, R5.reuse, -0x40, RZ ;  /* 0xffffffc005067824 */ /* 0x042fe400078e00ff */
[----:B--2---:R-:W-:Y:S02]  /*78c0*/  IMAD.MOV.U32 R8, RZ, RZ, R119 ;  /* 0x000000ffff087224 */ /* 0x004fe400078e0077 */
[----:B---3--:R-:W-:Y:S01]  /*78d0*/  IMAD.MOV.U32 R9, RZ, RZ, R118 ;  /* 0x000000ffff097224 */ /* 0x008fe200078e0076 */
[----:B------:R-:W-:Y:S02]  /*78e0*/  SHF.R.S32.HI R7, RZ, 0x1f, R6 ;  /* 0x0000001fff077819 */ /* 0x000fe40000011406 */
[C---:B------:R-:W-:Y:S04]  /*78f0*/  LEA R8, P1, R6.reuse, R8, 0x1 ;  /* 0x0000000806087211 */ /* 0x040fe800078208ff */
[----:B------:R-:W-:Y:S02]  /*7900*/  LEA.HI.X.SX32 R9, R6, R9, 0x1, P1 ;  /* 0x0000000906097211 */ /* 0x000fe400008f0eff */
[C---:B------:R-:W-:Y:S02]  /*7910*/  @!P6 LEA R10, P2, R5.reuse, R8, 0x6 ;  /* 0x00000008050ae211 */ /* 0x040fe400078430ff */
[C---:B------:R-:W-:Y:S01]  /*7920*/  LEA R6, P1, R5.reuse, R6, 0x5 ;  /* 0x0000000605067211 */ /* 0x040fe200078228ff */
[----:B------:R-:W-:Y:S01]  /*7930*/  @!PT LDS RZ, [RZ] ;  /* 0x00000000fffff984 */ /* 0x000fe20000000800 */
[----:B------:R-:W-:Y:S01]  /*7940*/  @!PT LDS RZ, [RZ] ;  /* 0x00000000fffff984 */ /* 0x000fe20000000800 */
[----:B------:R-:W-:Y:S01]  /*7950*/  @!PT LDS RZ, [RZ] ;  /* 0x00000000fffff984 */ /* 0x000fe20000000800 */
[----:B------:R4:W-:Y:S01]  /*7960*/  @!P6 LDGSTS.E.BYPASS.LTC128B.128 [R117+0x10000], desc[UR6][R8.64] ;  /* 0x100000000875efae */ /* 0x0009e2000b901d46 */
[C-C-:B-----5:R-:W-:Y:S02]  /*7970*/  @!P6 LEA.HI.X R11, R5.reuse, R9, R4.reuse, 0x6, P2 ;  /* 0x00000009050be211 */ /* 0x160fe400010f3404 */
[----:B------:R-:W-:Y:S01]  /*7980*/  LEA.HI.X R7, R5, R7, R4, 0x5, P1 ;  /* 0x0000000705077211 */ /* 0x000fe200008f2c04 */
[----:B------:R4:W-:Y:S01]  /*7990*/  @P5 STS.128 [R117+0x12000], RZ ;  /* 0x012000ff75005388 */ /* 0x0009e20000000c00 */
[CC--:B------:R-:W-:Y:S02]  /*79a0*/  @!P5 LEA R12, P1, R6.reuse, R119.reuse, 0x1 ;  /* 0x00000077060cd211 */ /* 0x0c0fe400078208ff */
        /* <DEDUP_REMOVED lines=8> */
[C---:B------:R-:W-:Y:S03]  /*7a30*/  @!P3 LEA R14, P1, R6.reuse, R119, 0x1 ;  /* 0x00000077060eb211 */ /* 0x040fe600078208ff */
[----:B------:R-:W-:Y:S01]  /*7a40*/  @!PT LDS RZ, [RZ] ;  /* 0x00000000fffff984 */ /* 0x000fe20000000800 */
[----:B------:R-:W-:Y:S01]  /*7a50*/  @!PT LDS RZ, [RZ] ;  /* 0x00000000fffff984 */ /* 0x000fe20000000800 */
[----:B------:R-:W-:Y:S01]  /*7a60*/  @!PT LDS RZ, [RZ] ;  /* 0x00000000fffff984 */ /* 0x000fe20000000800 */
[----:B------:R4:W-:Y:S01]  /*7a70*/  @!P4 LDGSTS.E.BYPASS.LTC128B.128 [R117+0x14000], desc[UR6][R8.64+0x100] ;  /* 0x140001000875cfae */ /* 0x0009e2000b901d46 */
[----:B------:R-:W-:Y:S03]  /*7a80*/  @!P3 LEA.HI.X R15, R6, R118, R7, 0x1, P1 ;  /* 0x00000076060fb211 */ /* 0x000fe600008f0c07 */
        /* <DEDUP_REMOVED lines=25> */
[----:B------:R4:W-:Y:S04]  /*7c20*/  STL [R1+0x54], R8 ;  /* 0x0000540801007387 */ /* 0x0009e80000100800 */
[----:B------:R-:W0:Y:S04]  /*7c30*/  LDGDEPBAR ;  /* 0x00000000000079af */ /* 0x000e280000000000 */
[----:B------:R4:W-:Y:S02]  /*7c40*/  STL [R1+0x50], R9 ;  /* 0x0000500901007387 */ /* 0x0009e40000100800 */
.L_x_736:
[----:B------:R-:W-:Y:S01]  /*7c50*/  LEA R236, R251, UR4, 0x1 ;  /* 0x00000004fbec7c11 */ /* 0x000fe2000f8e08ff */
[----:B------:R-:W-:Y:S01]  /*7c60*/  LDSM.16.M88.4 R128, [R245] ;  /* 0x00000000f580783b */ /* 0x000fe20000000200 */
[----:B------:R-:W-:Y:S02]  /*7c70*/  ULOP3.LUT UR9, UR5, 0x1, URZ, 0xc0, !UPT ;  /* 0x0000000105097892 */ /* 0x000fe4000f8ec03f */
[----:B------:R-:W-:Y:S01]  /*7c80*/  UISETP.GT.AND UP2, UPT, UR5, UR21, UPT ;  /* 0x000000150500728c */ /* 0x000fe2000bf44270 */
[----:B------:R-:W4:Y:S01]  /*7c90*/  LDSM.16.MT88.4 R16, [R236+0x18000] ;  /* 0x01800000ec10783b */ /* 0x000f220000004200 */
[----:B------:R-:W-:Y:S02]  /*7ca0*/  UISETP.NE.U32.AND UP0, UPT, UR9, 0x1, UPT ;  /* 0x000000010900788c */ /* 0x000fe4000bf05070 */
[----:B------:R-:W-:Y:S01]  /*7cb0*/  @UP3 UIADD3 UR10, UP1, UR17, -0x100, URZ ;  /* 0xffffff00110a3890 */ /* 0x000fe2000ff3e03f */
[----:B------:R-:W1:Y:S01]  /*7cc0*/  LDSM.16.M88.4 R124, [R245+0x1000] ;  /* 0x00100000f57c783b */ /* 0x000e620000000200 */
[----:B------:R-:W-:Y:S02]  /*7cd0*/  UIADD3 UR5, UR5, -0x1, URZ ;  /* 0xffffffff05057890 */ /* 0x000fe4000fffe03f */
[----:B------:R-:W-:Y:S01]  /*7ce0*/  @UP3 UIADD3.X UR9, UR16, -0x1, URZ, UP1, !UPT ;  /* 0xffffffff10093890 */ /* 0x000fe20008ffe43f */
[----:B------:R-:W2:Y:S04]  /*7cf0*/  LDSM.16.MT88.4 R96, [R236+0x1a000] ;  /* 0x01a00000ec60783b */ /* 0x000ea80000004200 */
[----:B------:R-:W3:Y:S04]  /*7d00*/  LDSM.16.MT88.4 R112, [R236+0x1c000] ;  /* 0x01c00000ec70783b */ /* 0x000ee80000004200 */
[----:B------:R-:W5:Y:S04]  /*7d10*/  LDSM.16.MT88.4 R196, [R236+0x1e000] ;  /* 0x01e00000ecc4783b */ /* 0x000f680000004200 */
[----:B------:R-:W-:Y:S04]  /*7d20*/  LDSM.16.M88.4 R200, [R240] ;  /* 0x00000000f0c8783b */ /* 0x000fe80000000200 */
[----:B------:R-:W5:Y:S04]  /*7d30*/  LDSM.16.MT88.4 R204, [R236+0x18800] ;  /* 0x01880000eccc783b */ /* 0x000f680000004200 */
[----:B------:R-:W5:Y:S04]  /*7d40*/  LDSM.16.M88.4 R208, [R240+0x1000] ;  /* 0x00100000f0d0783b */ /* 0x000f680000000200 */
[----:B------:R-:W5:Y:S04]  /*7d50*/  LDSM.16.MT88.4 R212, [R236+0x1a800] ;  /* 0x01a80000ecd4783b */ /* 0x000f680000004200 */
[----:B------:R-:W5:Y:S01]  /*7d60*/  LDSM.16.MT88.4 R216, [R236+0x1c800] ;  /* 0x01c80000ecd8783b */ /* 0x000f620000004200 */
[-C--:B----4-:R-:W-:Y:S03]  /*7d70*/  HMMA.16816.F32 R4, R128, R16.reuse, RZ ;  /* 0x000000108004723c */ /* 0x090fe600000018ff */
[----:B------:R-:W4:Y:S04]  /*7d80*/  LDSM.16.MT88.4 R220, [R236+0x1e800] ;  /* 0x01e80000ecdc783b */ /* 0x000f280000004200 */
[----:B------:R-:W-:Y:S01]  /*7d90*/  LDSM.16.M88.4 R224, [R2] ;  /* 0x0000000002e0783b */ /* 0x000fe20000000200 */
[C---:B-1----:R-:W-:Y:S03]  /*7da0*/  HMMA.16816.F32 R8, R124.reuse, R16, RZ ;  /* 0x000000107c08723c */ /* 0x042fe600000018ff */
[----:B------:R-:W1:Y:S03]  /*7db0*/  LDSM.16.MT88.4 R228, [R236+0x19000] ;  /* 0x01900000ece4783b */ /* 0x000e660000004200 */
[-C--:B------:R-:W-:Y:S01]  /*7dc0*/  HMMA.16816.F32 R12, R124, R18.reuse, RZ ;  /* 0x000000127c0c723c */ /* 0x080fe200000018ff */
[----:B------:R-:W1:Y:S05]  /*7dd0*/  LDSM.16.M88.4 R232, [R2+0x1000] ;  /* 0x0010000002e8783b */ /* 0x000e6a0000000200 */
[C---:B------:R-:W-:Y:S06]  /*7de0*/  HMMA.16816.F32 R16, R128.reuse, R18, RZ ;  /* 0x000000128010723c */ /* 0x040fec00000018ff */
[-C--:B--2---:R-:W-:Y:S06]  /*7df0*/  HMMA.16816.F32 R84, R128, R96.reuse, RZ ;  /* 0x000000608054723c */ /* 0x084fec00000018ff */
[C---:B------:R-:W-:Y:S06]  /*7e00*/  HMMA.16816.F32 R88, R124.reuse, R96, RZ ;  /* 0x000000607c58723c */ /* 0x040fec00000018ff */
[-C--:B------:R-:W-:Y:S06]  /*7e10*/  HMMA.16816.F32 R92, R124, R98.reuse, RZ ;  /* 0x000000627c5c723c */ /* 0x080fec00000018ff */
[C---:B------:R-:W-:Y:S06]  /*7e20*/  HMMA.16816.F32 R96, R128.reuse, R98, RZ ;  /* 0x000000628060723c */ /* 0x040fec00000018ff */
[-C--:B---3--:R-:W-:Y:S06]  /*7e30*/  HMMA.16816.F32 R100, R128, R112.reuse, RZ ;  /* 0x000000708064723c */ /* 0x088fec00000018ff */
[C---:B------:R-:W-:Y:S06]  /*7e40*/  HMMA.16816.F32 R104, R124.reuse, R112, RZ ;  /* 0x000000707c68723c */ /* 0x040fec00000018ff */
[-C--:B------:R-:W-:Y:S06]  /*7e50*/  HMMA.16816.F32 R108, R124, R114.reuse, RZ ;  /* 0x000000727c6c723c */ /* 0x080fec00000018ff */
[C---:B------:R-:W-:Y:S06]  /*7e60*/  HMMA.16816.F32 R112, R128.reuse, R114, RZ ;  /* 0x000000728070723c */ /* 0x040fec00000018ff */
[-C--:B-----5:R-:W-:Y:S06]  /*7e70*/  HMMA.16816.F32 R116, R128, R196.reuse, RZ ;  /* 0x000000c48074723c */ /* 0x0a0fec00000018ff */
[C---:B------:R-:W-:Y:S06]  /*7e80*/  HMMA.16816.F32 R120, R124.reuse, R196, RZ ;  /* 0x000000c47c78723c */ /* 0x040fec00000018ff */
[-C--:B------:R-:W-:Y:S06]  /*7e90*/  HMMA.16816.F32 R124, R124, R198.reuse, RZ ;  /* 0x000000c67c7c723c */ /* 0x080fec00000018ff */
[----:B------:R-:W-:Y:S01]  /*7ea0*/  HMMA.16816.F32 R128, R128, R198, RZ ;  /* 0x000000c68080723c */ /* 0x000fe200000018ff */
        /* <DEDUP_REMOVED lines=15> */
[----:B------:R-:W-:Y:S05]  /*7fa0*/  LDSM.16.M88.4 R216, [R3+0x1000] ;  /* 0x0010000003d8783b */ /* 0x000fea0000000200 */
[-C--:B----4-:R-:W-:Y:S06]  /*7fb0*/  HMMA.16816.F32 R116, R200, R220.reuse, R116 ;  /* 0x000000dcc874723c */ /* 0x090fec0000001874 */
[C---:B------:R-:W-:Y:S06]  /*7fc0*/  HMMA.16816.F32 R120, R208.reuse, R220, R120 ;  /* 0x000000dcd078723c */ /* 0x040fec0000001878 */
[-C--:B------:R-:W-:Y:S01]  /*7fd0*/  HMMA.16816.F32 R124, R208, R222.reuse, R124 ;  /* 0x000000ded07c723c */ /* 0x080fe2000000187c */
[----:B------:R-:W4:Y:S05]  /*7fe0*/  LDSM.16.MT88.4 R208, [R236+0x1f000] ;  /* 0x01f00000ecd0783b */ /* 0x000f2a0000004200 */
[----:B------:R-:W-:Y:S01]  /*7ff0*/  HMMA.16816.F32 R128, R200, R222, R128 ;  /* 0x000000dec880723c */ /* 0x000fe20000001880 */
[----:B------:R-:W5:Y:S04]  /*8000*/  LDSM.16.M88.4 R200, [R3] ;  /* 0x0000000003c8783b */ /* 0x000f680000000200 */
[----:B------:R-:W5:Y:S01]  /*8010*/  LDSM.16.MT88.4 R220, [R236+0x1b800] ;  /* 0x01b80000ecdc783b */ /* 0x000f620000004200 */
[-C--:B-1----:R-:W-:Y:S06]  /*8020*/  HMMA.16816.F32 R4, R224, R228.reuse, R4 ;  /* 0x000000e4e004723c */ /* 0x082fec0000001804 */
[C---:B------:R-:W-:Y:S06]  /*8030*/  HMMA.16816.F32 R8, R232.reuse, R228, R8 ;  /* 0x000000e4e808723c */ /* 0x040fec0000001808 */
[-C--:B------:R-:W-:Y:S06]  /*8040*/  HMMA.16816.F32 R12, R232, R230.reuse, R12 ;  /* 0x000000e6e80c723c */ /* 0x080fec000000180c */
[C---:B------:R-:W-:Y:S01]  /*8050*/  HMMA.16816.F32 R16, R224.reuse, R230, R16 ;  /* 0x000000e6e010723c */ /* 0x040fe20000001810 */
[----:B------:R-:W1:Y:S05]  /*8060*/  LDSM.16.MT88.4 R228, [R236+0x1d800] ;  /* 0x01d80000ece4783b */ /* 0x000e6a0000004200 */
[-C--:B--2---:R-:W-:Y:S06]  /*8070*/  HMMA.16816.F32 R84, R224, R196.reuse, R84 ;  /* 0x000000c4e054723c */ /* 0x084fec0000001854 */
[C---:B------:R-:W-:Y:S01]  /*8080*/  HMMA.16816.F32 R88, R232.reuse, R196, R88 ;  /* 0x000000c4e858723c */ /* 0x040fe20000001858 */
[----:B------:R-:W2:Y:S05]  /*8090*/  LDL R197, [R1+0x60] ;  /* 0x0000600001c57983 */ /* 0x000eaa0000100800 */
[-C--:B------:R-:W-:Y:S05]  /*80a0*/  HMMA.16816.F32 R92, R232, R198.reuse, R92 ;  /* 0x000000c6e85c723c */ /* 0x080fea000000185c */
[----:B------:R-:W-:Y:S01]  /*80b0*/  IMAD.MOV.U32 R196, RZ, RZ, R237 ;  /* 0x000000ffffc47224 */ /* 0x000fe200078e00ed */
[C---:B------:R-:W-:Y:S01]  /*80c0*/  HMMA.16816.F32 R96, R224.reuse, R198, R96 ;  /* 0x000000c6e060723c */ /* 0x040fe20000001860 */
[----:B------:R-:W2:Y:S04]  /*80d0*/  LDL R199, [R1+0x30] ;  /* 0x0000300001c77983 */ /* 0x000ea80000100800 */
[----:B------:R-:W1:Y:S01]  /*80e0*/  LDSM.16.MT88.4 R236, [R236+0x1f800] ;  /* 0x01f80000ecec783b */ /* 0x000e620000004200 */
[-C--:B---3--:R-:W-:Y:S06]  /*80f0*/  HMMA.16816.F32 R100, R224, R204.reuse, R100 ;  /* 0x000000cce064723c */ /* 0x088fec0000001864 */
[C---:B------:R-:W-:Y:S01]  /*8100*/  HMMA.16816.F32 R104, R232.reuse, R204, R104 ;  /* 0x000000cce868723c */ /* 0x040fe20000001868 */
[----:B------:R-:W3:Y:S05]  /*8110*/  LDL R205, [R1+0x5c] ;  /* 0x00005c0001cd7983 */ /* 0x000eea0000100800 */
[-C--:B------:R-:W-:Y:S06]  /*8120*/  HMMA.16816.F32 R108, R232, R206.reuse, R108 ;  /* 0x000000cee86c723c */ /* 0x080fec000000186c */
[C---:B------:R-:W-:Y:S06]  /*8130*/  HMMA.16816.F32 R112, R224.reuse, R206, R112 ;  /* 0x000000cee070723c */ /* 0x040fec0000001870 */
[-C--:B----4-:R-:W-:Y:S06]  /*8140*/  HMMA.16816.F32 R116, R224, R208.reuse, R116 ;  /* 0x000000d0e074723c */ /* 0x090fec0000001874 */
[C---:B------:R-:W-:Y:S06]  /*8150*/  HMMA.16816.F32 R120, R232.reuse, R208, R120 ;  /* 0x000000d0e878723c */ /* 0x040fec0000001878 */
[-C--:B------:R-:W-:Y:S01]  /*8160*/  HMMA.16816.F32 R124, R232, R210.reuse, R124 ;  /* 0x000000d2e87c723c */ /* 0x080fe2000000187c */
[----:B------:R-:W4:Y:S01]  /*8170*/  LDL.64 R234, [R1+0x68] ;  /* 0x0000680001ea7983 */ /* 0x000f220000100a00 */
[----:B------:R-:W1:Y:S04]  /*8180*/  LDC R233, c[0x0][0x270] ;  /* 0x00009c00ffe97b82 */ /* 0x000e680000000800 */
[----:B------:R-:W-:Y:S06]  /*8190*/  HMMA.16816.F32 R128, R224, R210, R128 ;  /* 0x000000d2e080723c */ /* 0x000fec0000001880 */
[-C--:B-----5:R-:W-:Y:S06]  /*81a0*/  HMMA.16816.F32 R4, R200, R212.reuse, R4 ;  /* 0x000000d4c804723c */ /* 0x0a0fec0000001804 */
[C---:B------:R-:W-:Y:S06]  /*81b0*/  HMMA.16816.F32 R8, R216.reuse, R212, R8 ;  /* 0x000000d4d808723c */ /* 0x040fec0000001808 */
[-C--:B------:R-:W-:Y:S05]  /*81c0*/  HMMA.16816.F32 R12, R216, R214.reuse, R12 ;  /* 0x000000d6d80c723c */ /* 0x080fea000000180c */
[----:B-1----:R-:W-:Y:S01]  /*81d0*/  IMAD R233, R233, UR27, RZ ;  /* 0x0000001be9e97c24 */ /* 0x002fe2000f8e02ff */
        /* <DEDUP_REMOVED lines=13> */
[C---:B------:R-:W-:Y:S04]  /*82b0*/  IMAD R200, R233.reuse, 0x18, RZ ;  /* 0x00000018e9c87824 */ /* 0x040fe800078e02ff */
[----:B------:R-:W-:Y:S01]  /*82c0*/  IMAD.SHL.U32 R201, R233, 0x20, RZ ;  /* 0x00000020e9c97824 */ /* 0x000fe200078e00ff */
[----:B--2---:R-:W-:Y:S01]  /*82d0*/  @P0 IADD3 R198, P1, R199, UR17, RZ ;  /* 0x00000011c7c60c10 */ /* 0x004fe2000ff3e0ff */
[----:B------:R-:W-:Y:S03]  /*82e0*/  @UP3 UMOV UR17, UR10 ;  /* 0x0000000a00113c82 */ /* 0x000fe60008000000 */
[----:B------:R-:W-:Y:S01]  /*82f0*/  @P0 IADD3.X R199, R196, UR16, RZ, P1, !PT ;  /* 0x00000010c4c70c10 */ /* 0x000fe20008ffe4ff */
[C---:B------:R-:W-:Y:S01]  /*8300*/  IMAD.SHL.U32 R196, R233.reuse, 0x8, RZ ;  /* 0x00000008e9c47824 */ /* 0x040fe200078e00ff */
[----:B------:R-:W-:Y:S03]  /*8310*/  @UP3 UMOV UR16, UR9 ;  /* 0x0000000900103c82 */ /* 0x000fe60008000000 */
[----:B------:R-:W2:Y:S04]  /*8320*/  @P0 LDG.E R197, desc[UR6][R198.64+-0xe0] ;  /* 0xffff2006c6c50981 */ /* 0x000ea8000c1e1900 */
[----:B---3--:R1:W3:Y:S02]  /*8330*/  @P0 LDG.E R205, desc[UR6][R198.64+-0x100] ;  /* 0xffff0006c6cd0981 */ /* 0x0082e4000c1e1900 */
[C---:B-1----:R-:W-:Y:S02]  /*8340*/  IMAD R198, R233.reuse, 0x28, RZ ;  /* 0x00000028e9c67824 */ /* 0x042fe400078e02ff */
[C---:B------:R-:W-:Y:S01]  /*8350*/  IMAD R199, R233.reuse, 0x30, RZ ;  /* 0x00000030e9c77824 */ /* 0x040fe200078e02ff */
[----:B----4-:R1:W-:Y:S02]  /*8360*/  REDG.E.ADD.F32.FTZ.RN.STRONG.GPU desc[UR6][R234.64], R4 ;  /* 0x00000004ea0079a6 */ /* 0x0103e4000c10f386 */
[C---:B-1----:R-:W-:Y:S02]  /*8370*/  IMAD R4, R233.reuse, 0x38, RZ ;  /* 0x00000038e9047824 */ /* 0x042fe400078e02ff */
[----:B--2---:R1:W-:Y:S04]  /*8380*/  @P0 STL [R1+0x60], R197 ;  /* 0x000060c501000387 */ /* 0x0043e80000100800 */
[----:B---3--:R2:W-:Y:S01]  /*8390*/  @P0 STL [R1+0x5c], R205 ;  /* 0x00005ccd01000387 */ /* 0x0085e20000100800 */
[CC--:B------:R-:W-:Y:S01]  /*83a0*/  LEA R204, P0, R196.reuse, R234.reuse, 0x2 ;  /* 0x000000eac4cc7211 */ /* 0x0c0fe200078010ff */
[----:B-1----:R-:W-:Y:S03]  /*83b0*/  IMAD.SHL.U32 R197, R233, 0x10, RZ ;  /* 0x00000010e9c57824 */ /* 0x002fe600078e00ff */
[-C--:B--2---:R-:W-:Y:S02]  /*83c0*/  LEA.HI.X.SX32 R205, R196, R235.reuse, 0x2, P0 ;  /* 0x000000ebc4cd7211 */ /* 0x084fe400000f16ff */
[CC--:B------:R-:W-:Y:S02]  /*83d0*/  LEA R206, P1, R197.reuse, R234.reuse, 0x2 ;  /* 0x000000eac5ce7211 */ /* 0x0c0fe400078210ff */
[CC--:B------:R-:W-:Y:S01]  /*83e0*/  LEA R202, P0, R200.reuse, R234.reuse, 0x2 ;  /* 0x000000eac8ca7211 */ /* 0x0c0fe200078010ff */
[----:B------:R1:W-:Y:S01]  /*83f0*/  REDG.E.ADD.F32.FTZ.RN.STRONG.GPU desc[UR6][R204.64], R5 ;  /* 0x00000005cc0079a6 */ /* 0x0003e2000c10f386 */
[-C--:B------:R-:W-:Y:S02]  /*8400*/  LEA.HI.X.SX32 R207, R197, R235.reuse, 0x2, P1 ;  /* 0x000000ebc5cf7211 */ /* 0x080fe400008f16ff */
[-C--:B------:R-:W-:Y:S02]  /*8410*/  LEA.HI.X.SX32 R203, R200, R235.reuse, 0x2, P0 ;  /* 0x000000ebc8cb7211 */ /* 0x080fe400000f16ff */
[CC--:B------:R-:W-:Y:S01]  /*8420*/  LEA R208, P1, R201.reuse, R234.reuse, 0x2 ;  /* 0x000000eac9d07211 */ /* 0x0c0fe200078210ff */
[----:B------:R-:W-:Y:S01]  /*8430*/  REDG.E.ADD.F32.FTZ.RN.STRONG.GPU desc[UR6][R206.64], R6 ;  /* 0x00000006ce0079a6 */ /* 0x000fe2000c10f386 */
[CC--:B------:R-:W-:Y:S02]  /*8440*/  LEA R200, P0, R198.reuse, R234.reuse, 0x2 ;  /* 0x000000eac6c87211 */ /* 0x0c0fe400078010ff */
[-C--:B------:R-:W-:Y:S01]  /*8450*/  LEA.HI.X.SX32 R209, R201, R235.reuse, 0x2, P1 ;  /* 0x000000ebc9d17211 */ /* 0x080fe200008f16ff */
[----:B------:R2:W-:Y:S01]  /*8460*/  REDG.E.ADD.F32.FTZ.RN.STRONG.GPU desc[UR6][R202.64], R7 ;  /* 0x00000007ca0079a6 */ /* 0x0005e2000c10f386 */
[-C--:B------:R-:W-:Y:S02]  /*8470*/  LEA.HI.X.SX32 R201, R198, R235.reuse, 0x2, P0 ;  /* 0x000000ebc6c97211 */ /* 0x080fe400000f16ff */
[CC--:B------:R-:W-:Y:S01]  /*8480*/  LEA R210, P1, R199.reuse, R234.reuse, 0x2 ;  /* 0x000000eac7d27211 */ /* 0x0c0fe200078210ff */
[----:B------:R-:W-:Y:S01]  /*8490*/  REDG.E.ADD.F32.FTZ.RN.STRONG.GPU desc[UR6][R208.64], R8 ;  /* 0x00000008d00079a6 */ /* 0x000fe2000c10f386 */
[CC--:B------:R-:W-:Y:S02]  /*84a0*/  LEA R198, P0, R4.reuse, R234.reuse, 0x2 ;  /* 0x000000ea04c67211 */ /* 0x0c0fe400078010ff */
[-C--:B------:R-:W-:Y:S01]  /*84b0*/  LEA.HI.X.SX32 R211, R199, R235.reuse, 0x2, P1 ;  /* 0x000000ebc7d37211 */ /* 0x080fe200008f16ff */
[----:B------:R3:W-:Y:S01]  /*84c0*/  REDG.E.ADD.F32.FTZ.RN.STRONG.GPU desc[UR6][R200.64], R9 ;  /* 0x00000009c80079a6 */ /* 0x0007e2000c10f386 */
[-C--:B------:R-:W-:Y:S03]  /*84d0*/  LEA.HI.X.SX32 R199, R4, R235.reuse, 0x2, P0 ;  /* 0x000000eb04c77211 */ /* 0x080fe600000f16ff */
[----:B------:R-:W-:Y:S04]  /*84e0*/  REDG.E.ADD.F32.FTZ.RN.STRONG.GPU desc[UR6][R210.64], R10 ;  /* 0x0000000ad20079a6 */ /* 0x000fe8000c10f386 */
[----:B------:R-:W-:Y:S01]  /*84f0*/  REDG.E.ADD.F32.FTZ.RN.STRONG.GPU desc[UR6][R198.64], R11 ;  /* 0x0000000bc60079a6 */ /* 0x000fe2000c10f386 */
[----:B-1----:R-:W-:Y:S03]  /*8500*/  VIADD R5, R197, 0x20 ;  /* 0x00000020c5057836 */ /* 0x002fe60000000000 */
[----:B------:R-:W-:Y:S04]  /*8510*/  REDG.E.ADD.F32.FTZ.RN.STRONG.GPU desc[UR6][R234.64+0x80], R16 ;  /* 0x00008010ea0079a6 */ /* 0x000fe8000c10f386 */
[----:B------:R1:W-:Y:S01]  /*8520*/  REDG.E.ADD.F32.FTZ.RN.STRONG.GPU desc[UR6][R204.64+0x80], R17 ;  /* 0x00008011cc0079a6 */ /* 0x0003e2000c10f386 */
[CC--:B--2---:R-:W-:Y:S01]  /*8530*/  LEA R202, P0, R5.reuse, R234.reuse, 0x2 ;  /* 0x000000ea05ca7211 */ /* 0x0c4fe200078010ff */
[C---:B------:R-:W-:Y:S03]  /*8540*/  IMAD.IADD R7, R196.reuse, 0x1, R5 ;  /* 0x00000001c4077824 */ /* 0x040fe600078e0205 */
[-C--:B------:R-:W-:Y:S01]  /*8550*/  LEA.HI.X.SX32 R203, R5, R235.reuse, 0x2, P0 ;  /* 0x000000eb05cb7211 */ /* 0x080fe200000f16ff */
[C---:B------:R-:W-:Y:S01]  /*8560*/  IMAD.IADD R5, R196.reuse, 0x1, R7 ;  /* 0x00000001c4057824 */ /* 0x040fe200078e0207 */
[CC--:B------:R-:W-:Y:S03]  /*8570*/  LEA R206, P0, R7.reuse, R234.reuse, 0x2 ;  /* 0x000000ea07ce7211 */ /* 0x0c0fe600078010ff */
[----:B------:R2:W-:Y:S01]  /*8580*/  REDG.E.ADD.F32.FTZ.RN.STRONG.GPU desc[UR6][R202.64], R18 ;  /* 0x00000012ca0079a6 */ /* 0x0005e2000c10f386 */
[-C--:B------:R-:W-:Y:S01]  /*8590*/  LEA.HI.X.SX32 R207, R7, R235.reuse, 0x2, P0 ;  /* 0x000000eb07cf7211 */ /* 0x080fe200000f16ff */
[C---:B------:R-:W-:Y:S01]  /*85a0*/  IMAD.IADD R7, R196.reuse, 0x1, R5 ;  /* 0x00000001c4077824 */ /* 0x040fe200078e0205 */
[-C--:B---3--:R-:W-:Y:S03]  /*85b0*/  LEA R200, P1, R5, R234.reuse, 0x2 ;  /* 0x000000ea05c87211 */ /* 0x088fe600078210ff */
[----:B------:R3:W-:Y:S01]  /*85c0*/  REDG.E.ADD.F32.FTZ.RN.STRONG.GPU desc[UR6][R206.64], R19 ;  /* 0x00000013ce0079a6 */ /* 0x0007e2000c10f386 */
[-C--:B------:R-:W-:Y:S01]  /*85d0*/  LEA R6, P0, R7, R234.reuse, 0x2 ;  /* 0x000000ea07067211 */ /* 0x080fe200078010ff */
[C---:B------:R-:W-:Y:S01]  /*85e0*/  IMAD.IADD R9, R196.reuse, 0x1, R7 ;  /* 0x00000001c4097824 */ /* 0x040fe200078e0207 */
[-C--:B------:R-:W-:Y:S01]  /*85f0*/  LEA.HI.X.SX32 R201, R5, R235.reuse, 0x2, P1 ;  /* 0x000000eb05c97211 */ /* 0x080fe200008f16ff */
[----:B------:R-:W-:Y:S01]  /*8600*/  VIADD R5, R197, 0x40 ;  /* 0x00000040c5057836 */ /* 0x000fe20000000000 */
[-C--:B------:R-:W-:Y:S01]  /*8610*/  LEA.HI.X.SX32 R7, R7, R235.reuse, 0x2, P0 ;  /* 0x000000eb07077211 */ /* 0x080fe200000f16ff */
[C---:B------:R-:W-:Y:S01]  /*8620*/  IMAD.IADD R4, R196.reuse, 0x1, R9 ;  /* 0x00000001c4047824 */ /* 0x040fe200078e0209 */
[CC--:B------:R-:W-:Y:S01]  /*8630*/  LEA R8, P0, R9.reuse, R234.reuse, 0x2 ;  /* 0x000000ea09087211 */ /* 0x0c0fe200078010ff */
[----:B------:R4:W-:Y:S01]  /*8640*/  REDG.E.ADD.F32.FTZ.RN.STRONG.GPU desc[UR6][R200.64], R12 ;  /* 0x0000000cc80079a6 */ /* 0x0009e2000c10f386 */
[----:B-1----:R-:W-:Y:S02]  /*8650*/  IMAD.IADD R17, R196, 0x1, R5 ;  /* 0x00000001c4117824 */ /* 0x002fe400078e0205 */
[-C--:B------:R-:W-:Y:S01]  /*8660*/  LEA.HI.X.SX32 R9, R9, R235.reuse, 0x2, P0 ;  /* 0x000000eb09097211 */ /* 0x080fe200000f16ff */
[----:B------:R1:W-:Y:S01]  /*8670*/  REDG.E.ADD.F32.FTZ.RN.STRONG.GPU desc[UR6][R6.64], R13 ;  /* 0x0000000d060079a6 */ /* 0x0003e2000c10f386 */
[CC--:B------:R-:W-:Y:S03]  /*8680*/  LEA R10, P0, R4.reuse, R234.reuse, 0x2 ;  /* 0x000000ea040a7211 */ /* 0x0c0fe600078010ff */
[----:B------:R5:W-:Y:S01]  /*8690*/  REDG.E.ADD.F32.FTZ.RN.STRONG.GPU desc[UR6][R8.64], R14 ;  /* 0x0000000e080079a6 */ /* 0x000be2000c10f386 */
[-C--:B------:R-:W-:Y:S02]  /*86a0*/  LEA.HI.X.SX32 R11, R4, R235.reuse, 0x2, P0 ;  /* 0x000000eb040b7211 */ /* 0x080fe400000f16ff */
[CC--:B--2---:R-:W-:Y:S03]  /*86b0*/  LEA R18, P0, R5.reuse, R234.reuse, 0x2 ;  /* 0x000000ea05127211 */ /* 0x0c4fe600078010ff */
[----:B------:R2:W-:Y:S04]  /*86c0*/  REDG.E.ADD.F32.FTZ.RN.STRONG.GPU desc[UR6][R10.64], R15 ;  /* 0x0000000f0a0079a6 */ /* 0x0005e8000c10f386 */
[----:B------:R-:W-:Y:S01]  /*86d0*/  REDG.E.ADD.F32.FTZ.RN.STRONG.GPU desc[UR6][R234.64+0x100], R84 ;  /* 0x00010054ea0079a6 */ /* 0x000fe2000c10f386 */
[-C--:B---3--:R-:W-:Y:S01]  /*86e0*/  LEA.HI.X.SX32 R19, R5, R235.reuse, 0x2, P0 ;  /* 0x000000eb05137211 */ /* 0x088fe200000f16ff */
[C---:B------:R-:W-:Y:S01]  /*86f0*/  IMAD.IADD R5, R196.reuse, 0x1, R17 ;  /* 0x00000001c4057824 */ /* 0x040fe200078e0211 */
[CC--:B------:R-:W-:Y:S01]  /*8700*/  LEA R16, P0, R17.reuse, R234.reuse, 0x2 ;  /* 0x000000ea11107211 */ /* 0x0c0fe200078010ff */
[----:B------:R-:W-:Y:S03]  /*8710*/  REDG.E.ADD.F32.FTZ.RN.STRONG.GPU desc[UR6][R204.64+0x100], R85 ;  /* 0x00010055cc0079a6 */ /* 0x000fe6000c10f386 */
[-C--:B------:R-:W-:Y:S01]  /*8720*/  LEA.HI.X.SX32 R17, R17, R235.reuse, 0x2, P0 ;  /* 0x000000eb11117211 */ /* 0x080fe200000f16ff */
[----:B------:R-:W-:Y:S01]  /*8730*/  REDG.E.ADD.F32.FTZ.RN.STRONG.GPU desc[UR6][R18.64], R86 ;  /* 0x00000056120079a6 */ /* 0x000fe2000c10f386 */
[CC--:B----4-:R-:W-:Y:S03]  /*8740*/  LEA R12, P1, R5.reuse, R234.reuse, 0x2 ;  /* 0x000000ea050c7211 */ /* 0x0d0fe600078210ff */
[----:B------:R3:W-:Y:S01]  /*8750*/  REDG.E.ADD.F32.FTZ.RN.STRONG.GPU desc[UR6][R16.64], R87 ;  /* 0x00000057100079a6 */ /* 0x0007e2000c10f386 */
[C---:B-1----:R-:W-:Y:S01]  /*8760*/  IMAD.IADD R7, R196.reuse, 0x1, R5 ;  /* 0x00000001c4077824 */ /* 0x042fe200078e0205 */
[-C--:B------:R-:W-:Y:S01]  /*8770*/  LEA.HI.X.SX32 R13, R5, R235.reuse, 0x2, P1 ;  /* 0x000000eb050d7211 */ /* 0x080fe200008f16ff */
[----:B------:R-:W-:Y:S01]  /*8780*/  VIADD R5, R197, 0x60 ;  /* 0x00000060c5057836 */ /* 0x000fe20000000000 */
[----:B------:R-:W-:Y:S01]  /*8790*/  LDSM.16.MT88.4 R84, [R243+0x4000] ;  /* 0x00400000f354783b */ /* 0x000fe20000004200 */
[C---:B-----5:R-:W-:Y:S01]  /*87a0*/  IMAD.IADD R9, R196.reuse, 0x1, R7 ;  /* 0x00000001c4097824 */ /* 0x060fe200078e0207 */
[CC--:B------:R-:W-:Y:S02]  /*87b0*/  LEA R6, P0, R7.reuse, R234.reuse, 0x2 ;  /* 0x000000ea07067211 */ /* 0x0c0fe400078010ff */
[----:B------:R1:W-:Y:S01]  /*87c0*/  REDG.E.ADD.F32.FTZ.RN.STRONG.GPU desc[UR6][R12.64], R88 ;  /* 0x000000580c0079a6 */ /* 0x0003e2000c10f386 */
[C---:B------:R-:W-:Y:S01]  /*87d0*/  IMAD.IADD R4, R196.reuse, 0x1, R9 ;  /* 0x00000001c4047824 */ /* 0x040fe200078e0209 */
[-C--:B------:R-:W-:Y:S01]  /*87e0*/  LEA.HI.X.SX32 R7, R7, R235.reuse, 0x2, P0 ;  /* 0x000000eb07077211 */ /* 0x080fe200000f16ff */
[----:B--2---:R-:W-:Y:S01]  /*87f0*/  IMAD.IADD R15, R196, 0x1, R5 ;  /* 0x00000001c40f7824 */ /* 0x004fe200078e0205 */
[CC--:B------:R-:W-:Y:S03]  /*8800*/  LEA R8, P0, R9.reuse, R234.reuse, 0x2 ;  /* 0x000000ea09087211 */ /* 0x0c0fe600078010ff */
[----:B------:R2:W-:Y:S01]  /*8810*/  REDG.E.ADD.F32.FTZ.RN.STRONG.GPU desc[UR6][R6.64], R89 ;  /* 0x00000059060079a6 */ /* 0x0005e2000c10f386 */
[-C--:B------:R-:W-:Y:S02]  /*8820*/  LEA.HI.X.SX32 R9, R9, R235.reuse, 0x2, P0 ;  /* 0x000000eb09097211 */ /* 0x080fe400000f16ff */
[CC--:B------:R-:W-:Y:S03]  /*8830*/  LEA R10, P0, R4.reuse, R234.reuse, 0x2 ;  /* 0x000000ea040a7211 */ /* 0x0c0fe600078010ff */
[----:B------:R4:W-:Y:S01]  /*8840*/  REDG.E.ADD.F32.FTZ.RN.STRONG.GPU desc[UR6][R8.64], R90 ;  /* 0x0000005a080079a6 */ /* 0x0009e2000c10f386 */
[-C--:B------:R-:W-:Y:S05]  /*8850*/  LEA.HI.X.SX32 R11, R4, R235.reuse, 0x2, P0 ;  /* 0x000000eb040b7211 */ /* 0x080fea00000f16ff */
[----:B------:R5:W-:Y:S01]  /*8860*/  REDG.E.ADD.F32.FTZ.RN.STRONG.GPU desc[UR6][R10.64], R91 ;  /* 0x0000005b0a0079a6 */ /* 0x000be2000c10f386 */
[CC--:B---3--:R-:W-:Y:S03]  /*8870*/  LEA R16, P0, R5.reuse, R234.reuse, 0x2 ;  /* 0x000000ea05107211 */ /* 0x0c8fe600078010ff */
[----:B------:R-:W-:Y:S01]  /*8880*/  REDG.E.ADD.F32.FTZ.RN.STRONG.GPU desc[UR6][R234.64+0x180], R96 ;  /* 0x00018060ea0079a6 */ /* 0x000fe2000c10f386 */
[-C--:B------:R-:W-:Y:S01]  /*8890*/  LEA.HI.X.SX32 R17, R5, R235.reuse, 0x2, P0 ;  /* 0x000000eb05117211 */ /* 0x080fe200000f16ff */
[C---:B------:R-:W-:Y:S01]  /*88a0*/  IMAD.IADD R5, R196.reuse, 0x1, R15 ;  /* 0x00000001c4057824 */ /* 0x040fe200078e020f */
[-C--:B-1----:R-:W-:Y:S01]  /*88b0*/  LEA R12, P0, R15, R234.reuse, 0x2 ;  /* 0x000000ea0f0c7211 */ /* 0x082fe200078010ff */
[----:B------:R-:W-:Y:S03]  /*88c0*/  REDG.E.ADD.F32.FTZ.RN.STRONG.GPU desc[UR6][R204.64+0x180], R97 ;  /* 0x00018061cc0079a6 */ /* 0x000fe6000c10f386 */
[-C--:B------:R-:W-:Y:S02]  /*88d0*/  LEA R14, P1, R5, R234.reuse, 0x2 ;  /* 0x000000ea050e7211 */ /* 0x080fe400078210ff */
[-C--:B------:R-:W-:Y:S01]  /*88e0*/  LEA.HI.X.SX32 R13, R15, R235.reuse, 0x2, P0 ;  /* 0x000000eb0f0d7211 */ /* 0x080fe200000f16ff */
[----:B------:R1:W-:Y:S01]  /*88f0*/  REDG.E.ADD.F32.FTZ.RN.STRONG.GPU desc[UR6][R16.64], R98 ;  /* 0x00000062100079a6 */ /* 0x0003e2000c10f386 */
[C---:B--2---:R-:W-:Y:S01]  /*8900*/  IMAD.IADD R7, R196.reuse, 0x1, R5 ;  /* 0x00000001c4077824 */ /* 0x044fe200078e0205 */
[-C--:B------:R-:W-:Y:S01]  /*8910*/  LEA.HI.X.SX32 R15, R5, R235.reuse, 0x2, P1 ;  /* 0x000000eb050f7211 */ /* 0x080fe200008f16ff */
[----:B------:R-:W-:Y:S01]  /*8920*/  VIADD R5, R197, 0x80 ;  /* 0x00000080c5057836 */ /* 0x000fe20000000000 */
[----:B------:R2:W-:Y:S02]  /*8930*/  REDG.E.ADD.F32.FTZ.RN.STRONG.GPU desc[UR6][R12.64], R99 ;  /* 0x000000630c0079a6 */ /* 0x0005e4000c10f386 */
[CC--:B------:R-:W-:Y:S01]  /*8940*/  LEA R6, P0, R7.reuse, R234.reuse, 0x2 ;  /* 0x000000ea07067211 */ /* 0x0c0fe200078010ff */
[C---:B----4-:R-:W-:Y:S01]  /*8950*/  IMAD.IADD R9, R196.reuse, 0x1, R7 ;  /* 0x00000001c4097824 */ /* 0x050fe200078e0207 */
[----:B------:R3:W-:Y:S02]  /*8960*/  REDG.E.ADD.F32.FTZ.RN.STRONG.GPU desc[UR6][R14.64], R92 ;  /* 0x0000005c0e0079a6 */ /* 0x0007e4000c10f386 */
[-C--:B------:R-:W-:Y:S01]  /*8970*/  LEA.HI.X.SX32 R7, R7, R235.reuse, 0x2, P0 ;  /* 0x000000eb07077211 */ /* 0x080fe200000f16ff */
[----:B------:R-:W-:Y:S01]  /*8980*/  IMAD.IADD R4, R196, 0x1, R9 ;  /* 0x00000001c4047824 */ /* 0x000fe200078e0209 */
[CC--:B------:R-:W-:Y:S01]  /*8990*/  LEA R8, P0, R9.reuse, R234.reuse, 0x2 ;  /* 0x000000ea09087211 */ /* 0x0c0fe200078010ff */
[----:B------:R-:W-:Y:S03]  /*89a0*/  LDSM.16.MT88.4 R88, [R243+0x6000] ;  /* 0x00600000f358783b */ /* 0x000fe60000004200 */
[-C--:B------:R-:W-:Y:S01]  /*89b0*/  LEA.HI.X.SX32 R9, R9, R235.reuse, 0x2, P0 ;  /* 0x000000eb09097211 */ /* 0x080fe200000f16ff */
[----:B------:R4:W-:Y:S01]  /*89c0*/  REDG.E.ADD.F32.FTZ.RN.STRONG.GPU desc[UR6][R6.64], R93 ;  /* 0x0000005d060079a6 */ /* 0x0009e2000c10f386 */
[CC--:B-----5:R-:W-:Y:S03]  /*89d0*/  LEA R10, P0, R4.reuse, R234.reuse, 0x2 ;  /* 0x000000ea040a7211 */ /* 0x0e0fe600078010ff */
[----:B------:R5:W-:Y:S01]  /*89e0*/  REDG.E.ADD.F32.FTZ.RN.STRONG.GPU desc[UR6][R8.64], R94 ;  /* 0x0000005e080079a6 */ /* 0x000be2000c10f386 */
[-C--:B------:R-:W-:Y:S05]  /*89f0*/  LEA.HI.X.SX32 R11, R4, R235.reuse, 0x2, P0 ;  /* 0x000000eb040b7211 */ /* 0x080fea00000f16ff */
[----:B------:R5:W-:Y:S01]  /*8a00*/  REDG.E.ADD.F32.FTZ.RN.STRONG.GPU desc[UR6][R10.64], R95 ;  /* 0x0000005f0a0079a6 */ /* 0x000be2000c10f386 */
[CC--:B-1----:R-:W-:Y:S01]  /*8a10*/  LEA R16, P0, R5.reuse, R234.reuse, 0x2 ;  /* 0x000000ea05107211 */ /* 0x0c2fe200078010ff */
[C---:B--2---:R-:W-:Y:S02]  /*8a20*/  IMAD.IADD R13, R196.reuse, 0x1, R5 ;  /* 0x00000001c40d7824 */ /* 0x044fe400078e0205 */
[----:B------:R-:W-:Y:S01]  /*8a30*/  REDG.E.ADD.F32.FTZ.RN.STRONG.GPU desc[UR6][R234.64+0x200], R100 ;  /* 0x00020064ea0079a6 */ /* 0x000fe2000c10f386 */
[-C--:B------:R-:W-:Y:S01]  /*8a40*/  LEA.HI.X.SX32 R17, R5, R235.reuse, 0x2, P0 ;  /* 0x000000eb05117211 */ /* 0x080fe200000f16ff */
[C---:B------:R-:W-:Y:S01]  /*8a50*/  IMAD.IADD R5, R196.reuse, 0x1, R13 ;  /* 0x00000001c4057824 */ /* 0x040fe200078e020d */
[CC--:B------:R-:W-:Y:S01]  /*8a60*/  LEA R12, P0, R13.reuse, R234.reuse, 0x2 ;  /* 0x000000ea0d0c7211 */ /* 0x0c0fe200078010ff */
[----:B------:R-:W-:Y:S03]  /*8a70*/  REDG.E.ADD.F32.FTZ.RN.STRONG.GPU desc[UR6][R204.64+0x200], R101 ;  /* 0x00020065cc0079a6 */ /* 0x000fe6000c10f386 */
[-C--:B------:R-:W-:Y:S01]  /*8a80*/  LEA.HI.X.SX32 R13, R13, R235.reuse, 0x2, P0 ;  /* 0x000000eb0d0d7211 */ /* 0x080fe200000f16ff */
[----:B------:R1:W-:Y:S01]  /*8a90*/  REDG.E.ADD.F32.FTZ.RN.STRONG.GPU desc[UR6][R16.64], R102 ;  /* 0x00000066100079a6 */ /* 0x0003e2000c10f386 */
[CC--:B---3--:R-:W-:Y:S01]  /*8aa0*/  LEA R14, P1, R5.reuse, R234.reuse, 0x2 ;  /* 0x000000ea050e7211 */ /* 0x0c8fe200078210ff */
[C---:B----4-:R-:W-:Y:S02]  /*8ab0*/  IMAD.IADD R7, R196.reuse, 0x1, R5 ;  /* 0x00000001c4077824 */ /* 0x050fe400078e0205 */
[----:B------:R2:W-:Y:S01]  /*8ac0*/  REDG.E.ADD.F32.FTZ.RN.STRONG.GPU desc[UR6][R12.64], R103 ;  /* 0x000000670c0079a6 */ /* 0x0005e2000c10f386 */
[-C--:B------:R-:W-:Y:S01]  /*8ad0*/  LEA.HI.X.SX32 R15, R5, R235.reuse, 0x2, P1 ;  /* 0x000000eb050f7211 */ /* 0x080fe200008f16ff */
[----:B------:R-:W-:Y:S01]  /*8ae0*/  VIADD R5, R197, 0xa0 ;  /* 0x000000a0c5057836 */ /* 0x000fe20000000000 */
[CC--:B------:R-:W-:Y:S01]  /*8af0*/  LEA R6, P0, R7.reuse, R234.reuse, 0x2 ;  /* 0x000000ea07067211 */ /* 0x0c0fe200078010ff */
[C---:B-----5:R-:W-:Y:S02]  /*8b00*/  IMAD.IADD R9, R196.reuse, 0x1, R7 ;  /* 0x00000001c4097824 */ /* 0x060fe400078e0207 */
[----:B------:R3:W-:Y:S01]  /*8b10*/  REDG.E.ADD.F32.FTZ.RN.STRONG.GPU desc[UR6][R14.64], R104 ;  /* 0x000000680e0079a6 */ /* 0x0007e2000c10f386 */
[-C--:B------:R-:W-:Y:S01]  /*8b20*/  LEA.HI.X.SX32 R7, R7, R235.reuse, 0x2, P0 ;  /* 0x000000eb07077211 */ /* 0x080fe200000f16ff */
[----:B------:R-:W-:Y:S01]  /*8b30*/  IMAD.IADD R4, R196, 0x1, R9 ;  /* 0x00000001c4047824 */ /* 0x000fe200078e0209 */
[CC--:B------:R-:W-:Y:S01]  /*8b40*/  LEA R8, P0, R9.reuse, R234.reuse, 0x2 ;  /* 0x000000ea09087211 */ /* 0x0c0fe200078010ff */
[----:B------:R-:W-:Y:S03]  /*8b50*/  LDSM.16.MT88.4 R92, [R246+0x28800] ;  /* 0x02880000f65c783b */ /* 0x000fe60000004200 */
[-C--:B------:R-:W-:Y:S01]  /*8b60*/  LEA.HI.X.SX32 R9, R9, R235.reuse, 0x2, P0 ;  /* 0x000000eb09097211 */ /* 0x080fe200000f16ff */
[----:B------:R4:W-:Y:S01]  /*8b70*/  REDG.E.ADD.F32.FTZ.RN.STRONG.GPU desc[UR6][R6.64], R105 ;  /* 0x00000069060079a6 */ /* 0x0009e2000c10f386 */
[CC--:B------:R-:W-:Y:S03]  /*8b80*/  LEA R10, P0, R4.reuse, R234.reuse, 0x2 ;  /* 0x000000ea040a7211 */ /* 0x0c0fe600078010ff */
[----:B------:R5:W-:Y:S01]  /*8b90*/  REDG.E.ADD.F32.FTZ.RN.STRONG.GPU desc[UR6][R8.64], R106 ;  /* 0x0000006a080079a6 */ /* 0x000be2000c10f386 */
[-C--:B------:R-:W-:Y:S02]  /*8ba0*/  LEA.HI.X.SX32 R11, R4, R235.reuse, 0x2, P0 ;  /* 0x000000eb040b7211 */ /* 0x080fe400000f16ff */
[CC--:B-1----:R-:W-:Y:S03]  /*8bb0*/  LEA R16, P0, R5.reuse, R234.reuse, 0x2 ;  /* 0x000000ea05107211 */ /* 0x0c2fe600078010ff */
[----:B------:R1:W-:Y:S01]  /*8bc0*/  REDG.E.ADD.F32.FTZ.RN.STRONG.GPU desc[UR6][R10.64], R107 ;  /* 0x0000006b0a0079a6 */ /* 0x0003e2000c10f386 */
[C---:B--2---:R-:W-:Y:S01]  /*8bd0*/  IMAD.IADD R13, R196.reuse, 0x1, R5 ;  /* 0x00000001c40d7824 */ /* 0x044fe200078e0205 */
[-C--:B------:R-:W-:Y:S02]  /*8be0*/  LEA.HI.X.SX32 R17, R5, R235.reuse, 0x2, P0 ;  /* 0x000000eb05117211 */ /* 0x080fe400000f16ff */
[----:B------:R-:W-:Y:S01]  /*8bf0*/  REDG.E.ADD.F32.FTZ.RN.STRONG.GPU desc[UR6][R234.64+0x280], R112 ;  /* 0x00028070ea0079a6 */ /* 0x000fe2000c10f386 */
[C---:B------:R-:W-:Y:S01]  /*8c00*/  IMAD.IADD R5, R196.reuse, 0x1, R13 ;  /* 0x00000001c4057824 */ /* 0x040fe200078e020d */
[CC--:B------:R-:W-:Y:S02]  /*8c10*/  LEA R12, P0, R13.reuse, R234.reuse, 0x2 ;  /* 0x000000ea0d0c7211 */ /* 0x0c0fe400078010ff */
[----:B------:R-:W-:Y:S02]  /*8c20*/  REDG.E.ADD.F32.FTZ.RN.STRONG.GPU desc[UR6][R204.64+0x280], R113 ;  /* 0x00028071cc0079a6 */ /* 0x000fe4000c10f386 */
[-C--:B------:R-:W-:Y:S02]  /*8c30*/  LEA.HI.X.SX32 R13, R13, R235.reuse, 0x2, P0 ;  /* 0x000000eb0d0d7211 */ /* 0x080fe400000f16ff */
[----:B------:R2:W-:Y:S01]  /*8c40*/  REDG.E.ADD.F32.FTZ.RN.STRONG.GPU desc[UR6][R16.64], R114 ;  /* 0x00000072100079a6 */ /* 0x0005e2000c10f386 */
[CC--:B---3--:R-:W-:Y:S03]  /*8c50*/  LEA R14, P1, R5.reuse, R234.reuse, 0x2 ;  /* 0x000000ea050e7211 */ /* 0x0c8fe600078210ff */
[----:B------:R3:W-:Y:S01]  /*8c60*/  REDG.E.ADD.F32.FTZ.RN.STRONG.GPU desc[UR6][R12.64], R115 ;  /* 0x000000730c0079a6 */ /* 0x0007e2000c10f386 */
[C---:B----4-:R-:W-:Y:S01]  /*8c70*/  IMAD.IADD R7, R196.reuse, 0x1, R5 ;  /* 0x00000001c4077824 */ /* 0x050fe200078e0205 */
[-C--:B------:R-:W-:Y:S01]  /*8c80*/  LEA.HI.X.SX32 R15, R5, R235.reuse, 0x2, P1 ;  /* 0x000000eb050f7211 */ /* 0x080fe200008f16ff */
[----:B------:R-:W-:Y:S01]  /*8c90*/  VIADD R5, R197, 0xc0 ;  /* 0x000000c0c5057836 */ /* 0x000fe20000000000 */
[----:B------:R-:W-:Y:S01]  /*8ca0*/  LDSM.16.MT88.4 R112, [R243+0x7800] ;  /* 0x00780000f370783b */ /* 0x000fe20000004200 */
[C---:B-----5:R-:W-:Y:S01]  /*8cb0*/  IMAD.IADD R9, R196.reuse, 0x1, R7 ;  /* 0x00000001c4097824 */ /* 0x060fe200078e0207 */
[-C--:B------:R-:W-:Y:S01]  /*8cc0*/  LEA R6, P0, R7, R234.reuse, 0x2 ;  /* 0x000000ea07067211 */ /* 0x080fe200078010ff */
[----:B------:R-:W-:Y:S01]  /*8cd0*/  VIADD R197, R197, 0xe0 ;  /* 0x000000e0c5c57836 */ /* 0x000fe20000000000 */
[----:B------:R4:W-:Y:S01]  /*8ce0*/  REDG.E.ADD.F32.FTZ.RN.STRONG.GPU desc[UR6][R14.64], R108 ;  /* 0x0000006c0e0079a6 */ /* 0x0009e2000c10f386 */
[----:B------:R-:W-:Y:S01]  /*8cf0*/  IMAD.IADD R4, R196, 0x1, R9 ;  /* 0x00000001c4047824 */ /* 0x000fe200078e0209 */
[-C--:B------:R-:W-:Y:S02]  /*8d00*/  LEA.HI.X.SX32 R7, R7, R235.reuse, 0x2, P0 ;  /* 0x000000eb07077211 */ /* 0x080fe400000f16ff */
[CC--:B------:R-:W-:Y:S03]  /*8d10*/  LEA R8, P0, R9.reuse, R234.reuse, 0x2 ;  /* 0x000000ea09087211 */ /* 0x0c0fe600078010ff */
[----:B------:R5:W-:Y:S01]  /*8d20*/  REDG.E.ADD.F32.FTZ.RN.STRONG.GPU desc[UR6][R6.64], R109 ;  /* 0x0000006d060079a6 */ /* 0x000be2000c10f386 */
[-C--:B------:R-:W-:Y:S02]  /*8d30*/  LEA.HI.X.SX32 R9, R9, R235.reuse, 0x2, P0 ;  /* 0x000000eb09097211 */ /* 0x080fe400000f16ff */
[CC--:B-1----:R-:W-:Y:S03]  /*8d40*/  LEA R10, P0, R4.reuse, R234.reuse, 0x2 ;  /* 0x000000ea040a7211 */ /* 0x0c2fe600078010ff */
[----:B------:R1:W-:Y:S01]  /*8d50*/  REDG.E.ADD.F32.FTZ.RN.STRONG.GPU desc[UR6][R8.64], R110 ;  /* 0x0000006e080079a6 */ /* 0x0003e2000c10f386 */
[-C--:B------:R-:W-:Y:S02]  /*8d60*/  LEA.HI.X.SX32 R11, R4, R235.reuse, 0x2, P0 ;  /* 0x000000eb040b7211 */ /* 0x080fe400000f16ff */
[CC--:B--2---:R-:W-:Y:S03]  /*8d70*/  LEA R16, P0, R5.reuse, R234.reuse, 0x2 ;  /* 0x000000ea05107211 */ /* 0x0c4fe600078010ff */
[----:B------:R2:W-:Y:S01]  /*8d80*/  REDG.E.ADD.F32.FTZ.RN.STRONG.GPU desc[UR6][R10.64], R111 ;  /* 0x0000006f0a0079a6 */ /* 0x0005e2000c10f386 */
[C---:B---3--:R-:W-:Y:S01]  /*8d90*/  IMAD.IADD R13, R196.reuse, 0x1, R5 ;  /* 0x00000001c40d7824 */ /* 0x048fe200078e0205 */
[-C--:B------:R-:W-:Y:S02]  /*8da0*/  LEA.HI.X.SX32 R17, R5, R235.reuse, 0x2, P0 ;  /* 0x000000eb05117211 */ /* 0x080fe400000f16ff */
[----:B------:R-:W-:Y:S01]  /*8db0*/  REDG.E.ADD.F32.FTZ.RN.STRONG.GPU desc[UR6][R234.64+0x300], R116 ;  /* 0x00030074ea0079a6 */ /* 0x000fe2000c10f386 */
[C---:B------:R-:W-:Y:S01]  /*8dc0*/  IMAD.IADD R5, R196.reuse, 0x1, R13 ;  /* 0x00000001c4057824 */ /* 0x040fe200078e020d */
[CC--:B------:R-:W-:Y:S02]  /*8dd0*/  LEA R12, P0, R13.reuse, R234.reuse, 0x2 ;  /* 0x000000ea0d0c7211 */ /* 0x0c0fe400078010ff */
[----:B------:R-:W-:Y:S02]  /*8de0*/  REDG.E.ADD.F32.FTZ.RN.STRONG.GPU desc[UR6][R204.64+0x300], R117 ;  /* 0x00030075cc0079a6 */ /* 0x000fe4000c10f386 */
[-C--:B------:R-:W-:Y:S02]  /*8df0*/  LEA.HI.X.SX32 R13, R13, R235.reuse, 0x2, P0 ;  /* 0x000000eb0d0d7211 */ /* 0x080fe400000f16ff */
[CC--:B----4-:R-:W-:Y:S01]  /*8e00*/  LEA R14, P1, R5.reuse, R234.reuse, 0x2 ;  /* 0x000000ea050e7211 */ /* 0x0d0fe200078210ff */
[----:B------:R3:W-:Y:S01]  /*8e10*/  REDG.E.ADD.F32.FTZ.RN.STRONG.GPU desc[UR6][R16.64], R118 ;  /* 0x00000076100079a6 */ /* 0x0007e2000c10f386 */
[C---:B-----5:R-:W-:Y:S02]  /*8e20*/  IMAD.IADD R7, R196.reuse, 0x1, R5 ;  /* 0x00000001c4077824 */ /* 0x060fe400078e0205 */
[-C--:B------:R-:W-:Y:S01]  /*8e30*/  LEA.HI.X.SX32 R15, R5, R235.reuse, 0x2, P1 ;  /* 0x000000eb050f7211 */ /* 0x080fe200008f16ff */
[----:B------:R4:W-:Y:S01]  /*8e40*/  REDG.E.ADD.F32.FTZ.RN.STRONG.GPU desc[UR6][R12.64], R119 ;  /* 0x000000770c0079a6 */ /* 0x0009e2000c10f386 */
[C---:B------:R-:W-:Y:S01]  /*8e50*/  IMAD.IADD R5, R196.reuse, 0x1, R197 ;  /* 0x00000001c4057824 */ /* 0x040fe200078e02c5 */
[CC--:B------:R-:W-:Y:S01]  /*8e60*/  LEA R6, P0, R7.reuse, R234.reuse, 0x2 ;  /* 0x000000ea07067211 */ /* 0x0c0fe200078010ff */
[C---:B-1----:R-:W-:Y:S01]  /*8e70*/  IMAD.IADD R9, R196.reuse, 0x1, R7 ;  /* 0x00000001c4097824 */ /* 0x042fe200078e0207 */
[----:B------:R-:W-:Y:S02]  /*8e80*/  REDG.E.ADD.F32.FTZ.RN.STRONG.GPU desc[UR6][R14.64], R120 ;  /* 0x000000780e0079a6 */ /* 0x000fe4000c10f386 */
[-C--:B------:R-:W-:Y:S01]  /*8e90*/  LEA.HI.X.SX32 R7, R7, R235.reuse, 0x2, P0 ;  /* 0x000000eb07077211 */ /* 0x080fe200000f16ff */
[----:B------:R-:W-:Y:S01]  /*8ea0*/  IMAD.IADD R4, R196, 0x1, R9 ;  /* 0x00000001c4047824 */ /* 0x000fe200078e0209 */
[CC--:B------:R-:W-:Y:S01]  /*8eb0*/  LEA R8, P0, R9.reuse, R234.reuse, 0x2 ;  /* 0x000000ea09087211 */ /* 0x0c0fe200078010ff */
[----:B------:R-:W-:Y:S03]  /*8ec0*/  LDSM.16.MT88.4 R108, [R243+0x5800] ;  /* 0x00580000f36c783b */ /* 0x000fe60000004200 */
[-C--:B------:R-:W-:Y:S01]  /*8ed0*/  LEA.HI.X.SX32 R9, R9, R235.reuse, 0x2, P0 ;  /* 0x000000eb09097211 */ /* 0x080fe200000f16ff */
[----:B------:R1:W-:Y:S01]  /*8ee0*/  REDG.E.ADD.F32.FTZ.RN.STRONG.GPU desc[UR6][R6.64], R121 ;  /* 0x00000079060079a6 */ /* 0x0003e2000c10f386 */
[CC--:B--2---:R-:W-:Y:S03]  /*8ef0*/  LEA R10, P0, R4.reuse, R234.reuse, 0x2 ;  /* 0x000000ea040a7211 */ /* 0x0c4fe600078010ff */
[----:B------:R-:W-:Y:S01]  /*8f00*/  REDG.E.ADD.F32.FTZ.RN.STRONG.GPU desc[UR6][R8.64], R122 ;  /* 0x0000007a080079a6 */ /* 0x000fe2000c10f386 */
[-C--:B------:R-:W-:Y:S02]  /*8f10*/  LEA.HI.X.SX32 R11, R4, R235.reuse, 0x2, P0 ;  /* 0x000000eb040b7211 */ /* 0x080fe400000f16ff */
[CC--:B---3--:R-:W-:Y:S03]  /*8f20*/  LEA R16, P0, R197.reuse, R234.reuse, 0x2 ;  /* 0x000000eac5107211 */ /* 0x0c8fe600078010ff */
[----:B------:R-:W-:Y:S01]  /*8f30*/  REDG.E.ADD.F32.FTZ.RN.STRONG.GPU desc[UR6][R10.64], R123 ;  /* 0x0000007b0a0079a6 */ /* 0x000fe2000c10f386 */
[C---:B----4-:R-:W-:Y:S01]  /*8f40*/  IMAD.IADD R13, R196.reuse, 0x1, R5 ;  /* 0x00000001c40d7824 */ /* 0x050fe200078e0205 */
[-C--:B------:R-:W-:Y:S02]  /*8f50*/  LEA.HI.X.SX32 R17, R197, R235.reuse, 0x2, P0 ;  /* 0x000000ebc5117211 */ /* 0x080fe400000f16ff */
[----:B------:R-:W-:Y:S01]  /*8f60*/  LDSM.16.MT88.4 R8, [R243] ;  /* 0x00000000f308783b */ /* 0x000fe20000004200 */
[CC--:B------:R-:W-:Y:S03]  /*8f70*/  LEA R18, P0, R5.reuse, R234.reuse, 0x2 ;  /* 0x000000ea05127211 */ /* 0x0c0fe600078010ff */
[----:B------:R-:W-:Y:S01]  /*8f80*/  REDG.E.ADD.F32.FTZ.RN.STRONG.GPU desc[UR6][R234.64+0x380], R128 ;  /* 0x00038080ea0079a6 */ /* 0x000fe2000c10f386 */
[-C--:B------:R-:W-:Y:S02]  /*8f90*/  LEA.HI.X.SX32 R19, R5, R235.reuse, 0x2, P0 ;  /* 0x000000eb05137211 */ /* 0x080fe400000f16ff */
[CC--:B------:R-:W-:Y:S01]  /*8fa0*/  LEA R96, P0, R13.reuse, R234.reuse, 0x2 ;  /* 0x000000ea0d607211 */ /* 0x0c0fe200078010ff */
[----:B------:R-:W-:Y:S03]  /*8fb0*/  REDG.E.ADD.F32.FTZ.RN.STRONG.GPU desc[UR6][R204.64+0x380], R129 ;  /* 0x00038081cc0079a6 */ /* 0x000fe6000c10f386 */
[-C--:B------:R-:W-:Y:S01]  /*8fc0*/  LEA.HI.X.SX32 R97, R13, R235.reuse, 0x2, P0 ;  /* 0x000000eb0d617211 */ /* 0x080fe200000f16ff */
[C---:B-1----:R-:W-:Y:S01]  /*8fd0*/  IMAD.IADD R7, R196.reuse, 0x1, R13 ;  /* 0x00000001c4077824 */ /* 0x042fe200078e020d */
[----:B------:R-:W-:Y:S03]  /*8fe0*/  REDG.E.ADD.F32.FTZ.RN.STRONG.GPU desc[UR6][R16.64], R130 ;  /* 0x00000082100079a6 */ /* 0x000fe6000c10f386 */
[C---:B------:R-:W-:Y:S01]  /*8ff0*/  IMAD.IADD R5, R196.reuse, 0x1, R7 ;  /* 0x00000001c4057824 */ /* 0x040fe200078e0207 */
[-C--:B------:R-:W-:Y:S01]  /*9000*/  LEA R100, P2, R7, R234.reuse, 0x2 ;  /* 0x000000ea07647211 */ /* 0x080fe200078410ff */
[----:B------:R-:W-:Y:S02]  /*9010*/  LDSM.16.MT88.4 R12, [R0+0x28000] ;  /* 0x02800000000c783b */ /* 0x000fe40000004200 */
[----:B------:R-:W-:Y:S01]  /*9020*/  IMAD.IADD R196, R196, 0x1, R5 ;  /* 0x00000001c4c47824 */ /* 0x000fe200078e0205 */
[-C--:B------:R-:W-:Y:S01]  /*9030*/  LEA R106, P1, R5, R234.reuse, 0x2 ;  /* 0x000000ea056a7211 */ /* 0x080fe200078210ff */
[----:B------:R-:W-:Y:S01]  /*9040*/  REDG.E.ADD.F32.FTZ.RN.STRONG.GPU desc[UR6][R18.64], R131 ;  /* 0x00000083120079a6 */ /* 0x000fe2000c10f386 */
[-C--:B------:R-:W-:Y:S02]  /*9050*/  LEA.HI.X.SX32 R101, R7, R235.reuse, 0x2, P2 ;  /* 0x000000eb07657211 */ /* 0x080fe400010f16ff */
[-C--:B------:R-:W-:Y:S01]  /*9060*/  LEA.HI.X.SX32 R107, R5, R235.reuse, 0x2, P1 ;  /* 0x000000eb056b7211 */ /* 0x080fe200008f16ff */
[----:B------:R-:W-:Y:S01]  /*9070*/  LDSM.16.MT88.4 R16, [R243+0x2000] ;  /* 0x00200000f310783b */ /* 0x000fe20000004200 */
[C---:B------:R-:W-:Y:S02]  /*9080*/  LEA R104, P0, R196.reuse, R234, 0x2 ;  /* 0x000000eac4687211 */ /* 0x040fe400078010ff */
[----:B------:R-:W-:Y:S01]  /*9090*/  PLOP3.LUT P1, PT, PT, PT, UP0, 0x80, 0x0 ;  /* 0x000000000000781c */ /* 0x000fe20003f2f008 */
[----:B------:R-:W1:Y:S01]  /*90a0*/  LDSM.16.MT88.4 R4, [R246+0x28000] ;  /* 0x02800000f604783b */ /* 0x000e620000004200 */
[----:B------:R-:W-:Y:S01]  /*90b0*/  LEA.HI.X.SX32 R105, R196, R235, 0x2, P0 ;  /* 0x000000ebc4697211 */ /* 0x000fe200000f16ff */
[----:B------:R-:W-:Y:S01]  /*90c0*/  @UP3 UIADD3 UR19, UP0, UR19, -0x100, URZ ;  /* 0xffffff0013133890 */ /* 0x000fe2000ff1e03f */
[----:B------:R-:W-:Y:S01]  /*90d0*/  PLOP3.LUT P0, PT, PT, PT, UP2, 0x80, 0x0 ;  /* 0x000000000000781c */ /* 0x000fe20003f0f028 */
[----:B------:R-:W-:Y:S02]  /*90e0*/  REDG.E.ADD.F32.FTZ.RN.STRONG.GPU desc[UR6][R96.64], R124 ;  /* 0x0000007c600079a6 */ /* 0x000fe4000c10f386 */
[----:B------:R-:W-:Y:S02]  /*90f0*/  @UP3 UIADD3.X UR18, UR18, -0x1, URZ, UP0, !UPT ;  /* 0xffffffff12123890 */ /* 0x000fe400087fe43f */
[----:B------:R-:W2:Y:S04]  /*9100*/  LDSM.16.MT88.4 R96, [R243+0x800] ;  /* 0x00080000f360783b */ /* 0x000ea80000004200 */
[----:B------:R-:W-:Y:S04]  /*9110*/  REDG.E.ADD.F32.FTZ.RN.STRONG.GPU desc[UR6][R100.64], R125 ;  /* 0x0000007d640079a6 */ /* 0x000fe8000c10f386 */
[----:B------:R-:W3:Y:S04]  /*9120*/  LDSM.16.MT88.4 R100, [R0+0x28800] ;  /* 0x028800000064783b */ /* 0x000ee80000004200 */
[----:B------:R-:W-:Y:S04]  /*9130*/  REDG.E.ADD.F32.FTZ.RN.STRONG.GPU desc[UR6][R106.64], R126 ;  /* 0x0000007e6a0079a6 */ /* 0x000fe8000c10f386 */
[----:B------:R-:W-:Y:S04]  /*9140*/  REDG.E.ADD.F32.FTZ.RN.STRONG.GPU desc[UR6][R104.64], R127 ;  /* 0x0000007f680079a6 */ /* 0x000fe8000c10f386 */
[----:B------:R-:W-:Y:S01]  /*9150*/  LDSM.16.MT88.4 R104, [R243+0x7000] ;  /* 0x00700000f368783b */ /* 0x000fe20000004200 */
        /* <DEDUP_REMOVED lines=9> */
[----:B------:R-:W4:Y:S05]  /*91f0*/  LDSM.16.MT88.4 R16, [R243+0x4800] ;  /* 0x00480000f310783b */ /* 0x000f2a0000004200 */
[-C--:B------:R-:W-:Y:S06]  /*9200*/  HMMA.16816.F32 R164, R4, R84.reuse, R164 ;  /* 0x0000005404a4723c */ /* 0x080fec00000018a4 */
[C---:B------:R-:W-:Y:S06]  /*9210*/  HMMA.16816.F32 R168, R12.reuse, R84, R168 ;  /* 0x000000540ca8723c */ /* 0x040fec00000018a8 */
[-C--:B------:R-:W-:Y:S06]  /*9220*/  HMMA.16816.F32 R172, R12, R86.reuse, R172 ;  /* 0x000000560cac723c */ /* 0x080fec00000018ac */
[C---:B------:R-:W-:Y:S01]  /*9230*/  HMMA.16816.F32 R176, R4.reuse, R86, R176 ;  /* 0x0000005604b0723c */ /* 0x040fe200000018b0 */
[----:B------:R-:W5:Y:S05]  /*9240*/  LDSM.16.MT88.4 R84, [R243+0x6800] ;  /* 0x00680000f354783b */ /* 0x000f6a0000004200 */
[-C--:B------:R-:W-:Y:S06]  /*9250*/  HMMA.16816.F32 R180, R4, R88.reuse, R180 ;  /* 0x0000005804b4723c */ /* 0x080fec00000018b4 */
[C---:B------:R-:W-:Y:S06]  /*9260*/  HMMA.16816.F32 R184, R12.reuse, R88, R184 ;  /* 0x000000580cb8723c */ /* 0x040fec00000018b8 */
[-C--:B------:R-:W-:Y:S01]  /*9270*/  HMMA.16816.F32 R188, R12, R90.reuse, R188 ;  /* 0x0000005a0cbc723c */ /* 0x080fe200000018bc */
[----:B------:R-:W-:Y:S05]  /*9280*/  LDSM.16.MT88.4 R12, [R243+0x1000] ;  /* 0x00100000f30c783b */ /* 0x000fea0000004200 */
[----:B------:R-:W-:Y:S01]  /*9290*/  HMMA.16816.F32 R192, R4, R90, R192 ;  /* 0x0000005a04c0723c */ /* 0x000fe200000018c0 */
[----:B------:R-:W5:Y:S04]  /*92a0*/  LDSM.16.MT88.4 R4, [R246+0x29000] ;  /* 0x02900000f604783b */ /* 0x000f680000004200 */
[----:B------:R-:W5:Y:S01]  /*92b0*/  LDSM.16.MT88.4 R88, [R0+0x29000] ;  /* 0x029000000058783b */ /* 0x000f620000004200 */
[-C--:B--2---:R-:W-:Y:S06]  /*92c0*/  HMMA.16816.F32 R132, R92, R96.reuse, R132 ;  /* 0x000000605c84723c */ /* 0x084fec0000001884 */
[C---:B---3--:R-:W-:Y:S06]  /*92d0*/  HMMA.16816.F32 R136, R100.reuse, R96, R136 ;  /* 0x000000606488723c */ /* 0x048fec0000001888 */
        /* <DEDUP_REMOVED lines=8> */
[-C--:B----4-:R-:W-:Y:S06]  /*9360*/  HMMA.16816.F32 R164, R92, R16.reuse, R164 ;  /* 0x000000105ca4723c */ /* 0x090fec00000018a4 */
[C---:B------:R-:W-:Y:S06]  /*9370*/  HMMA.16816.F32 R168, R100.reuse, R16, R168 ;  /* 0x0000001064a8723c */ /* 0x040fec00000018a8 */
[-C--:B------:R-:W-:Y:S06]  /*9380*/  HMMA.16816.F32 R172, R100, R18.reuse, R172 ;  /* 0x0000001264ac723c */ /* 0x080fec00000018ac */
[C---:B------:R-:W-:Y:S01]  /*9390*/  HMMA.16816.F32 R176, R92.reuse, R18, R176 ;  /* 0x000000125cb0723c */ /* 0x040fe200000018b0 */
[----:B------:R-:W-:Y:S05]  /*93a0*/  LDSM.16.MT88.4 R16, [R246+0x29800] ;  /* 0x02980000f610783b */ /* 0x000fea0000004200 */
[-C--:B-----5:R-:W-:Y:S06]  /*93b0*/  HMMA.16816.F32 R180, R92, R84.reuse, R180 ;  /* 0x000000545cb4723c */ /* 0x0a0fec00000018b4 */
[C---:B------:R-:W-:Y:S06]  /*93c0*/  HMMA.16816.F32 R184, R100.reuse, R84, R184 ;  /* 0x0000005464b8723c */ /* 0x040fec00000018b8 */
[-C--:B------:R-:W-:Y:S01]  /*93d0*/  HMMA.16816.F32 R188, R100, R86.reuse, R188 ;  /* 0x0000005664bc723c */ /* 0x080fe200000018bc */
[----:B------:R-:W-:Y:S05]  /*93e0*/  LDSM.16.MT88.4 R100, [R243+0x3800] ;  /* 0x00380000f364783b */ /* 0x000fea0000004200 */
[----:B------:R-:W-:Y:S01]  /*93f0*/  HMMA.16816.F32 R192, R92, R86, R192 ;  /* 0x000000565cc0723c */ /* 0x000fe200000018c0 */
[----:B------:R-:W2:Y:S04]  /*9400*/  LDSM.16.MT88.4 R84, [R243+0x1800] ;  /* 0x00180000f354783b */ /* 0x000ea80000004200 */
[----:B------:R-:W3:Y:S01]  /*9410*/  LDSM.16.MT88.4 R92, [R0+0x29800] ;  /* 0x02980000005c783b */ /* 0x000ee20000004200 */
[-C--:B------:R-:W-:Y:S06]  /*9420*/  HMMA.16816.F32 R132, R4, R12.reuse, R132 ;  /* 0x0000000c0484723c */ /* 0x080fec0000001884 */
        /* <DEDUP_REMOVED lines=15> */
[-C--:B--2---:R-:W-:Y:S05]  /*9520*/  HMMA.16816.F32 R132, R16, R84.reuse, R132 ;  /* 0x000000541084723c */ /* 0x084fea0000001884 */
[C---:B------:R-:W-:Y:S01]  /*9530*/  VIADD R4, R243.reuse, 0xffff8000 ;  /* 0xffff8000f3047836 */ /* 0x040fe20000000000 */
[C---:B---3--:R-:W-:Y:S05]  /*9540*/  HMMA.16816.F32 R136, R92.reuse, R84, R136 ;  /* 0x000000545c88723c */ /* 0x048fea0000001888 */
[----:B------:R-:W-:Y:S01]  /*9550*/  @P1 VIADD R4, R243, 0x8000 ;  /* 0x00008000f3041836 */ /* 0x000fe20000000000 */
[-C--:B------:R-:W-:Y:S05]  /*9560*/  HMMA.16816.F32 R140, R92, R86.reuse, R140 ;  /* 0x000000565c8c723c */ /* 0x080fea000000188c */
[----:B------:R-:W-:Y:S01]  /*9570*/  IMAD.MOV.U32 R243, RZ, RZ, R4 ;  /* 0x000000fffff37224 */ /* 0x000fe200078e0004 */
        /* <DEDUP_REMOVED lines=16> */
[----:B------:R-:W2:Y:S01]  /*9680*/  LDL R117, [R1+0x18] ;  /* 0x0000180001757983 */ /* 0x000ea20000100800 */
[----:B------:R-:W-:-:S03]  /*9690*/  ULDC UR5, c[0x0][0x390] ;  /* 0x0000e40000057ab9 */ /* 0x000fc60000000800 */
[----:B------:R-:W3:Y:S01]  /*96a0*/  LDL R116, [R1+0x24] ;  /* 0x0000240001747983 */ /* 0x000ee20000100800 */
        /* <DEDUP_REMOVED lines=13> */
[----:B------:R-:W-:Y:S01]  /*9780*/  BAR.SYNC.DEFER_BLOCKING 0x0 ;  /* 0x0000000000007b1d */ /* 0x000fe20000010000 */
[----:B------:R-:W-:Y:S01]  /*9790*/  FMUL.FTZ R140, R140, UR5 ;  /* 0x000000058c8c7c20 */ /* 0x000fe20008410000 */
[----:B------:R-:W-:Y:S01]  /*97a0*/  FMUL.FTZ R141, R141, UR5 ;  /* 0x000000058d8d7c20 */ /* 0x000fe20008410000 */
[----:B------:R-:W-:Y:S01]  /*97b0*/  F2FP.F16.F32.PACK_AB R134, R135, R134 ;  /* 0x000000868786723e */ /* 0x000fe200000000ff */
        /* <DEDUP_REMOVED lines=75> */
[----:B------:R-:W-:Y:S01]  /*9c70*/  UISETP.NE.AND UP0, UPT, UR37, -0x1, UPT ;  /* 0xffffffff2500788c */ /* 0x000fe2000bf05270 */
[----:B------:R-:W-:Y:S01]  /*9c80*/  F2FP.F16.F32.PACK_AB R194, R195, R194 ;  /* 0x000000c2c3c2723e */ /* 0x000fe200000000ff */
[----:B------:R-:W1:Y:S01]  /*9c90*/  S2R R2, SR_TID.X ;  /* 0x0000000000027919 */ /* 0x000e620000002100 */
[----:B------:R-:W-:-:S02]  /*9ca0*/  F2FP.F16.F32.PACK_AB R184, R185, R184 ;  /* 0x000000b8b9b8723e */ /* 0x000fc400000000ff */
[----:B------:R-:W-:Y:S02]  /*9cb0*/  F2FP.F16.F32.PACK_AB R186, R187, R186 ;  /* 0x000000babbba723e */ /* 0x000fe400000000ff */
[----:B------:R-:W-:Y:S02]  /*9cc0*/  F2FP.F16.F32.PACK_AB R188, R189, R188 ;  /* 0x000000bcbdbc723e */ /* 0x000fe400000000ff */
[----:B------:R-:W-:Y:S02]  /*9cd0*/  F2FP.F16.F32.PACK_AB R190, R191, R190 ;  /* 0x000000bebfbe723e */ /* 0x000fe400000000ff */
[----:B------:R-:W-:Y:S01]  /*9ce0*/  F2FP.F16.F32.PACK_AB R20, R21, R20 ;  /* 0x000000141514723e */ /* 0x000fe200000000ff */
[----:B------:R-:W-:Y:S01]  /*9cf0*/  @UP0 UIADD3 UR5, UR23, UR37, URZ ;  /* 0x0000002517050290 */ /* 0x000fe2000fffe03f */
[----:B------:R-:W-:Y:S01]  /*9d00*/  F2FP.F16.F32.PACK_AB R22, R23, R22 ;  /* 0x000000161716723e */ /* 0x000fe200000000ff */
[----:B------:R-:W-:Y:S01]  /*9d10*/  @UP0 ULDC.64 UR10, c[0x0][0x450] ;  /* 0x00011400000a0ab9 */ /* 0x000fe20000000a00 */
[----:B------:R-:W-:Y:S01]  /*9d20*/  F2FP.F16.F32.PACK_AB R32, R33, R32 ;  /* 0x000000202120723e */ /* 0x000fe200000000ff */
[----:B------:R-:W-:Y:S01]  /*9d30*/  @UP0 UIMAD.WIDE.U32 UR12, UR5, UR10, URZ ;  /* 0x0000000a050c02a5 */ /* 0x000fe2000f8e003f */
[----:B------:R-:W-:Y:S01]  /*9d40*/  F2FP.F16.F32.PACK_AB R34, R35, R34 ;  /* 0x000000222322723e */ /* 0x000fe200000000ff */
[----:B------:R-:W-:Y:S01]  /*9d50*/  @UP0 UIMAD UR5, UR5, UR11, URZ ;  /* 0x0000000b050502a4 */ /* 0x000fe2000f8e023f */
[----:B------:R-:W-:-:S02]  /*9d60*/  F2FP.F16.F32.PACK_AB R24, R25, R24 ;  /* 0x000000181918723e */ /* 0x000fc400000000ff */
[----:B------:R-:W-:Y:S01]  /*9d70*/  F2FP.F16.F32.PACK_AB R26, R27, R26 ;  /* 0x0000001a1b1a723e */ /* 0x000fe200000000ff */
[----:B------:R-:W-:Y:S01]  /*9d80*/  @UP0 UIADD3 UR20, UR13, UR5, URZ ;  /* 0x000000050d140290 */ /* 0x000fe2000fffe03f */
[----:B------:R-:W-:Y:S01]  /*9d90*/  F2FP.F16.F32.PACK_AB R28, R29, R28 ;  /* 0x0000001c1d1c723e */ /* 0x000fe200000000ff */
[----:B------:R-:W-:Y:S01]  /*9da0*/  @UP0 UMOV UR19, UR12 ;  /* 0x0000000c00130c82 */ /* 0x000fe20008000000 */
        /* <DEDUP_REMOVED lines=25> */
[----:B------:R-:W-:Y:S01]  /*9f40*/  PLOP3.LUT P0, PT, PT, PT, UP0, 0x80, 0x0 ;  /* 0x000000000000781c */ /* 0x000fe20003f0f008 */
[----:B--2---:R2:W-:Y:S04]  /*9f50*/  STS [R117], R132 ;  /* 0x0000008475007388 */ /* 0x0045e80000000800 */
[----:B------:R2:W-:Y:S04]  /*9f60*/  STS [R117+0x400], R134 ;  /* 0x0004008675007388 */ /* 0x0005e80000000800 */
[----:B---3--:R2:W-:Y:S04]  /*9f70*/  STS [R116], R144 ;  /* 0x0000009074007388 */ /* 0x0085e80000000800 */
        /* <DEDUP_REMOVED lines=61> */
[----:B-1----:R-:W-:Y:S05]  /*a350*/  @P0 BRA `(.L_x_738) ;  /* 0x0000000000340947 */ /* 0x002fea0003800000 */
        /* <DEDUP_REMOVED lines=13> */
.L_x_738:
[----:B------:R-:W3:Y:S01]  /*a430*/  LDL R3, [R1+0x8] ;  /* 0x0000080001037983 */ /* 0x000ee20000100800 */
[----:B------:R-:W-:Y:S01]  /*a440*/  @UP0 UIADD3 UR9, UR23, UR37, URZ ;  /* 0x0000002517090290 */ /* 0x000fe2000fffe03f */
[----:B------:R-:W-:Y:S01]  /*a450*/  @UP0 ULDC.64 UR12, c[0x0][0x458] ;  /* 0x00011600000c0ab9 */ /* 0x000fe20000000a00 */
[----:B------:R-:W-:Y:S02]  /*a460*/  USHF.L.U32 UR5, UR22, 0x6, URZ ;  /* 0x0000000616057899 */ /* 0x000fe4000800063f */
[----:B------:R-:W-:Y:S02]  /*a470*/  @UP0 UIMAD.WIDE.U32 UR14, UR9, UR12, URZ ;  /* 0x0000000c090e02a5 */ /* 0x000fe4000f8e003f */
[----:B------:R-:W-:-:S04]  /*a480*/  @UP0 UIMAD UR9, UR9, UR13, URZ ;  /* 0x0000000d090902a4 */ /* 0x000fc8000f8e023f */
[----:B------:R-:W-:Y:S01]  /*a490*/  @UP0 UIADD3 UR18, UR15, UR9, URZ ;  /* 0x000000090f120290 */ /* 0x000fe2000fffe03f */
[----:B---3--:R-:W-:Y:S01]  /*a4a0*/  LEA R53, R3, UR4, 0x1 ;  /* 0x0000000403357c11 */ /* 0x008fe2000f8e08ff */
        /* <DEDUP_REMOVED lines=13> */
.L_x_739:
[----:B--2---:R-:W2:Y:S01]  /*a580*/  LDL.64 R66, [R1+0x10] ;  /* 0x0000100001427983 */ /* 0x004ea20000100a00 */
[----:B------:R-:W-:Y:S01]  /*a590*/  USHF.R.S32.HI UR9, URZ, 0x1f, UR5 ;  /* 0x0000001f3f097899 */ /* 0x000fe20008011405 */
[----:B------:R-:W-:Y:S01]  /*a5a0*/  SHF.R.S32.HI R5, RZ, 0x1f, R2 ;  /* 0x0000001fff057819 */ /* 0x000fe20000011402 */
[----:B------:R-:W-:Y:S01]  /*a5b0*/  IMAD.U32 R3, RZ, RZ, UR10 ;  /* 0x0000000aff037e24 */ /* 0x000fe2000f8e00ff */
[----:B------:R-:W-:Y:S01]  /*a5c0*/  BAR.SYNC.DEFER_BLOCKING 0x0 ;  /* 0x0000000000007b1d */ /* 0x000fe20000010000 */
[----:B------:R-:W-:Y:S01]  /*a5d0*/  UIMAD UR15, UR9, UR10, URZ ;  /* 0x0000000a090f72a4 */ /* 0x000fe2000f8e023f */
[----:B------:R-:W-:Y:S01]  /*a5e0*/  LEA.HI R5, R5, R2, RZ, 0x3 ;  /* 0x0000000205057211 */ /* 0x000fe200078f18ff */
[----:B------:R-:W-:Y:S02]  /*a5f0*/  UIMAD UR8, UR22, -0x40, UR8 ;  /* 0xffffffc0160878a4 */ /* 0x000fe4000f8e0208 */
[----:B------:R-:W-:Y:S01]  /*a600*/  UIMAD UR15, UR5, UR11, UR15 ;  /* 0x0000000b050f72a4 */ /* 0x000fe2000f8e020f */
[----:B------:R-:W-:Y:S01]  /*a610*/  SHF.R.S32.HI R52, RZ, 0x3, R5 ;  /* 0x00000003ff347819 */ /* 0x000fe20000011405 */
[----:B------:R-:W-:Y:S01]  /*a620*/  USHF.R.S32.HI UR21, URZ, 0x1f, UR54 ;  /* 0x0000001f3f157899 */ /* 0x000fe20008011436 */
[----:B------:R-:W-:Y:S01]  /*a630*/  BSSY B0, `(.L_x_740) ;  /* 0x0000032000007945 */ /* 0x000fe20003800000 */
[----:B------:R-:W-:Y:S01]  /*a640*/  ULDC.64 UR16, c[0x0][0x468] ;  /* 0x00011a0000107ab9 */ /* 0x000fe20000000a00 */
[----:B------:R-:W-:Y:S01]  /*a650*/  ISETP.GE.AND P5, PT, R52, UR8, PT ;  /* 0x0000000834007c0c */ /* 0x000fe2000bfa6270 */
[----:B------:R-:W-:Y:S01]  /*a660*/  IMAD.U32 R2, RZ, RZ, UR15 ;  /* 0x0000000fff027e24 */ /* 0x000fe2000f8e00ff */
[----:B------:R-:W-:-:S04]  /*a670*/  UIMAD UR15, UR21, UR16, URZ ;  /* 0x00000010150f72a4 */ /* 0x000fc8000f8e023f */
[----:B------:R-:W-:Y:S01]  /*a680*/  UIMAD UR17, UR54, UR17, UR15 ;  /* 0x00000011361172a4 */ /* 0x000fe2000f8e020f */
[----:B------:R1:W3:Y:S04]  /*a690*/  LDS.128 R48, [R53+0x19000] ;  /* 0x0190000035307984 */ /* 0x0002e80000000c00 */
[----:B------:R1:W4:Y:S04]  /*a6a0*/  LDS.128 R44, [R53+0x1b000] ;  /* 0x01b00000352c7984 */ /* 0x0003280000000c00 */
[----:B------:R1:W1:Y:S04]  /*a6b0*/  LDS.128 R40, [R53+0x1d000] ;  /* 0x01d0000035287984 */ /* 0x0002680000000c00 */
[----:B------:R1:W1:Y:S04]  /*a6c0*/  LDS.128 R36, [R53+0x1f000] ;  /* 0x01f0000035247984 */ /* 0x0002680000000c00 */
[----:B------:R1:W1:Y:S04]  /*a6d0*/  LDS.128 R32, [R53+0x21000] ;  /* 0x0210000035207984 */ /* 0x0002680000000c00 */
[----:B------:R1:W1:Y:S04]  /*a6e0*/  LDS.128 R28, [R53+0x23000] ;  /* 0x02300000351c7984 */ /* 0x0002680000000c00 */
[----:B------:R1:W1:Y:S04]  /*a6f0*/  LDS.128 R24, [R53+0x25000] ;  /* 0x0250000035187984 */ /* 0x0002680000000c00 */
[----:B------:R1:W1:Y:S01]  /*a700*/  LDS.128 R20, [R53+0x27000] ;  /* 0x0270000035147984 */ /* 0x0002620000000c00 */
[--C-:B--2---:R-:W-:Y:S01]  /*a710*/  SHF.R.S32.HI R61, RZ, 0x1f, R66.reuse ;  /* 0x0000001fff3d7819 */ /* 0x104fe20000011442 */
[----:B------:R-:W-:-:S02]  /*a720*/  IMAD.MOV.U32 R60, RZ, RZ, R66 ;  /* 0x000000ffff3c7224 */ /* 0x000fc400078e0042 */
[----:B------:R-:W-:Y:S02]  /*a730*/  VIADD R55, R66, 0x40 ;  /* 0x0000004042377836 */ /* 0x000fe40000000000 */
[----:B------:R-:W-:-:S04]  /*a740*/  IMAD.WIDE.U32 R6, R3, UR5, R60 ;  /* 0x0000000503067c25 */ /* 0x000fc8000f8e003c */
[----:B------:R-:W-:Y:S01]  /*a750*/  VIADD R3, R52, 0x20 ;  /* 0x0000002034037836 */ /* 0x000fe20000000000 */
[----:B------:R-:W-:Y:S01]  /*a760*/  IADD3 R62, P0, R6, UR19, RZ ;  /* 0x00000013063e7c10 */ /* 0x000fe2000ff1e0ff */
[----:B------:R-:W-:-:S03]  /*a770*/  VIADD R54, R66, 0x80 ;  /* 0x0000008042367836 */ /* 0x000fc60000000000 */
[----:B------:R-:W-:Y:S02]  /*a780*/  IADD3.X R63, R7, UR20, R2, P0, !PT ;  /* 0x00000014073f7c10 */ /* 0x000fe400087fe402 */
[----:B------:R-:W-:Y:S02]  /*a790*/  MOV R2, UR16 ;  /* 0x0000001000027c02 */ /* 0x000fe40008000f00 */
[----:B------:R-:W-:Y:S02]  /*a7a0*/  ISETP.GE.AND P4, PT, R3, UR8, PT ;  /* 0x0000000803007c0c */ /* 0x000fe4000bf86270 */
[----:B------:R-:W-:Y:S01]  /*a7b0*/  SHF.R.S32.HI R3, RZ, 0x1f, R52 ;  /* 0x0000001fff037819 */ /* 0x000fe20000011434 */
[----:B------:R-:W-:Y:S01]  /*a7c0*/  IMAD.WIDE.U32 R62, R2, UR54, R62 ;  /* 0x00000036023e7c25 */ /* 0x000fe2000f8e003e */
[----:B------:R-:W-:-:S03]  /*a7d0*/  IADD3 R2, R66, 0xc0, RZ ;  /* 0x000000c042027810 */ /* 0x000fc60007ffe0ff */
[----:B------:R-:W-:Y:S01]  /*a7e0*/  VIADD R57, R63, UR17 ;  /* 0x000000113f397c36 */ /* 0x000fe20008000000 */
[----:B-1-34-:R-:W-:Y:S06]  /*a7f0*/  @P5 BRA `(.L_x_741) ;  /* 0x0000000000545947 */ /* 0x01afec0003800000 */
[----:B------:R-:W-:Y:S01]  /*a800*/  ULDC UR15, c[0x0][0x2d0] ;  /* 0x0000b400000f7ab9 */ /* 0x000fe20000000800 */
[----:B------:R-:W1:Y:S01]  /*a810*/  LDS.128 R16, [R53+0x1a000] ;  /* 0x01a0000035107984 */ /* 0x000e620000000c00 */
[----:B------:R-:W-:Y:S01]  /*a820*/  ISETP.GE.AND P3, PT, R66, UR15, PT ;  /* 0x0000000f42007c0c */ /* 0x000fe2000bf66270 */
[----:B------:R-:W-:Y:S01]  /*a830*/  IMAD.MOV.U32 R56, RZ, RZ, R62 ;  /* 0x000000ffff387224 */ /* 0x000fe200078e003e */
[----:B------:R-:W-:Y:S01]  /*a840*/  ISETP.GE.AND P2, PT, R55, UR15, PT ;  /* 0x0000000f37007c0c */ /* 0x000fe2000bf46270 */
[----:B------:R-:W2:Y:S01]  /*a850*/  LDS.128 R12, [R53+0x1c000] ;  /* 0x01c00000350c7984 */ /* 0x000ea20000000c00 */
[----:B------:R-:W-:Y:S01]  /*a860*/  IMAD R59, R3, UR10, RZ ;  /* 0x0000000a033b7c24 */ /* 0x000fe2000f8e02ff */
[----:B------:R-:W-:Y:S01]  /*a870*/  ISETP.GE.AND P1, PT, R54, UR15, PT ;  /* 0x0000000f36007c0c */ /* 0x000fe2000bf26270 */
[----:B------:R-:W-:Y:S01]  /*a880*/  IMAD.WIDE.U32 R64, R52, UR10, R56 ;  /* 0x0000000a34407c25 */ /* 0x000fe2000f8e0038 */
[----:B------:R-:W3:Y:S01]  /*a890*/  LDS.128 R8, [R53+0x1e000] ;  /* 0x01e0000035087984 */ /* 0x000ee20000000c00 */
[----:B------:R-:W-:Y:S01]  /*a8a0*/  ISETP.GE.AND P0, PT, R2, UR15, PT ;  /* 0x0000000f02007c0c */ /* 0x000fe2000bf06270 */
[----:B------:R-:W-:Y:S01]  /*a8b0*/  ULDC.64 UR16, c[0x0][0x3f0] ;  /* 0x0000fc0000107ab9 */ /* 0x000fe20000000a00 */
[----:B------:R-:W-:Y:S01]  /*a8c0*/  IMAD R56, R52, UR11, R59 ;  /* 0x0000000b34387c24 */ /* 0x000fe2000f8e023b */
[----:B------:R-:W-:-:S02]  /*a8d0*/  LEA R58, P6, R64, UR16, 0x1 ;  /* 0x00000010403a7c11 */ /* 0x000fc4000f8c08ff */
[----:B------:R-:W4:Y:S01]  /*a8e0*/  @!P3 LDS.128 R4, [R53+0x18000] ;  /* 0x018000003504b984 */ /* 0x000f220000000c00 */
[----:B------:R-:W-:-:S05]  /*a8f0*/  IMAD.IADD R56, R56, 0x1, R65 ;  /* 0x0000000138387824 */ /* 0x000fca00078e0241 */
[----:B------:R-:W-:-:S05]  /*a900*/  LEA.HI.X R59, R64, UR17, R56, 0x1, P6 ;  /* 0x00000011403b7c11 */ /* 0x000fca000b0f0c38 */
[----:B-1----:R1:W-:Y:S04]  /*a910*/  @!P2 STG.E.128 desc[UR6][R58.64+0x80], R16 ;  /* 0x000080103a00a986 */ /* 0x0023e8000c101d06 */
[----:B--2---:R1:W-:Y:S04]  /*a920*/  @!P1 STG.E.128 desc[UR6][R58.64+0x100], R12 ;  /* 0x0001000c3a009986 */ /* 0x0043e8000c101d06 */
[----:B---3--:R1:W-:Y:S04]  /*a930*/  @!P0 STG.E.128 desc[UR6][R58.64+0x180], R8 ;  /* 0x000180083a008986 */ /* 0x0083e8000c101d06 */
[----:B----4-:R1:W-:Y:S02]  /*a940*/  @!P3 STG.E.128 desc[UR6][R58.64], R4 ;  /* 0x000000043a00b986 */ /* 0x0103e4000c101d06 */
.L_x_741:
[----:B------:R-:W-:Y:S05]  /*a950*/  BSYNC B0 ;  /* 0x0000000000007941 */ /* 0x000fea0003800000 */
.L_x_740:
        /* <DEDUP_REMOVED lines=17> */
[----:B------:R2:W-:Y:S04]  /*aa70*/  @!P3 STG.E.128 desc[UR6][R8.64], R48 ;  /* 0x000000300800b986 */ /* 0x0005e8000c101d06 */
[----:B------:R2:W-:Y:S04]  /*aa80*/  @!P2 STG.E.128 desc[UR6][R8.64+0x80], R44 ;  /* 0x0000802c0800a986 */ /* 0x0005e8000c101d06 */
[----:B------:R2:W-:Y:S04]  /*aa90*/  @!P1 STG.E.128 desc[UR6][R8.64+0x100], R40 ;  /* 0x0001002808009986 */ /* 0x0005e8000c101d06 */
[----:B------:R2:W-:Y:S02]  /*aaa0*/  @!P0 STG.E.128 desc[UR6][R8.64+0x180], R36 ;  /* 0x0001802408008986 */ /* 0x0005e4000c101d06 */
.L_x_743:
[----:B------:R-:W-:Y:S05]  /*aab0*/  BSYNC B0 ;  /* 0x0000000000007941 */ /* 0x000fea0003800000 */
.L_x_742:
[----:B-1----:R1:W3:Y:S01]  /*aac0*/  LDS.128 R12, [R53+0x20000] ;  /* 0x02000000350c7984 */ /* 0x0022e20000000c00 */
[----:B--2---:R-:W-:Y:S01]  /*aad0*/  IMAD.U32 R37, RZ, RZ, UR12 ;  /* 0x0000000cff257e24 */ /* 0x004fe2000f8e00ff */
[----:B------:R-:W-:Y:S01]  /*aae0*/  UIMAD UR9, UR9, UR12, URZ ;  /* 0x0000000c090972a4 */ /* 0x000fe2000f8e023f */
[----:B------:R-:W-:Y:S01]  /*aaf0*/  BSSY B0, `(.L_x_744) ;  /* 0x0000022000007945 */ /* 0x000fe20003800000 */
[----:B------:R1:W2:Y:S01]  /*ab00*/  LDS.128 R8, [R53+0x22000] ;  /* 0x0220000035087984 */ /* 0x0002a20000000c00 */
[----:B------:R-:W-:Y:S01]  /*ab10*/  IMAD.WIDE.U32 R36, R37, UR5, R60 ;  /* 0x0000000525247c25 */ /* 0x000fe2000f8e003c */
[----:B------:R-:W-:Y:S02]  /*ab20*/  UIMAD UR5, UR5, UR13, UR9 ;  /* 0x0000000d050572a4 */ /* 0x000fe4000f8e0209 */
[----:B------:R1:W4:Y:S01]  /*ab30*/  LDS.128 R4, [R53+0x24000] ;  /* 0x0240000035047984 */ /* 0x0003220000000c00 */
        /* <DEDUP_REMOVED lines=25> */
[----:B---3--:R3:W-:Y:S04]  /*acd0*/  @!P3 STG.E.128 desc[UR6][R38.64], R12 ;  /* 0x0000000c2600b986 */ /* 0x0087e8000c101d06 */
[----:B--2---:R3:W-:Y:S04]  /*ace0*/  @!P2 STG.E.128 desc[UR6][R38.64+0x80], R8 ;  /* 0x000080082600a986 */ /* 0x0047e8000c101d06 */
[----:B----4-:R3:W-:Y:S04]  /*acf0*/  @!P1 STG.E.128 desc[UR6][R38.64+0x100], R4 ;  /* 0x0001000426009986 */ /* 0x0107e8000c101d06 */
[----:B-1----:R3:W-:Y:S02]  /*ad00*/  @!P0 STG.E.128 desc[UR6][R38.64+0x180], R16 ;  /* 0x0001801026008986 */ /* 0x0027e4000c101d06 */
.L_x_745:
[----:B------:R-:W-:Y:S05]  /*ad10*/  BSYNC B0 ;  /* 0x0000000000007941 */ /* 0x000fea0003800000 */
.L_x_744:
        /* <DEDUP_REMOVED lines=20> */
.L_x_714:
[----:B------:R-:W-:Y:S05]  /*ae60*/  BSYNC B1 ;  /* 0x0000000000017941 */ /* 0x000fea0003800000 */
.L_x_700:
        /* <DEDUP_REMOVED lines=12> */
.L_x_746:
[----:B------:R-:W-:Y:S05]  /*af30*/  EXIT ;  /* 0x000000000000794d */ /* 0x000fea0003800000 */
.L_x_748:
        /* <DEDUP_REMOVED lines=12> */
.L_x_2041:


//--------------------- .text._ZN5flash44flash_bwd_dq_dk_dv_loop_seqk_parallel_kernelI23Flash_bwd_kernel_traitsILi256ELi64ELi64ELi8ELi4ELi2ELi2ELb0ELb0EN7cutlass6half_tE19Flash_kernel_traitsILi256ELi64ELi64ELi8ES3_EELb0ELb0ELb0ELb0ELb0ELb1ELb0EEEvNS_16Flash_bwd_paramsE --------------------------
	.section	.text._ZN5flash44flash_bwd_dq_dk_dv_loop_seqk_parallel_kernelI23Flash_bwd_kernel_traitsILi256ELi64ELi64ELi8ELi4ELi2ELi2ELb0ELb0EN7cutlass6half_tE19Flash_kernel_traitsILi256ELi64ELi64ELi8ES3_EELb0ELb0ELb0ELb0ELb0ELb1ELb0EEEvNS_16Flash_bwd_paramsE,"ax",@progbits
	.align	128
        .global         _ZN5flash44flash_bwd_dq_dk_dv_loop_seqk_parallel_kernelI23Flash_bwd_kernel_traitsILi256ELi64ELi64ELi8ELi4ELi2ELi2ELb0ELb0EN7cutlass6half_tE19Flash_kernel_traitsILi256ELi64ELi64ELi8ES3_EELb0ELb0ELb0ELb0ELb0ELb1ELb0EEEvNS_16Flash_bwd_paramsE
        .type           _ZN5flash44flash_bwd_dq_dk_dv_loop_seqk_parallel_kernelI23Flash_bwd_kernel_traitsILi256ELi64ELi64ELi8ELi4ELi2ELi2ELb0ELb0EN7cutlass6half_tE19Flash_kernel_traitsILi256ELi64ELi64ELi8ES3_EELb0ELb0ELb0ELb0ELb0ELb1ELb0EEEvNS_16Flash_bwd_paramsE,@function
        .size           _ZN5flash44flash_bwd_dq_dk_dv_loop_seqk_parallel_kernelI23Flash_bwd_kernel_traitsILi256ELi64ELi64ELi8ELi4ELi2ELi2ELb0ELb0EN7cutlass6half_tE19Flash_kernel_traitsILi256ELi64ELi64ELi8ES3_EELb0ELb0ELb0ELb0ELb0ELb1ELb0EEEvNS_16Flash_bwd_paramsE,(.L_x_2042 - _ZN5flash44flash_bwd_dq_dk_dv_loop_seqk_parallel_kernelI23Flash_bwd_kernel_traitsILi256ELi64ELi64ELi8ELi4ELi2ELi2ELb0ELb0EN7cutlass6half_tE19Flash_kernel_traitsILi256ELi64ELi64ELi8ES3_EELb0ELb0ELb0ELb0ELb0ELb1ELb0EEEvNS_16Flash_bwd_paramsE)
        .other          _ZN5flash44flash_bwd_dq_dk_dv_loop_seqk_parallel_kernelI23Flash_bwd_kernel_traitsILi256ELi64ELi64ELi8ELi4ELi2ELi2ELb0ELb0EN7cutlass6half_tE19Flash_kernel_traitsILi256ELi64ELi64ELi8ES3_EELb0ELb0ELb0ELb0ELb0ELb1ELb0EEEvNS_16Flash_bwd_paramsE,@"STO_CUDA_ENTRY STV_DEFAULT"
_ZN5flash44flash_bwd_dq_dk_dv_loop_seqk_parallel_kernelI23Flash_bwd_kernel_traitsILi256ELi64ELi64ELi8ELi4ELi2ELi2ELb0ELb0EN7cutlass6half_tE19Flash_kernel_traitsILi256ELi64ELi64ELi8ES3_EELb0ELb0ELb0ELb0ELb0ELb1ELb0EEEvNS_16Flash_bwd_paramsE:
.text._ZN5flash44flash_bwd_dq_dk_dv_loop_seqk_parallel_kernelI23Flash_bwd_kernel_traitsILi256ELi64ELi64ELi8ELi4ELi2ELi2ELb0ELb0EN7cutlass6half_tE19Flash_kernel_traitsILi256ELi64ELi64ELi8ES3_EELb0ELb0ELb0ELb0ELb0ELb1ELb0EEEvNS_16Flash_bwd_paramsE:
        /* <DEDUP_REMOVED lines=15> */
[----:B------:R-:W-:Y:S01]  /*00f0*/  UMOV UR58, 0xffff8000 ;  /* 0xffff8000003a7882 */ /* 0x000fe20000000000 */
[----:B------:R-:W-:Y:S02]  /*0100*/  IMAD.MOV.U32 R219, RZ, RZ, 0x40 ;  /* 0x00000040ffdb7424 */ /* 0x000fe400078e00ff */
[----:B------:R-:W-:Y:S02]  /*0110*/  IMAD.MOV.U32 R243, RZ, RZ, -0x10 ;  /* 0xfffffff0fff37424 */ /* 0x000fe400078e00ff */
[----:B------:R-:W3:Y:S08]  /*0120*/  S2UR UR54, SR_CTAID.Z ;  /* 0x00000000003679c3 */ /* 0x000ef00000002700 */
[----:B------:R-:W4:Y:S01]  /*0130*/  S2UR UR45, SR_CTAID.Y ;  /* 0x00000000002d79c3 */ /* 0x000f220000002600 */
[----:B--2---:R-:W-:Y:S01]  /*0140*/  ULEA UR4, UR4, UR5, 0x18 ;  /* 0x0000000504047291 */ /* 0x004fe2000f8ec03f */
[----:B-1----:R-:W-:Y:S01]  /*0150*/  SHF.R.S32.HI R16, RZ, 0x1f, R15 ;  /* 0x0000001fff107819 */ /* 0x002fe2000001140f */
[----:B---3--:R-:W-:-:S03]  /*0160*/  USHF.R.S32.HI UR6, URZ, 0x1f, UR54 ;  /* 0x0000001f3f067899 */ /* 0x008fc60008011436 */
[CC--:B------:R-:W-:Y:S02]  /*0170*/  LEA.HI R2, R16.reuse, R15.reuse, RZ, 0x5 ;  /* 0x0000000f10027211 */ /* 0x0c0fe400078f28ff */
[----:B------:R-:W-:Y:S02]  /*0180*/  LEA.HI R5, R16, R15, RZ, 0x4 ;  /* 0x0000000f10057211 */ /* 0x000fe400078f20ff */
[--C-:B------:R-:W-:Y:S01]  /*0190*/  SHF.R.S32.HI R0, RZ, 0x5, R2.reuse ;  /* 0x00000005ff007819 */ /* 0x100fe20000011402 */
[----:B----4-:R-:W-:Y:S01]  /*01a0*/  USHF.L.U32 UR5, UR45, 0x7, URZ ;  /* 0x000000072d057899 */ /* 0x010fe2000800063f */
[----:B------:R-:W-:Y:S02]  /*01b0*/  SHF.R.S32.HI R3, RZ, 0x1f, R2 ;  /* 0x0000001fff037819 */ /* 0x000fe40000011402 */
[-C--:B------:R-:W-:Y:S02]  /*01c0*/  LEA.HI R2, R2, R0.reuse, RZ, 0x1 ;  /* 0x0000000002027211 */ /* 0x080fe400078f08ff */
[----:B------:R-:W-:-:S02]  /*01d0*/  LEA.HI R3, R3, R0, RZ, 0x2 ;  /* 0x0000000003037211 */ /* 0x000fc400078f10ff */
[----:B------:R-:W-:Y:S02]  /*01e0*/  LOP3.LUT R2, R2, 0xfffffffe, RZ, 0xc0, !PT ;  /* 0xfffffffe02027812 */ /* 0x000fe400078ec0ff */
[----:B------:R-:W-:Y:S02]  /*01f0*/  LOP3.LUT R3, R3, 0xfffffffc, RZ, 0xc0, !PT ;  /* 0xfffffffc03037812 */ /* 0x000fe400078ec0ff */
[-C--:B------:R-:W-:Y:S01]  /*0200*/  LEA.HI R13, R16, R15.reuse, RZ, 0x3 ;  /* 0x0000000f100d7211 */ /* 0x080fe200078f18ff */
[----:B------:R-:W-:Y:S01]  /*0210*/  IMAD.IADD R226, R0, 0x1, -R2 ;  /* 0x0000000100e27824 */ /* 0x000fe200078e0a02 */
[----:B------:R-:W-:Y:S01]  /*0220*/  LEA.HI R18, R16, R15, RZ, 0x2 ;  /* 0x0000000f10127211 */ /* 0x000fe200078f10ff */
[----:B------:R-:W-:Y:S01]  /*0230*/  IMAD.IADD R17, R0, 0x1, -R3 ;  /* 0x0000000100117824 */ /* 0x000fe200078e0a03 */
[----:B------:R-:W-:Y:S02]  /*0240*/  SHF.R.S32.HI R4, RZ, 0x4, R5 ;  /* 0x00000004ff047819 */ /* 0x000fe40000011405 */
[----:B------:R-:W-:-:S02]  /*0250*/  LOP3.LUT R0, R13, 0xfffffff8, RZ, 0xc0, !PT ;  /* 0xfffffff80d007812 */ /* 0x000fc400078ec0ff */
[--C-:B------:R-:W-:Y:S02]  /*0260*/  SHF.R.S32.HI R9, RZ, 0x2, R18.reuse ;  /* 0x00000002ff097819 */ /* 0x100fe40000011412 */
[----:B------:R-:W-:Y:S01]  /*0270*/  SHF.R.S32.HI R2, RZ, 0x1f, R18 ;  /* 0x0000001fff027819 */ /* 0x000fe20000011412 */
[----:B------:R-:W-:Y:S01]  /*0280*/  IMAD.IADD R0, R15, 0x1, -R0 ;  /* 0x000000010f007824 */ /* 0x000fe200078e0a00 */
[----:B------:R-:W-:Y:S02]  /*0290*/  SHF.R.S32.HI R249, RZ, 0x3, R13 ;  /* 0x00000003fff97819 */ /* 0x000fe4000001140d */
[----:B------:R-:W-:Y:S01]  /*02a0*/  LEA.HI R3, R5, R4, RZ, 0x1 ;  /* 0x0000000405037211 */ /* 0x000fe200078f08ff */
[----:B------:R-:W-:Y:S01]  /*02b0*/  IMAD.SHL.U32 R8, R0, 0x8, RZ ;  /* 0x0000000800087824 */ /* 0x000fe200078e00ff */
[----:B------:R-:W-:Y:S01]  /*02c0*/  LEA.HI R2, R2, R9, RZ, 0x3 ;  /* 0x0000000902027211 */ /* 0x000fe200078f18ff */
[----:B------:R-:W-:Y:S01]  /*02d0*/  IMAD.SHL.U32 R6, R249, 0x40, RZ ;  /* 0x00000040f9067824 */ /* 0x000fe200078e00ff */
[----:B------:R-:W-:-:S02]  /*02e0*/  LOP3.LUT R7, R5, 0xfffffff0, RZ, 0xc0, !PT ;  /* 0xfffffff005077812 */ /* 0x000fc400078ec0ff */
[----:B------:R-:W-:Y:S02]  /*02f0*/  LOP3.LUT R5, R3, 0xfffffffe, RZ, 0xc0, !PT ;  /* 0xfffffffe03057812 */ /* 0x000fe400078ec0ff */
[----:B------:R-:W-:Y:S02]  /*0300*/  LOP3.LUT R3, R2, 0xfffffff8, RZ, 0xc0, !PT ;  /* 0xfffffff802037812 */ /* 0x000fe400078ec0ff */
[----:B------:R-:W-:Y:S01]  /*0310*/  LOP3.LUT R2, R6, 0x1c0, RZ, 0xc0, !PT ;  /* 0x000001c006027812 */ /* 0x000fe200078ec0ff */
[----:B------:R-:W-:Y:S01]  /*0320*/  IMAD.IADD R10, R4, 0x1, -R5 ;  /* 0x00000001040a7824 */ /* 0x000fe200078e0a05 */
[----:B------:R-:W-:Y:S01]  /*0330*/  LOP3.LUT P4, RZ, R0, 0x2, RZ, 0xc0, !PT ;  /* 0x0000000200ff7812 */ /* 0x000fe2000788c0ff */
[----:B------:R-:W-:Y:S01]  /*0340*/  IMAD.IADD R6, R9, 0x1, -R3 ;  /* 0x0000000109067824 */ /* 0x000fe200078e0a03 */
[----:B------:R-:W-:Y:S01]  /*0350*/  LOP3.LUT R3, R2, 0x38, R8, 0xf8, !PT ;  /* 0x0000003802037812 */ /* 0x000fe200078ef808 */
[----:B------:R-:W-:Y:S01]  /*0360*/  IMAD.IADD R4, R15, 0x1, -R7 ;  /* 0x000000010f047824 */ /* 0x000fe200078e0a07 */
[----:B------:R-:W-:Y:S01]  /*0370*/  SHF.R.U32.HI R2, RZ, 0x3, R2 ;  /* 0x00000003ff027819 */ /* 0x000fe20000011602 */
[----:B------:R-:W-:Y:S01]  /*0380*/  IMAD.SHL.U32 R9, R10, 0x200, RZ ;  /* 0x000002000a097824 */ /* 0x000fe200078e00ff */
[C---:B------:R-:W-:Y:S01]  /*0390*/  LOP3.LUT P3, RZ, R0.reuse, 0x4, RZ, 0xc0, !PT ;  /* 0x0000000400ff7812 */ /* 0x040fe2000786c0ff */
[----:B------:R-:W-:Y:S01]  /*03a0*/  IMAD.SHL.U32 R0, R0, 0x40, RZ ;  /* 0x0000004000007824 */ /* 0x000fe200078e00ff */
[----:B------:R-:W-:Y:S01]  /*03b0*/  LOP3.LUT R11, R3, R2, RZ, 0x3c, !PT ;  /* 0x00000002030b7212 */ /* 0x000fe200078e3cff */
[----:B------:R-:W-:Y:S01]  /*03c0*/  IMAD.SHL.U32 R2, R226, 0x10, RZ ;  /* 0x00000010e2027824 */ /* 0x000fe200078e00ff */
[----:B------:R-:W-:-:S02]  /*03d0*/  LEA.HI R7, R16, R15, RZ, 0x7 ;  /* 0x0000000f10077211 */ /* 0x000fc400078f38ff */
[----:B------:R-:W-:Y:S02]  /*03e0*/  LOP3.LUT R0, R0, 0x1c0, RZ, 0xc0, !PT ;  /* 0x000001c000007812 */ /* 0x000fe400078ec0ff */
[----:B------:R-:W-:Y:S02]  /*03f0*/  SHF.R.S32.HI R7, RZ, 0x7, R7 ;  /* 0x00000007ff077819 */ /* 0x000fe40000011407 */
[C---:B------:R-:W-:Y:S02]  /*0400*/  LOP3.LUT R218, R0.reuse, 0x8, R13, 0xf8, !PT ;  /* 0x0000000800da7812 */ /* 0x040fe400078ef80d */
[----:B------:R-:W-:Y:S01]  /*0410*/  LOP3.LUT R5, R0, 0x10, R2, 0xf8, !PT ;  /* 0x0000001000057812 */ /* 0x000fe200078ef802 */
[----:B------:R-:W-:Y:S01]  /*0420*/  IMAD R2, R7, 0x800, R9 ;  /* 0x0000080007027824 */ /* 0x000fe200078e0209 */
[----:B------:R-:W-:Y:S02]  /*0430*/  SHF.R.U32.HI R222, RZ, 0x3, R0 ;  /* 0x00000003ffde7819 */ /* 0x000fe40000011600 */
[----:B------:R-:W-:-:S02]  /*0440*/  LOP3.LUT R0, R6, 0x1, RZ, 0xc0, !PT ;  /* 0x0000000106007812 */ /* 0x000fc400078ec0ff */
[----:B------:R-:W-:Y:S02]  /*0450*/  SHF.R.S32.HI R3, RZ, 0x1f, R4 ;  /* 0x0000001fff037819 */ /* 0x000fe40000011404 */
[----:B------:R-:W-:Y:S02]  /*0460*/  LOP3.LUT R218, R218, R222, RZ, 0x3c, !PT ;  /* 0x000000dedada7212 */ /* 0x000fe400078e3cff */
[----:B------:R-:W-:Y:S02]  /*0470*/  ISETP.NE.U32.AND P0, PT, R0, 0x1, PT ;  /* 0x000000010000780c */ /* 0x000fe40003f05070 */
[----:B------:R-:W-:Y:S01]  /*0480*/  LEA.HI R12, R3, R4, RZ, 0x3 ;  /* 0x00000004030c7211 */ /* 0x000fe200078f18ff */
[----:B------:R-:W-:Y:S01]  /*0490*/  IMAD.IADD R218, R2, 0x1, R218 ;  /* 0x0000000102da7824 */ /* 0x000fe200078e02da */
[----:B------:R-:W-:Y:S02]  /*04a0*/  LEA.HI R0, R16, R15, RZ, 0x6 ;  /* 0x0000000f10007211 */ /* 0x000fe400078f30ff */
[----:B------:R-:W-:Y:S01]  /*04b0*/  LOP3.LUT R3, R12, 0xfffffff8, RZ, 0xc0, !PT ;  /* 0xfffffff80c037812 */ /* 0x000fe200078ec0ff */
[----:B------:R-:W-:Y:S01]  /*04c0*/  IMAD.SHL.U32 R218, R218, 0x2, RZ ;  /* 0x00000002dada7824 */ /* 0x000fe200078e00ff */
[----:B------:R-:W-:-:S02]  /*04d0*/  LOP3.LUT R2, R18, 0x7ffffffc, RZ, 0xc0, !PT ;  /* 0x7ffffffc12027812 */ /* 0x000fc400078ec0ff */
[----:B------:R-:W-:Y:S01]  /*04e0*/  SHF.R.S32.HI R0, RZ, 0x6, R0 ;  /* 0x00000006ff007819 */ /* 0x000fe20000011400 */
[----:B------:R-:W-:Y:S01]  /*04f0*/  IMAD.IADD R14, R4, 0x1, -R3 ;  /* 0x00000001040e7824 */ /* 0x000fe200078e0a03 */
[----:B------:R-:W-:Y:S01]  /*0500*/  LOP3.LUT R13, R5, 0x8, R13, 0xf8, !PT ;  /* 0x00000008050d7812 */ /* 0x000fe200078ef80d */
[----:B------:R-:W-:Y:S01]  /*0510*/  IMAD.IADD R8, R15, 0x1, -R2 ;  /* 0x000000010f087824 */ /* 0x000fe200078e0a02 */
[----:B------:R-:W-:Y:S01]  /*0520*/  R2P PR, R6, 0x6 ;  /* 0x0000000606007804 */ /* 0x000fe20000000000 */
[----:B------:R-:W-:Y:S01]  /*0530*/  IMAD R5, R0, 0x200, R11 ;  /* 0x0000020000057824 */ /* 0x000fe200078e020b */
[----:B------:R-:W-:Y:S01]  /*0540*/  LOP3.LUT R222, R9, R13, R222, 0xf6, !PT ;  /* 0x0000000d09de7212 */ /* 0x000fe200078ef6de */
[----:B------:R-:W-:Y:S01]  /*0550*/  IMAD.SHL.U32 R15, R15, 0x2, RZ ;  /* 0x000000020f0f7824 */ /* 0x000fe200078e00ff */
[----:B------:R-:W-:Y:S01]  /*0560*/  SEL R217, R217, 0xffffffe0, !P4 ;  /* 0xffffffe0d9d97807 */ /* 0x000fe20006000000 */
[----:B------:R-:W-:Y:S01]  /*0570*/  IMAD.SHL.U32 R4, R7, 0x20, RZ ;  /* 0x0000002007047824 */ /* 0x000fe200078e00ff */
[----:B------:R1:W-:Y:S01]  /*0580*/  STL [R1+0x4], R5 ;  /* 0x0000040501007387 */ /* 0x0003e20000100800 */
[----:B------:R-:W-:Y:S01]  /*0590*/  IMAD.SHL.U32 R3, R6, 0x40, RZ ;  /* 0x0000004006037824 */ /* 0x000fe200078e00ff */
[----:B------:R-:W-:Y:S01]  /*05a0*/  SEL R219, R219, 0xffffffc0, !P3 ;  /* 0xffffffc0dbdb7807 */ /* 0x000fe20005800000 */
[----:B------:R-:W-:Y:S01]  /*05b0*/  IMAD.SHL.U32 R2, R0, 0x8, RZ ;  /* 0x0000000800027824 */ /* 0x000fe200078e00ff */
[----:B------:R-:W-:Y:S01]  /*05c0*/  SEL R243, R243, 0x10, !P0 ;  /* 0x00000010f3f37807 */ /* 0x000fe20004000000 */
[----:B------:R-:W-:Y:S01]  /*05d0*/  IMAD.SHL.U32 R6, R10, 0x20, RZ ;  /* 0x000000200a067824 */ /* 0x000fe200078e00ff */
[----:B------:R-:W-:-:S02]  /*05e0*/  LOP3.LUT R0, R3, 0x1c0, RZ, 0xc0, !PT ;  /* 0x000001c003007812 */ /* 0x000fc400078ec0ff */
[----:B------:R-:W-:Y:S02]  /*05f0*/  LOP3.LUT R2, R2, 0x18, RZ, 0xc0, !PT ;  /* 0x0000001802027812 */ /* 0x000fe400078ec0ff */
[----:B------:R-:W-:Y:S02]  /*0600*/  SHF.R.U32.HI R3, RZ, 0x3, R0 ;  /* 0x00000003ff037819 */ /* 0x000fe40000011600 */
[----:B------:R-:W-:Y:S02]  /*0610*/  LOP3.LUT R7, R2, 0x20, R6, 0xf8, !PT ;  /* 0x0000002002077812 */ /* 0x000fe400078ef806 */
[----:B------:R-:W-:Y:S01]  /*0620*/  LOP3.LUT R6, R3, R0, R2, 0x1e, !PT ;  /* 0x0000000003067212 */ /* 0x000fe200078e1e02 */
[----:B------:R-:W-:Y:S01]  /*0630*/  IMAD.SHL.U32 R2, R14, 0x40, RZ ;  /* 0x000000400e027824 */ /* 0x000fe200078e00ff */
[----:B------:R-:W-:-:S05]  /*0640*/  LEA R222, R222, UR4, 0x1 ;  /* 0x00000004dede7c11 */ /* 0x000fca000f8e08ff */
[----:B------:R-:W-:Y:S01]  /*0650*/  IMAD.IADD R223, R219, 0x1, R222 ;  /* 0x00000001dbdf7824 */ /* 0x000fe200078e02de */
[----:B-1----:R-:W-:-:S05]  /*0660*/  LOP3.LUT R5, R4, 0x6, R15, 0xf8, !PT ;  /* 0x0000000604057812 */ /* 0x002fca00078ef80f */
[----:B------:R1:W-:Y:S02]  /*0670*/  STL [R1], R5 ;  /* 0x0000000501007387 */ /* 0x0003e40000100800 */
[----:B-1----:R-:W-:Y:S01]  /*0680*/  LOP3.LUT R5, R0, 0x20, R4, 0xf8, !PT ;  /* 0x0000002000057812 */ /* 0x002fe200078ef804 */
[----:B------:R-:W-:-:S03]  /*0690*/  IMAD.SHL.U32 R4, R8, 0x2, RZ ;  /* 0x0000000208047824 */ /* 0x000fc600078e00ff */
[----:B------:R-:W-:Y:S01]  /*06a0*/  LOP3.LUT R3, R5, R3, RZ, 0x3c, !PT ;  /* 0x0000000305037212 */ /* 0x000fe200078e3cff */
[--C-:B------:R-:W-:Y:S02]  /*06b0*/  IMAD R0, R17, 0x400, R4.reuse ;  /* 0x0000040011007824 */ /* 0x100fe400078e0204 */
[----:B------:R-:W-:Y:S02]  /*06c0*/  IMAD R4, R226, 0x400, R4 ;  /* 0x00000400e2047824 */ /* 0x000fe400078e0204 */
[----:B------:R-:W-:Y:S01]  /*06d0*/  IMAD.IADD R237, R0, 0x1, R3 ;  /* 0x0000000100ed7824 */ /* 0x000fe200078e0203 */
[----:B------:R-:W-:Y:S01]  /*06e0*/  LOP3.LUT R3, R2, 0x1c0, RZ, 0xc0, !PT ;  /* 0x000001c002037812 */ /* 0x000fe200078ec0ff */
[----:B------:R-:W-:Y:S02]  /*06f0*/  IMAD.SHL.U32 R0, R10, 0x8, RZ ;  /* 0x000000080a007824 */ /* 0x000fe400078e00ff */
[----:B------:R-:W-:Y:S01]  /*0700*/  IMAD.IADD R6, R4, 0x1, R6 ;  /* 0x0000000104067824 */ /* 0x000fe200078e0206 */
[----:B------:R-:W-:Y:S01]  /*0710*/  SHF.R.U32.HI R2, RZ, 0x3, R3 ;  /* 0x00000003ff027819 */ /* 0x000fe20000011603 */
[----:B------:R-:W-:Y:S01]  /*0720*/  IMAD.SHL.U32 R4, R12, 0x40, RZ ;  /* 0x000000400c047824 */ /* 0x000fe200078e00ff */
[----:B------:R-:W-:-:S02]  /*0730*/  LOP3.LUT R5, R3, 0x8, R0, 0xf8, !PT ;  /* 0x0000000803057812 */ /* 0x000fc400078ef800 */
[----:B------:R-:W-:Y:S02]  /*0740*/  LOP3.LUT R3, R2, R7, R3, 0x1e, !PT ;  /* 0x0000000702037212 */ /* 0x000fe400078e1e03 */
[----:B------:R-:W-:Y:S01]  /*0750*/  LOP3.LUT R2, R5, R2, RZ, 0x3c, !PT ;  /* 0x0000000205027212 */ /* 0x000fe200078e3cff */
[----:B------:R-:W-:Y:S01]  /*0760*/  IMAD.U32 R5, RZ, RZ, UR6 ;  /* 0x00000006ff057e24 */ /* 0x000fe2000f8e00ff */
[----:B------:R-:W-:Y:S01]  /*0770*/  LOP3.LUT R0, R4, 0xfffffe00, RZ, 0xc0, !PT ;  /* 0xfffffe0004007812 */ /* 0x000fe200078ec0ff */
[----:B------:R-:W-:Y:S01]  /*0780*/  IMAD.U32 R5, RZ, RZ, UR5 ;  /* 0x00000005ff057e24 */ /* 0x000fe2000f8e00ff */
[----:B------:R-:W-:Y:S01]  /*0790*/  USHF.R.S32.HI UR5, URZ, 0x1f, UR45 ;  /* 0x0000001f3f057899 */ /* 0x000fe2000801142d */
[----:B------:R-:W-:Y:S01]  /*07a0*/  LEA R237, R237, UR4, 0x1 ;  /* 0x00000004eded7c11 */ /* 0x000fe2000f8e08ff */
[----:B------:R-:W-:Y:S01]  /*07b0*/  USHF.R.S32.HI UR6, URZ, 0x1f, UR45 ;  /* 0x0000001f3f067899 */ /* 0x000fe2000801142d */
[--C-:B------:R-:W-:Y:S01]  /*07c0*/  IMAD R4, R17, 0x400, R0.reuse ;  /* 0x0000040011047824 */ /* 0x100fe200078e0200 */
[----:B------:R-:W-:Y:S01]  /*07d0*/  LOP3.LUT R231, R3, R0, RZ, 0xfc, !PT ;  /* 0x0000000003e77212 */ /* 0x000fe200078efcff */
[----:B------:R-:W-:-:S02]  /*07e0*/  IMAD R226, R226, 0x400, R0 ;  /* 0x00000400e2e27824 */ /* 0x000fc400078e0200 */
[----:B------:R-:W-:Y:S01]  /*07f0*/  IMAD.U32 R0, RZ, RZ, UR5 ;  /* 0x00000005ff007e24 */ /* 0x000fe2000f8e00ff */
[----:B------:R-:W-:Y:S01]  /*0800*/  USHF.R.S32.HI UR5, URZ, 0x1f, UR54 ;  /* 0x0000001f3f057899 */ /* 0x000fe20008011436 */
[----:B------:R-:W-:Y:S01]  /*0810*/  IMAD.U32 R0, RZ, RZ, UR6 ;  /* 0x00000006ff007e24 */ /* 0x000fe2000f8e00ff */
[----:B------:R-:W-:Y:S01]  /*0820*/  UIADD3 UR6, UR4, 0x18000, URZ ;  /* 0x0001800004067890 */ /* 0x000fe2000fffe03f */
[----:B------:R-:W-:Y:S02]  /*0830*/  IMAD.IADD R230, R4, 0x1, R2 ;  /* 0x0000000104e67824 */ /* 0x000fe400078e0202 */
[----:B------:R-:W-:Y:S02]  /*0840*/  IMAD.IADD R226, R2, 0x1, R226 ;  /* 0x0000000102e27824 */ /* 0x000fe400078e02e2 */
[----:B------:R-:W-:Y:S01]  /*0850*/  IMAD.U32 R2, RZ, RZ, UR5 ;  /* 0x00000005ff027e24 */ /* 0x000fe2000f8e00ff */
[----:B------:R-:W-:Y:S01]  /*0860*/  LEA R250, R6, UR6, 0x1 ;  /* 0x0000000606fa7c11 */ /* 0x000fe2000f8e08ff */
[----:B------:R-:W-:Y:S01]  /*0870*/  VIADD R220, R218, UR6 ;  /* 0x00000006dadc7c36 */ /* 0x000fe20008000000 */
[----:B------:R-:W-:Y:S01]  /*0880*/  ULDC.64 UR6, c[0x0][0x208] ;  /* 0x0000820000067ab9 */ /* 0x000fe20000000a00 */
[----:B------:R-:W-:Y:S01]  /*0890*/  IMAD.U32 R0, RZ, RZ, UR5 ;  /* 0x00000005ff007e24 */ /* 0x000fe2000f8e00ff */
[----:B------:R-:W-:Y:S01]  /*08a0*/  UIADD3 UR5, UR4, 0x28000, URZ ;  /* 0x0002800004057890 */ /* 0x000fe2000fffe03f */
[----:B------:R-:W-:-:S02]  /*08b0*/  VIADD R242, R237, 0x20 ;  /* 0x00000020edf27836 */ /* 0x000fc40000000000 */
[----:B------:R-:W-:Y:S02]  /*08c0*/  IMAD.IADD R217, R220, 0x1, R217 ;  /* 0x00000001dcd97824 */ /* 0x000fe400078e02d9 */
[C---:B------:R-:W-:Y:S01]  /*08d0*/  @P1 VIADD R242, R237.reuse, 0xffffffe0 ;  /* 0xffffffe0edf21836 */ /* 0x040fe20000000000 */
[----:B------:R-:W-:Y:S01]  /*08e0*/  LEA R226, R226, UR5, 0x1 ;  /* 0x00000005e2e27c11 */ /* 0x000fe2000f8e08ff */
[----:B------:R-:W-:Y:S02]  /*08f0*/  IMAD.IADD R220, R220, 0x1, R219 ;  /* 0x00000001dcdc7824 */ /* 0x000fe400078e02db */
[----:B------:R-:W-:Y:S02]  /*0900*/  VIADD R251, R250, 0x40 ;  /* 0x00000040fafb7836 */ /* 0x000fe40000000000 */
[----:B------:R-:W-:Y:S02]  /*0910*/  IMAD.IADD R244, R237, 0x1, R243 ;  /* 0x00000001edf47824 */ /* 0x000fe400078e02f3 */
[----:B------:R-:W-:-:S02]  /*0920*/  IMAD.IADD R219, R217, 0x1, R219 ;  /* 0x00000001d9db7824 */ /* 0x000fc400078e02db */
[----:B------:R-:W-:Y:S02]  /*0930*/  @P2 VIADD R251, R250, 0xffffffc0 ;  /* 0xffffffc0fafb2836 */ /* 0x000fe40000000000 */
[----:B------:R-:W-:-:S07]  /*0940*/  IMAD.IADD R243, R243, 0x1, R242 ;  /* 0x00000001f3f37824 */ /* 0x000fce00078e02f2 */
.L_x_783:
        /* <DEDUP_REMOVED lines=67> */
.L_x_749:
        /* <DEDUP_REMOVED lines=8> */
[----:B------:R-:W-:Y:S02]  /*0e00*/  UISETP.NE.AND UP0, UPT, UR23, -0x1, UPT ;  /* 0xffffffff1700788c */ /* 0x000fe4000bf05270 */
[----:B------:R-:W-:Y:S01]  /*0e10*/  UISETP.NE.AND UP1, UPT, UR16, -0x1, UPT ;  /* 0xffffffff1000788c */ /* 0x000fe2000bf25270 */
[----:B------:R-:W-:Y:S01]  /*0e20*/  ULDC.64 UR8, c[0x0][0x228] ;  /* 0x00008a0000087ab9 */ /* 0x000fe20000000a00 */
[----:B------:R-:W-:Y:S02]  /*0e30*/  ULDC.64 UR10, c[0x0][0x488] ;  /* 0x00012200000a7ab9 */ /* 0x000fe40000000a00 */
[----:B------:R-:W2:Y:S01]  /*0e40*/  S2UR UR12, SR_CTAID.X ;  /* 0x00000000000c79c3 */ /* 0x000ea20000002500 */
[----:B------:R-:W-:Y:S02]  /*0e50*/  UIMAD.WIDE.U32 UR20, UR45, UR8, URZ ;  /* 0x000000082d1472a5 */ /* 0x000fe4000f8e003f */
[----:B------:R-:W-:-:S02]  /*0e60*/  UIMAD UR8, UR56, UR8, URZ ;  /* 0x00000008380872a4 */ /* 0x000fc4000f8e023f */
[----:B------:R-:W-:Y:S01]  /*0e70*/  UIADD3 UR14, UR37, 0x3f, URZ ;  /* 0x0000003f250e7890 */ /* 0x000fe2000fffe03f */
[----:B------:R-:W-:Y:S01]  /*0e80*/  ULDC UR57, c[0x0][0x2d4] ;  /* 0x0000b50000397ab9 */ /* 0x000fe20000000800 */
[----:B------:R-:W-:Y:S01]  /*0e90*/  USHF.L.U64.HI UR15, UR45, 0x7, UR56 ;  /* 0x000000072d0f7899 */ /* 0x000fe20008010238 */
[----:B------:R-:W-:Y:S01]  /*0ea0*/  ULDC.U8 UR25, c[0x0][0x480] ;  /* 0x0001200000197ab9 */ /* 0x000fe20000000000 */
[----:B------:R-:W-:Y:S01]  /*0eb0*/  ULDC.U8 UR24, c[0x0][0x3d8] ;  /* 0x0000f60000187ab9 */ /* 0x000fe20000000000 */
[----:B------:R-:W-:Y:S02]  /*0ec0*/  USHF.R.S32.HI UR19, URZ, 0x1f, UR14 ;  /* 0x0000001f3f137899 */ /* 0x000fe4000801140e */
[----:B------:R-:W-:Y:S01]  /*0ed0*/  @UP0 UIADD3 UR18, UR17, UR23, URZ ;  /* 0x0000001711120290 */ /* 0x000fe2000fffe03f */
[----:B-1----:R-:W-:Y:S01]  /*0ee0*/  IABS R5, R6 ;  /* 0x0000000600057213 */ /* 0x002fe20000000000 */
[----:B------:R-:W-:Y:S01]  /*0ef0*/  UIMAD UR28, UR45, UR9, UR8 ;  /* 0x000000092d1c72a4 */ /* 0x000fe2000f8e0208 */
[----:B------:R-:W-:Y:S01]  /*0f00*/  ISETP.NE.AND P3, PT, R6, RZ, PT ;  /* 0x000000ff0600720c */ /* 0x000fe20003f65270 */
[----:B------:R-:W-:Y:S01]  /*0f10*/  USHF.R.S32.HI UR36, URZ, 0x1f, UR57 ;  /* 0x0000001f3f247899 */ /* 0x000fe20008011439 */
[----:B------:R-:W1:Y:S01]  /*0f20*/  I2F.RP R2, R5 ;  /* 0x0000000500027306 */ /* 0x000e620000209400 */
[----:B------:R-:W-:-:S02]  /*0f30*/  UISETP.NE.AND UP4, UPT, UR25, URZ, UPT ;  /* 0x0000003f1900728c */ /* 0x000fc4000bf85270 */
[----:B------:R-:W-:Y:S02]  /*0f40*/  UISETP.NE.AND UP3, UPT, UR24, URZ, UPT ;  /* 0x0000003f1800728c */ /* 0x000fe4000bf65270 */
[----:B--2---:R-:W-:Y:S01]  /*0f50*/  UIMAD.WIDE.U32 UR32, UR12, UR10, URZ ;  /* 0x0000000a0c2072a5 */ /* 0x004fe2000f8e003f */
[----:B------:R-:W-:Y:S01]  /*0f60*/  @!UP1 ULDC.64 UR8, c[0x0][0x418] ;  /* 0x0001060000089ab9 */ /* 0x000fe20000000a00 */
[----:B------:R-:W-:Y:S02]  /*0f70*/  @UP0 ULDC.64 UR24, c[0x0][0x248] ;  /* 0x0000920000180ab9 */ /* 0x000fe40000000a00 */
[----:B------:R-:W-:Y:S02]  /*0f80*/  UIMAD UR49, UR12, UR11, UR33 ;  /* 0x0000000b0c3172a4 */ /* 0x000fe4000f8e0221 */
[----:B------:R-:W-:Y:S01]  /*0f90*/  USHF.L.U32 UR12, UR45, 0x7, URZ ;  /* 0x000000072d0c7899 */ /* 0x000fe2000800063f */
[----:B------:R-:W-:Y:S01]  /*0fa0*/  @UP1 ULDC.64 UR10, c[0x0][0x420] ;  /* 0x00010800000a1ab9 */ /* 0x000fe20000000a00 */
[----:B------:R-:W-:Y:S01]  /*0fb0*/  USEL UR35, UR15, URZ, UP2 ;  /* 0x0000003f0f237287 */ /* 0x000fe20009000000 */
[----:B-1----:R-:W1:Y:S01]  /*0fc0*/  MUFU.RCP R2, R2 ;  /* 0x0000000200027308 */ /* 0x002e620000001000 */
[----:B------:R-:W-:-:S02]  /*0fd0*/  @UP1 UIMAD.WIDE.U32 UR42, UR16, UR10, URZ ;  /* 0x0000000a102a12a5 */ /* 0x000fc4000f8e003f */
[----:B------:R-:W-:Y:S02]  /*0fe0*/  ULEA.HI UR44, UR19, UR14, URZ, 0x6 ;  /* 0x0000000e132c7291 */ /* 0x000fe4000f8f303f */
[----:B------:R-:W-:Y:S02]  /*0ff0*/  @!UP1 UIMAD UR10, UR56, UR8, URZ ;  /* 0x00000008380a92a4 */ /* 0x000fe4000f8e023f */
[----:B------:R-:W-:Y:S02]  /*1000*/  @UP0 UIMAD.WIDE.U32 UR14, UR18, UR24, URZ ;  /* 0x00000018120e02a5 */ /* 0x000fe4000f8e003f */
[----:B------:R-:W-:Y:S02]  /*1010*/  @UP0 UIMAD UR19, UR18, UR25, URZ ;  /* 0x00000019121302a4 */ /* 0x000fe4000f8e023f */
[----:B------:R-:W-:Y:S01]  /*1020*/  UIMAD UR18, UR36, UR45, URZ ;  /* 0x0000002d241272a4 */ /* 0x000fe2000f8e023f */
[----:B------:R-:W-:Y:S01]  /*1030*/  ULDC.64 UR30, c[0x0][0x240] ;  /* 0x00009000001e7ab9 */ /* 0x000fe20000000a00 */
[----:B------:R-:W-:Y:S01]  /*1040*/  ULDC UR60, c[0x0][0x2dc] ;  /* 0x0000b700003c7ab9 */ /* 0x000fe20000000800 */
[----:B------:R-:W-:Y:S01]  /*1050*/  ULDC UR59, c[0x0][0x270] ;  /* 0x00009c00003b7ab9 */ /* 0x000fe20000000800 */
[----:B------:R-:W-:Y:S01]  /*1060*/  USEL UR34, UR12, URZ, UP2 ;  /* 0x0000003f0c227287 */ /* 0x000fe20009000000 */
[----:B-1----:R-:W-:Y:S01]  /*1070*/  VIADD R2, R2, 0xffffffe ;  /* 0x0ffffffe02027836 */ /* 0x002fe20000000000 */
[----:B------:R-:W-:-:S02]  /*1080*/  @UP1 UIMAD UR47, UR16, UR11, UR43 ;  /* 0x0000000b102f12a4 */ /* 0x000fc4000f8e022b */
[----:B------:R-:W-:Y:S01]  /*1090*/  @!UP1 UIMAD.WIDE.U32 UR40, UR45, UR8, URZ ;  /* 0x000000082d2892a5 */ /* 0x000fe2000f8e003f */
[----:B------:R-:W1:Y:S01]  /*10a0*/  F2I.FTZ.U32.TRUNC.NTZ R3, R2 ;  /* 0x0000000200037305 */ /* 0x000e62000021f000 */
[----:B------:R-:W-:Y:S02]  /*10b0*/  @!UP1 UIMAD UR33, UR45, UR9, UR10 ;  /* 0x000000092d2192a4 */ /* 0x000fe4000f8e020a */
[----:B------:R-:W-:Y:S02]  /*10c0*/  UIMAD.WIDE.U32 UR12, UR16, UR30, URZ ;  /* 0x0000001e100c72a5 */ /* 0x000fe4000f8e003f */
[----:B------:R-:W-:Y:S02]  /*10d0*/  UIMAD UR26, UR16, UR31, URZ ;  /* 0x0000001f101a72a4 */ /* 0x000fe4000f8e023f */
[----:B------:R-:W-:Y:S02]  /*10e0*/  UIMAD.WIDE UR8, UR60, UR59, URZ ;  /* 0x0000003b3c0872a5 */ /* 0x000fe4000f8e023f */
[----:B------:R-:W-:-:S02]  /*10f0*/  UIMAD.WIDE.U32 UR10, UR45, UR57, URZ ;  /* 0x000000392d0a72a5 */ /* 0x000fc4000f8e003f */
[----:B------:R-:W-:Y:S02]  /*1100*/  UIMAD UR18, UR56, UR57, UR18 ;  /* 0x00000039381272a4 */ /* 0x000fe4000f8e0212 */
[----:B------:R-:W-:Y:S01]  /*1110*/  UIADD3 UR46, UR21, UR28, URZ ;  /* 0x0000001c152e7290 */ /* 0x000fe2000fffe03f */
[--C-:B-1----:R-:W-:Y:S01]  /*1120*/  IMAD.MOV R0, RZ, RZ, -R3.reuse ;  /* 0x000000ffff007224 */ /* 0x102fe200078e0a03 */
[----:B------:R-:W-:Y:S01]  /*1130*/  USEL UR55, UR20, UR12, !UP1 ;  /* 0x0000000c14377287 */ /* 0x000fe2000c800000 */
[----:B------:R-:W-:Y:S01]  /*1140*/  IMAD.MOV.U32 R2, RZ, RZ, RZ ;  /* 0x000000ffff027224 */ /* 0x000fe200078e00ff */
[----:B------:R-:W-:Y:S01]  /*1150*/  @UP1 UIADD3 UR46, UR13, UR26, URZ ;  /* 0x0000001a0d2e1290 */ /* 0x000fe2000fffe03f */
[----:B------:R-:W-:Y:S01]  /*1160*/  IMAD R0, R0, R5, RZ ;  /* 0x0000000500007224 */ /* 0x000fe200078e02ff */
[----:B------:R-:W-:Y:S01]  /*1170*/  @UP0 UIADD3 UR38, UR15, UR19, URZ ;  /* 0x000000130f260290 */ /* 0x000fe2000fffe03f */
[----:B------:R-:W-:Y:S02]  /*1180*/  @UP0 UMOV UR36, UR14 ;  /* 0x0000000e00240c82 */ /* 0x000fe40008000000 */
[----:B------:R-:W-:Y:S01]  /*1190*/  IMAD.HI.U32 R0, R3, R0, R2 ;  /* 0x0000000003007227 */ /* 0x000fe200078e0002 */
[----:B------:R-:W-:Y:S01]  /*11a0*/  MOV R2, R4 ;  /* 0x0000000400027202 */ /* 0x000fe20000000f00 */
[----:B------:R-:W-:-:S02]  /*11b0*/  UIMAD.WIDE.U32 UR12, UR8, UR10, URZ ;  /* 0x0000000a080c72a5 */ /* 0x000fc4000f8e003f */
[----:B------:R-:W-:Y:S02]  /*11c0*/  UIMAD UR15, UR9, UR10, URZ ;  /* 0x0000000a090f72a4 */ /* 0x000fe4000f8e023f */
[----:B------:R-:W-:Y:S01]  /*11d0*/  IMAD.HI.U32 R0, R0, R2, RZ ;  /* 0x0000000200007227 */ /* 0x000fe200078e00ff */
[----:B------:R-:W-:Y:S02]  /*11e0*/  UIADD3 UR14, UR11, UR18, URZ ;  /* 0x000000120b0e7290 */ /* 0x000fe4000fffe03f */
[----:B------:R-:W-:Y:S01]  /*11f0*/  UIMAD.WIDE.U32 UR10, UR8, UR16, URZ ;  /* 0x00000010080a72a5 */ /* 0x000fe2000f8e003f */
[----:B------:R-:W-:Y:S01]  /*1200*/  IMAD.MOV R3, RZ, RZ, -R0 ;  /* 0x000000ffff037224 */ /* 0x000fe200078e0a00 */
[----:B------:R-:W-:Y:S01]  /*1210*/  ULDC UR50, c[0x0][0x2c4] ;  /* 0x0000b10000327ab9 */ /* 0x000fe20000000800 */
[----:B------:R-:W-:Y:S02]  /*1220*/  UIMAD UR14, UR8, UR14, UR15 ;  /* 0x0000000e080e72a4 */ /* 0x000fe4000f8e020f */
[----:B------:R-:W-:Y:S01]  /*1230*/  IMAD R2, R5, R3, R2 ;  /* 0x0000000305027224 */ /* 0x000fe200078e0202 */
[----:B------:R-:W-:-:S02]  /*1240*/  @UP3 UIMAD UR15, UR45, UR50, URZ ;  /* 0x000000322d0f32a4 */ /* 0x000fc4000f8e023f */
[----:B------:R-:W-:Y:S02]  /*1250*/  USEL UR53, UR12, UR10, !UP1 ;  /* 0x0000000a0c357287 */ /* 0x000fe4000c800000 */
[----:B------:R-:W-:Y:S01]  /*1260*/  ISETP.GT.U32.AND P1, PT, R5, R2, PT ;  /* 0x000000020500720c */ /* 0x000fe20003f24070 */
[----:B------:R-:W-:Y:S02]  /*1270*/  ULOP3.LUT UR12, UR44, 0xffffffc0, URZ, 0xc0, !UPT ;  /* 0xffffffc02c0c7892 */ /* 0x000fe4000f8ec03f */
[----:B------:R-:W-:Y:S02]  /*1280*/  @UP3 USEL UR10, UR15, UR16, !UP1 ;  /* 0x000000100f0a3287 */ /* 0x000fe4000c800000 */
[----:B------:R-:W-:Y:S02]  /*1290*/  UIADD3 UR18, UR12, -0x40, URZ ;  /* 0xffffffc00c127890 */ /* 0x000fe4000fffe03f */
[----:B------:R-:W-:Y:S01]  /*12a0*/  @!UP1 UIADD3 UR47, UR41, UR33, URZ ;  /* 0x00000021292f9290 */ /* 0x000fe2000fffe03f */
[----:B------:R-:W-:Y:S01]  /*12b0*/  @UP3 ULDC UR19, c[0x0][0x2e4] ;  /* 0x0000b90000133ab9 */ /* 0x000fe20000000800 */
[----:B------:R-:W-:-:S02]  /*12c0*/  UIADD3 UR33, UR13, UR14, URZ ;  /* 0x0000000e0d217290 */ /* 0x000fc4000fffe03f */
[----:B------:R-:W-:Y:S02]  /*12d0*/  @!UP3 UIMAD UR13, UR45, UR59, UR54 ;  /* 0x0000003b2d0db2a4 */ /* 0x000fe4000f8e0236 */
[----:B------:R-:W-:Y:S01]  /*12e0*/  @!P1 IMAD.IADD R2, R2, 0x1, -R5 ;  /* 0x0000000102029824 */ /* 0x000fe200078e0a05 */
[----:B------:R-:W-:Y:S01]  /*12f0*/  @UP3 UIMAD UR14, UR54, UR19, UR10 ;  /* 0x00000013360e32a4 */ /* 0x000fe2000f8e020a */
[----:B------:R-:W-:Y:S01]  /*1300*/  @!P1 IADD3 R0, R0, 0x1, RZ ;  /* 0x0000000100009810 */ /* 0x000fe20007ffe0ff */
[----:B------:R-:W-:Y:S01]  /*1310*/  USHF.R.S32.HI UR19, URZ, 0x1f, UR18 ;  /* 0x0000001f3f137899 */ /* 0x000fe20008011412 */
[----:B------:R-:W-:Y:S01]  /*1320*/  PLOP3.LUT P1, PT, PT, PT, UP0, 0x80, 0x0 ;  /* 0x000000000000781c */ /* 0x000fe20003f2f008 */
[----:B------:R-:W-:Y:S01]  /*1330*/  UIADD3 UR10, UP2, UR18, UR34, URZ ;  /* 0x00000022120a7290 */ /* 0x000fe2000ff5e03f */
[----:B------:R-:W-:Y:S01]  /*1340*/  ISETP.GE.U32.AND P0, PT, R2, R5, PT ;  /* 0x000000050200720c */ /* 0x000fe20003f06070 */
[----:B------:R-:W-:Y:S01]  /*1350*/  @!UP3 UIMAD UR14, UR13, UR50, URZ ;  /* 0x000000320d0eb2a4 */ /* 0x000fe2000f8e023f */
[----:B------:R-:W-:Y:S01]  /*1360*/  LOP3.LUT R2, R6, UR54, RZ, 0x3c, !PT ;  /* 0x0000003606027c12 */ /* 0x000fe2000f8e3cff */
[----:B------:R-:W-:-:S02]  /*1370*/  UIMAD UR12, UR9, UR16, URZ ;  /* 0x00000010090c72a4 */ /* 0x000fc4000f8e023f */
[----:B------:R-:W-:Y:S01]  /*1380*/  UIADD3.X UR13, UR19, UR35, URZ, UP2, !UPT ;  /* 0x00000023130d7290 */ /* 0x000fe200097fe43f */
[----:B------:R-:W-:Y:S01]  /*1390*/  ISETP.GE.AND P2, PT, R2, RZ, PT ;  /* 0x000000ff0200720c */ /* 0x000fe20003f46270 */
[----:B------:R-:W-:Y:S02]  /*13a0*/  UIMAD UR9, UR9, UR10, URZ ;  /* 0x0000000a090972a4 */ /* 0x000fe4000f8e023f */
[----:B------:R-:W-:Y:S01]  /*13b0*/  @UP0 UIADD3 UR29, UR17, UR23, URZ ;  /* 0x00000017111d0290 */ /* 0x000fe2000fffe03f */
[----:B------:R-:W-:Y:S01]  /*13c0*/  @UP0 ULDC.64 UR20, c[0x0][0x250] ;  /* 0x0000940000140ab9 */ /* 0x000fe20000000a00 */
[----:B------:R-:W-:Y:S02]  /*13d0*/  UIMAD.WIDE.U32 UR34, UR8, UR10, URZ ;  /* 0x0000000a082272a5 */ /* 0x000fe4000f8e003f */
[----:B------:R-:W-:Y:S01]  /*13e0*/  @P0 VIADD R0, R0, 0x1 ;  /* 0x0000000100000836 */ /* 0x000fe20000000000 */
[----:B------:R-:W-:Y:S01]  /*13f0*/  UIMAD UR10, UR8, UR13, UR9 ;  /* 0x0000000d080a72a4 */ /* 0x000fe2000f8e0209 */
[----:B------:R-:W-:Y:S01]  /*1400*/  PLOP3.LUT P0, PT, PT, PT, UP3, 0x80, 0x0 ;  /* 0x000000000000781c */ /* 0x000fe20003f0f038 */
[----:B------:R-:W-:Y:S01]  /*1410*/  @UP0 UIMAD.WIDE.U32 UR8, UR29, UR20, URZ ;  /* 0x000000141d0802a5 */ /* 0x000fe2000f8e003f */
[----:B------:R-:W-:Y:S01]  /*1420*/  IMAD.MOV.U32 R12, RZ, RZ, R0 ;  /* 0x000000ffff0c7224 */ /* 0x000fe200078e0000 */
[----:B------:R-:W-:-:S02]  /*1430*/  @UP1 UIADD3 UR33, UR11, UR12, URZ ;  /* 0x0000000c0b211290 */ /* 0x000fc4000fffe03f */
[----:B------:R-:W-:Y:S02]  /*1440*/  UIMAD UR48, UR54, UR60, URZ ;  /* 0x0000003c363072a4 */ /* 0x000fe4000f8e023f */
[----:B------:R-:W-:Y:S01]  /*1450*/  @UP0 UIMAD UR11, UR29, UR21, URZ ;  /* 0x000000151d0b02a4 */ /* 0x000fe2000f8e023f */
[----:B------:R-:W-:Y:S01]  /*1460*/  @!P2 IADD3 R12, -R12, RZ, RZ ;  /* 0x000000ff0c0ca210 */ /* 0x000fe20007ffe1ff */
[----:B------:R-:W-:Y:S01]  /*1470*/  USEL UR50, UR49, URZ, UP4 ;  /* 0x0000003f31327287 */ /* 0x000fe2000a000000 */
[----:B------:R-:W-:Y:S01]  /*1480*/  @!P3 LOP3.LUT R12, RZ, R6, RZ, 0x33, !PT ;  /* 0x00000006ff0cb212 */ /* 0x000fe200078e33ff */
[----:B------:R-:W-:Y:S02]  /*1490*/  USHF.R.S32.HI UR39, URZ, 0x1f, UR27 ;  /* 0x0000001f3f277899 */ /* 0x000fe4000801141b */
[----:B------:R-:W-:Y:S02]  /*14a0*/  USHF.R.S32.HI UR52, URZ, 0x1f, UR48 ;  /* 0x0000001f3f347899 */ /* 0x000fe40008011430 */
[----:B------:R-:W-:-:S02]  /*14b0*/  USEL UR51, UR32, URZ, UP4 ;  /* 0x0000003f20337287 */ /* 0x000fc4000a000000 */
        /* <DEDUP_REMOVED lines=16> */
.L_x_751:
        /* <DEDUP_REMOVED lines=13> */
.L_x_752:
        /* <DEDUP_REMOVED lines=11> */
.L_x_753:
[----:B------:R-:W-:-:S04]  /*1740*/  UIMAD UR8, UR45, UR59, UR54 ;  /* 0x0000003b2d0872a4 */ /* 0x000fc8000f8e0236 */
[----:B------:R-:W-:-:S12]  /*1750*/  UIMAD UR8, UR8, UR57, URZ ;  /* 0x00000039080872a4 */ /* 0x000fd8000f8e023f */
.L_x_754:
[----:B------:R-:W1:Y:S01]  /*1760*/  S2R R25, SR_TID.X ;  /* 0x0000000000197919 */ /* 0x000e620000002100 */
[----:B------:R-:W2:Y:S01]  /*1770*/  LDC.64 R14, c[0x0][0x420] ;  /* 0x00010800ff0e7b82 */ /* 0x000ea20000000a00 */
[----:B------:R-:W-:Y:S01]  /*1780*/  SHF.R.S32.HI R24, RZ, 0x1f, R249 ;  /* 0x0000001fff187819 */ /* 0x000fe200000114f9 */
[----:B------:R-:W-:Y:S01]  /*1790*/  USHF.R.S32.HI UR56, URZ, 0x1f, UR54 ;  /* 0x0000001f3f387899 */ /* 0x000fe20008011436 */
[----:B------:R-:W-:Y:S01]  /*17a0*/  IADD3 R0, P0, R249, UR18, RZ ;  /* 0x00000012f9007c10 */ /* 0x000fe2000ff1e0ff */
[----:B------:R-:W-:Y:S01]  /*17b0*/  UIMAD UR13, UR60, UR59, URZ ;  /* 0x0000003b3c0d72a4 */ /* 0x000fe2000f8e023f */
[----:B------:R-:W-:Y:S01]  /*17c0*/  BSSY B1, `(.L_x_750) ;  /* 0x0000744000017945 */ /* 0x000fe20003800000 */
[----:B------:R-:W-:Y:S01]  /*17d0*/  ULDC.64 UR10, c[0x0][0x428] ;  /* 0x00010a00000a7ab9 */ /* 0x000fe20000000a00 */
[----:B------:R-:W-:Y:S01]  /*17e0*/  IADD3.X R5, R24, UR19, RZ, P0, !PT ;  /* 0x0000001318057c10 */ /* 0x000fe200087fe4ff */
[----:B------:R-:W-:Y:S02]  /*17f0*/  UIADD3 UR29, UR18, UR8, URZ ;  /* 0x00000008121d7290 */ /* 0x000fe4000fffe03f */
[----:B------:R-:W-:-:S02]  /*1800*/  UIMAD UR9, UR56, UR10, URZ ;  /* 0x0000000a380972a4 */ /* 0x000fc4000f8e023f */
[----:B------:R-:W-:Y:S01]  /*1810*/  IMAD R9, R5, UR30, RZ ;  /* 0x0000001e05097c24 */ /* 0x000fe2000f8e02ff */
[----:B------:R-:W-:Y:S02]  /*1820*/  USHF.L.U32 UR8, UR13, 0x6, URZ ;  /* 0x000000060d087899 */ /* 0x000fe4000800063f */
[----:B------:R-:W-:Y:S01]  /*1830*/  UIADD3 UR16, UR18, UR14, URZ ;  /* 0x0000000e12107290 */ /* 0x000fe2000fffe03f */
[----:B------:R-:W-:Y:S01]  /*1840*/  IMAD R9, R0, UR31, R9 ;  /* 0x0000001f00097c24 */ /* 0x000fe2000f8e0209 */
[----:B------:R-:W-:Y:S01]  /*1850*/  ULDC.64 UR40, c[0x0][0x2b0] ;  /* 0x0000ac0000287ab9 */ /* 0x000fe20000000a00 */
[----:B------:R-:W-:Y:S01]  /*1860*/  ULDC.64 UR14, c[0x0][0x258] ;  /* 0x00009600000e7ab9 */ /* 0x000fe20000000a00 */
[----:B------:R-:W-:Y:S01]  /*1870*/  ULDC.64 UR42, c[0x0][0x478] ;  /* 0x00011e00002a7ab9 */ /* 0x000fe20000000a00 */
[----:B------:R-:W-:Y:S01]  /*1880*/  ULEA.HI.SX32 UR32, UR44, 0xffffffff, 0x1a ;  /* 0xffffffff2c207891 */ /* 0x000fe2000f8fd23f */
[----:B--2---:R-:W-:-:S04]  /*1890*/  IMAD R8, R14, UR19, RZ ;  /* 0x000000130e087c24 */ /* 0x004fc8000f8e02ff */
[----:B------:R-:W-:Y:S01]  /*18a0*/  IMAD R8, R15, UR18, R8 ;  /* 0x000000120f087c24 */ /* 0x000fe2000f8e0208 */
[----:B-1----:R-:W-:-:S04]  /*18b0*/  SHF.R.S32.HI R26, RZ, 0x1f, R25 ;  /* 0x0000001fff1a7819 */ /* 0x002fc80000011419 */
[CC--:B------:R-:W-:Y:S02]  /*18c0*/  LEA.HI R2, R26.reuse, R25.reuse, RZ, 0x3 ;  /* 0x000000191a027211 */ /* 0x0c0fe400078f18ff */
[----:B------:R-:W-:Y:S02]  /*18d0*/  LEA.HI R18, R26, R25, RZ, 0x5 ;  /* 0x000000191a127211 */ /* 0x000fe400078f28ff */
[----:B------:R-:W-:Y:S02]  /*18e0*/  LOP3.LUT R2, R2, 0xfffffff8, RZ, 0xc0, !PT ;  /* 0xfffffff802027812 */ /* 0x000fe400078ec0ff */
[----:B------:R-:W-:-:S03]  /*18f0*/  SHF.R.S32.HI R17, RZ, 0x5, R18 ;  /* 0x00000005ff117819 */ /* 0x000fc60000011412 */
[----:B------:R-:W-:-:S04]  /*1900*/  IMAD.IADD R2, R25, 0x1, -R2 ;  /* 0x0000000119027824 */ /* 0x000fc800078e0a02 */
[----:B------:R-:W-:-:S05]  /*1910*/  IMAD.SHL.U32 R2, R2, 0x8, RZ ;  /* 0x0000000802027824 */ /* 0x000fca00078e00ff */
[--C-:B------:R-:W-:Y:S02]  /*1920*/  SHF.R.S32.HI R3, RZ, 0x1f, R2.reuse ;  /* 0x0000001fff037819 */ /* 0x100fe40000011402 */
[----:B------:R-:W-:Y:S01]  /*1930*/  IADD3 R4, P0, R2, UR12, RZ ;  /* 0x0000000c02047c10 */ /* 0x000fe2000ff1e0ff */
[----:B------:R-:W-:Y:S01]  /*1940*/  UIMAD UR12, UR54, UR11, UR9 ;  /* 0x0000000b360c72a4 */ /* 0x000fe2000f8e0209 */
[----:B------:R-:W-:Y:S02]  /*1950*/  IMAD.WIDE.U32 R6, R0, UR30, R2 ;  /* 0x0000001e00067c25 */ /* 0x000fe4000f8e0002 */
[----:B------:R-:W-:Y:S01]  /*1960*/  IADD3.X R5, R3, UR47, RZ, P0, !PT ;  /* 0x0000002f03057c10 */ /* 0x000fe200087fe4ff */
[----:B------:R-:W-:Y:S01]  /*1970*/  UIMAD UR9, UR56, UR14, URZ ;  /* 0x0000000e380972a4 */ /* 0x000fe2000f8e023f */
[----:B------:R-:W-:Y:S01]  /*1980*/  IMAD.U32 R0, RZ, RZ, UR10 ;  /* 0x0000000aff007e24 */ /* 0x000fe2000f8e00ff */
[----:B------:R-:W-:Y:S01]  /*1990*/  USHF.R.S32.HI UR11, URZ, 0x1f, UR8 ;  /* 0x0000001f3f0b7899 */ /* 0x000fe20008011408 */
[----:B------:R-:W-:Y:S01]  /*19a0*/  IMAD.WIDE.U32 R4, R14, UR18, R4 ;  /* 0x000000120e047c25 */ /* 0x000fe2000f8e0004 */
[----:B------:R-:W-:Y:S01]  /*19b0*/  UIADD3 UR10, UP1, UP0, UR34, UR8, UR48 ;  /* 0x00000008220a7290 */ /* 0x000fe2000f83e030 */
[----:B------:R-:W-:Y:S01]  /*19c0*/  IADD3 R6, P0, R6, UR55, RZ ;  /* 0x0000003706067c10 */ /* 0x000fe2000ff1e0ff */
[----:B------:R-:W-:Y:S01]  /*19d0*/  UIMAD UR15, UR54, UR15, UR9 ;  /* 0x0000000f360f72a4 */ /* 0x000fe2000f8e0209 */
[----:B------:R-:W-:Y:S01]  /*19e0*/  IMAD.IADD R5, R5, 0x1, R8 ;  /* 0x0000000105057824 */ /* 0x000fe200078e0208 */
[----:B------:R-:W-:Y:S01]  /*19f0*/  LOP3.LUT R8, R18, 0xffffffe0, RZ, 0xc0, !PT ;  /* 0xffffffe012087812 */ /* 0x000fe200078ec0ff */
[----:B------:R-:W-:Y:S01]  /*1a00*/  UIADD3.X UR8, UR49, UR11, UR52, UP1, UP0 ;  /* 0x0000000b31087290 */ /* 0x000fe20008fe0434 */
[----:B------:R-:W-:Y:S01]  /*1a10*/  IADD3.X R7, R7, UR46, R9, P0, !PT ;  /* 0x0000002e07077c10 */ /* 0x000fe200087fe409 */
[----:B------:R-:W-:Y:S01]  /*1a20*/  IMAD.WIDE.U32 R4, R0, UR54, R4 ;  /* 0x0000003600047c25 */ /* 0x000fe2000f8e0004 */
[----:B------:R-:W-:Y:S01]  /*1a30*/  UIADD3 UR9, UP1, UP0, UR51, UR10, UR53 ;  /* 0x0000000a33097290 */ /* 0x000fe2000f83e035 */
[----:B------:R-:W-:-:S02]  /*1a40*/  ULDC.64 UR18, c[0x0][0x210] ;  /* 0x0000840000127ab9 */ /* 0x000fc40000000a00 */
[----:B------:R-:W-:Y:S01]  /*1a50*/  IMAD.IADD R13, R25, 0x1, -R8 ;  /* 0x00000001190d7824 */ /* 0x000fe200078e0a08 */
[----:B------:R-:W-:Y:S01]  /*1a60*/  UIADD3.X UR10, UR50, UR8, UR33, UP1, UP0 ;  /* 0x00000008320a7290 */ /* 0x000fe20008fe0421 */
[----:B------:R-:W-:Y:S01]  /*1a70*/  IMAD.U32 R0, RZ, RZ, UR14 ;  /* 0x0000000eff007e24 */ /* 0x000fe2000f8e00ff */
[----:B------:R-:W-:Y:S01]  /*1a80*/  UISETP.GE.AND UP0, UPT, UR37, 0x1, UPT ;  /* 0x000000012500788c */ /* 0x000fe2000bf06270 */
[----:B------:R-:W-:Y:S02]  /*1a90*/  IMAD R8, R17, UR13, R13 ;  /* 0x0000000d11087c24 */ /* 0x000fe4000f8e020d */
[----:B------:R-:W-:-:S03]  /*1aa0*/  IMAD.WIDE.U32 R6, R0, UR54, R6 ;  /* 0x0000003600067c25 */ /* 0x000fc6000f8e0006 */
[C---:B------:R-:W-:Y:S01]  /*1ab0*/  IADD3 R0, P0, R8.reuse, UR9, RZ ;  /* 0x0000000908007c10 */ /* 0x040fe2000ff1e0ff */
[----:B------:R-:W-:Y:S01]  /*1ac0*/  ULDC.64 UR8, c[0x0][0x400] ;  /* 0x0001000000087ab9 */ /* 0x000fe20000000a00 */
[----:B------:R-:W-:Y:S01]  /*1ad0*/  VIADD R5, R5, UR12 ;  /* 0x0000000c05057c36 */ /* 0x000fe20008000000 */
[----:B------:R-:W-:Y:S01]  /*1ae0*/  ULDC.64 UR12, c[0x0][0x3e0] ;  /* 0x0000f800000c7ab9 */ /* 0x000fe20000000a00 */
[----:B------:R-:W-:Y:S01]  /*1af0*/  LEA.HI.X.SX32 R8, R8, UR10, 0x1, P0 ;  /* 0x0000000a08087c11 */ /* 0x000fe200080f0eff */
[-C--:B------:R-:W-:Y:S01]  /*1b00*/  IMAD R9, R24, R14.reuse, RZ ;  /* 0x0000000e18097224 */ /* 0x080fe200078e02ff */
[----:B------:R-:W-:Y:S01]  /*1b10*/  LEA R232, P0, R0, UR8, 0x2 ;  /* 0x0000000800e87c11 */ /* 0x000fe2000f8010ff */
[C---:B------:R-:W-:Y:S01]  /*1b20*/  IMAD.WIDE.U32 R4, R249.reuse, R14, R4 ;  /* 0x0000000ef9047225 */ /* 0x040fe200078e0004 */
[----:B------:R-:W-:Y:S01]  /*1b30*/  LEA R10, P2, R6, UR18, 0x1 ;  /* 0x00000012060a7c11 */ /* 0x000fe2000f8408ff */
[----:B------:R-:W-:Y:S01]  /*1b40*/  UIMAD.WIDE UR10, UR16, 0x4, UR40 ;  /* 0x00000004100a78a5 */ /* 0x000fe2000f8e0228 */
[----:B------:R-:W-:Y:S01]  /*1b50*/  LEA.HI.X R233, R0, UR9, R8, 0x2, P0 ;  /* 0x0000000900e97c11 */ /* 0x000fe200080f1408 */
[----:B------:R-:W-:Y:S01]  /*1b60*/  IMAD R9, R249, R15, R9 ;  /* 0x0000000ff9097224 */ /* 0x000fe200078e0209 */
[----:B------:R-:W-:Y:S01]  /*1b70*/  PLOP3.LUT P0, PT, PT, PT, UP0, 0x80, 0x0 ;  /* 0x000000000000781c */ /* 0x000fe20003f0f008 */
[----:B------:R-:W-:Y:S01]  /*1b80*/  VIADD R7, R7, UR15 ;  /* 0x0000000f07077c36 */ /* 0x000fe20008000000 */
[----:B------:R-:W-:Y:S01]  /*1b90*/  LEA R8, P1, R4, UR12, 0x1 ;  /* 0x0000000c04087c11 */ /* 0x000fe2000f8208ff */
[----:B------:R-:W-:Y:S01]  /*1ba0*/  IMAD.IADD R0, R5, 0x1, R9 ;  /* 0x0000000105007824 */ /* 0x000fe200078e0209 */
[----:B------:R-:W-:-:S02]  /*1bb0*/  UIMAD.WIDE UR14, UR29, 0x4, UR42 ;  /* 0x000000041d0e78a5 */ /* 0x000fc4000f8e022a */
[----:B------:R-:W-:Y:S02]  /*1bc0*/  LEA.HI.X R11, R6, UR19, R7, 0x1, P2 ;  /* 0x00000013060b7c11 */ /* 0x000fe400090f0c07 */
[----:B------:R-:W-:-:S05]  /*1bd0*/  LEA.HI.X R9, R4, UR13, R0, 0x1, P1 ;  /* 0x0000000d04097c11 */ /* 0x000fca00088f0c00 */
[----:B------:R-:W-:Y:S05]  /*1be0*/  @!P0 BRA `(.L_x_755) ;  /* 0x0000006400d08947 */ /* 0x000fea0003800000 */
[----:B------:R-:W2:Y:S01]  /*1bf0*/  LDL R20, [R1+0x4] ;  /* 0x0000040001147983 */ /* 0x000ea20000100800 */
[----:B------:R-:W-:Y:S01]  /*1c00*/  PLOP3.LUT P0, PT, PT, PT, UP4, 0x80, 0x0 ;  /* 0x000000000000781c */ /* 0x000fe20003f0f048 */
[----:B------:R-:W-:Y:S01]  /*1c10*/  UMOV UR8, UR32 ;  /* 0x0000002000087c82 */ /* 0x000fe20008000000 */
[----:B------:R-:W-:Y:S01]  /*1c20*/  VIADD R19, R249, 0x20 ;  /* 0x00000020f9137836 */ /* 0x000fe20000000000 */
[----:B------:R-:W-:Y:S01]  /*1c30*/  UIMAD UR13, UR8, -0x40, UR37 ;  /* 0xffffffc0080d78a4 */ /* 0x000fe2000f8e0225 */
[----:B------:R-:W-:Y:S01]  /*1c40*/  IMAD.WIDE.U32 R4, R14, 0x40, RZ ;  /* 0x000000400e047825 */ /* 0x000fe200078e00ff */
[----:B------:R-:W-:Y:S01]  /*1c50*/  ULEA.HI UR9, UR8, UR8, URZ, 0x1 ;  /* 0x0000000808097291 */ /* 0x000fe2000f8f083f */
[----:B------:R-:W-:Y:S01]  /*1c60*/  BSSY B0, `(.L_x_756) ;  /* 0x0000045000007945 */ /* 0x000fe20003800000 */
[----:B------:R-:W-:Y:S01]  /*1c70*/  UMOV UR12, UR14 ;  /* 0x0000000e000c7c82 */ /* 0x000fe20008000000 */
[----:B------:R-:W-:Y:S01]  /*1c80*/  IMAD.MOV.U32 R240, RZ, RZ, R8 ;  /* 0x000000fffff07224 */ /* 0x000fe200078e0008 */
[----:B------:R-:W-:Y:S01]  /*1c90*/  ISETP.GE.AND P1, PT, R19, UR13, PT ;  /* 0x0000000d13007c0c */ /* 0x000fe2000bf26270 */
[----:B------:R-:W-:Y:S01]  /*1ca0*/  IMAD.MOV.U32 R241, RZ, RZ, R9 ;  /* 0x000000fffff17224 */ /* 0x000fe200078e0009 */
[----:B------:R-:W-:Y:S01]  /*1cb0*/  ISETP.GE.AND P2, PT, R249, UR13, PT ;  /* 0x0000000df9007c0c */ /* 0x000fe2000bf46270 */
[----:B------:R-:W-:Y:S01]  /*1cc0*/  IMAD.SHL.U32 R15, R15, 0x40, RZ ;  /* 0x000000400f0f7824 */ /* 0x000fe200078e00ff */
[----:B------:R-:W-:Y:S01]  /*1cd0*/  ULOP3.LUT UR9, UR9, 0xfffffffe, URZ, 0xc0, !UPT ;  /* 0xfffffffe09097892 */ /* 0x000fe2000f8ec03f */
[----:B------:R-:W-:-:S02]  /*1ce0*/  IMAD.MOV.U32 R238, RZ, RZ, R10 ;  /* 0x000000ffffee7224 */ /* 0x000fc400078e000a */
[----:B------:R-:W-:Y:S01]  /*1cf0*/  IMAD.MOV.U32 R239, RZ, RZ, R11 ;  /* 0x000000ffffef7224 */ /* 0x000fe200078e000b */
[----:B------:R-:W-:-:S04]  /*1d00*/  UIADD3 UR9, UR8, -UR9, URZ ;  /* 0x8000000908097290 */ /* 0x000fc8000fffe03f */
[----:B------:R-:W-:Y:S01]  /*1d10*/  UISETP.NE.AND UP0, UPT, UR9, 0x1, UPT ;  /* 0x000000010900788c */ /* 0x000fe2000bf05270 */
[----:B------:R-:W-:Y:S01]  /*1d20*/  @P0 BAR.SYNC.DEFER_BLOCKING 0x0 ;  /* 0x0000000000000b1d */ /* 0x000fe20000010000 */
[----:B------:R-:W-:-:S04]  /*1d30*/  @!P1 IADD3 R4, P3, R240, R4, RZ ;  /* 0x00000004f0049210 */ /* 0x000fc80007f7e0ff */
[----:B------:R-:W-:Y:S01]  /*1d40*/  @!P1 IADD3.X R5, R241, R5, R15, P3, !PT ;  /* 0x00000005f1059210 */ /* 0x000fe20001ffe40f */
[----:B------:R-:W-:Y:S01]  /*1d50*/  UMOV UR9, UR11 ;  /* 0x0000000b00097c82 */ /* 0x000fe20008000000 */
[----:B------:R-:W-:Y:S01]  /*1d60*/  PLOP3.LUT P0, PT, PT, PT, UP0, 0x80, 0x0 ;  /* 0x000000000000781c */ /* 0x000fe20003f0f008 */
[----:B------:R-:W-:Y:S01]  /*1d70*/  UMOV UR11, UR15 ;  /* 0x0000000f000b7c82 */ /* 0x000fe20008000000 */
[C---:B--2---:R-:W-:Y:S01]  /*1d80*/  LEA R236, R20.reuse, UR4, 0x1 ;  /* 0x0000000414ec7c11 */ /* 0x044fe2000f8e08ff */
[----:B------:R-:W-:-:S04]  /*1d90*/  VIADD R0, R20, 0x4000 ;  /* 0x0000400014007836 */ /* 0x000fc80000000000 */
[----:B------:R1:W-:Y:S01]  /*1da0*/  @P2 STS.128 [R236+0x10000], RZ ;  /* 0x010000ffec002388 */ /* 0x0003e20000000c00 */
[----:B------:R-:W-:-:S03]  /*1db0*/  SEL R0, R0, R20, !P0 ;  /* 0x0000001400007207 */ /* 0x000fc60004000000 */
[----:B------:R1:W-:Y:S01]  /*1dc0*/  @P2 STS.128 [R236+0x12000], RZ ;  /* 0x012000ffec002388 */ /* 0x0003e20000000c00 */
[----:B------:R-:W-:-:S03]  /*1dd0*/  LEA R235, R0, UR4, 0x1 ;  /* 0x0000000400eb7c11 */ /* 0x000fc6000f8e08ff */
[----:B------:R1:W-:Y:S04]  /*1de0*/  @P2 STS.128 [R236+0x14000], RZ ;  /* 0x014000ffec002388 */ /* 0x0003e80000000c00 */
[----:B------:R1:W-:Y:S04]  /*1df0*/  @P2 STS.128 [R236+0x16000], RZ ;  /* 0x016000ffec002388 */ /* 0x0003e80000000c00 */
[----:B------:R-:W-:Y:S01]  /*1e00*/  @!PT LDS RZ, [RZ] ;  /* 0x00000000fffff984 */ /* 0x000fe20000000800 */
[----:B------:R-:W-:Y:S01]  /*1e10*/  @!PT LDS RZ, [RZ] ;  /* 0x00000000fffff984 */ /* 0x000fe20000000800 */
[----:B------:R-:W-:Y:S01]  /*1e20*/  @!PT LDS RZ, [RZ] ;  /* 0x00000000fffff984 */ /* 0x000fe20000000800 */
[----:B------:R1:W-:Y:S04]  /*1e30*/  @!P2 LDGSTS.E.BYPASS.LTC128B.128 [R236+0x10000], desc[UR6][R240.64] ;  /* 0x10000000f0ecafae */ /* 0x0003e8000b901d46 */
[----:B------:R1:W-:Y:S04]  /*1e40*/  @!P2 LDGSTS.E.BYPASS.LTC128B.128 [R236+0x12000], desc[UR6][R240.64+0x80] ;  /* 0x12000080f0ecafae */ /* 0x0003e8000b901d46 */
[----:B------:R1:W-:Y:S04]  /*1e50*/  @!P2 LDGSTS.E.BYPASS.LTC128B.128 [R236+0x14000], desc[UR6][R240.64+0x100] ;  /* 0x14000100f0ecafae */ /* 0x0003e8000b901d46 */
        /* <DEDUP_REMOVED lines=11> */
[----:B------:R1:W-:Y:S01]  /*1f10*/  @!P1 LDGSTS.E.BYPASS.LTC128B.128 [R236+0x17000], desc[UR6][R4.64+0x180] ;  /* 0x1700018004ec9fae */ /* 0x0003e2000b901d46 */
        /* <DEDUP_REMOVED lines=18> */
.L_x_757:
[----:B------:R-:W-:Y:S01]  /*2040*/  @!PT LDS RZ, [RZ] ;  /* 0x00000000fffff984 */ /* 0x000fe20000000800 */
[----:B------:R-:W-:Y:S01]  /*2050*/  @!PT LDS RZ, [RZ] ;  /* 0x00000000fffff984 */ /* 0x000fe20000000800 */
[----:B------:R-:W-:Y:S01]  /*2060*/  @!PT LDS RZ, [RZ] ;  /* 0x00000000fffff984 */ /* 0x000fe20000000800 */
[----:B------:R3:W-:Y:S04]  /*2070*/  LDGSTS.E.BYPASS.LTC128B.128 [R235], desc[UR6][R238.64] ;  /* 0x00000000eeeb7fae */ /* 0x0007e8000b901d46 */
[----:B------:R3:W-:Y:S04]  /*2080*/  LDGSTS.E.BYPASS.LTC128B.128 [R235+0x2000], desc[UR6][R238.64+0x80] ;  /* 0x02000080eeeb7fae */ /* 0x0007e8000b901d46 */
[----:B------:R3:W-:Y:S04]  /*2090*/  LDGSTS.E.BYPASS.LTC128B.128 [R235+0x4000], desc[UR6][R238.64+0x100] ;  /* 0x04000100eeeb7fae */ /* 0x0007e8000b901d46 */
[----:B------:R3:W-:Y:S02]  /*20a0*/  LDGSTS.E.BYPASS.LTC128B.128 [R235+0x6000], desc[UR6][R238.64+0x180] ;  /* 0x06000180eeeb7fae */ /* 0x0007e4000b901d46 */
.L_x_758:
[----:B------:R-:W-:Y:S05]  /*20b0*/  BSYNC B0 ;  /* 0x0000000000007941 */ /* 0x000fea0003800000 */
.L_x_756:
        /* <DEDUP_REMOVED lines=21> */
.L_x_760:
[----:B------:R-:W-:Y:S01]  /*2210*/  IMAD.U32 R0, RZ, RZ, UR16 ;  /* 0x00000010ff007e24 */ /* 0x000fe2000f8e00ff */
[----:B-1----:R-:W-:-:S04]  /*2220*/  IADD3 R4, P1, R238, UR14, RZ ;  /* 0x0000000eee047c10 */ /* 0x002fc8000ff3e0ff */
[----:B------:R-:W-:-:S05]  /*2230*/  IADD3.X R5, R239, UR15, R0, P1, !PT ;  /* 0x0000000fef057c10 */ /* 0x000fca0008ffe400 */
[----:B------:R-:W-:Y:S01]  /*2240*/  @!PT LDS RZ, [RZ] ;  /* 0x00000000fffff984 */ /* 0x000fe20000000800 */
[----:B------:R-:W-:Y:S01]  /*2250*/  @!PT LDS RZ, [RZ] ;  /* 0x00000000fffff984 */ /* 0x000fe20000000800 */
[----:B------:R-:W-:Y:S01]  /*2260*/  @!PT LDS RZ, [RZ] ;  /* 0x00000000fffff984 */ /* 0x000fe20000000800 */
[----:B------:R1:W-:Y:S04]  /*2270*/  LDGSTS.E.BYPASS.LTC128B.128 [R235+0x1000], desc[UR6][R4.64] ;  /* 0x0100000004eb7fae */ /* 0x0003e8000b901d46 */
[----:B------:R1:W-:Y:S04]  /*2280*/  LDGSTS.E.BYPASS.LTC128B.128 [R235+0x3000], desc[UR6][R4.64+0x80] ;  /* 0x0300008004eb7fae */ /* 0x0003e8000b901d46 */
[----:B------:R1:W-:Y:S04]  /*2290*/  LDGSTS.E.BYPASS.LTC128B.128 [R235+0x5000], desc[UR6][R4.64+0x100] ;  /* 0x0500010004eb7fae */ /* 0x0003e8000b901d46 */
[----:B------:R1:W-:Y:S02]  /*22a0*/  LDGSTS.E.BYPASS.LTC128B.128 [R235+0x7000], desc[UR6][R4.64+0x180] ;  /* 0x0700018004eb7fae */ /* 0x0003e4000b901d46 */
.L_x_761:
[----:B------:R-:W-:Y:S05]  /*22b0*/  BSYNC B0 ;  /* 0x0000000000007941 */ /* 0x000fea0003800000 */
.L_x_759:
[----:B------:R-:W-:Y:S01]  /*22c0*/  UIMAD UR14, UR39, UR24, URZ ;  /* 0x00000018270e72a4 */ /* 0x000fe2000f8e023f */
[----:B-1----:R-:W-:Y:S01]  /*22d0*/  IMAD.U32 R4, RZ, RZ, UR24 ;  /* 0x00000018ff047e24 */ /* 0x002fe2000f8e00ff */
[----:B------:R-:W-:Y:S01]  /*22e0*/  SHF.R.S32.HI R6, RZ, 0x1f, R18 ;  /* 0x0000001fff067819 */ /* 0x000fe20000011412 */
[----:B------:R-:W-:Y:S01]  /*22f0*/  IMAD.U32 R0, RZ, RZ, UR20 ;  /* 0x00000014ff007e24 */ /* 0x000fe2000f8e00ff */
[----:B------:R-:W-:Y:S01]  /*2300*/  UIMAD UR16, UR27, UR25, UR14 ;  /* 0x000000191b1072a4 */ /* 0x000fe2000f8e020e */
[----:B------:R-:W-:Y:S01]  /*2310*/  IMAD.WIDE.U32 R4, R4, UR27, R2 ;  /* 0x0000001b04047c25 */ /* 0x000fe2000f8e0002 */
[----:B------:R-:W-:Y:S01]  /*2320*/  UIMAD UR15, UR39, UR20, URZ ;  /* 0x00000014270f72a4 */ /* 0x000fe2000f8e023f */
[----:B------:R-:W-:Y:S01]  /*2330*/  SHF.R.S32.HI R9, RZ, 0x1f, R13 ;  /* 0x0000001fff097819 */ /* 0x000fe2000001140d */
[----:B------:R-:W-:Y:S01]  /*2340*/  UIMAD UR14, UR22, -0x40, UR5 ;  /* 0xffffffc0160e78a4 */ /* 0x000fe2000f8e0205 */
[----:B------:R-:W-:Y:S01]  /*2350*/  IMAD.WIDE.U32 R2, R0, UR27, R2 ;  /* 0x0000001b00027c25 */ /* 0x000fe2000f8e0002 */
[----:B------:R-:W-:Y:S01]  /*2360*/  LEA.HI R0, R6, R17, RZ, 0x2 ;  /* 0x0000001106007211 */ /* 0x000fe200078f10ff */
[----:B------:R-:W-:Y:S01]  /*2370*/  UIMAD UR15, UR27, UR21, UR15 ;  /* 0x000000151b0f72a4 */ /* 0x000fe2000f8e020f */
[----:B------:R-:W-:Y:S01]  /*2380*/  IADD3 R6, P2, R4, UR36, RZ ;  /* 0x0000002404067c10 */ /* 0x000fe2000ff5e0ff */
[----:B------:R-:W-:Y:S01]  /*2390*/  IMAD.U32 R7, RZ, RZ, UR16 ;  /* 0x00000010ff077e24 */ /* 0x000fe2000f8e00ff */
[----:B------:R-:W-:Y:S01]  /*23a0*/  ISETP.GE.AND P1, PT, R19, UR14, PT ;  /* 0x0000000e13007c0c */ /* 0x000fe2000bf26270 */
[----:B------:R-:W-:Y:S01]  /*23b0*/  ULDC.64 UR18, c[0x0][0x260] ;  /* 0x0000980000127ab9 */ /* 0x000fe20000000a00 */
[----:B------:R-:W-:Y:S01]  /*23c0*/  LOP3.LUT R0, R0, 0xfffffffc, RZ, 0xc0, !PT ;  /* 0xfffffffc00007812 */ /* 0x000fe200078ec0ff */
[----:B------:R-:W-:Y:S01]  /*23d0*/  IMAD.MOV.U32 R245, RZ, RZ, 0x7f800000 ;  /* 0x7f800000fff57424 */ /* 0x000fe200078e00ff */
[----:B------:R-:W-:Y:S01]  /*23e0*/  IADD3.X R7, R5, UR38, R7, P2, !PT ;  /* 0x0000002605077c10 */ /* 0x000fe200097fe407 */
[----:B------:R-:W-:Y:S01]  /*23f0*/  IMAD.MOV.U32 R246, RZ, RZ, 0x7f800000 ;  /* 0x7f800000fff67424 */ /* 0x000fe200078e00ff */
[----:B------:R-:W-:Y:S01]  /*2400*/  ISETP.GE.AND P2, PT, R249, UR14, PT ;  /* 0x0000000ef9007c0c */ /* 0x000fe2000bf46270 */
[----:B------:R-:W-:Y:S01]  /*2410*/  IMAD.IADD R8, R17, 0x1, -R0 ;  /* 0x0000000111087824 */ /* 0x000fe200078e0a00 */
[----:B------:R-:W-:Y:S01]  /*2420*/  LEA.HI R9, R9, R13, RZ, 0x2 ;  /* 0x0000000d09097211 */ /* 0x000fe200078f10ff */
[----:B------:R-:W1:Y:S01]  /*2430*/  LDC R252, c[0x0][0x270] ;  /* 0x00009c00fffc7b82 */ /* 0x000e620000000800 */
[----:B------:R-:W-:Y:S01]  /*2440*/  IADD3 R4, P3, R2, UR26, RZ ;  /* 0x0000001a02047c10 */ /* 0x000fe2000ff7e0ff */
[----:B------:R-:W-:Y:S01]  /*2450*/  IMAD.U32 R2, RZ, RZ, UR15 ;  /* 0x0000000fff027e24 */ /* 0x000fe2000f8e00ff */
[----:B------:R-:W-:Y:S01]  /*2460*/  SHF.R.S32.HI R0, RZ, 0x2, R9 ;  /* 0x00000002ff007819 */ /* 0x000fe20000011409 */
[----:B------:R-:W-:-:S03]  /*2470*/  ULDC.64 UR14, c[0x0][0x268] ;  /* 0x00009a00000e7ab9 */ /* 0x000fc60000000a00 */
[----:B------:R-:W-:Y:S01]  /*2480*/  IADD3.X R5, R3, UR28, R2, P3, !PT ;  /* 0x0000001c03057c10 */ /* 0x000fe20009ffe402 */
[----:B------:R-:W-:Y:S01]  /*2490*/  IMAD R2, R16, UR18, RZ ;  /* 0x0000001210027c24 */ /* 0x000fe2000f8e02ff */
[----:B------:R-:W-:Y:S01]  /*24a0*/  @!P1 IADD3 R10, P3, R249, 0x20, RZ ;  /* 0x00000020f90a9810 */ /* 0x000fe20007f7e0ff */
[----:B------:R-:W-:Y:S01]  /*24b0*/  IMAD R0, R8, 0x10, R0 ;  /* 0x0000001008007824 */ /* 0x000fe200078e0200 */
[----:B------:R-:W2:Y:S01]  /*24c0*/  @!P2 LDC.64 R18, c[0x0][0x218] ;  /* 0x00008600ff12ab82 */ /* 0x000ea20000000a00 */
[----:B------:R-:W-:Y:S01]  /*24d0*/  IMAD R8, R16, UR14, RZ ;  /* 0x0000000e10087c24 */ /* 0x000fe2000f8e02ff */
[----:B------:R1:W-:Y:S01]  /*24e0*/  @P2 STS.128 [R236+0x18000], RZ ;  /* 0x018000ffec002388 */ /* 0x0003e20000000c00 */
[C---:B------:R-:W-:Y:S02]  /*24f0*/  IMAD R9, R12.reuse, UR19, R2 ;  /* 0x000000130c097c24 */ /* 0x040fe4000f8e0202 */
[----:B------:R-:W-:Y:S01]  /*2500*/  IMAD.WIDE.U32 R2, R12, UR18, R6 ;  /* 0x000000120c027c25 */ /* 0x000fe2000f8e0006 */
[----:B------:R1:W-:Y:S03]  /*2510*/  @P2 STS.128 [R236+0x1a000], RZ ;  /* 0x01a000ffec002388 */ /* 0x0003e60000000c00 */
[----:B------:R-:W-:Y:S01]  /*2520*/  IMAD.MOV.U32 R225, RZ, RZ, 0x20 ;  /* 0x00000020ffe17424 */ /* 0x000fe200078e00ff */
[----:B------:R-:W3:Y:S01]  /*2530*/  @!P1 LDC.64 R20, c[0x0][0x218] ;  /* 0x00008600ff149b82 */ /* 0x000ee20000000a00 */
[----:B------:R-:W-:Y:S01]  /*2540*/  VIADD R6, R0, 0x8 ;  /* 0x0000000800067836 */ /* 0x000fe20000000000 */
[----:B------:R1:W-:Y:S01]  /*2550*/  @P2 STS.128 [R236+0x1c000], RZ ;  /* 0x01c000ffec002388 */ /* 0x0003e20000000c00 */
[----:B------:R-:W-:-:S02]  /*2560*/  IMAD R8, R12, UR15, R8 ;  /* 0x0000000f0c087c24 */ /* 0x000fc4000f8e0208 */
[----:B------:R-:W-:Y:S01]  /*2570*/  IMAD.MOV.U32 R224, RZ, RZ, 0x40 ;  /* 0x00000040ffe07424 */ /* 0x000fe200078e00ff */
[----:B------:R-:W-:Y:S01]  /*2580*/  ISETP.GE.AND P5, PT, R6, UR13, PT ;  /* 0x0000000d06007c0c */ /* 0x000fe2000bfa6270 */
[----:B------:R-:W-:Y:S01]  /*2590*/  IMAD.WIDE.U32 R4, R12, UR14, R4 ;  /* 0x0000000e0c047c25 */ /* 0x000fe2000f8e0004 */
[----:B------:R-:W4:Y:S01]  /*25a0*/  @!P2 LDC.64 R22, c[0x0][0x220] ;  /* 0x00008800ff16ab82 */ /* 0x000f220000000a00 */
[----:B------:R1:W-:Y:S01]  /*25b0*/  @P2 STS.128 [R236+0x1e000], RZ ;  /* 0x01e000ffec002388 */ /* 0x0003e20000000c00 */
[----:B------:R-:W-:Y:S01]  /*25c0*/  CS2R R190, SRZ ;  /* 0x0000000000be7805 */ /* 0x000fe2000001ff00 */
[----:B------:R-:W-:Y:S01]  /*25d0*/  @!P1 IMAD.X R7, RZ, RZ, R24, P3 ;  /* 0x000000ffff079224 */ /* 0x000fe200018e0618 */
[----:B------:R-:W-:Y:S01]  /*25e0*/  @!P1 IADD3 R12, P3, R249, 0x20, RZ ;  /* 0x00000020f90c9810 */ /* 0x000fe20007f7e0ff */
[----:B------:R-:W-:Y:S01]  /*25f0*/  @!P2 IMAD R6, R24, UR24, RZ ;  /* 0x000000181806ac24 */ /* 0x000fe2000f8e02ff */
[----:B------:R-:W-:Y:S01]  /*2600*/  CS2R R188, SRZ ;  /* 0x0000000000bc7805 */ /* 0x000fe2000001ff00 */
[----:B------:R-:W-:Y:S01]  /*2610*/  IMAD.IADD R3, R3, 0x1, R9 ;  /* 0x0000000103037824 */ /* 0x000fe200078e0209 */
[----:B------:R-:W-:Y:S01]  /*2620*/  CS2R R194, SRZ ;  /* 0x0000000000c27805 */ /* 0x000fe2000001ff00 */
[----:B------:R-:W-:Y:S01]  /*2630*/  IMAD.IADD R5, R5, 0x1, R8 ;  /* 0x0000000105057824 */ /* 0x000fe200078e0208 */
[----:B------:R-:W-:Y:S01]  /*2640*/  CS2R R192, SRZ ;  /* 0x0000000000c07805 */ /* 0x000fe2000001ff00 */
[----:B------:R-:W-:Y:S01]  /*2650*/  @!P1 IMAD.X R13, RZ, RZ, R24, P3 ;  /* 0x000000ffff0d9224 */ /* 0x000fe200018e0618 */
[----:B------:R-:W-:Y:S01]  /*2660*/  CS2R R186, SRZ ;  /* 0x0000000000ba7805 */ /* 0x000fe2000001ff00 */
[----:B------:R-:W-:Y:S01]  /*2670*/  @!P1 IMAD R11, R7, UR24, RZ ;  /* 0x00000018070b9c24 */ /* 0x000fe2000f8e02ff */
[----:B------:R-:W-:Y:S01]  /*2680*/  CS2R R184, SRZ ;  /* 0x0000000000b87805 */ /* 0x000fe2000001ff00 */
[C---:B------:R-:W-:Y:S01]  /*2690*/  @!P2 IMAD R16, R249.reuse, UR25, R6 ;  /* 0x00000019f910ac24 */ /* 0x040fe2000f8e0206 */
[----:B------:R-:W-:Y:S01]  /*26a0*/  CS2R R182, SRZ ;  /* 0x0000000000b67805 */ /* 0x000fe2000001ff00 */
[--C-:B------:R-:W-:Y:S01]  /*26b0*/  @!P1 IMAD.MOV.U32 R9, RZ, RZ, R3.reuse ;  /* 0x000000ffff099224 */ /* 0x100fe200078e0003 */
[----:B------:R-:W-:Y:S01]  /*26c0*/  CS2R R180, SRZ ;  /* 0x0000000000b47805 */ /* 0x000fe2000001ff00 */
[----:B------:R-:W-:Y:S01]  /*26d0*/  @!P2 IMAD.WIDE.U32 R6, R249, UR24, R2 ;  /* 0x00000018f906ac25 */ /* 0x000fe2000f8e0002 */
[----:B------:R-:W-:-:S02]  /*26e0*/  CS2R R174, SRZ ;  /* 0x0000000000ae7805 */ /* 0x000fc4000001ff00 */
[----:B------:R-:W-:Y:S02]  /*26f0*/  CS2R R172, SRZ ;  /* 0x0000000000ac7805 */ /* 0x000fe4000001ff00 */
[----:B------:R-:W-:Y:S01]  /*2700*/  CS2R R178, SRZ ;  /* 0x0000000000b27805 */ /* 0x000fe2000001ff00 */
[----:B------:R-:W-:Y:S01]  /*2710*/  @!P1 IMAD.MOV.U32 R14, RZ, RZ, R4 ;  /* 0x000000ffff0e9224 */ /* 0x000fe200078e0004 */
[----:B------:R-:W-:Y:S01]  /*2720*/  CS2R R176, SRZ ;  /* 0x0000000000b07805 */ /* 0x000fe2000001ff00 */
[----:B------:R-:W-:Y:S01]  /*2730*/  @!P1 IMAD.MOV.U32 R15, RZ, RZ, R5 ;  /* 0x000000ffff0f9224 */ /* 0x000fe200078e0005 */
[----:B------:R-:W-:Y:S01]  /*2740*/  CS2R R170, SRZ ;  /* 0x0000000000aa7805 */ /* 0x000fe2000001ff00 */
[----:B------:R-:W-:Y:S01]  /*2750*/  @!P1 IMAD R3, R13, UR20, RZ ;  /* 0x000000140d039c24 */ /* 0x000fe2000f8e02ff */
[----:B------:R-:W-:Y:S01]  /*2760*/  CS2R R168, SRZ ;  /* 0x0000000000a87805 */ /* 0x000fe2000001ff00 */
[----:B------:R-:W-:Y:S01]  /*2770*/  @!P2 IMAD.IADD R7, R7, 0x1, R16 ;  /* 0x000000010707a824 */ /* 0x000fe200078e0210 */
[----:B------:R-:W-:Y:S01]  /*2780*/  CS2R R166, SRZ ;  /* 0x0000000000a67805 */ /* 0x000fe2000001ff00 */
[C---:B------:R-:W-:Y:S01]  /*2790*/  @!P1 IMAD R16, R12.reuse, UR21, R3 ;  /* 0x000000150c109c24 */ /* 0x040fe2000f8e0203 */
[----:B------:R-:W-:Y:S01]  /*27a0*/  CS2R R164, SRZ ;  /* 0x0000000000a47805 */ /* 0x000fe2000001ff00 */
[----:B------:R-:W-:Y:S01]  /*27b0*/  @!P1 IMAD.WIDE.U32 R12, R12, UR20, R14 ;  /* 0x000000140c0c9c25 */ /* 0x000fe2000f8e000e */
[----:B------:R-:W-:Y:S01]  /*27c0*/  CS2R R158, SRZ ;  /* 0x00000000009e7805 */ /* 0x000fe2000001ff00 */
[----:B------:R-:W1:Y:S01]  /*27d0*/  @!P1 LDC.64 R14, c[0x0][0x220] ;  /* 0x00008800ff0e9b82 */ /* 0x000e620000000a00 */
[----:B------:R-:W-:Y:S01]  /*27e0*/  CS2R R156, SRZ ;  /* 0x00000000009c7805 */ /* 0x000fe2000001ff00 */
[----:B------:R-:W-:Y:S01]  /*27f0*/  @!P1 IMAD.MOV.U32 R8, RZ, RZ, R2 ;  /* 0x000000ffff089224 */ /* 0x000fe200078e0002 */
[----:B--2---:R-:W-:Y:S01]  /*2800*/  @!P2 LEA R2, P3, R6, R18, 0x1 ;  /* 0x000000120602a211 */ /* 0x004fe200078608ff */
[C---:B------:R-:W-:Y:S01]  /*2810*/  @!P1 IMAD R17, R10.reuse, UR25, R11 ;  /* 0x000000190a119c24 */ /* 0x040fe2000f8e020b */
[----:B------:R-:W-:Y:S01]  /*2820*/  CS2R R162, SRZ ;  /* 0x0000000000a27805 */ /* 0x000fe2000001ff00 */
[----:B------:R-:W-:Y:S01]  /*2830*/  @!P1 IMAD.WIDE.U32 R10, R10, UR24, R8 ;  /* 0x000000180a0a9c25 */ /* 0x000fe2000f8e0008 */
[----:B------:R-:W-:-:S02]  /*2840*/  @!P2 LEA.HI.X R3, R6, R19, R7, 0x1, P3 ;  /* 0x000000130603a211 */ /* 0x000fc400018f0c07 */
[----:B------:R-:W-:Y:S02]  /*2850*/  CS2R R160, SRZ ;  /* 0x0000000000a07805 */ /* 0x000fe4000001ff00 */
[----:B------:R-:W-:Y:S01]  /*2860*/  CS2R R154, SRZ ;  /* 0x00000000009a7805 */ /* 0x000fe2000001ff00 */
[----:B------:R-:W-:Y:S01]  /*2870*/  @!P2 IMAD R8, R24, UR20, RZ ;  /* 0x000000141808ac24 */ /* 0x000fe2000f8e02ff */
[----:B------:R-:W-:Y:S01]  /*2880*/  CS2R R152, SRZ ;  /* 0x0000000000987805 */ /* 0x000fe2000001ff00 */
[----:B------:R-:W-:Y:S01]  /*2890*/  @!PT LDS RZ, [RZ] ;  /* 0x00000000fffff984 */ /* 0x000fe20000000800 */
[----:B------:R-:W-:Y:S01]  /*28a0*/  @!PT LDS RZ, [RZ] ;  /* 0x00000000fffff984 */ /* 0x000fe20000000800 */
[----:B------:R-:W-:Y:S01]  /*28b0*/  @!PT LDS RZ, [RZ] ;  /* 0x00000000fffff984 */ /* 0x000fe20000000800 */
[----:B------:R-:W-:Y:S01]  /*28c0*/  @!P2 LDGSTS.E.BYPASS.LTC128B.128 [R236+0x18000], desc[UR6][R2.64] ;  /* 0x1800000002ecafae */ /* 0x000fe2000b901d46 */
[----:B------:R-:W-:Y:S01]  /*28d0*/  @!P1 IMAD.IADD R7, R11, 0x1, R17 ;  /* 0x000000010b079824 */ /* 0x000fe200078e0211 */
[----:B------:R-:W-:Y:S01]  /*28e0*/  CS2R R150, SRZ ;  /* 0x0000000000967805 */ /* 0x000fe2000001ff00 */
[C---:B------:R-:W-:Y:S01]  /*28f0*/  @!P2 IMAD R6, R249.reuse, UR21, R8 ;  /* 0x00000015f906ac24 */ /* 0x040fe2000f8e0208 */
[----:B------:R-:W-:Y:S01]  /*2900*/  @!P2 LDGSTS.E.BYPASS.LTC128B.128 [R236+0x1a000], desc[UR6][R2.64+0x80] ;  /* 0x1a00008002ecafae */ /* 0x000fe2000b901d46 */
[----:B------:R-:W-:Y:S01]  /*2910*/  @!P2 IMAD.WIDE.U32 R8, R249, UR20, R4 ;  /* 0x00000014f908ac25 */ /* 0x000fe2000f8e0004 */
[----:B------:R-:W-:-:S02]  /*2920*/  CS2R R148, SRZ ;  /* 0x0000000000947805 */ /* 0x000fc4000001ff00 */
[----:B------:R-:W-:Y:S01]  /*2930*/  CS2R R142, SRZ ;  /* 0x00000000008e7805 */ /* 0x000fe2000001ff00 */
[----:B------:R-:W-:Y:S01]  /*2940*/  @!P2 LDGSTS.E.BYPASS.LTC128B.128 [R236+0x1c000], desc[UR6][R2.64+0x100] ;  /* 0x1c00010002ecafae */ /* 0x000fe2000b901d46 */
[----:B------:R-:W-:Y:S01]  /*2950*/  @!P2 IMAD.IADD R5, R9, 0x1, R6 ;  /* 0x000000010905a824 */ /* 0x000fe200078e0206 */
[----:B---3--:R-:W-:Y:S01]  /*2960*/  @!P1 LEA R6, P4, R10, R20, 0x1 ;  /* 0x000000140a069211 */ /* 0x008fe200078808ff */
[----:B------:R-:W-:Y:S01]  /*2970*/  IMAD.SHL.U32 R247, R0, 0x4, RZ ;  /* 0x0000000400f77824 */ /* 0x000fe200078e00ff */
[----:B------:R2:W-:Y:S01]  /*2980*/  @!P2 LDGSTS.E.BYPASS.LTC128B.128 [R236+0x1e000], desc[UR6][R2.64+0x180] ;  /* 0x1e00018002ecafae */ /* 0x0005e2000b901d46 */
[----:B----4-:R-:W-:Y:S02]  /*2990*/  @!P2 LEA R4, P3, R8, R22, 0x1 ;  /* 0x000000160804a211 */ /* 0x010fe400078608ff */
[----:B------:R-:W-:Y:S02]  /*29a0*/  CS2R R140, SRZ ;  /* 0x00000000008c7805 */ /* 0x000fe4000001ff00 */
[----:B------:R-:W-:Y:S01]  /*29b0*/  @!P1 LEA.HI.X R7, R10, R21, R7, 0x1, P4 ;  /* 0x000000150a079211 */ /* 0x000fe200020f0c07 */
[----:B------:R3:W-:Y:S01]  /*29c0*/  @P1 STS.128 [R236+0x19000], RZ ;  /* 0x019000ffec001388 */ /* 0x0007e20000000c00 */
[----:B------:R-:W-:-:S02]  /*29d0*/  ISETP.GE.AND P4, PT, R0, UR13, PT ;  /* 0x0000000d00007c0c */ /* 0x000fc4000bf86270 */
[----:B------:R-:W-:Y:S02]  /*29e0*/  CS2R R146, SRZ ;  /* 0x0000000000927805 */ /* 0x000fe4000001ff00 */
[----:B------:R-:W-:Y:S01]  /*29f0*/  @!P2 LEA.HI.X R5, R8, R23, R5, 0x1, P3 ;  /* 0x000000170805a211 */ /* 0x000fe200018f0c05 */
        /* <DEDUP_REMOVED lines=22> */
[----:B--2---:R-:W-:Y:S01]  /*2b60*/  SHF.R.S32.HI R2, RZ, 0x1f, R0 ;  /* 0x0000001fff027819 */ /* 0x004fe20000011400 */
[----:B------:R-:W-:Y:S01]  /*2b70*/  @!P1 LDGSTS.E.BYPASS.LTC128B.128 [R236+0x1d000], desc[UR6][R6.64+0x100] ;  /* 0x1d00010006ec9fae */ /* 0x000fe2000b901d46 */
[----:B------:R-:W-:-:S02]  /*2b80*/  CS2R R60, SRZ ;  /* 0x00000000003c7805 */ /* 0x000fc4000001ff00 */
[----:B------:R-:W-:Y:S02]  /*2b90*/  CS2R R66, SRZ ;  /* 0x0000000000427805 */ /* 0x000fe4000001ff00 */
[----:B------:R-:W-:Y:S01]  /*2ba0*/  SHF.L.U64.HI R248, R0, 0x2, R2 ;  /* 0x0000000200f87819 */ /* 0x000fe20000010202 */
[----:B------:R-:W-:Y:S01]  /*2bb0*/  @!P1 IMAD.IADD R0, R13, 0x1, R16 ;  /* 0x000000010d009824 */ /* 0x000fe200078e0210 */
[C---:B-1----:R-:W-:Y:S01]  /*2bc0*/  @!P1 LEA R2, P3, R12.reuse, R14, 0x1 ;  /* 0x0000000e0c029211 */ /* 0x042fe200078608ff */
[----:B------:R1:W-:Y:S01]  /*2bd0*/  @!P1 LDGSTS.E.BYPASS.LTC128B.128 [R236+0x1f000], desc[UR6][R6.64+0x180] ;  /* 0x1f00018006ec9fae */ /* 0x0003e2000b901d46 */
[----:B------:R-:W-:Y:S02]  /*2be0*/  CS2R R64, SRZ ;  /* 0x0000000000407805 */ /* 0x000fe4000001ff00 */
[----:B------:R-:W-:Y:S02]  /*2bf0*/  CS2R R58, SRZ ;  /* 0x00000000003a7805 */ /* 0x000fe4000001ff00 */
[----:B------:R-:W-:Y:S01]  /*2c00*/  @!P1 LEA.HI.X R3, R12, R15, R0, 0x1, P3 ;  /* 0x0000000f0c039211 */ /* 0x000fe200018f0c00 */
        /* <DEDUP_REMOVED lines=13> */
[----:B------:R-:W-:Y:S02]  /*2ce0*/  LEA.HI R0, R26, R25, RZ, 0x4 ;  /* 0x000000191a007211 */ /* 0x000fe400078f20ff */
        /* <DEDUP_REMOVED lines=8> */
[----:B------:R-:W-:Y:S02]  /*2d70*/  CS2R R34, SRZ ;  /* 0x0000000000227805 */ /* 0x000fe4000001ff00 */
[----:B------:R-:W-:Y:S01]  /*2d80*/  CS2R R32, SRZ ;  /* 0x0000000000207805 */ /* 0x000fe2000001ff00 */
[----:B------:R-:W-:Y:S01]  /*2d90*/  ULDC UR18, c[0x0][0x2dc] ;  /* 0x0000b70000127ab9 */ /* 0x000fe20000000800 */
[----:B------:R-:W-:Y:S01]  /*2da0*/  ULDC UR14, c[0x0][0x2ec] ;  /* 0x0000bb00000e7ab9 */ /* 0x000fe20000000800 */
[----:B-1----:R-:W-:Y:S01]  /*2db0*/  IADD3 R6, P3, R247, UR10, RZ ;  /* 0x0000000af7067c10 */ /* 0x002fe2000ff7e0ff */
[----:B------:R-:W-:Y:S03]  /*2dc0*/  @!P2 LDGSTS.E.BYPASS.LTC128B.128 [R236+0x22000], desc[UR6][R4.64+0x80] ;  /* 0x2200008004ecafae */ /* 0x000fe6000b901d46 */
[----:B------:R-:W-:Y:S01]  /*2dd0*/  IADD3.X R7, R248, UR9, RZ, P3, !PT ;  /* 0x00000009f8077c10 */ /* 0x000fe20009ffe4ff */
        /* <DEDUP_REMOVED lines=13> */
[----:B------:R-:W0:Y:S04]  /*2eb0*/  LDGDEPBAR ;  /* 0x00000000000079af */ /* 0x000e280000000000 */
[----:B------:R3:W5:Y:S04]  /*2ec0*/  @!P4 LDG.E R245, desc[UR6][R6.64] ;  /* 0x0000000606f5c981 */ /* 0x000768000c1e1900 */
[----:B------:R3:W5:Y:S01]  /*2ed0*/  @!P5 LDG.E R246, desc[UR6][R6.64+0x20] ;  /* 0x0000200606f6d981 */ /* 0x000762000c1e1900 */
[----:B------:R-:W-:Y:S01]  /*2ee0*/  LOP3.LUT R0, R0, 0xfffffff0, RZ, 0xc0, !PT ;  /* 0xfffffff000007812 */ /* 0x000fe200078ec0ff */
[----:B------:R-:W-:Y:S01]  /*2ef0*/  UIADD3 UR13, UR27, 0x40, URZ ;  /* 0x000000401b0d7890 */ /* 0x000fe2000fffe03f */
[----:B------:R-:W-:-:S02]  /*2f00*/  CS2R R26, SRZ ;  /* 0x00000000001a7805 */ /* 0x000fc4000001ff00 */
[----:B------:R-:W-:Y:S02]  /*2f10*/  CS2R R22, SRZ ;  /* 0x0000000000167805 */ /* 0x000fe4000001ff00 */
[----:B------:R-:W-:Y:S01]  /*2f20*/  CS2R R20, SRZ ;  /* 0x0000000000147805 */ /* 0x000fe2000001ff00 */
[----:B------:R-:W-:Y:S01]  /*2f30*/  IMAD.IADD R0, R25, 0x1, -R0 ;  /* 0x0000000119007824 */ /* 0x000fe200078e0a00 */
[----:B------:R-:W-:Y:S01]  /*2f40*/  CS2R R24, SRZ ;  /* 0x0000000000187805 */ /* 0x000fe2000001ff00 */
[----:B------:R-:W-:-:S03]  /*2f50*/  UISETP.GE.AND UP0, UPT, UR13, UR5, UPT ;  /* 0x000000050d00728c */ /* 0x000fc6000bf06270 */
[----:B-1----:R-:W-:-:S04]  /*2f60*/  SHF.R.S32.HI R2, RZ, 0x1f, R0 ;  /* 0x0000001fff027819 */ /* 0x002fc80000011400 */
        /* <DEDUP_REMOVED lines=12> */
[----:B------:R-:W-:Y:S01]  /*3030*/  IMAD.IADD R228, R226, 0x1, R224 ;  /* 0x00000001e2e47824 */ /* 0x000fe200078e02e0 */
[----:B------:R-:W-:Y:S01]  /*3040*/  LEA R221, R0, UR4, 0x1 ;  /* 0x0000000400dd7c11 */ /* 0x000fe2000f8e08ff */
[----:B---3--:R-:W-:-:S07]  /*3050*/  IMAD.IADD R229, R224, 0x1, R227 ;  /* 0x00000001e0e57824 */ /* 0x008fce00078e02e3 */
.L_x_764:
[----:B------:R-:W0:Y:S01]  /*3060*/  LDGDEPBAR ;  /* 0x00000000000079af */ /* 0x000e220000000000 */
[----:B------:R-:W-:Y:S01]  /*3070*/  IMAD.IADD R3, R221, 0x1, R225 ;  /* 0x00000001dd037824 */ /* 0x000fe200078e02e1 */
[----:B-----5:R-:W-:Y:S01]  /*3080*/  FSETP.NEU.FTZ.AND P3, PT, R245, -INF , PT ;  /* 0xff800000f500780b */ /* 0x020fe20003f7d000 */
[--C-:B------:R-:W-:Y:S01]  /*3090*/  IMAD.IADD R2, R221, 0x1, R224.reuse ;  /* 0x00000001dd027824 */ /* 0x100fe200078e02e0 */
[----:B------:R-:W2:Y:S01]  /*30a0*/  LDL R116, [R1] ;  /* 0x0000000001747983 */ /* 0x000ea20000100800 */
[----:B------:R-:W-:Y:S01]  /*30b0*/  IMAD.IADD R0, R3, 0x1, R224 ;  /* 0x0000000103007824 */ /* 0x000fe200078e02e0 */
[----:B------:R-:W-:Y:S01]  /*30c0*/  PLOP3.LUT P1, PT, PT, PT, UP0, 0x80, 0x0 ;  /* 0x000000000000781c */ /* 0x000fe20003f2f008 */
[----:B------:R-:W-:Y:S01]  /*30d0*/  UISETP.GE.AND UP3, UPT, UR8, 0x1, UPT ;  /* 0x000000010800788c */ /* 0x000fe2000bf66270 */
[----:B------:R-:W-:Y:S02]  /*30e0*/  PLOP3.LUT P5, PT, PT, PT, UP0, 0x80, 0x0 ;  /* 0x000000000000781c */ /* 0x000fe40003faf008 */
[----:B------:R-:W-:Y:S02]  /*30f0*/  PLOP3.LUT P0, PT, PT, PT, UP0, 0x80, 0x0 ;  /* 0x000000000000781c */ /* 0x000fe40003f0f008 */
[----:B------:R-:W-:Y:S02]  /*3100*/  PLOP3.LUT P2, PT, PT, PT, UP0, 0x80, 0x0 ;  /* 0x000000000000781c */ /* 0x000fe40003f4f008 */
[----:B------:R-:W-:Y:S02]  /*3110*/  PLOP3.LUT P6, PT, PT, PT, UP0, 0x80, 0x0 ;  /* 0x000000000000781c */ /* 0x000fe40003fcf008 */
[----:B------:R-:W-:Y:S01]  /*3120*/  PLOP3.LUT P4, PT, PT, PT, UP0, 0x80, 0x0 ;  /* 0x000000000000781c */ /* 0x000fe20003f8f008 */
[----:B------:R-:W-:Y:S04]  /*3130*/  DEPBAR.LE SB0, 0x0 ;  /* 0x000080000000791a */ /* 0x000fe80000000000 */
[----:B------:R-:W-:Y:S06]  /*3140*/  BAR.SYNC.DEFER_BLOCKING 0x0 ;  /* 0x0000000000007b1d */ /* 0x000fec0000010000 */
[----:B------:R-:W-:Y:S04]  /*3150*/  LDSM.16.M88.4 R16, [R221] ;  /* 0x00000000dd10783b */ /* 0x000fe80000000200 */
[----:B------:R-:W1:Y:S04]  /*3160*/  LDSM.16.M88.4 R8, [R218+UR4+0x18000] ;  /* 0x01800004da08783b */ /* 0x000e680008000200 */
[----:B------:R-:W3:Y:S04]  /*3170*/  LDSM.16.M88.4 R84, [R218+UR4+0x18800] ;  /* 0x01880004da54783b */ /* 0x000ee80008000200 */
[----:B------:R-:W-:Y:S04]  /*3180*/  LDSM.16.M88.4 R88, [R3] ;  /* 0x000000000358783b */ /* 0x000fe80000000200 */
[----:B------:R-:W4:Y:S04]  /*3190*/  LDSM.16.M88.4 R92, [R217] ;  /* 0x00000000d95c783b */ /* 0x000f280000000200 */
[----:B------:R-:W4:Y:S04]  /*31a0*/  LDSM.16.M88.4 R96, [R217+0x800] ;  /* 0x00080000d960783b */ /* 0x000f280000000200 */
[----:B------:R-:W-:Y:S04]  /*31b0*/  LDSM.16.M88.4 R100, [R2] ;  /* 0x000000000264783b */ /* 0x000fe80000000200 */
[----:B------:R-:W4:Y:S04]  /*31c0*/  LDSM.16.M88.4 R104, [R220] ;  /* 0x00000000dc68783b */ /* 0x000f280000000200 */
[----:B------:R-:W-:Y:S04]  /*31d0*/  LDSM.16.M88.4 R108, [R0] ;  /* 0x00000000006c783b */ /* 0x000fe80000000200 */
[----:B------:R-:W-:Y:S01]  /*31e0*/  LDSM.16.M88.4 R112, [R219] ;  /* 0x00000000db70783b */ /* 0x000fe20000000200 */
[C---:B-1----:R-:W-:Y:S06]  /*31f0*/  HMMA.16816.F32 R4, R16.reuse, R8, RZ ;  /* 0x000000081004723c */ /* 0x042fec00000018ff */
[C---:B------:R-:W-:Y:S06]  /*3200*/  HMMA.16816.F32 R8, R16.reuse, R10, RZ ;  /* 0x0000000a1008723c */ /* 0x040fec00000018ff */
[C---:B---3--:R-:W-:Y:S06]  /*3210*/  HMMA.16816.F32 R12, R16.reuse, R84, RZ ;  /* 0x00000054100c723c */ /* 0x048fec00000018ff */
[----:B------:R-:W-:Y:S01]  /*3220*/  HMMA.16816.F32 R16, R16, R86, RZ ;  /* 0x000000561010723c */ /* 0x000fe200000018ff */
[----:B------:R-:W1:Y:S05]  /*3230*/  LDSM.16.M88.4 R84, [R220+0x800] ;  /* 0x00080000dc54783b */ /* 0x000e6a0000000200 */
[C---:B----4-:R-:W-:Y:S06]  /*3240*/  HMMA.16816.F32 R4, R88.reuse, R92, R4 ;  /* 0x0000005c5804723c */ /* 0x050fec0000001804 */
[C---:B------:R-:W-:Y:S01]  /*3250*/  HMMA.16816.F32 R8, R88.reuse, R94, R8 ;  /* 0x0000005e5808723c */ /* 0x040fe20000001808 */
[----:B------:R-:W-:Y:S05]  /*3260*/  LDSM.16.M88.4 R92, [R221+0x2000] ;  /* 0x00200000dd5c783b */ /* 0x000fea0000000200 */
[C---:B------:R-:W-:Y:S06]  /*3270*/  HMMA.16816.F32 R12, R88.reuse, R96, R12 ;  /* 0x00000060580c723c */ /* 0x040fec000000180c */
[----:B------:R-:W-:Y:S01]  /*3280*/  HMMA.16816.F32 R16, R88, R98, R16 ;  /* 0x000000625810723c */ /* 0x000fe20000001810 */
[----:B------:R-:W3:Y:S04]  /*3290*/  LDSM.16.M88.4 R88, [R219+0x800] ;  /* 0x00080000db58783b */ /* 0x000ee80000000200 */
[----:B------:R-:W4:Y:S01]  /*32a0*/  LDSM.16.M88.4 R96, [R218+UR4+0x1a000] ;  /* 0x01a00004da60783b */ /* 0x000f220008000200 */
[C---:B------:R-:W-:Y:S06]  /*32b0*/  HMMA.16816.F32 R4, R100.reuse, R104, R4 ;  /* 0x000000686404723c */ /* 0x040fec0000001804 */
[C---:B------:R-:W-:Y:S01]  /*32c0*/  HMMA.16816.F32 R8, R100.reuse, R106, R8 ;  /* 0x0000006a6408723c */ /* 0x040fe20000001808 */
[----:B------:R-:W-:Y:S05]  /*32d0*/  LDSM.16.M88.4 R104, [R217+0x2000] ;  /* 0x00200000d968783b */ /* 0x000fea0000000200 */
[C---:B-1----:R-:W-:Y:S06]  /*32e0*/  HMMA.16816.F32 R12, R100.reuse, R84, R12 ;  /* 0x00000054640c723c */ /* 0x042fec000000180c */
[----:B------:R-:W-:Y:S01]  /*32f0*/  HMMA.16816.F32 R16, R100, R86, R16 ;  /* 0x000000566410723c */ /* 0x000fe20000001810 */
[----:B------:R-:W1:Y:S04]  /*3300*/  LDSM.16.M88.4 R84, [R218+UR4+0x1a800] ;  /* 0x01a80004da54783b */ /* 0x000e680008000200 */
[----:B------:R-:W1:Y:S01]  /*3310*/  LDSM.16.M88.4 R100, [R3+0x2000] ;  /* 0x002000000364783b */ /* 0x000e620000000200 */
[C---:B------:R-:W-:Y:S06]  /*3320*/  HMMA.16816.F32 R4, R108.reuse, R112, R4 ;  /* 0x000000706c04723c */ /* 0x040fec0000001804 */
[C---:B------:R-:W-:Y:S01]  /*3330*/  HMMA.16816.F32 R8, R108.reuse, R114, R8 ;  /* 0x000000726c08723c */ /* 0x040fe20000001808 */
[----:B------:R-:W-:Y:S05]  /*3340*/  LDSM.16.M88.4 R112, [R220+0x2000] ;  /* 0x00200000dc70783b */ /* 0x000fea0000000200 */
[C---:B---3--:R-:W-:Y:S06]  /*3350*/  HMMA.16816.F32 R12, R108.reuse, R88, R12 ;  /* 0x000000586c0c723c */ /* 0x048fec000000180c */
[----:B------:R-:W-:Y:S01]  /*3360*/  HMMA.16816.F32 R16, R108, R90, R16 ;  /* 0x0000005a6c10723c */ /* 0x000fe20000001810 */
[----:B------:R-:W3:Y:S04]  /*3370*/  LDSM.16.M88.4 R88, [R217+0x2800] ;  /* 0x00280000d958783b */ /* 0x000ee80000000200 */
        /* <DEDUP_REMOVED lines=11> */
[C---:B---3--:R-:W-:Y:S06]  /*3430*/  HMMA.16816.F32 R12, R100.reuse, R88, R12 ;  /* 0x00000058640c723c */ /* 0x048fec000000180c */
[----:B------:R-:W-:Y:S01]  /*3440*/  HMMA.16816.F32 R16, R100, R90, R16 ;  /* 0x0000005a6410723c */ /* 0x000fe20000001810 */
[----:B------:R-:W3:Y:S04]  /*3450*/  LDSM.16.M88.4 R88, [R219+0x2800] ;  /* 0x00280000db58783b */ /* 0x000ee80000000200 */
[----:B------:R-:W3:Y:S01]  /*3460*/  LDSM.16.M88.4 R100, [R221+0x4000] ;  /* 0x00400000dd64783b */ /* 0x000ee20000000200 */
[C---:B------:R-:W-:Y:S06]  /*3470*/  HMMA.16816.F32 R4, R108.reuse, R112, R4 ;  /* 0x000000706c04723c */ /* 0x040fec0000001804 */
[C---:B------:R-:W-:Y:S01]  /*3480*/  HMMA.16816.F32 R8, R108.reuse, R114, R8 ;  /* 0x000000726c08723c */ /* 0x040fe20000001808 */
[----:B------:R-:W-:Y:S05]  /*3490*/  LDSM.16.M88.4 R112, [R217+0x4000] ;  /* 0x00400000d970783b */ /* 0x000fea0000000200 */
[C---:B-1----:R-:W-:Y:S06]  /*34a0*/  HMMA.16816.F32 R12, R108.reuse, R84, R12 ;  /* 0x000000546c0c723c */ /* 0x042fec000000180c */
[----:B------:R-:W-:Y:S01]  /*34b0*/  HMMA.16816.F32 R16, R108, R86, R16 ;  /* 0x000000566c10723c */ /* 0x000fe20000001810 */
[----:B------:R-:W1:Y:S04]  /*34c0*/  LDSM.16.M88.4 R84, [R218+UR4+0x1c800] ;  /* 0x01c80004da54783b */ /* 0x000e680008000200 */
[----:B------:R-:W1:Y:S01]  /*34d0*/  LDSM.16.M88.4 R108, [R3+0x4000] ;  /* 0x00400000036c783b */ /* 0x000e620000000200 */
[C---:B----4-:R-:W-:Y:S06]  /*34e0*/  HMMA.16816.F32 R4, R92.reuse, R96, R4 ;  /* 0x000000605c04723c */ /* 0x050fec0000001804 */
[C---:B------:R-:W-:Y:S01]  /*34f0*/  HMMA.16816.F32 R8, R92.reuse, R98, R8 ;  /* 0x000000625c08723c */ /* 0x040fe20000001808 */
[----:B------:R-:W-:Y:S05]  /*3500*/  LDSM.16.M88.4 R96, [R220+0x4000] ;  /* 0x00400000dc60783b */ /* 0x000fea0000000200 */
[C---:B---3--:R-:W-:Y:S06]  /*3510*/  HMMA.16816.F32 R12, R92.reuse, R88, R12 ;  /* 0x000000585c0c723c */ /* 0x048fec000000180c */
[----:B------:R-:W-:Y:S01]  /*3520*/  HMMA.16816.F32 R16, R92, R90, R16 ;  /* 0x0000005a5c10723c */ /* 0x000fe20000001810 */
[----:B------:R-:W3:Y:S04]  /*3530*/  LDSM.16.M88.4 R88, [R217+0x4800] ;  /* 0x00480000d958783b */ /* 0x000ee80000000200 */
[----:B------:R-:W4:Y:S01]  /*3540*/  LDSM.16.M88.4 R92, [R2+0x4000] ;  /* 0x00400000025c783b */ /* 0x000f220000000200 */
[C---:B------:R-:W-:Y:S06]  /*3550*/  HMMA.16816.F32 R4, R100.reuse, R104, R4 ;  /* 0x000000686404723c */ /* 0x040fec0000001804 */
[C---:B------:R-:W-:Y:S01]  /*3560*/  HMMA.16816.F32 R8, R100.reuse, R106, R8 ;  /* 0x0000006a6408723c */ /* 0x040fe20000001808 */
[----:B------:R-:W-:Y:S05]  /*3570*/  LDSM.16.M88.4 R104, [R219+0x4000] ;  /* 0x00400000db68783b */ /* 0x000fea0000000200 */
[C---:B-1----:R-:W-:Y:S06]  /*3580*/  HMMA.16816.F32 R12, R100.reuse, R84, R12 ;  /* 0x00000054640c723c */ /* 0x042fec000000180c */
[----:B------:R-:W-:Y:S01]  /*3590*/  HMMA.16816.F32 R16, R100, R86, R16 ;  /* 0x000000566410723c */ /* 0x000fe20000001810 */
[----:B------:R-:W1:Y:S04]  /*35a0*/  LDSM.16.M88.4 R84, [R220+0x4800] ;  /* 0x00480000dc54783b */ /* 0x000e680000000200 */
[----:B------:R-:W2:Y:S01]  /*35b0*/  LDSM.16.M88.4 R100, [R0+0x4000] ;  /* 0x004000000064783b */ /* 0x000ea20000000200 */
[C---:B------:R-:W-:Y:S06]  /*35c0*/  HMMA.16816.F32 R4, R108.reuse, R112, R4 ;  /* 0x000000706c04723c */ /* 0x040fec0000001804 */
[C---:B------:R-:W-:Y:S01]  /*35d0*/  HMMA.16816.F32 R8, R108.reuse, R114, R8 ;  /* 0x000000726c08723c */ /* 0x040fe20000001808 */
[----:B------:R-:W-:Y:S05]  /*35e0*/  LDSM.16.M88.4 R112, [R218+UR4+0x1e000] ;  /* 0x01e00004da70783b */ /* 0x000fea0008000200 */
        /* <DEDUP_REMOVED lines=9> */
[----:B------:R-:W1:Y:S04]  /*3680*/  LDSM.16.M88.4 R84, [R218+UR4+0x1e800] ;  /* 0x01e80004da54783b */ /* 0x000e680008000200 */
[----:B------:R4:W1:Y:S01]  /*3690*/  LDSM.16.M88.4 R92, [R3+0x6000] ;  /* 0x00600000035c783b */ /* 0x0008620000000200 */
[C---:B--2---:R-:W-:Y:S06]  /*36a0*/  HMMA.16816.F32 R4, R100.reuse, R104, R4 ;  /* 0x000000686404723c */ /* 0x044fec0000001804 */
[C---:B------:R-:W-:Y:S01]  /*36b0*/  HMMA.16816.F32 R8, R100.reuse, R106, R8 ;  /* 0x0000006a6408723c */ /* 0x040fe20000001808 */
[----:B------:R-:W-:Y:S05]  /*36c0*/  LDSM.16.M88.4 R104, [R220+0x6000] ;  /* 0x00600000dc68783b */ /* 0x000fea0000000200 */
[C---:B---3--:R-:W-:Y:S06]  /*36d0*/  HMMA.16816.F32 R12, R100.reuse, R88, R12 ;  /* 0x00000058640c723c */ /* 0x048fec000000180c */
[----:B------:R-:W-:Y:S01]  /*36e0*/  HMMA.16816.F32 R16, R100, R90, R16 ;  /* 0x0000005a6410723c */ /* 0x000fe20000001810 */
[----:B------:R-:W2:Y:S04]  /*36f0*/  LDSM.16.M88.4 R88, [R217+0x6800] ;  /* 0x00680000d958783b */ /* 0x000ea80000000200 */
[----:B------:R3:W2:Y:S01]  /*3700*/  LDSM.16.M88.4 R100, [R2+0x6000] ;  /* 0x006000000264783b */ /* 0x0006a20000000200 */
[C---:B------:R-:W-:Y:S01]  /*3710*/  HMMA.16816.F32 R4, R108.reuse, R112, R4 ;  /* 0x000000706c04723c */ /* 0x040fe20000001804 */
[----:B----4-:R-:W-:Y:S04]  /*3720*/  IMAD.U32 R3, RZ, RZ, UR22 ;  /* 0x00000016ff037e24 */ /* 0x010fe8000f8e00ff */
[----:B------:R-:W-:Y:S01]  /*3730*/  @P1 IMAD R3, R3, 0x40, R116 ;  /* 0x0000004003031824 */ /* 0x000fe200078e0274 */
[C---:B------:R-:W-:Y:S01]  /*3740*/  HMMA.16816.F32 R8, R108.reuse, R114, R8 ;  /* 0x000000726c08723c */ /* 0x040fe20000001808 */
[----:B------:R-:W-:Y:S01]  /*3750*/  LDSM.16.M88.4 R112, [R219+0x6000] ;  /* 0x00600000db70783b */ /* 0x000fe20000000200 */
[----:B------:R-:W-:Y:S02]  /*3760*/  PLOP3.LUT P1, PT, PT, PT, UP0, 0x80, 0x0 ;  /* 0x000000000000781c */ /* 0x000fe40003f2f008 */
[----:B------:R-:W-:Y:S02]  /*3770*/  @P5 ISETP.GE.AND P5, PT, R3, UR5, PT ;  /* 0x0000000503005c0c */ /* 0x000fe4000bfa6270 */
[C---:B-1----:R-:W-:Y:S06]  /*3780*/  HMMA.16816.F32 R12, R108.reuse, R84, R12 ;  /* 0x000000546c0c723c */ /* 0x042fec000000180c */
[----:B------:R-:W-:Y:S01]  /*3790*/  HMMA.16816.F32 R16, R108, R86, R16 ;  /* 0x000000566c10723c */ /* 0x000fe20000001810 */
[----:B------:R-:W1:Y:S04]  /*37a0*/  LDSM.16.M88.4 R84, [R220+0x6800] ;  /* 0x00680000dc54783b */ /* 0x000e680000000200 */
[----:B------:R4:W1:Y:S01]  /*37b0*/  LDSM.16.M88.4 R108, [R0+0x6000] ;  /* 0x00600000006c783b */ /* 0x0008620000000200 */
[C---:B------:R-:W-:Y:S05]  /*37c0*/  HMMA.16816.F32 R4, R92.reuse, R96, R4 ;  /* 0x000000605c04723c */ /* 0x040fea0000001804 */
[----:B---3--:R-:W-:Y:S01]  /*37d0*/  FMUL.FTZ R2, R245, 1.4426950216293334961 ;  /* 0x3fb8aa3bf5027820 */ /* 0x008fe20000410000 */
[C---:B------:R-:W-:Y:S05]  /*37e0*/  HMMA.16816.F32 R8, R92.reuse, R98, R8 ;  /* 0x000000625c08723c */ /* 0x040fea0000001808 */
[----:B------:R-:W-:Y:S01]  /*37f0*/  FSEL R2, R2, RZ, P3 ;  /* 0x000000ff02027208 */ /* 0x000fe20001800000 */
[C---:B--2---:R-:W-:Y:S01]  /*3800*/  HMMA.16816.F32 R12, R92.reuse, R88, R12 ;  /* 0x000000585c0c723c */ /* 0x044fe2000000180c */
[----:B------:R-:W-:Y:S05]  /*3810*/  PLOP3.LUT P3, PT, PT, PT, UP0, 0x80, 0x0 ;  /* 0x000000000000781c */ /* 0x000fea0003f6f008 */
[----:B------:R-:W-:Y:S05]  /*3820*/  HMMA.16816.F32 R16, R92, R90, R16 ;  /* 0x0000005a5c10723c */ /* 0x000fea0000001810 */
[----:B----4-:R-:W-:Y:S01]  /*3830*/  @P2 VIADD R0, R3, 0x1 ;  /* 0x0000000103002836 */ /* 0x010fe20000000000 */
[C---:B------:R-:W-:Y:S05]  /*3840*/  HMMA.16816.F32 R4, R100.reuse, R104, R4 ;  /* 0x000000686404723c */ /* 0x040fea0000001804 */
[----:B------:R-:W-:Y:S01]  /*3850*/  FSETP.NEU.FTZ.AND P2, PT, R246, -INF , PT ;  /* 0xff800000f600780b */ /* 0x000fe20003f5d000 */
        /* <DEDUP_REMOVED lines=234> */
[----:B------:R-:W-:Y:S04]  /*4700*/  FADD.FTZ R2, -R113, R4 ;  /* 0x0000000471027221 */ /* 0x000fe80000010100 */
[----:B------:R-:W-:Y:S01]  /*4710*/  FMUL.FTZ R2, R127, R2 ;  /* 0x000000027f027220 */ /* 0x000fe20000410000 */
[C---:B------:R-:W-:Y:S01]  /*4720*/  FADD.FTZ R5, -R113.reuse, R8 ;  /* 0x0000000871057221 */ /* 0x040fe20000010100 */
[----:B------:R-:W-:Y:S01]  /*4730*/  FADD.FTZ R8, -R113, R9 ;  /* 0x0000000971087221 */ /* 0x000fe20000010100 */
[----:B------:R-:W-:Y:S01]  /*4740*/  FMUL.FTZ R0, R126, R0 ;  /* 0x000000007e007220 */ /* 0x000fe20000410000 */
[----:B------:R-:W-:Y:S01]  /*4750*/  FADD.FTZ R9, -R114, R6 ;  /* 0x0000000672097221 */ /* 0x000fe20000010100 */
[----:B------:R-:W-:Y:S01]  /*4760*/  FMUL.FTZ R5, R124, R5 ;  /* 0x000000057c057220 */ /* 0x000fe20000410000 */
[----:B------:R-:W-:Y:S01]  /*4770*/  FMUL.FTZ R8, R123, R8 ;  /* 0x000000087b087220 */ /* 0x000fe20000410000 */
[C---:B------:R-:W-:Y:S01]  /*4780*/  FADD.FTZ R3, -R113.reuse, R12 ;  /* 0x0000000c71037221 */ /* 0x040fe20000010100 */
[----:B------:R-:W-:Y:S01]  /*4790*/  F2FP.F16.F32.PACK_AB R0, R0, R2 ;  /* 0x000000020000723e */ /* 0x000fe200000000ff */
[----:B------:R-:W-:Y:S01]  /*47a0*/  FADD.FTZ R4, -R113, R13 ;  /* 0x0000000d71047221 */ /* 0x000fe20000010100 */
[----:B------:R-:W-:Y:S01]  /*47b0*/  FADD.FTZ R10, -R114, R10 ;  /* 0x0000000a720a7221 */ /* 0x000fe20000010100 */
[----:B------:R-:W-:Y:S01]  /*47c0*/  F2FP.F16.F32.PACK_AB R8, R8, R5 ;  /* 0x000000050808723e */ /* 0x000fe200000000ff */
[----:B------:R-:W-:Y:S01]  /*47d0*/  FADD.FTZ R5, -R114, R7 ;  /* 0x0000000772057221 */ /* 0x000fe20000010100 */
[----:B------:R-:W-:Y:S01]  /*47e0*/  FMUL.FTZ R7, R131, R9 ;  /* 0x0000000983077220 */ /* 0x000fe20000410000 */
[C---:B------:R-:W-:Y:S01]  /*47f0*/  FADD.FTZ R2, -R113.reuse, R16 ;  /* 0x0000001071027221 */ /* 0x040fe20000010100 */
[----:B------:R-:W-:Y:S01]  /*4800*/  FADD.FTZ R17, -R113, R17 ;  /* 0x0000001171117221 */ /* 0x000fe20000010100 */
[----:B------:R-:W-:Y:S01]  /*4810*/  FMUL.FTZ R5, R130, R5 ;  /* 0x0000000582057220 */ /* 0x000fe20000410000 */
        /* <DEDUP_REMOVED lines=8> */
[C---:B------:R-:W-:Y:S01]  /*48a0*/  FADD.FTZ R9, -R114.reuse, R14 ;  /* 0x0000000e72097221 */ /* 0x040fe20000010100 */
[C---:B------:R-:W-:Y:S01]  /*48b0*/  FADD.FTZ R7, -R114.reuse, R15 ;  /* 0x0000000f72077221 */ /* 0x040fe20000010100 */
[C---:B------:R-:W-:Y:S01]  /*48c0*/  FADD.FTZ R11, -R114.reuse, R18 ;  /* 0x00000012720b7221 */ /* 0x040fe20000010100 */
[----:B------:R-:W-:Y:S01]  /*48d0*/  FADD.FTZ R10, -R114, R19 ;  /* 0x00000013720a7221 */ /* 0x000fe20000010100 */
[----:B------:R-:W-:Y:S01]  /*48e0*/  F2FP.F16.F32.PACK_AB R4, R4, R3 ;  /* 0x000000030404723e */ /* 0x000fe200000000ff */
[----:B------:R-:W-:Y:S01]  /*48f0*/  FMUL.FTZ R9, R125, R9 ;  /* 0x000000097d097220 */ /* 0x000fe20000410000 */
[----:B------:R-:W-:Y:S01]  /*4900*/  F2FP.F16.F32.PACK_AB R6, R6, R2 ;  /* 0x000000020606723e */ /* 0x000fe200000000ff */
[----:B------:R-:W-:Y:S01]  /*4910*/  FMUL.FTZ R7, R122, R7 ;  /* 0x000000077a077220 */ /* 0x000fe20000410000 */
[----:B------:R-:W-:Y:S01]  /*4920*/  FMUL.FTZ R11, R121, R11 ;  /* 0x0000000b790b7220 */ /* 0x000fe20000410000 */
[----:B------:R-:W-:Y:S01]  /*4930*/  FMUL.FTZ R10, R120, R10 ;  /* 0x0000000a780a7220 */ /* 0x000fe20000410000 */
[----:B------:R-:W-:Y:S06]  /*4940*/  @!P1 BRA `(.L_x_762) ;  /* 0x0000000000689947 */ /* 0x000fec0003800000 */
[----:B------:R-:W1:Y:S01]  /*4950*/  LDC R14, c[0x0][0x240] ;  /* 0x00009000ff0e7b82 */ /* 0x000e620000000800 */
[----:B------:R-:W-:Y:S04]  /*4960*/  ULOP3.LUT UR13, UR8, 0x1, URZ, 0xc0, !UPT ;  /* 0x00000001080d7892 */ /* 0x000fe8000f8ec03f */
[----:B------:R-:W-:Y:S03]  /*4970*/  UISETP.NE.U32.AND UP1, UPT, UR13, 0x1, UPT ;  /* 0x000000010d00788c */ /* 0x000fe6000bf25070 */
[----:B------:R-:W2:Y:S01]  /*4980*/  LDC R15, c[0x0][0x244] ;  /* 0x00009100ff0f7b82 */ /* 0x000ea20000000800 */
[----:B------:R-:W-:Y:S06]  /*4990*/  USEL UR13, UR58, 0x8000, !UP1 ;  /* 0x000080003a0d7887 */ /* 0x000fec000c800000 */
[----:B------:R-:W-:Y:S01]  /*49a0*/  VIADD R235, R235, UR13 ;  /* 0x0000000debeb7c36 */ /* 0x000fe20008000000 */
[----:B------:R-:W-:Y:S01]  /*49b0*/  IADD3 R221, R221, UR13, RZ ;  /* 0x0000000ddddd7c10 */ /* 0x000fe2000fffe0ff */
[----:B-1----:R-:W-:Y:S05]  /*49c0*/  IMAD.U32 R2, R14, -0x40, RZ ;  /* 0xffffffc00e027824 */ /* 0x002fea00078e00ff */
[C---:B------:R-:W-:Y:S04]  /*49d0*/  LEA R3, P0, R2.reuse, R238, 0x1 ;  /* 0x000000ee02037211 */ /* 0x040fe800078008ff */
[----:B------:R-:W-:Y:S01]  /*49e0*/  LEA.HI.X.SX32 R2, R2, R239, 0x1, P0 ;  /* 0x000000ef02027211 */ /* 0x000fe200000f0eff */
[----:B------:R-:W-:Y:S03]  /*49f0*/  IMAD.MOV.U32 R238, RZ, RZ, R3 ;  /* 0x000000ffffee7224 */ /* 0x000fe600078e0003 */
[----:B------:R-:W-:Y:S02]  /*4a00*/  MOV R239, R2 ;  /* 0x0000000200ef7202 */ /* 0x000fe40000000f00 */
[C---:B------:R-:W-:Y:S03]  /*4a10*/  LEA R2, P0, R14.reuse, R238, 0x6 ;  /* 0x000000ee0e027211 */ /* 0x040fe600078030ff */
        /* <DEDUP_REMOVED lines=13> */
.L_x_762:
[----:B------:R2:W-:Y:S01]  /*4af0*/  STS [R237+0x28000], R0 ;  /* 0x02800000ed007388 */ /* 0x0005e20000000800 */
[----:B-1----:R-:W-:Y:S01]  /*4b00*/  F2FP.F16.F32.PACK_AB R2, R12, R13 ;  /* 0x0000000d0c02723e */ /* 0x002fe200000000ff */
[----:B------:R-:W-:Y:S01]  /*4b10*/  IMAD R234, R252, UR18, RZ ;  /* 0x00000012fcea7c24 */ /* 0x000fe2000f8e02ff */
[----:B------:R-:W-:Y:S02]  /*4b20*/  F2FP.F16.F32.PACK_AB R3, R10, R11 ;  /* 0x0000000b0a03723e */ /* 0x000fe400000000ff */
[----:B------:R-:W-:Y:S01]  /*4b30*/  STS [R237+0x28400], R5 ;  /* 0x02840005ed007388 */ /* 0x000fe20000000800 */
[----:B------:R-:W-:Y:S04]  /*4b40*/  LEA R212, R231, UR4, 0x1 ;  /* 0x00000004e7d47c11 */ /* 0x000fe8000f8e08ff */
[----:B------:R-:W-:Y:S05]  /*4b50*/  STS [R244+0x28000], R8 ;  /* 0x02800008f4007388 */ /* 0x000fea0000000800 */
[----:B------:R-:W-:Y:S05]  /*4b60*/  STS [R244+0x28400], R2 ;  /* 0x02840002f4007388 */ /* 0x000fea0000000800 */
[----:B------:R-:W-:Y:S01]  /*4b70*/  STS [R242+0x28000], R4 ;  /* 0x02800004f2007388 */ /* 0x000fe20000000800 */
[----:B--2---:R-:W-:Y:S05]  /*4b80*/  F2FP.F16.F32.PACK_AB R0, R7, R9 ;  /* 0x000000090700723e */ /* 0x004fea00000000ff */
[----:B------:R1:W-:Y:S05]  /*4b90*/  STS [R242+0x28400], R0 ;  /* 0x02840000f2007388 */ /* 0x0003ea0000000800 */
[----:B------:R-:W-:Y:S05]  /*4ba0*/  STS [R243+0x28000], R6 ;  /* 0x02800006f3007388 */ /* 0x000fea0000000800 */
[----:B------:R-:W-:Y:S01]  /*4bb0*/  STS [R243+0x28400], R3 ;  /* 0x02840003f3007388 */ /* 0x000fe20000000800 */
[----:B------:R-:W-:Y:S01]  /*4bc0*/  BAR.SYNC.DEFER_BLOCKING 0x0 ;  /* 0x0000000000007b1d */ /* 0x000fe20000010000 */
[----:B-1----:R-:W-:Y:S05]  /*4bd0*/  IMAD.U32 R0, R234, -0x40, RZ ;  /* 0xffffffc0ea007824 */ /* 0x002fea00078e00ff */
[C---:B------:R-:W-:Y:S04]  /*4be0*/  LEA R232, P0, R0.reuse, R232, 0x2 ;  /* 0x000000e800e87211 */ /* 0x040fe800078010ff */
        /* <DEDUP_REMOVED lines=114> */
.L_x_763:
[----:B------:R-:W-:Y:S01]  /*5310*/  LDSM.16.M88.4 R128, [R226] ;  /* 0x00000000e280783b */ /* 0x000fe20000000200 */
[----:B-1----:R-:W-:Y:S01]  /*5320*/  @P1 IADD3 R2, P0, R247, UR10, RZ ;  /* 0x0000000af7021c10 */ /* 0x002fe2000ff1e0ff */
[----:B------:R-:W-:Y:S01]  /*5330*/  IMAD R0, R234, 0x18, RZ ;  /* 0x00000018ea007824 */ /* 0x000fe200078e02ff */
[----:B------:R-:W-:Y:S01]  /*5340*/  ULOP3.LUT UR13, UR8, 0x1, URZ, 0xc0, !UPT ;  /* 0x00000001080d7892 */ /* 0x000fe2000f8ec03f */
[----:B------:R-:W1:Y:S01]  /*5350*/  LDSM.16.MT88.4 R16, [R212+0x18000] ;  /* 0x01800000d410783b */ /* 0x000e620000004200 */
[----:B------:R-:W-:Y:S01]  /*5360*/  @P1 IADD3.X R3, R248, UR9, RZ, P0, !PT ;  /* 0x00000009f8031c10 */ /* 0x000fe200087fe4ff */
[----:B------:R-:W-:Y:S02]  /*5370*/  @UP3 UIADD3 UR15, UP2, UR10, -0x100, URZ ;  /* 0xffffff000a0f3890 */ /* 0x000fe4000ff5e03f */
[----:B------:R-:W2:Y:S01]  /*5380*/  LDSM.16.M88.4 R124, [R226+0x1000] ;  /* 0x00100000e27c783b */ /* 0x000ea20000000200 */
[----:B------:R-:W-:Y:S02]  /*5390*/  UISETP.NE.U32.AND UP1, UPT, UR13, 0x1, UPT ;  /* 0x000000010d00788c */ /* 0x000fe4000bf25070 */
[----:B------:R-:W-:Y:S01]  /*53a0*/  UIADD3 UR16, UR8, -0x1, URZ ;  /* 0xffffffff08107890 */ /* 0x000fe2000fffe03f */
[----:B------:R-:W3:Y:S01]  /*53b0*/  LDSM.16.MT88.4 R96, [R212+0x1a000] ;  /* 0x01a00000d460783b */ /* 0x000ee20000004200 */
[----:B------:R-:W-:Y:S01]  /*53c0*/  @UP3 UIADD3.X UR13, UR9, -0x1, URZ, UP2, !UPT ;  /* 0xffffffff090d3890 */ /* 0x000fe200097fe43f */
[----:B------:R-:W-:Y:S02]  /*53d0*/  @UP3 UMOV UR10, UR15 ;  /* 0x0000000f000a3c82 */ /* 0x000fe40008000000 */
[----:B------:R-:W4:Y:S04]  /*53e0*/  LDSM.16.MT88.4 R112, [R212+0x1c000] ;  /* 0x01c00000d470783b */ /* 0x000f280000004200 */
[----:B------:R-:W4:Y:S01]  /*53f0*/  LDSM.16.MT88.4 R196, [R212+0x1e000] ;  /* 0x01e00000d4c4783b */ /* 0x000f220000004200 */
[----:B------:R-:W-:Y:S03]  /*5400*/  @UP3 UMOV UR9, UR13 ;  /* 0x0000000d00093c82 */ /* 0x000fe60008000000 */
[----:B------:R-:W-:Y:S04]  /*5410*/  LDSM.16.M88.4 R200, [R227] ;  /* 0x00000000e3c8783b */ /* 0x000fe80000000200 */
[----:B------:R-:W4:Y:S04]  /*5420*/  LDSM.16.MT88.4 R204, [R212+0x18800] ;  /* 0x01880000d4cc783b */ /* 0x000f280000004200 */
[----:B------:R-:W4:Y:S04]  /*5430*/  LDSM.16.M88.4 R208, [R227+0x1000] ;  /* 0x00100000e3d0783b */ /* 0x000f280000000200 */
        /* <DEDUP_REMOVED lines=67> */
[----:B------:R-:W1:Y:S04]  /*5870*/  LDSM.16.MT88.4 R208, [R212+0x1d800] ;  /* 0x01d80000d4d0783b */ /* 0x000e680000004200 */
[----:B------:R-:W2:Y:S01]  /*5880*/  LDSM.16.MT88.4 R212, [R212+0x1f800] ;  /* 0x01f80000d4d4783b */ /* 0x000ea20000004200 */
[-C--:B---3--:R-:W-:Y:S03]  /*5890*/  HMMA.16816.F32 R84, R196, R204.reuse, R84 ;  /* 0x000000ccc454723c */ /* 0x088fe60000001854 */
[----:B------:R3:W-:Y:S03]  /*58a0*/  REDG.E.ADD.F32.FTZ.RN.STRONG.GPU desc[UR6][R232.64], R4 ;  /* 0x00000004e80079a6 */ /* 0x0007e6000c10f386 */
[C---:B------:R-:W-:Y:S06]  /*58b0*/  HMMA.16816.F32 R88, R200.reuse, R204, R88 ;  /* 0x000000ccc858723c */ /* 0x040fec0000001858 */
[-C--:B------:R-:W-:Y:S05]  /*58c0*/  HMMA.16816.F32 R92, R200, R206.reuse, R92 ;  /* 0x000000cec85c723c */ /* 0x080fea000000185c */
[----:B------:R-:W-:Y:S01]  /*58d0*/  IMAD.SHL.U32 R204, R234, 0x8, RZ ;  /* 0x00000008eacc7824 */ /* 0x000fe200078e00ff */
[C---:B------:R-:W-:Y:S05]  /*58e0*/  HMMA.16816.F32 R96, R196.reuse, R206, R96 ;  /* 0x000000cec460723c */ /* 0x040fea0000001860 */
[CC--:B------:R-:W-:Y:S06]  /*58f0*/  LEA R2, P0, R204.reuse, R232.reuse, 0x2 ;  /* 0x000000e8cc027211 */ /* 0x0c0fec00078010ff */
[-C--:B------:R-:W-:Y:S02]  /*5900*/  LEA.HI.X.SX32 R3, R204, R233.reuse, 0x2, P0 ;  /* 0x000000e9cc037211 */ /* 0x080fe400000f16ff */
[CC--:B---3--:R-:W-:Y:S03]  /*5910*/  LEA R4, P0, R0.reuse, R232.reuse, 0x2 ;  /* 0x000000e800047211 */ /* 0x0c8fe600078010ff */
[----:B------:R3:W-:Y:S01]  /*5920*/  REDG.E.ADD.F32.FTZ.RN.STRONG.GPU desc[UR6][R2.64], R5 ;  /* 0x00000005020079a6 */ /* 0x0007e2000c10f386 */
[-C--:B-1----:R-:W-:Y:S06]  /*5930*/  HMMA.16816.F32 R100, R196, R208.reuse, R100 ;  /* 0x000000d0c464723c */ /* 0x082fec0000001864 */
[C---:B------:R-:W-:Y:S06]  /*5940*/  HMMA.16816.F32 R104, R200.reuse, R208, R104 ;  /* 0x000000d0c868723c */ /* 0x040fec0000001868 */
[-C--:B------:R-:W-:Y:S06]  /*5950*/  HMMA.16816.F32 R108, R200, R210.reuse, R108 ;  /* 0x000000d2c86c723c */ /* 0x080fec000000186c */
[C---:B------:R-:W-:Y:S06]  /*5960*/  HMMA.16816.F32 R112, R196.reuse, R210, R112 ;  /* 0x000000d2c470723c */ /* 0x040fec0000001870 */
[-C--:B--2---:R-:W-:Y:S05]  /*5970*/  HMMA.16816.F32 R116, R196, R212.reuse, R116 ;  /* 0x000000d4c474723c */ /* 0x084fea0000001874 */
[-C--:B---3--:R-:W-:Y:S01]  /*5980*/  LEA.HI.X.SX32 R5, R0, R233.reuse, 0x2, P0 ;  /* 0x000000e900057211 */ /* 0x088fe200000f16ff */
[C---:B------:R-:W-:Y:S05]  /*5990*/  HMMA.16816.F32 R120, R200.reuse, R212, R120 ;  /* 0x000000d4c878723c */ /* 0x040fea0000001878 */
[C---:B------:R-:W-:Y:S01]  /*59a0*/  IMAD R0, R234.reuse, 0x30, RZ ;  /* 0x00000030ea007824 */ /* 0x040fe200078e02ff */
[-C--:B------:R-:W-:Y:S06]  /*59b0*/  HMMA.16816.F32 R124, R200, R214.reuse, R124 ;  /* 0x000000d6c87c723c */ /* 0x080fec000000187c */
[----:B------:R-:W-:Y:S05]  /*59c0*/  HMMA.16816.F32 R128, R196, R214, R128 ;  /* 0x000000d6c480723c */ /* 0x000fea0000001880 */
[C---:B------:R-:W-:Y:S02]  /*59d0*/  IMAD.SHL.U32 R200, R234.reuse, 0x10, RZ ;  /* 0x00000010eac87824 */ /* 0x040fe400078e00ff */
[----:B------:R-:W-:Y:S04]  /*59e0*/  IMAD.SHL.U32 R197, R234, 0x20, RZ ;  /* 0x00000020eac57824 */ /* 0x000fe800078e00ff */
[-C--:B------:R-:W-:Y:S01]  /*59f0*/  LEA R198, P1, R200, R232.reuse, 0x2 ;  /* 0x000000e8c8c67211 */ /* 0x080fe200078210ff */
[C---:B------:R-:W-:Y:S02]  /*5a00*/  IMAD R201, R234.reuse, 0x28, RZ ;  /* 0x00000028eac97824 */ /* 0x040fe400078e02ff */
[----:B------:R-:W-:Y:S01]  /*5a10*/  IMAD R234, R234, 0x38, RZ ;  /* 0x00000038eaea7824 */ /* 0x000fe200078e02ff */
[-C--:B------:R-:W-:Y:S02]  /*5a20*/  LEA.HI.X.SX32 R199, R200, R233.reuse, 0x2, P1 ;  /* 0x000000e9c8c77211 */ /* 0x080fe400008f16ff */
[CC--:B------:R-:W-:Y:S03]  /*5a30*/  LEA R196, P1, R197.reuse, R232.reuse, 0x2 ;  /* 0x000000e8c5c47211 */ /* 0x0c0fe600078210ff */
[----:B------:R1:W-:Y:S01]  /*5a40*/  REDG.E.ADD.F32.FTZ.RN.STRONG.GPU desc[UR6][R198.64], R6 ;  /* 0x00000006c60079a6 */ /* 0x0003e2000c10f386 */
[-C--:B------:R-:W-:Y:S03]  /*5a50*/  LEA.HI.X.SX32 R197, R197, R233.reuse, 0x2, P1 ;  /* 0x000000e9c5c57211 */ /* 0x080fe600008f16ff */
[----:B------:R2:W-:Y:S04]  /*5a60*/  REDG.E.ADD.F32.FTZ.RN.STRONG.GPU desc[UR6][R4.64], R7 ;  /* 0x00000007040079a6 */ /* 0x0005e8000c10f386 */
[----:B------:R3:W-:Y:S01]  /*5a70*/  REDG.E.ADD.F32.FTZ.RN.STRONG.GPU desc[UR6][R196.64], R8 ;  /* 0x00000008c40079a6 */ /* 0x0007e2000c10f386 */
[CC--:B-1----:R-:W-:Y:S04]  /*5a80*/  LEA R6, P0, R201.reuse, R232.reuse, 0x2 ;  /* 0x000000e8c9067211 */ /* 0x0c2fe800078010ff */
[-C--:B--2---:R-:W-:Y:S02]  /*5a90*/  LEA.HI.X.SX32 R7, R201, R233.reuse, 0x2, P0 ;  /* 0x000000e9c9077211 */ /* 0x084fe400000f16ff */
[-C--:B------:R-:W-:Y:S02]  /*5aa0*/  LEA R4, P1, R0, R232.reuse, 0x2 ;  /* 0x000000e800047211 */ /* 0x080fe400078210ff */
[-C--:B---3--:R-:W-:Y:S01]  /*5ab0*/  LEA R8, P0, R234, R232.reuse, 0x2 ;  /* 0x000000e8ea087211 */ /* 0x088fe200078010ff */
[----:B------:R1:W-:Y:S01]  /*5ac0*/  REDG.E.ADD.F32.FTZ.RN.STRONG.GPU desc[UR6][R6.64], R9 ;  /* 0x00000009060079a6 */ /* 0x0003e2000c10f386 */
[-C--:B------:R-:W-:Y:S05]  /*5ad0*/  LEA.HI.X.SX32 R5, R0, R233.reuse, 0x2, P1 ;  /* 0x000000e900057211 */ /* 0x080fea00008f16ff */
[----:B------:R2:W-:Y:S01]  /*5ae0*/  REDG.E.ADD.F32.FTZ.RN.STRONG.GPU desc[UR6][R4.64], R10 ;  /* 0x0000000a040079a6 */ /* 0x0005e2000c10f386 */
[-C--:B-1----:R-:W-:Y:S01]  /*5af0*/  LEA.HI.X.SX32 R9, R234, R233.reuse, 0x2, P0 ;  /* 0x000000e9ea097211 */ /* 0x082fe200000f16ff */
[----:B------:R-:W-:Y:S04]  /*5b00*/  VIADD R7, R200, 0x20 ;  /* 0x00000020c8077836 */ /* 0x000fe80000000000 */
[----:B------:R1:W-:Y:S01]  /*5b10*/  REDG.E.ADD.F32.FTZ.RN.STRONG.GPU desc[UR6][R8.64], R11 ;  /* 0x0000000b080079a6 */ /* 0x0003e2000c10f386 */
[CC--:B------:R-:W-:Y:S01]  /*5b20*/  LEA R6, P0, R7.reuse, R232.reuse, 0x2 ;  /* 0x000000e807067211 */ /* 0x0c0fe200078010ff */
[C---:B------:R-:W-:Y:S02]  /*5b30*/  IMAD.IADD R0, R204.reuse, 0x1, R7 ;  /* 0x00000001cc007824 */ /* 0x040fe400078e0207 */
[----:B------:R-:W-:Y:S01]  /*5b40*/  REDG.E.ADD.F32.FTZ.RN.STRONG.GPU desc[UR6][R232.64+0x80], R16 ;  /* 0x00008010e80079a6 */ /* 0x000fe2000c10f386 */
[-C--:B------:R-:W-:Y:S01]  /*5b50*/  LEA.HI.X.SX32 R7, R7, R233.reuse, 0x2, P0 ;  /* 0x000000e907077211 */ /* 0x080fe200000f16ff */
[----:B--2---:R-:W-:Y:S01]  /*5b60*/  IMAD.IADD R5, R204, 0x1, R0 ;  /* 0x00000001cc057824 */ /* 0x004fe200078e0200 */
[-C--:B------:R-:W-:Y:S01]  /*5b70*/  LEA R196, P0, R0, R232.reuse, 0x2 ;  /* 0x000000e800c47211 */ /* 0x080fe200078010ff */
[----:B------:R-:W-:Y:S02]  /*5b80*/  REDG.E.ADD.F32.FTZ.RN.STRONG.GPU desc[UR6][R2.64+0x80], R17 ;  /* 0x00008011020079a6 */ /* 0x000fe4000c10f386 */
[----:B------:R-:W-:Y:S01]  /*5b90*/  IMAD.IADD R4, R204, 0x1, R5 ;  /* 0x00000001cc047824 */ /* 0x000fe200078e0205 */
        /* <DEDUP_REMOVED lines=21> */
[----:B------:R-:W-:Y:S01]  /*5cf0*/  IMAD.IADD R0, R204, 0x1, R8 ;  /* 0x00000001cc007824 */ /* 0x000fe200078e0208 */
[CC--:B--2---:R-:W-:Y:S04]  /*5d00*/  LEA R6, P0, R8.reuse, R232.reuse, 0x2 ;  /* 0x000000e808067211 */ /* 0x0c4fe800078010ff */
[-C--:B------:R-:W-:Y:S01]  /*5d10*/  LEA.HI.X.SX32 R7, R8, R233.reuse, 0x2, P0 ;  /* 0x000000e908077211 */ /* 0x080fe200000f16ff */
[----:B---3--:R-:W-:Y:S01]  /*5d20*/  IMAD.IADD R5, R204, 0x1, R0 ;  /* 0x00000001cc057824 */ /* 0x008fe200078e0200 */
[-C--:B------:R-:W-:Y:S03]  /*5d30*/  LEA R12, P0, R0, R232.reuse, 0x2 ;  /* 0x000000e8000c7211 */ /* 0x080fe600078010ff */
[----:B------:R1:W-:Y:S01]  /*5d40*/  REDG.E.ADD.F32.FTZ.RN.STRONG.GPU desc[UR6][R6.64], R86 ;  /* 0x00000056060079a6 */ /* 0x0003e2000c10f386 */
[----:B------:R-:W-:Y:S01]  /*5d50*/  IMAD.IADD R4, R204, 0x1, R5 ;  /* 0x00000001cc047824 */ /* 0x000fe200078e0205 */
[-C--:B------:R-:W-:Y:S02]  /*5d60*/  LEA.HI.X.SX32 R13, R0, R233.reuse, 0x2, P0 ;  /* 0x000000e9000d7211 */ /* 0x080fe400000f16ff */
[CC--:B------:R-:W-:Y:S01]  /*5d70*/  LEA R8, P1, R5.reuse, R232.reuse, 0x2 ;  /* 0x000000e805087211 */ /* 0x0c0fe200078210ff */
[----:B------:R-:W-:Y:S01]  /*5d80*/  IMAD.IADD R0, R204, 0x1, R4 ;  /* 0x00000001cc007824 */ /* 0x000fe200078e0204 */
[-C--:B------:R-:W-:Y:S01]  /*5d90*/  LEA R10, P0, R4, R232.reuse, 0x2 ;  /* 0x000000e8040a7211 */ /* 0x080fe200078010ff */
        /* <DEDUP_REMOVED lines=15> */
[----:B------:R-:W-:Y:S03]  /*5e90*/  IMAD.IADD R0, R204, 0x1, R8 ;  /* 0x00000001cc007824 */ /* 0x000fe600078e0208 */
[----:B------:R-:W-:Y:S04]  /*5ea0*/  REDG.E.ADD.F32.FTZ.RN.STRONG.GPU desc[UR6][R2.64+0x180], R97 ;  /* 0x00018061020079a6 */ /* 0x000fe8000c10f386 */
[----:B------:R-:W-:Y:S01]  /*5eb0*/  LDSM.16.MT88.4 R88, [R216+0x6000] ;  /* 0x00600000d858783b */ /* 0x000fe20000004200 */
[CC--:B-1----:R-:W-:Y:S04]  /*5ec0*/  LEA R6, P0, R8.reuse, R232.reuse, 0x2 ;  /* 0x000000e808067211 */ /* 0x0c2fe800078010ff */
        /* <DEDUP_REMOVED lines=105> */
[----:B--2---:R-:W-:Y:S04]  /*6560*/  IMAD.IADD R8, R204, 0x1, R0 ;  /* 0x00000001cc087824 */ /* 0x004fe800078e0200 */
[----:B------:R2:W-:Y:S04]  /*6570*/  REDG.E.ADD.F32.FTZ.RN.STRONG.GPU desc[UR6][R4.64], R123 ;  /* 0x0000007b040079a6 */ /* 0x0005e8000c10f386 */
[----:B------:R-:W-:Y:S04]  /*6580*/  REDG.E.ADD.F32.FTZ.RN.STRONG.GPU desc[UR6][R232.64+0x380], R128 ;  /* 0x00038080e80079a6 */ /* 0x000fe8000c10f386 */
[----:B------:R3:W-:Y:S01]  /*6590*/  REDG.E.ADD.F32.FTZ.RN.STRONG.GPU desc[UR6][R2.64+0x380], R129 ;  /* 0x00038081020079a6 */ /* 0x0007e2000c10f386 */
[CC--:B-1----:R-:W-:Y:S04]  /*65a0*/  LEA R6, P0, R0.reuse, R232.reuse, 0x2 ;  /* 0x000000e800067211 */ /* 0x0c2fe800078010ff */
[-C--:B------:R-:W-:Y:S01]  /*65b0*/  LEA.HI.X.SX32 R7, R0, R233.reuse, 0x2, P0 ;  /* 0x000000e900077211 */ /* 0x080fe200000f16ff */
[----:B--2---:R-:W-:Y:S01]  /*65c0*/  IMAD.IADD R5, R204, 0x1, R8 ;  /* 0x00000001cc057824 */ /* 0x004fe200078e0208 */
        /* <DEDUP_REMOVED lines=217> */
[----:B------:R-:W-:Y:S01]  /*7360*/  F2FP.F16.F32.PACK_AB R10, R10, R172 ;  /* 0x000000ac0a0a723e */ /* 0x000fe200000000ff */
[----:B------:R-:W-:Y:S01]  /*7370*/  @UP0 UIADD3 UR12, UR17, UR23, URZ ;  /* 0x00000017110c0290 */ /* 0x000fe2000fffe03f */
        /* <DEDUP_REMOVED lines=109> */
.L_x_765:
[----:B------:R-:W2:Y:S01]  /*7a50*/  LDL R3, [R1+0x4] ;  /* 0x0000040001037983 */ /* 0x000ea20000100800 */
[----:B------:R-:W-:Y:S01]  /*7a60*/  @UP0 UIADD3 UR13, UR17, UR23, URZ ;  /* 0x00000017110d0290 */ /* 0x000fe2000fffe03f */
[----:B------:R-:W-:Y:S01]  /*7a70*/  LOP3.LUT R0, R0, 0xfffffff8, RZ, 0xc0, !PT ;  /* 0xfffffff800007812 */ /* 0x000fe200078ec0ff */
[----:B------:R-:W-:Y:S01]  /*7a80*/  @UP0 ULDC.64 UR10, c[0x0][0x458] ;  /* 0x00011600000a0ab9 */ /* 0x000fe20000000a00 */
[----:B------:R-:W-:Y:S02]  /*7a90*/  USHF.L.U32 UR12, UR22, 0x6, URZ ;  /* 0x00000006160c7899 */ /* 0x000fe4000800063f */
[----:B------:R-:W-:Y:S01]  /*7aa0*/  @UP0 UIMAD.WIDE.U32 UR14, UR13, UR10, URZ ;  /* 0x0000000a0d0e02a5 */ /* 0x000fe2000f8e003f */
[----:B------:R-:W-:Y:S01]  /*7ab0*/  IMAD.IADD R2, R2, 0x1, -R0 ;  /* 0x0000000102027824 */ /* 0x000fe200078e0a00 */
[----:B------:R-:W-:-:S04]  /*7ac0*/  @UP0 UIMAD UR13, UR13, UR11, URZ ;  /* 0x0000000b0d0d02a4 */ /* 0x000fc8000f8e023f */
[----:B------:R-:W-:Y:S01]  /*7ad0*/  @UP0 UIADD3 UR18, UR15, UR13, URZ ;  /* 0x0000000d0f120290 */ /* 0x000fe2000fffe03f */
[----:B--2---:R-:W-:Y:S01]  /*7ae0*/  LEA R0, R3, UR4, 0x1 ;  /* 0x0000000403007c11 */ /* 0x004fe2000f8e08ff */
        /* <DEDUP_REMOVED lines=13> */
.L_x_766:
        /* <DEDUP_REMOVED lines=18> */
[----:B---3--:R-:W-:Y:S02]  /*7ce0*/  SHF.R.S32.HI R60, RZ, 0x1f, R249 ;  /* 0x0000001fff3c7819 */ /* 0x008fe400000114f9 */
        /* <DEDUP_REMOVED lines=31> */
.L_x_768:
[----:B------:R-:W-:Y:S05]  /*7ee0*/  BSYNC B0 ;  /* 0x0000000000007941 */ /* 0x000fea0003800000 */
.L_x_767:
        /* <DEDUP_REMOVED lines=16> */
.L_x_770:
[----:B------:R-:W-:Y:S05]  /*7ff0*/  BSYNC B0 ;  /* 0x0000000000007941 */ /* 0x000fea0003800000 */
.L_x_769:
[----:B--2---:R-:W-:Y:S01]  /*8000*/  IMAD.U32 R2, RZ, RZ, UR10 ;  /* 0x0000000aff027e24 */ /* 0x004fe2000f8e00ff */
[----:B------:R-:W-:Y:S01]  /*8010*/  UIMAD UR13, UR13, UR10, URZ ;  /* 0x0000000a0d0d72a4 */ /* 0x000fe2000f8e023f */
[----:B------:R-:W2:Y:S01]  /*8020*/  LDS.128 R24, [R0+0x20000] ;  /* 0x0200000000187984 */ /* 0x000ea20000000c00 */
[----:B------:R-:W-:Y:S01]  /*8030*/  USHF.R.S32.HI UR5, URZ, 0x1f, UR54 ;  /* 0x0000001f3f057899 */ /* 0x000fe20008011436 */
[----:B------:R-:W-:Y:S01]  /*8040*/  IMAD.WIDE.U32 R2, R2, UR12, R4 ;  /* 0x0000000c02027c25 */ /* 0x000fe2000f8e0004 */
[----:B------:R-:W-:Y:S01]  /*8050*/  UIMAD UR12, UR12, UR11, UR13 ;  /* 0x0000000b0c0c72a4 */ /* 0x000fe2000f8e020d */
[----:B------:R-:W2:Y:S01]  /*8060*/  LDS.128 R20, [R0+0x22000] ;  /* 0x0220000000147984 */ /* 0x000ea20000000c00 */
[----:B------:R-:W-:Y:S01]  /*8070*/  ULDC.64 UR8, c[0x0][0x470] ;  /* 0x00011c0000087ab9 */ /* 0x000fe20000000a00 */
[----:B------:R-:W-:Y:S01]  /*8080*/  BSSY B0, `(.L_x_771) ;  /* 0x0000019000007945 */ /* 0x000fe20003800000 */
[----:B------:R-:W-:Y:S01]  /*8090*/  IADD3 R2, P0, R2, UR14, RZ ;  /* 0x0000000e02027c10 */ /* 0x000fe2000ff1e0ff */
[----:B------:R-:W2:Y:S01]  /*80a0*/  LDS.128 R16, [R0+0x24000] ;  /* 0x0240000000107984 */ /* 0x000ea20000000c00 */
[----:B------:R-:W-:-:S03]  /*80b0*/  UIMAD UR5, UR5, UR8, URZ ;  /* 0x00000008050572a4 */ /* 0x000fc6000f8e023f */
[----:B------:R1:W2:Y:S01]  /*80c0*/  LDS.128 R12, [R0+0x26000] ;  /* 0x02600000000c7984 */ /* 0x0002a20000000c00 */
[----:B------:R-:W-:Y:S01]  /*80d0*/  UIMAD UR9, UR54, UR9, UR5 ;  /* 0x00000009360972a4 */ /* 0x000fe2000f8e0205 */
[----:B-1----:R-:W-:-:S05]  /*80e0*/  IMAD.U32 R0, RZ, RZ, UR12 ;  /* 0x0000000cff007e24 */ /* 0x002fca000f8e00ff */
[----:B------:R-:W-:Y:S02]  /*80f0*/  IADD3.X R3, R3, UR18, R0, P0, !PT ;  /* 0x0000001203037c10 */ /* 0x000fe400087fe400 */
[----:B------:R-:W-:-:S05]  /*8100*/  MOV R0, UR8 ;  /* 0x0000000800007c02 */ /* 0x000fca0008000f00 */
[----:B------:R-:W-:-:S05]  /*8110*/  IMAD.WIDE.U32 R4, R0, UR54, R2 ;  /* 0x0000003600047c25 */ /* 0x000fca000f8e0002 */
[----:B------:R-:W-:Y:S01]  /*8120*/  IADD3 R8, R5, UR9, RZ ;  /* 0x0000000905087c10 */ /* 0x000fe2000fffe0ff */
[----:B--2---:R-:W-:Y:S06]  /*8130*/  @P2 BRA `(.L_x_772) ;  /* 0x0000000000342947 */ /* 0x004fec0003800000 */
        /* <DEDUP_REMOVED lines=9> */
[----:B------:R1:W-:Y:S04]  /*81d0*/  STG.E.128 desc[UR6][R2.64], R24 ;  /* 0x0000001802007986 */ /* 0x0003e8000c101d06 */
[----:B------:R1:W-:Y:S04]  /*81e0*/  STG.E.128 desc[UR6][R2.64+0x80], R20 ;  /* 0x0000801402007986 */ /* 0x0003e8000c101d06 */
[----:B------:R1:W-:Y:S04]  /*81f0*/  STG.E.128 desc[UR6][R2.64+0x100], R16 ;  /* 0x0001001002007986 */ /* 0x0003e8000c101d06 */
[----:B------:R1:W-:Y:S02]  /*8200*/  STG.E.128 desc[UR6][R2.64+0x180], R12 ;  /* 0x0001800c02007986 */ /* 0x0003e4000c101d06 */
.L_x_772:
[----:B------:R-:W-:Y:S05]  /*8210*/  BSYNC B0 ;  /* 0x0000000000007941 */ /* 0x000fea0003800000 */
.L_x_771:
[----:B------:R-:W-:Y:S05]  /*8220*/  @P1 BRA `(.L_x_773) ;  /* 0x0000000800741947 */ /* 0x000fea0003800000 */
[----:B------:R-:W-:Y:S01]  /*8230*/  IADD3 R0, P0, R249, 0x20, RZ ;  /* 0x00000020f9007810 */ /* 0x000fe20007f1e0ff */
[----:B------:R-:W-:Y:S01]  /*8240*/  ULDC.64 UR8, c[0x0][0x3f8] ;  /* 0x0000fe0000087ab9 */ /* 0x000fe20000000a00 */
[----:B-1----:R-:W-:-:S03]  /*8250*/  MOV R3, R8 ;  /* 0x0000000800037202 */ /* 0x002fc60000000f00 */
        /* <DEDUP_REMOVED lines=13> */
.L_x_755:
        /* <DEDUP_REMOVED lines=23> */
.L_x_774:
        /* <DEDUP_REMOVED lines=21> */
.L_x_775:
[----:B------:R-:W-:Y:S01]  /*85f0*/  UIMAD UR12, UR19, UR8, URZ ;  /* 0x00000008130c72a4 */ /* 0x000fe2000f8e023f */
[----:B------:R-:W-:Y:S01]  /*8600*/  IMAD.U32 R4, RZ, RZ, UR8 ;  /* 0x00000008ff047e24 */ /* 0x000fe2000f8e00ff */
[----:B------:R-:W-:Y:S01]  /*8610*/  UIMAD UR5, UR22, -0x40, UR5 ;  /* 0xffffffc0160578a4 */ /* 0x000fe2000f8e0205 */
        /* <DEDUP_REMOVED lines=14> */
[----:B------:R-:W-:-:S02]  /*8700*/  UIMAD UR13, UR54, UR13, UR14 ;  /* 0x0000000d360d72a4 */ /* 0x000fc4000f8e020e */
[----:B------:R-:W-:-:S05]  /*8710*/  IMAD.WIDE.U32 R6, R0, UR54, R6 ;  /* 0x0000003600067c25 */ /* 0x000fca000f8e0006 */
[----:B------:R-:W-:Y:S01]  /*8720*/  IADD3 R10, R7, UR13, RZ ;  /* 0x0000000d070a7c10 */ /* 0x000fe2000fffe0ff */
        /* <DEDUP_REMOVED lines=14> */
.L_x_777:
[----:B------:R-:W-:Y:S05]  /*8810*/  BSYNC B0 ;  /* 0x0000000000007941 */ /* 0x000fea0003800000 */
.L_x_776:
        /* <DEDUP_REMOVED lines=16> */
.L_x_779:
[----:B------:R-:W-:Y:S05]  /*8920*/  BSYNC B0 ;  /* 0x0000000000007941 */ /* 0x000fea0003800000 */
.L_x_778:
        /* <DEDUP_REMOVED lines=29> */
.L_x_781:
[----:B------:R-:W-:Y:S05]  /*8b00*/  BSYNC B0 ;  /* 0x0000000000007941 */ /* 0x000fea0003800000 */
.L_x_780:
        /* <DEDUP_REMOVED lines=15> */
.L_x_773:
[----:B------:R-:W-:Y:S05]  /*8c00*/  BSYNC B1 ;  /* 0x0000000000017941 */ /* 0x000fea0003800000 */
.L_x_750:
[----:B------:R-:W-:Y:S02]  /*8c10*/  ULDC UR5, c[0x0][0xc] ;  /* 0x0000030000057ab9 */ /* 0x000fe40000000800 */
[----:B------:R-:W-:-:S04]  /*8c20*/  UIADD3 UR22, UR5, UR22, URZ ;  /* 0x0000001605167290 */ /* 0x000fc8000fffe03f */
[----:B------:R-:W-:-:S06]  /*8c30*/  UISETP.GE.AND UP0, UPT, UR22, UR61, UPT ;  /* 0x0000003d1600728c */ /* 0x000fcc000bf06270 */
[----:B------:R-:W-:-:S13]  /*8c40*/  PLOP3.LUT P0, PT, PT, PT, UP0, 0x80, 0x0 ;  /* 0x000000000000781c */ /* 0x000fda0003f0f008 */
[----:B------:R-:W-:Y:S05]  /*8c50*/  @P0 BRA `(.L_x_782) ;  /* 0x0000000000040947 */ /* 0x000fea0003800000 */
[----:B------:R-:W-:Y:S05]  /*8c60*/  BRA `(.L_x_783) ;  /* 0xffffff7c00387947 */ /* 0x000fea000383ffff */
.L_x_782:
[----:B------:R-:W-:Y:S05]  /*8c70*/  EXIT ;  /* 0x000000000000794d */ /* 0x000fea0003800000 */
.L_x_784:
        /* <DEDUP_REMOVED lines=16> */
.L_x_2042:


//--------------------- .text._ZN5flash44flash_bwd_dq_dk_dv_loop_seqk_parallel_kernelI23Flash_bwd_kernel_traitsILi256ELi64ELi64ELi8ELi4ELi2ELi2ELb0ELb0EN7cutlass6half_tE19Flash_kernel_traitsILi256ELi64ELi64ELi8ES3_EELb0ELb0ELb0ELb1ELb0ELb0ELb0EEEvNS_16Flash_bwd_paramsE --------------------------
	.section	.text._ZN5flash44flash_bwd_dq_dk_dv_loop_seqk_parallel_kernelI23Flash_bwd_kernel_traitsILi256ELi64ELi64ELi8ELi4ELi2ELi2ELb0ELb0EN7cutlass6half_tE19Flash_kernel_traitsILi256ELi64ELi64ELi8ES3_EELb0ELb0ELb0ELb1ELb0ELb0ELb0EEEvNS_16Flash_bwd_paramsE,"ax",@progbits
	.align	128
        .global         _ZN5flash44flash_bwd_dq_dk_dv_loop_seqk_parallel_kernelI23Flash_bwd_kernel_traitsILi256ELi64ELi64ELi8ELi4ELi2ELi2ELb0ELb0EN7cutlass6half_tE19Flash_kernel_traitsILi256ELi64ELi64ELi8ES3_EELb0ELb0ELb0ELb1ELb0ELb0ELb0EEEvNS_16Flash_bwd_paramsE
        .type           _ZN5flash44flash_bwd_dq_dk_dv_loop_seqk_parallel_kernelI23Flash_bwd_kernel_traitsILi256ELi64ELi64ELi8ELi4ELi2ELi2ELb0ELb0EN7cutlass6half_tE19Flash_kernel_traitsILi256ELi64ELi64ELi8ES3_EELb0ELb0ELb0ELb1ELb0ELb0ELb0EEEvNS_16Flash_bwd_paramsE,@function
        .size           _ZN5flash44flash_bwd_dq_dk_dv_loop_seqk_parallel_kernelI23Flash_bwd_kernel_traitsILi256ELi64ELi64ELi8ELi4ELi2ELi2ELb0ELb0EN7cutlass6half_tE19Flash_kernel_traitsILi256ELi64ELi64ELi8ES3_EELb0ELb0ELb0ELb1ELb0ELb0ELb0EEEvNS_16Flash_bwd_paramsE,(.L_x_2043 - _ZN5flash44flash_bwd_dq_dk_dv_loop_seqk_parallel_kernelI23Flash_bwd_kernel_traitsILi256ELi64ELi64ELi8ELi4ELi2ELi2ELb0ELb0EN7cutlass6half_tE19Flash_kernel_traitsILi256ELi64ELi64ELi8ES3_EELb0ELb0ELb0ELb1ELb0ELb0ELb0EEEvNS_16Flash_bwd_paramsE)
        .other          _ZN5flash44flash_bwd_dq_dk_dv_loop_seqk_parallel_kernelI23Flash_bwd_kernel_traitsILi256ELi64ELi64ELi8ELi4ELi2ELi2ELb0ELb0EN7cutlass6half_tE19Flash_kernel_traitsILi256ELi64ELi64ELi8ES3_EELb0ELb0ELb0ELb1ELb0ELb0ELb0EEEvNS_16Flash_bwd_paramsE,@"STO_CUDA_ENTRY STV_DEFAULT"
_ZN5flash44flash_bwd_dq_dk_dv_loop_seqk_parallel_kernelI23Flash_bwd_kernel_traitsILi256ELi64ELi64ELi8ELi4ELi2ELi2ELb0ELb0EN7cutlass6half_tE19Flash_kernel_traitsILi256ELi64ELi64ELi8ES3_EELb0ELb0ELb0ELb1ELb0ELb0ELb0EEEvNS_16Flash_bwd_paramsE:
.text._ZN5flash44flash_bwd_dq_dk_dv_loop_seqk_parallel_kernelI23Flash_bwd_kernel_traitsILi256ELi64ELi64ELi8ELi4ELi2ELi2ELb0ELb0EN7cutlass6half_tE19Flash_kernel_traitsILi256ELi64ELi64ELi8ES3_EELb0ELb0ELb0ELb1ELb0ELb0ELb0EEEvNS_16Flash_bwd_paramsE:
        /* <DEDUP_REMOVED lines=17> */
[----:B------:R-:W-:-:S03]  /*0110*/  UMOV UR60, 0xffff8000 ;  /* 0xffff8000003c7882 */ /* 0x000fc60000000000 */
[----:B------:R-:W3:Y:S08]  /*0120*/  S2UR UR48, SR_CTAID.Y ;  /* 0x00000000003079c3 */ /* 0x000ef00000002600 */
[----:B------:R-:W4:Y:S01]  /*0130*/  S2UR UR56, SR_CTAID.Z ;  /* 0x00000000003879c3 */ /* 0x000f220000002700 */
[----:B--2---:R-:W-:Y:S01]  /*0140*/  ULEA UR4, UR4, UR5, 0x18 ;  /* 0x0000000504047291 */ /* 0x004fe2000f8ec03f */
[----:B-1----:R-:W-:Y:S01]  /*0150*/  SHF.R.S32.HI R15, RZ, 0x1f, R4 ;  /* 0x0000001fff0f7819 */ /* 0x002fe20000011404 */
[----:B---3--:R-:W-:-:S02]  /*0160*/  USHF.L.U32 UR5, UR48, 0x7, URZ ;  /* 0x0000000730057899 */ /* 0x008fc4000800063f */
[----:B------:R-:W-:Y:S01]  /*0170*/  USHF.R.S32.HI UR6, URZ, 0x1f, UR48 ;  /* 0x0000001f3f067899 */ /* 0x000fe20008011430 */
[CC--:B------:R-:W-:Y:S02]  /*0180*/  LEA.HI R13, R15.reuse, R4.reuse, RZ, 0x5 ;  /* 0x000000040f0d7211 */ /* 0x0c0fe400078f28ff */
[CC--:B------:R-:W-:Y:S02]  /*0190*/  LEA.HI R11, R15.reuse, R4.reuse, RZ, 0x4 ;  /* 0x000000040f0b7211 */ /* 0x0c0fe400078f20ff */
[----:B------:R-:W-:Y:S02]  /*01a0*/  SHF.R.S32.HI R6, RZ, 0x5, R13 ;  /* 0x00000005ff067819 */ /* 0x000fe4000001140d */
[----:B------:R-:W-:Y:S02]  /*01b0*/  SHF.R.S32.HI R0, RZ, 0x4, R11 ;  /* 0x00000004ff007819 */ /* 0x000fe4000001140b */
[----:B------:R-:W-:Y:S02]  /*01c0*/  LEA.HI R19, R15, R4, RZ, 0x3 ;  /* 0x000000040f137211 */ /* 0x000fe400078f18ff */
[----:B------:R-:W-:-:S02]  /*01d0*/  SHF.R.S32.HI R7, RZ, 0x1f, R13 ;  /* 0x0000001fff077819 */ /* 0x000fc4000001140d */
[----:B------:R-:W-:Y:S02]  /*01e0*/  LEA.HI R5, R13, R6, RZ, 0x1 ;  /* 0x000000060d057211 */ /* 0x000fe400078f08ff */
[----:B------:R-:W-:Y:S02]  /*01f0*/  LEA.HI R2, R11, R0, RZ, 0x1 ;  /* 0x000000000b027211 */ /* 0x000fe400078f08ff */
[----:B------:R-:W-:Y:S02]  /*0200*/  LOP3.LUT R13, R13, 0xffffffe0, RZ, 0xc0, !PT ;  /* 0xffffffe00d0d7812 */ /* 0x000fe400078ec0ff */
[----:B------:R-:W-:Y:S02]  /*0210*/  LOP3.LUT R17, R19, 0xfffffff8, RZ, 0xc0, !PT ;  /* 0xfffffff813117812 */ /* 0x000fe400078ec0ff */
[----:B------:R-:W-:Y:S01]  /*0220*/  LOP3.LUT R2, R2, 0xfffffffe, RZ, 0xc0, !PT ;  /* 0xfffffffe02027812 */ /* 0x000fe200078ec0ff */
[C---:B------:R-:W-:Y:S01]  /*0230*/  IMAD.IADD R13, R4.reuse, 0x1, -R13 ;  /* 0x00000001040d7824 */ /* 0x040fe200078e0a0d */
[----:B------:R-:W-:Y:S01]  /*0240*/  SHF.R.S32.HI R3, RZ, 0x3, R19 ;  /* 0x00000003ff037819 */ /* 0x000fe20000011413 */
[----:B------:R-:W-:Y:S01]  /*0250*/  IMAD.IADD R12, R4, 0x1, -R17 ;  /* 0x00000001040c7824 */ /* 0x000fe200078e0a11 */
[----:B------:R-:W-:Y:S01]  /*0260*/  LOP3.LUT R11, R11, 0xfffffff0, RZ, 0xc0, !PT ;  /* 0xfffffff00b0b7812 */ /* 0x000fe200078ec0ff */
[----:B------:R-:W-:Y:S01]  /*0270*/  IMAD.IADD R2, R0, 0x1, -R2 ;  /* 0x0000000100027824 */ /* 0x000fe200078e0a02 */
[----:B------:R-:W-:Y:S01]  /*0280*/  LEA.HI R9, R15, R4, RZ, 0x2 ;  /* 0x000000040f097211 */ /* 0x000fe200078f10ff */
[----:B------:R-:W-:Y:S01]  /*0290*/  IMAD.SHL.U32 R3, R3, 0x40, RZ ;  /* 0x0000004003037824 */ /* 0x000fe200078e00ff */
[----:B------:R-:W-:Y:S01]  /*02a0*/  LEA.HI R7, R7, R6, RZ, 0x2 ;  /* 0x0000000607077211 */ /* 0x000fe200078f10ff */
[----:B------:R-:W-:Y:S01]  /*02b0*/  IMAD.SHL.U32 R22, R12, 0x8, RZ ;  /* 0x000000080c167824 */ /* 0x000fe200078e00ff */
[----:B------:R-:W-:Y:S01]  /*02c0*/  SHF.R.S32.HI R0, RZ, 0x1f, R13 ;  /* 0x0000001fff007819 */ /* 0x000fe2000001140d */
[----:B------:R-:W-:Y:S01]  /*02d0*/  IMAD.IADD R16, R4, 0x1, -R11 ;  /* 0x0000000104107824 */ /* 0x000fe200078e0a0b */
[----:B------:R-:W-:Y:S01]  /*02e0*/  LOP3.LUT P4, RZ, R12, 0x4, RZ, 0xc0, !PT ;  /* 0x000000040cff7812 */ /* 0x000fe2000788c0ff */
[----:B------:R-:W-:Y:S01]  /*02f0*/  IMAD.SHL.U32 R14, R2, 0x200, RZ ;  /* 0x00000200020e7824 */ /* 0x000fe200078e00ff */
[C---:B------:R-:W-:Y:S01]  /*0300*/  LOP3.LUT P3, RZ, R12.reuse, 0x2, RZ, 0xc0, !PT ;  /* 0x000000020cff7812 */ /* 0x040fe2000786c0ff */
[----:B------:R-:W-:Y:S01]  /*0310*/  IMAD.SHL.U32 R12, R12, 0x40, RZ ;  /* 0x000000400c0c7824 */ /* 0x000fe200078e00ff */
[--C-:B------:R-:W-:Y:S01]  /*0320*/  SHF.R.S32.HI R21, RZ, 0x2, R9.reuse ;  /* 0x00000002ff157819 */ /* 0x100fe20000011409 */
[----:B------:R-:W-:Y:S01]  /*0330*/  STL [R1+0x10], R22 ;  /* 0x0000101601007387 */ /* 0x000fe20000100800 */
[----:B------:R-:W-:Y:S01]  /*0340*/  SHF.R.S32.HI R8, RZ, 0x1f, R9 ;  /* 0x0000001fff087819 */ /* 0x000fe20000011409 */
[C---:B------:R-:W-:Y:S01]  /*0350*/  IMAD.SHL.U32 R251, R2.reuse, 0x20, RZ ;  /* 0x0000002002fb7824 */ /* 0x040fe200078e00ff */
[----:B------:R-:W-:Y:S01]  /*0360*/  LOP3.LUT R7, R7, 0xfffffffc, RZ, 0xc0, !PT ;  /* 0xfffffffc07077812 */ /* 0x000fe200078ec0ff */
[----:B------:R-:W-:Y:S01]  /*0370*/  IMAD.SHL.U32 R245, R2, 0x8, RZ ;  /* 0x0000000802f57824 */ /* 0x000fe200078e00ff */
[----:B------:R-:W-:-:S02]  /*0380*/  LOP3.LUT R5, R5, 0xfffffffe, RZ, 0xc0, !PT ;  /* 0xfffffffe05057812 */ /* 0x000fc400078ec0ff */
[----:B------:R-:W-:Y:S01]  /*0390*/  LOP3.LUT R3, R3, 0x1c0, RZ, 0xc0, !PT ;  /* 0x000001c003037812 */ /* 0x000fe200078ec0ff */
[----:B------:R-:W-:Y:S01]  /*03a0*/  IMAD.IADD R7, R6, 0x1, -R7 ;  /* 0x0000000106077824 */ /* 0x000fe200078e0a07 */
[----:B------:R-:W-:Y:S01]  /*03b0*/  LEA.HI R0, R0, R13, RZ, 0x2 ;  /* 0x0000000d00007211 */ /* 0x000fe200078f10ff */
[----:B------:R-:W-:Y:S01]  /*03c0*/  IMAD.IADD R5, R6, 0x1, -R5 ;  /* 0x0000000106057824 */ /* 0x000fe200078e0a05 */
[----:B------:R-:W-:Y:S02]  /*03d0*/  SHF.R.S32.HI R13, RZ, 0x1f, R16 ;  /* 0x0000001fff0d7819 */ /* 0x000fe40000011410 */
[----:B------:R-:W-:Y:S02]  /*03e0*/  LEA.HI R8, R8, R21, RZ, 0x3 ;  /* 0x0000001508087211 */ /* 0x000fe400078f18ff */
[----:B------:R-:W-:Y:S02]  /*03f0*/  LEA.HI R11, R15, R4, RZ, 0x7 ;  /* 0x000000040f0b7211 */ /* 0x000fe400078f38ff */
[----:B------:R-:W-:-:S02]  /*0400*/  LOP3.LUT R12, R12, 0x1c0, RZ, 0xc0, !PT ;  /* 0x000001c00c0c7812 */ /* 0x000fc400078ec0ff */
[----:B------:R-:W-:Y:S02]  /*0410*/  SHF.R.U32.HI R10, RZ, 0x3, R3 ;  /* 0x00000003ff0a7819 */ /* 0x000fe40000011603 */
[----:B------:R-:W-:Y:S02]  /*0420*/  LOP3.LUT R3, R3, 0x38, R22, 0xf8, !PT ;  /* 0x0000003803037812 */ /* 0x000fe400078ef816 */
[----:B------:R-:W-:Y:S02]  /*0430*/  LEA.HI R6, R13, R16, RZ, 0x3 ;  /* 0x000000100d067211 */ /* 0x000fe400078f18ff */
[----:B------:R-:W-:Y:S02]  /*0440*/  LOP3.LUT R8, R8, 0xfffffff8, RZ, 0xc0, !PT ;  /* 0xfffffff808087812 */ /* 0x000fe400078ec0ff */
[----:B------:R-:W-:Y:S02]  /*0450*/  SHF.R.S32.HI R11, RZ, 0x7, R11 ;  /* 0x00000007ff0b7819 */ /* 0x000fe4000001140b */
[----:B------:R-:W-:Y:S01]  /*0460*/  LOP3.LUT R250, R12, 0x8, R19, 0xf8, !PT ;  /* 0x000000080cfa7812 */ /* 0x000fe200078ef813 */
[----:B------:R-:W-:Y:S01]  /*0470*/  IMAD.IADD R8, R21, 0x1, -R8 ;  /* 0x0000000115087824 */ /* 0x000fe200078e0a08 */
[----:B------:R-:W-:Y:S01]  /*0480*/  SHF.R.U32.HI R13, RZ, 0x3, R12 ;  /* 0x00000003ff0d7819 */ /* 0x000fe2000001160c */
[----:B------:R-:W-:Y:S01]  /*0490*/  IMAD R17, R11, 0x800, R14 ;  /* 0x000008000b117824 */ /* 0x000fe200078e020e */
[----:B------:R-:W-:Y:S01]  /*04a0*/  LOP3.LUT R10, R3, R10, RZ, 0x3c, !PT ;  /* 0x0000000a030a7212 */ /* 0x000fe200078e3cff */
[----:B------:R-:W-:Y:S01]  /*04b0*/  IMAD.SHL.U32 R3, R5, 0x10, RZ ;  /* 0x0000001005037824 */ /* 0x000fe200078e00ff */
[----:B------:R-:W-:Y:S01]  /*04c0*/  LOP3.LUT R250, R250, R13, RZ, 0x3c, !PT ;  /* 0x0000000dfafa7212 */ /* 0x000fe200078e3cff */
[----:B------:R-:W-:Y:S01]  /*04d0*/  IMAD.SHL.U32 R11, R11, 0x20, RZ ;  /* 0x000000200b0b7824 */ /* 0x000fe200078e00ff */
[----:B------:R-:W-:-:S02]  /*04e0*/  LOP3.LUT R9, R9, 0x7ffffffc, RZ, 0xc0, !PT ;  /* 0x7ffffffc09097812 */ /* 0x000fc400078ec0ff */
[----:B------:R-:W-:Y:S01]  /*04f0*/  LOP3.LUT R246, R12, 0x10, R3, 0xf8, !PT ;  /* 0x000000100cf67812 */ /* 0x000fe200078ef803 */
[----:B------:R-:W-:Y:S01]  /*0500*/  IMAD.IADD R250, R17, 0x1, R250 ;  /* 0x0000000111fa7824 */ /* 0x000fe200078e02fa */
[----:B------:R-:W-:Y:S01]  /*0510*/  LOP3.LUT R12, R8, 0x1, RZ, 0xc0, !PT ;  /* 0x00000001080c7812 */ /* 0x000fe200078ec0ff */
[C---:B------:R-:W-:Y:S01]  /*0520*/  IMAD.IADD R9, R4.reuse, 0x1, -R9 ;  /* 0x0000000104097824 */ /* 0x040fe200078e0a09 */
[----:B------:R-:W-:Y:S01]  /*0530*/  LEA.HI R17, R15, R4, RZ, 0x6 ;  /* 0x000000040f117211 */ /* 0x000fe200078f30ff */
[----:B------:R-:W-:Y:S01]  /*0540*/  IMAD.SHL.U32 R15, R4, 0x2, RZ ;  /* 0x00000002040f7824 */ /* 0x000fe200078e00ff */
[----:B------:R-:W-:Y:S01]  /*0550*/  ISETP.NE.U32.AND P0, PT, R12, 0x1, PT ;  /* 0x000000010c00780c */ /* 0x000fe20003f05070 */
[----:B------:R-:W-:Y:S01]  /*0560*/  IMAD.SHL.U32 R12, R8, 0x40, RZ ;  /* 0x00000040080c7824 */ /* 0x000fe200078e00ff */
[----:B------:R-:W-:Y:S01]  /*0570*/  SHF.R.S32.HI R17, RZ, 0x6, R17 ;  /* 0x00000006ff117819 */ /* 0x000fe20000011411 */
[----:B------:R-:W-:Y:S01]  /*0580*/  IMAD.SHL.U32 R250, R250, 0x2, RZ ;  /* 0x00000002fafa7824 */ /* 0x000fe200078e00ff */
[----:B------:R-:W-:-:S02]  /*0590*/  R2P PR, R8, 0x6 ;  /* 0x0000000608007804 */ /* 0x000fc40000000000 */
[----:B------:R-:W-:Y:S01]  /*05a0*/  LOP3.LUT R3, R6, 0xfffffff8, RZ, 0xc0, !PT ;  /* 0xfffffff806037812 */ /* 0x000fe200078ec0ff */
[C---:B------:R-:W-:Y:S01]  /*05b0*/  IMAD R8, R17.reuse, 0x200, R10 ;  /* 0x0000020011087824 */ /* 0x040fe200078e020a */
[----:B------:R-:W-:Y:S01]  /*05c0*/  LOP3.LUT R12, R12, 0x1c0, RZ, 0xc0, !PT ;  /* 0x000001c00c0c7812 */ /* 0x000fe200078ec0ff */
[----:B------:R-:W-:Y:S01]  /*05d0*/  IMAD.SHL.U32 R4, R17, 0x8, RZ ;  /* 0x0000000811047824 */ /* 0x000fe200078e00ff */
[----:B------:R-:W-:Y:S01]  /*05e0*/  LOP3.LUT R246, R246, 0x8, R19, 0xf8, !PT ;  /* 0x00000008f6f67812 */ /* 0x000fe200078ef813 */
[----:B------:R-:W-:Y:S01]  /*05f0*/  IMAD.IADD R3, R16, 0x1, -R3 ;  /* 0x0000000110037824 */ /* 0x000fe200078e0a03 */
[----:B------:R1:W-:Y:S01]  /*0600*/  STL [R1+0x8], R8 ;  /* 0x0000080801007387 */ /* 0x0003e20000100800 */
[----:B------:R-:W-:Y:S02]  /*0610*/  LOP3.LUT R16, R12, 0x20, R11, 0xf8, !PT ;  /* 0x000000200c107812 */ /* 0x000fe400078ef80b */
[----:B------:R-:W-:Y:S01]  /*0620*/  LOP3.LUT R4, R4, 0x18, RZ, 0xc0, !PT ;  /* 0x0000001804047812 */ /* 0x000fe200078ec0ff */
[----:B------:R-:W-:Y:S01]  /*0630*/  IMAD.SHL.U32 R3, R3, 0x40, RZ ;  /* 0x0000004003037824 */ /* 0x000fe200078e00ff */
[----:B------:R-:W-:-:S02]  /*0640*/  LOP3.LUT R246, R14, R246, R13, 0xf6, !PT ;  /* 0x000000f60ef67212 */ /* 0x000fc400078ef60d */
[----:B------:R-:W-:Y:S02]  /*0650*/  LOP3.LUT R251, R4, 0x20, R251, 0xf8, !PT ;  /* 0x0000002004fb7812 */ /* 0x000fe400078ef8fb */
[----:B------:R-:W-:Y:S02]  /*0660*/  SEL R249, R249, 0xffffffe0, !P3 ;  /* 0xffffffe0f9f97807 */ /* 0x000fe40005800000 */
[----:B------:R-:W-:Y:S02]  /*0670*/  SEL R247, R247, 0xffffffc0, !P4 ;  /* 0xffffffc0f7f77807 */ /* 0x000fe40006000000 */
[----:B------:R-:W-:Y:S01]  /*0680*/  LEA R246, R246, UR4, 0x1 ;  /* 0x00000004f6f67c11 */ /* 0x000fe2000f8e08ff */
[----:B-1----:R-:W-:Y:S01]  /*0690*/  IMAD.SHL.U32 R8, R9, 0x2, RZ ;  /* 0x0000000209087824 */ /* 0x002fe200078e00ff */
[----:B------:R-:W-:Y:S02]  /*06a0*/  LOP3.LUT R9, R11, 0x6, R15, 0xf8, !PT ;  /* 0x000000060b097812 */ /* 0x000fe400078ef80f */
[----:B------:R-:W-:Y:S01]  /*06b0*/  SHF.R.U32.HI R11, RZ, 0x3, R12 ;  /* 0x00000003ff0b7819 */ /* 0x000fe2000001160c */
[----:B------:R-:W-:-:S02]  /*06c0*/  IMAD R10, R7, 0x400, R8 ;  /* 0x00000400070a7824 */ /* 0x000fc400078e0208 */
[----:B------:R1:W-:Y:S02]  /*06d0*/  STL [R1], R9 ;  /* 0x0000000901007387 */ /* 0x0003e40000100800 */
[----:B-1----:R-:W-:Y:S02]  /*06e0*/  LOP3.LUT R9, R16, R11, RZ, 0x3c, !PT ;  /* 0x0000000b10097212 */ /* 0x002fe400078e3cff */
[----:B------:R-:W-:-:S03]  /*06f0*/  LOP3.LUT R11, R11, R12, R4, 0x1e, !PT ;  /* 0x0000000c0b0b7212 */ /* 0x000fc600078e1e04 */
[----:B------:R-:W-:Y:S02]  /*0700*/  IMAD.IADD R4, R10, 0x1, R9 ;  /* 0x000000010a047824 */ /* 0x000fe400078e0209 */
[----:B------:R-:W-:Y:S01]  /*0710*/  IMAD R10, R5, 0x400, R8 ;  /* 0x00000400050a7824 */ /* 0x000fe200078e0208 */
[----:B------:R-:W-:Y:S01]  /*0720*/  LOP3.LUT R8, R3, 0x1c0, RZ, 0xc0, !PT ;  /* 0x000001c003087812 */ /* 0x000fe200078ec0ff */
[----:B------:R-:W-:Y:S02]  /*0730*/  IMAD.SHL.U32 R9, R6, 0x40, RZ ;  /* 0x0000004006097824 */ /* 0x000fe400078e00ff */
[----:B------:R-:W-:Y:S01]  /*0740*/  IMAD.U32 R6, RZ, RZ, UR5 ;  /* 0x00000005ff067e24 */ /* 0x000fe2000f8e00ff */
[----:B----4-:R-:W-:Y:S01]  /*0750*/  USHF.R.S32.HI UR5, URZ, 0x1f, UR56 ;  /* 0x0000001f3f057899 */ /* 0x010fe20008011438 */
[----:B------:R-:W-:Y:S01]  /*0760*/  SHF.R.U32.HI R2, RZ, 0x3, R8 ;  /* 0x00000003ff027819 */ /* 0x000fe20000011608 */
[----:B------:R-:W-:Y:S01]  /*0770*/  IMAD.IADD R3, R10, 0x1, R11 ;  /* 0x000000010a037824 */ /* 0x000fe200078e020b */
[----:B------:R-:W-:-:S02]  /*0780*/  LOP3.LUT R245, R8, 0x8, R245, 0xf8, !PT ;  /* 0x0000000808f57812 */ /* 0x000fc400078ef8f5 */
[----:B------:R-:W-:Y:S01]  /*0790*/  LOP3.LUT R251, R2, R251, R8, 0x1e, !PT ;  /* 0x000000fb02fb7212 */ /* 0x000fe200078e1e08 */
[----:B------:R-:W-:Y:S01]  /*07a0*/  IMAD.U32 R8, RZ, RZ, UR5 ;  /* 0x00000005ff087e24 */ /* 0x000fe2000f8e00ff */
[----:B------:R-:W-:Y:S01]  /*07b0*/  SHF.R.S32.HI R6, RZ, 0x2, R0 ;  /* 0x00000002ff067819 */ /* 0x000fe20000011400 */
[----:B------:R-:W-:Y:S01]  /*07c0*/  USHF.R.S32.HI UR5, URZ, 0x1f, UR48 ;  /* 0x0000001f3f057899 */ /* 0x000fe20008011430 */
[----:B------:R-:W-:Y:S02]  /*07d0*/  LOP3.LUT R245, R245, R2, RZ, 0x3c, !PT ;  /* 0x00000002f5f57212 */ /* 0x000fe400078e3cff */
[----:B------:R-:W-:Y:S01]  /*07e0*/  LOP3.LUT R0, R9, 0xfffffe00, RZ, 0xc0, !PT ;  /* 0xfffffe0009007812 */ /* 0x000fe200078ec0ff */
[C---:B------:R-:W-:Y:S02]  /*07f0*/  IMAD R2, R7.reuse, 0x10, R6 ;  /* 0x0000001007027824 */ /* 0x040fe400078e0206 */
[----:B------:R-:W-:Y:S01]  /*0800*/  IMAD.U32 R6, RZ, RZ, UR5 ;  /* 0x00000005ff067e24 */ /* 0x000fe2000f8e00ff */
[----:B------:R-:W-:Y:S01]  /*0810*/  USHF.R.S32.HI UR5, URZ, 0x1f, UR56 ;  /* 0x0000001f3f057899 */ /* 0x000fe20008011438 */
[----:B------:R-:W-:Y:S01]  /*0820*/  IMAD R252, R7, 0x400, R0 ;  /* 0x0000040007fc7824 */ /* 0x000fe200078e0200 */
[----:B------:R1:W-:Y:S01]  /*0830*/  STL [R1+0x4], R2 ;  /* 0x0000040201007387 */ /* 0x0003e20000100800 */
[----:B------:R-:W-:-:S02]  /*0840*/  LOP3.LUT R251, R251, R0, RZ, 0xfc, !PT ;  /* 0x00000000fbfb7212 */ /* 0x000fc400078efcff */
        /* <DEDUP_REMOVED lines=16> */
[----:B--2---:R-:W-:Y:S01]  /*0950*/  IMAD.IADD R6, R6, 0x1, R2 ;  /* 0x0000000106067824 */ /* 0x004fe200078e0202 */
[----:B------:R-:W-:Y:S01]  /*0960*/  ULDC.64 UR6, c[0x0][0x208] ;  /* 0x0000820000067ab9 */ /* 0x000fe20000000a00 */
        /* <DEDUP_REMOVED lines=13> */
.L_x_831:
        /* <DEDUP_REMOVED lines=19> */
[----:B---3--:R-:W-:Y:S01]  /*0b70*/  IMAD.U32 R12, RZ, RZ, UR8 ;  /* 0x00000008ff0c7e24 */ /* 0x008fe2000f8e00ff */
[----:B------:R-:W-:Y:S01]  /*0b80*/  ULDC.U8 UR17, c[0x0][0x3c2] ;  /* 0x0000f08000117ab9 */ /* 0x000fe20000000000 */
[----:B------:R-:W-:Y:S01]  /*0b90*/  ULDC.64 UR12, c[0x0][0x2f8] ;  /* 0x0000be00000c7ab9 */ /* 0x000fe20000000a00 */
[----:B------:R-:W-:Y:S01]  /*0ba0*/  @UP4 UIADD3.X UR11, UR5, UR11, URZ, UP1, !UPT ;  /* 0x0000000b050b4290 */ /* 0x000fe20008ffe43f */
[----:B-1--4-:R-:W-:Y:S01]  /*0bb0*/  IMAD.U32 R4, RZ, RZ, UR10 ;  /* 0x0000000aff047e24 */ /* 0x012fe2000f8e00ff */
[----:B------:R-:W-:Y:S01]  /*0bc0*/  UISETP.NE.AND UP4, UPT, UR17, URZ, UPT ;  /* 0x0000003f1100728c */ /* 0x000fe2000bf85270 */
[----:B------:R-:W-:Y:S01]  /*0bd0*/  IMAD.U32 R13, RZ, RZ, UR9 ;  /* 0x00000009ff0d7e24 */ /* 0x000fe2000f8e00ff */
[----:B------:R-:W-:Y:S01]  /*0be0*/  UISETP.EQ.U32.AND UP1, UPT, UR12, URZ, UPT ;  /* 0x0000003f0c00728c */ /* 0x000fe2000bf22070 */
[----:B------:R-:W-:Y:S01]  /*0bf0*/  PLOP3.LUT P3, PT, PT, PT, UP2, 0x80, 0x0 ;  /* 0x000000000000781c */ /* 0x000fe20003f6f028 */
[----:B------:R-:W-:Y:S01]  /*0c00*/  IMAD.U32 R5, RZ, RZ, UR11 ;  /* 0x0000000bff057e24 */ /* 0x000fe2000f8e00ff */
[----:B------:R-:W-:Y:S01]  /*0c10*/  UIADD3 UR10, UP0, UR16, UR12, URZ ;  /* 0x0000000c100a7290 */ /* 0x000fe2000ff1e03f */
[----:B--2---:R-:W2:Y:S01]  /*0c20*/  @P0 LDG.E R2, desc[UR6][R12.64] ;  /* 0x000000060c020981 */ /* 0x004ea2000c1e1900 */
[----:B------:R-:W-:Y:S01]  /*0c30*/  UISETP.EQ.OR.EX UP1, UPT, UR13, URZ, !UP4, UP1 ;  /* 0x0000003f0d00728c */ /* 0x000fe2000e722710 */
[----:B------:R-:W-:Y:S01]  /*0c40*/  IMAD.U32 R10, RZ, RZ, UR15 ;  /* 0x0000000fff0a7e24 */ /* 0x000fe2000f8e00ff */
[----:B------:R-:W-:Y:S01]  /*0c50*/  UMOV UR19, URZ ;  /* 0x0000003f00137c82 */ /* 0x000fe20008000000 */
[----:B------:R1:W3:Y:S01]  /*0c60*/  @P1 LDG.E R4, desc[UR6][R4.64] ;  /* 0x0000000604041981 */ /* 0x0002e2000c1e1900 */
[----:B------:R-:W-:Y:S01]  /*0c70*/  UIADD3.X UR5, UR5, UR13, URZ, UP0, !UPT ;  /* 0x0000000d05057290 */ /* 0x000fe200087fe43f */
[----:B------:R-:W-:Y:S01]  /*0c80*/  IMAD.U32 R11, RZ, RZ, UR14 ;  /* 0x0000000eff0b7e24 */ /* 0x000fe2000f8e00ff */
[----:B------:R-:W-:Y:S01]  /*0c90*/  PLOP3.LUT P2, PT, PT, PT, UP1, 0x80, 0x0 ;  /* 0x000000000000781c */ /* 0x000fe20003f4f018 */
[----:B------:R-:W-:Y:S01]  /*0ca0*/  IMAD.U32 R8, RZ, RZ, UR10 ;  /* 0x0000000aff087e24 */ /* 0x000fe2000f8e00ff */
[----:B------:R-:W-:-:S02]  /*0cb0*/  @!UP3 ULDC.64 UR8, c[0x0][0x318] ;  /* 0x0000c6000008bab9 */ /* 0x000fc40000000a00 */
[----:B------:R-:W-:Y:S01]  /*0cc0*/  IMAD.U32 R9, RZ, RZ, UR5 ;  /* 0x00000005ff097e24 */ /* 0x000fe2000f8e00ff */
[----:B------:R-:W4:Y:S04]  /*0cd0*/  @P3 LDG.E R7, desc[UR6][R10.64] ;  /* 0x000000060a073981 */ /* 0x000f28000c1e1900 */
[----:B------:R-:W5:Y:S04]  /*0ce0*/  @P3 LDG.E R3, desc[UR6][R10.64+0x4] ;  /* 0x000004060a033981 */ /* 0x000f68000c1e1900 */
[----:B------:R-:W5:Y:S01]  /*0cf0*/  @!P2 LDG.E R6, desc[UR6][R8.64] ;  /* 0x000000060806a981 */ /* 0x000f62000c1e1900 */
[----:B------:R-:W1:Y:S02]  /*0d00*/  S2UR UR16, SR_CTAID.X ;  /* 0x00000000001079c3 */ /* 0x000e640000002500 */
[----:B-1----:R-:W1:Y:S01]  /*0d10*/  S2R R5, SR_TID.X ;  /* 0x0000000000057919 */ /* 0x002e620000002100 */
        /* <DEDUP_REMOVED lines=12> */
[----:B------:R-:W-:-:S02]  /*0de0*/  ISETP.NE.U32.AND P0, PT, RZ, UR12, PT ;  /* 0x0000000cff007c0c */ /* 0x000fc4000bf05070 */
[----:B---3--:R-:W-:Y:S02]  /*0df0*/  @P1 R2UR UR19, R4 ;  /* 0x00000000041312ca */ /* 0x008fe400000e0000 */
[----:B------:R-:W-:Y:S02]  /*0e00*/  ISETP.NE.AND.EX P0, PT, RZ, UR13, PT, P0 ;  /* 0x0000000dff007c0c */ /* 0x000fe4000bf05300 */
[----:B-1----:R-:W-:Y:S02]  /*0e10*/  SHF.R.S32.HI R4, RZ, 0x1f, R5 ;  /* 0x0000001fff047819 */ /* 0x002fe40000011405 */
[----:B----4-:R-:W-:Y:S02]  /*0e20*/  @P3 R2UR UR5, R7 ;  /* 0x00000000070532ca */ /* 0x010fe400000e0000 */
[----:B-----5:R-:W-:-:S05]  /*0e30*/  @P3 R2UR UR12, R3 ;  /* 0x00000000030c32ca */ /* 0x020fca00000e0000 */
[----:B------:R-:W-:Y:S01]  /*0e40*/  @UP3 UIADD3 UR8, UR11, -UR19, URZ ;  /* 0x800000130b083290 */ /* 0x000fe2000fffe03f */
        /* <DEDUP_REMOVED lines=8> */
.L_x_785:
        /* <DEDUP_REMOVED lines=34> */
[----:B------:R-:W-:-:S02]  /*10f0*/  USHF.L.U32 UR14, UR48, 0x7, URZ ;  /* 0x00000007300e7899 */ /* 0x000fc4000800063f */
[----:B------:R-:W-:Y:S02]  /*1100*/  @UP1 UIMAD.WIDE.U32 UR46, UR5, UR12, URZ ;  /* 0x0000000c052e12a5 */ /* 0x000fe4000f8e003f */
[----:B------:R-:W-:Y:S02]  /*1110*/  ULEA.HI UR41, UR18, UR9, URZ, 0x6 ;  /* 0x0000000912297291 */ /* 0x000fe4000f8f303f */
[----:B------:R-:W-:Y:S01]  /*1120*/  UIMAD UR9, UR35, UR48, URZ ;  /* 0x00000030230972a4 */ /* 0x000fe2000f8e023f */
[----:B------:R-:W-:Y:S01]  /*1130*/  ULDC.64 UR22, c[0x0][0x240] ;  /* 0x0000900000167ab9 */ /* 0x000fe20000000a00 */
[----:B------:R-:W-:Y:S01]  /*1140*/  ULDC UR21, c[0x0][0x2dc] ;  /* 0x0000b70000157ab9 */ /* 0x000fe20000000800 */
[----:B------:R-:W-:Y:S01]  /*1150*/  ULDC UR61, c[0x0][0x270] ;  /* 0x00009c00003d7ab9 */ /* 0x000fe20000000800 */
[----:B------:R-:W-:Y:S02]  /*1160*/  USEL UR29, UR14, URZ, UP2 ;  /* 0x0000003f0e1d7287 */ /* 0x000fe40009000000 */
[----:B------:R-:W-:Y:S01]  /*1170*/  @UP1 UIMAD UR37, UR5, UR13, UR47 ;  /* 0x0000000d052512a4 */ /* 0x000fe2000f8e022f */
[----:B-1----:R-:W1:Y:S01]  /*1180*/  MUFU.RCP R12, R12 ;  /* 0x0000000c000c7308 */ /* 0x002e620000001000 */
[----:B------:R-:W-:-:S02]  /*1190*/  @!UP1 UIMAD.WIDE.U32 UR44, UR48, UR10, URZ ;  /* 0x0000000a302c92a5 */ /* 0x000fc4000f8e003f */
[----:B------:R-:W-:Y:S02]  /*11a0*/  UIMAD.WIDE.U32 UR14, UR5, UR22, URZ ;  /* 0x00000016050e72a5 */ /* 0x000fe4000f8e003f */
[----:B------:R-:W-:Y:S02]  /*11b0*/  UIMAD UR26, UR5, UR23, URZ ;  /* 0x00000017051a72a4 */ /* 0x000fe4000f8e023f */
[----:B------:R-:W-:Y:S02]  /*11c0*/  UIMAD.WIDE UR10, UR21, UR61, URZ ;  /* 0x0000003d150a72a5 */ /* 0x000fe4000f8e023f */
[----:B------:R-:W-:Y:S02]  /*11d0*/  UIMAD.WIDE.U32 UR12, UR48, UR58, URZ ;  /* 0x0000003a300c72a5 */ /* 0x000fe4000f8e003f */
[----:B------:R-:W-:Y:S02]  /*11e0*/  UIMAD UR9, UR57, UR58, UR9 ;  /* 0x0000003a390972a4 */ /* 0x000fe4000f8e0209 */
[----:B------:R-:W-:-:S02]  /*11f0*/  USEL UR40, UR24, UR14, !UP1 ;  /* 0x0000000e18287287 */ /* 0x000fc4000c800000 */
[----:B------:R-:W-:Y:S01]  /*1200*/  UIADD3 UR38, UR25, UR38, URZ ;  /* 0x0000002619267290 */ /* 0x000fe2000fffe03f */
[----:B-1----:R-:W-:Y:S01]  /*1210*/  VIADD R12, R12, 0xffffffe ;  /* 0x0ffffffe0c0c7836 */ /* 0x002fe20000000000 */
[----:B------:R-:W-:Y:S02]  /*1220*/  @UP1 UIADD3 UR38, UR15, UR26, URZ ;  /* 0x0000001a0f261290 */ /* 0x000fe4000fffe03f */
[----:B------:R-:W-:Y:S01]  /*1230*/  UIMAD UR14, UR11, UR12, URZ ;  /* 0x0000000c0b0e72a4 */ /* 0x000fe2000f8e023f */
[----:B------:R-:W1:Y:S01]  /*1240*/  F2I.FTZ.U32.TRUNC.NTZ R13, R12 ;  /* 0x0000000c000d7305 */ /* 0x000e62000021f000 */
[----:B------:R-:W-:Y:S02]  /*1250*/  UIADD3 UR9, UR13, UR9, URZ ;  /* 0x000000090d097290 */ /* 0x000fe4000fffe03f */
[----:B------:R-:W-:Y:S02]  /*1260*/  ULOP3.LUT UR15, UR41, 0xffffffc0, URZ, 0xc0, !UPT ;  /* 0xffffffc0290f7892 */ /* 0x000fe4000f8ec03f */
[----:B------:R-:W-:-:S02]  /*1270*/  USHF.L.U64.HI UR16, UR48, 0x7, UR57 ;  /* 0x0000000730107899 */ /* 0x000fc40008010239 */
[----:B------:R-:W-:Y:S01]  /*1280*/  UIMAD UR14, UR10, UR9, UR14 ;  /* 0x000000090a0e72a4 */ /* 0x000fe2000f8e020e */
[----:B------:R-:W-:Y:S01]  /*1290*/  ULDC.U8 UR17, c[0x0][0x3d8] ;  /* 0x0000f60000117ab9 */ /* 0x000fe20000000000 */
[----:B------:R-:W-:Y:S02]  /*12a0*/  UIADD3 UR9, UR15, -0x40, URZ ;  /* 0xffffffc00f097890 */ /* 0x000fe4000fffe03f */
[----:B------:R-:W-:Y:S02]  /*12b0*/  UISETP.NE.AND UP3, UPT, UR17, URZ, UPT ;  /* 0x0000003f1100728c */ /* 0x000fe4000bf65270 */
[----:B------:R-:W-:Y:S01]  /*12c0*/  UIMAD.WIDE.U32 UR24, UR10, UR12, URZ ;  /* 0x0000000c0a1872a5 */ /* 0x000fe2000f8e003f */
[----:B-1----:R-:W-:Y:S01]  /*12d0*/  IMAD.MOV R8, RZ, RZ, -R13 ;  /* 0x000000ffff087224 */ /* 0x002fe200078e0a0d */
[----:B------:R-:W-:Y:S01]  /*12e0*/  USEL UR30, UR16, URZ, UP2 ;  /* 0x0000003f101e7287 */ /* 0x000fe20009000000 */
[----:B------:R-:W-:Y:S01]  /*12f0*/  IMAD.MOV.U32 R12, RZ, RZ, RZ ;  /* 0x000000ffff0c7224 */ /* 0x000fe200078e00ff */
[----:B------:R-:W-:Y:S01]  /*1300*/  UIMAD.WIDE.U32 UR12, UR10, UR5, URZ ;  /* 0x000000050a0c72a5 */ /* 0x000fe2000f8e003f */
[----:B------:R-:W-:Y:S01]  /*1310*/  IMAD R8, R8, R11, RZ ;  /* 0x0000000b08087224 */ /* 0x000fe200078e02ff */
[----:B------:R-:W-:-:S02]  /*1320*/  USHF.R.S32.HI UR35, URZ, 0x1f, UR9 ;  /* 0x0000001f3f237899 */ /* 0x000fc40008011409 */
[----:B------:R-:W-:Y:S01]  /*1330*/  UIADD3 UR18, UP2, UR9, UR29, URZ ;  /* 0x0000001d09127290 */ /* 0x000fe2000ff5e03f */
[----:B------:R-:W-:Y:S01]  /*1340*/  IMAD.HI.U32 R8, R13, R8, R12 ;  /* 0x000000080d087227 */ /* 0x000fe200078e000c */
[----:B------:R-:W-:Y:S02]  /*1350*/  UISETP.NE.AND UP0, UPT, UR33, -0x1, UPT ;  /* 0xffffffff2100788c */ /* 0x000fe4000bf05270 */
[----:B------:R-:W-:Y:S02]  /*1360*/  UIMAD UR26, UR11, UR5, URZ ;  /* 0x000000050b1a72a4 */ /* 0x000fe4000f8e023f */
[----:B------:R-:W-:Y:S01]  /*1370*/  USEL UR55, UR24, UR12, !UP1 ;  /* 0x0000000c18377287 */ /* 0x000fe2000c800000 */
[----:B------:R-:W-:Y:S01]  /*1380*/  IMAD.HI.U32 R12, R8, R3, RZ ;  /* 0x00000003080c7227 */ /* 0x000fe200078e00ff */
[----:B------:R-:W-:Y:S02]  /*1390*/  UIADD3.X UR12, UR35, UR30, URZ, UP2, !UPT ;  /* 0x0000001e230c7290 */ /* 0x000fe400097fe43f */
[----:B------:R-:W-:-:S02]  /*13a0*/  UIMAD UR11, UR11, UR18, URZ ;  /* 0x000000120b0b72a4 */ /* 0x000fc4000f8e023f */
[----:B------:R-:W-:Y:S01]  /*13b0*/  IADD3 R8, -R12, RZ, RZ ;  /* 0x000000ff0c087210 */ /* 0x000fe20007ffe1ff */
[----:B------:R-:W-:Y:S02]  /*13c0*/  UIADD3 UR49, UR25, UR14, URZ ;  /* 0x0000000e19317290 */ /* 0x000fe4000fffe03f */
[----:B------:R-:W-:Y:S02]  /*13d0*/  UIMAD UR24, UR10, UR12, UR11 ;  /* 0x0000000c0a1872a4 */ /* 0x000fe4000f8e020b */
[C---:B------:R-:W-:Y:S01]  /*13e0*/  IMAD R8, R11.reuse, R8, R3 ;  /* 0x000000080b087224 */ /* 0x040fe200078e0203 */
[----:B------:R-:W-:Y:S01]  /*13f0*/  ULDC UR25, c[0x0][0x2c4] ;  /* 0x0000b10000197ab9 */ /* 0x000fe20000000800 */
[----:B------:R-:W-:Y:S01]  /*1400*/  UIMAD.WIDE.U32 UR42, UR10, UR18, URZ ;  /* 0x000000120a2a72a5 */ /* 0x000fe2000f8e003f */
[----:B------:R-:W-:Y:S01]  /*1410*/  LOP3.LUT R3, R2, UR56, RZ, 0x3c, !PT ;  /* 0x0000003802037c12 */ /* 0x000fe2000f8e3cff */
[----:B------:R-:W-:Y:S01]  /*1420*/  @UP3 UIMAD UR10, UR48, UR25, URZ ;  /* 0x00000019300a32a4 */ /* 0x000fe2000f8e023f */
[----:B------:R-:W-:Y:S01]  /*1430*/  ISETP.GT.U32.AND P1, PT, R11, R8, PT ;  /* 0x000000080b00720c */ /* 0x000fe20003f24070 */
[----:B------:R-:W-:Y:S01]  /*1440*/  ULDC.U8 UR20, c[0x0][0x480] ;  /* 0x0001200000147ab9 */ /* 0x000fe20000000000 */
[----:B------:R-:W-:Y:S01]  /*1450*/  @UP0 UIADD3 UR27, UR19, UR33, URZ ;  /* 0x00000021131b0290 */ /* 0x000fe2000fffe03f */
[----:B------:R-:W-:Y:S01]  /*1460*/  ISETP.GE.AND P2, PT, R3, RZ, PT ;  /* 0x000000ff0300720c */ /* 0x000fe20003f46270 */
[----:B------:R-:W-:-:S02]  /*1470*/  @UP0 UIADD3 UR31, UR19, UR33, URZ ;  /* 0x00000021131f0290 */ /* 0x000fc4000fffe03f */
[----:B------:R-:W-:Y:S02]  /*1480*/  UIMAD UR50, UR56, UR21, URZ ;  /* 0x00000015383272a4 */ /* 0x000fe4000f8e023f */
[----:B------:R-:W-:Y:S01]  /*1490*/  UISETP.NE.AND UP4, UPT, UR20, URZ, UPT ;  /* 0x0000003f1400728c */ /* 0x000fe2000bf85270 */
[----:B------:R-:W-:Y:S02]  /*14a0*/  @UP0 ULDC.64 UR16, c[0x0][0x248] ;  /* 0x0000920000100ab9 */ /* 0x000fe40000000a00 */
[----:B------:R-:W-:Y:S01]  /*14b0*/  @UP0 ULDC.64 UR20, c[0x0][0x250] ;  /* 0x0000940000140ab9 */ /* 0x000fe20000000a00 */
[----:B------:R-:W-:Y:S01]  /*14c0*/  @UP3 USEL UR11, UR10, UR5, !UP1 ;  /* 0x000000050a0b3287 */ /* 0x000fe2000c800000 */
[----:B------:R-:W-:Y:S01]  /*14d0*/  @!P1 IMAD.IADD R8, R8, 0x1, -R11 ;  /* 0x0000000108089824 */ /* 0x000fe200078e0a0b */
[----:B------:R-:W-:Y:S01]  /*14e0*/  @UP1 UIADD3 UR49, UR13, UR26, URZ ;  /* 0x0000001a0d311290 */ /* 0x000fe2000fffe03f */
[----:B------:R-:W-:Y:S01]  /*14f0*/  @!P1 VIADD R12, R12, 0x1 ;  /* 0x000000010c0c9836 */ /* 0x000fe20000000000 */
[----:B------:R-:W-:Y:S01]  /*1500*/  PLOP3.LUT P1, PT, PT, PT, UP0, 0x80, 0x0 ;  /* 0x000000000000781c */ /* 0x000fe20003f2f008 */
[----:B------:R-:W-:Y:S01]  /*1510*/  @UP0 UIMAD.WIDE.U32 UR14, UR27, UR16, URZ ;  /* 0x000000101b0e02a5 */ /* 0x000fe2000f8e003f */
[----:B------:R-:W-:Y:S01]  /*1520*/  ISETP.GE.U32.AND P0, PT, R8, R11, PT ;  /* 0x0000000b0800720c */ /* 0x000fe20003f06070 */
[----:B------:R-:W-:Y:S01]  /*1530*/  @UP0 UIMAD.WIDE.U32 UR12, UR31, UR20, URZ ;  /* 0x000000141f0c02a5 */ /* 0x000fe2000f8e003f */
[----:B------:R-:W-:Y:S01]  /*1540*/  @UP3 ULDC UR10, c[0x0][0x2e4] ;  /* 0x0000b900000a3ab9 */ /* 0x000fe20000000800 */
[----:B------:R-:W-:-:S02]  /*1550*/  @UP0 UIMAD UR27, UR27, UR17, URZ ;  /* 0x000000111b1b02a4 */ /* 0x000fc4000f8e023f */
[----:B------:R-:W-:Y:S02]  /*1560*/  @UP3 UIMAD UR18, UR56, UR10, UR11 ;  /* 0x0000000a381232a4 */ /* 0x000fe4000f8e020b */
[----:B------:R-:W-:Y:S02]  /*1570*/  @UP0 UIMAD UR31, UR31, UR21, URZ ;  /* 0x000000151f1f02a4 */ /* 0x000fe4000f8e023f */
[----:B------:R-:W-:Y:S02]  /*1580*/  @!UP3 UIMAD UR10, UR48, UR61, UR56 ;  /* 0x0000003d300ab2a4 */ /* 0x000fe4000f8e0238 */
[----:B------:R-:W-:Y:S02]  /*1590*/  USEL UR53, UR28, URZ, UP4 ;  /* 0x0000003f1c357287 */ /* 0x000fe4000a000000 */
[----:B------:R-:W-:Y:S01]  /*15a0*/  @P0 IADD3 R12, R12, 0x1, RZ ;  /* 0x000000010c0c0810 */ /* 0x000fe20007ffe0ff */
[----:B------:R-:W-:Y:S01]  /*15b0*/  USEL UR52, UR51, URZ, UP4 ;  /* 0x0000003f33347287 */ /* 0x000fe2000a000000 */
[----:B------:R-:W-:Y:S01]  /*15c0*/  PLOP3.LUT P0, PT, PT, PT, UP3, 0x80, 0x0 ;  /* 0x000000000000781c */ /* 0x000fe20003f0f038 */
[----:B------:R-:W-:-:S02]  /*15d0*/  @!UP1 UIADD3 UR37, UR45, UR36, URZ ;  /* 0x000000242d259290 */ /* 0x000fc4000fffe03f */
[----:B------:R-:W-:Y:S01]  /*15e0*/  IMAD.MOV.U32 R8, RZ, RZ, R12 ;  /* 0x000000ffff087224 */ /* 0x000fe200078e000c */
[----:B------:R-:W-:Y:S02]  /*15f0*/  USHF.R.S32.HI UR54, URZ, 0x1f, UR50 ;  /* 0x0000001f3f367899 */ /* 0x000fe40008011432 */
[----:B------:R-:W-:Y:S02]  /*1600*/  @UP0 UIADD3 UR31, UR13, UR31, URZ ;  /* 0x0000001f0d1f0290 */ /* 0x000fe4000fffe03f */
[----:B------:R-:W-:Y:S01]  /*1610*/  @!UP3 UIMAD UR18, UR10, UR25, URZ ;  /* 0x000000190a12b2a4 */ /* 0x000fe2000f8e023f */
[----:B------:R-:W-:Y:S01]  /*1620*/  @!P2 IADD3 R8, -R8, RZ, RZ ;  /* 0x000000ff0808a210 */ /* 0x000fe20007ffe1ff */
[----:B------:R-:W-:Y:S01]  /*1630*/  UIADD3 UR51, UR43, UR24, URZ ;  /* 0x000000182b337290 */ /* 0x000fe2000fffe03f */
[----:B------:R-:W-:Y:S01]  /*1640*/  @!P3 LOP3.LUT R8, RZ, R2, RZ, 0x33, !PT ;  /* 0x00000002ff08b212 */ /* 0x000fe200078e33ff */
        /* <DEDUP_REMOVED lines=16> */
.L_x_787:
        /* <DEDUP_REMOVED lines=13> */
.L_x_788:
        /* <DEDUP_REMOVED lines=11> */
.L_x_789:
[----:B------:R-:W-:-:S04]  /*18d0*/  UIMAD UR5, UR48, UR61, UR56 ;  /* 0x0000003d300572a4 */ /* 0x000fc8000f8e0238 */
[----:B------:R-:W-:-:S12]  /*18e0*/  UIMAD UR5, UR5, UR58, URZ ;  /* 0x0000003a050572a4 */ /* 0x000fd8000f8e023f */
.L_x_790:
[----:B------:R-:W2:Y:S01]  /*18f0*/  LDL.64 R14, [R1+0x10] ;  /* 0x00001000010e7983 */ /* 0x000ea20000100a00 */
[----:B------:R-:W1:Y:S01]  /*1900*/  LDC.64 R2, c[0x0][0x420] ;  /* 0x00010800ff027b82 */ /* 0x000e620000000a00 */
[----:B------:R-:W-:Y:S02]  /*1910*/  ULDC UR10, c[0x0][0x2dc] ;  /* 0x0000b700000a7ab9 */ /* 0x000fe40000000800 */
[----:B------:R3:W2:Y:S01]  /*1920*/  LDL.64 R34, [R1+0x10] ;  /* 0x0000100001227983 */ /* 0x0006a20000100a00 */
[----:B------:R-:W-:Y:S01]  /*1930*/  UIMAD UR10, UR10, UR61, URZ ;  /* 0x0000003d0a0a72a4 */ /* 0x000fe2000f8e023f */
[----:B------:R-:W-:Y:S01]  /*1940*/  LEA.HI R12, R4, R5, RZ, 0x5 ;  /* 0x00000005040c7211 */ /* 0x000fe200078f28ff */
[----:B------:R-:W-:Y:S01]  /*1950*/  UIADD3 UR12, UR9, UR5, URZ ;  /* 0x00000005090c7290 */ /* 0x000fe2000fffe03f */
[----:B------:R-:W-:Y:S01]  /*1960*/  BSSY B1, `(.L_x_786) ;  /* 0x0000988000017945 */ /* 0x000fe20003800000 */
[----:B------:R-:W-:Y:S02]  /*1970*/  USHF.L.U32 UR5, UR10, 0x6, URZ ;  /* 0x000000060a057899 */ /* 0x000fe4000800063f */
[----:B------:R-:W-:-:S02]  /*1980*/  UISETP.GE.AND UP2, UPT, UR39, 0x1, UPT ;  /* 0x000000012700788c */ /* 0x000fc4000bf46270 */
[----:B------:R-:W-:Y:S02]  /*1990*/  UIADD3 UR11, UP1, UP0, UR42, UR5, UR50 ;  /* 0x000000052a0b7290 */ /* 0x000fe4000f83e032 */
[----:B------:R-:W-:Y:S02]  /*19a0*/  USHF.R.S32.HI UR5, URZ, 0x1f, UR5 ;  /* 0x0000001f3f057899 */ /* 0x000fe40008011405 */
[----:B------:R-:W-:Y:S02]  /*19b0*/  UIADD3 UR14, UR9, UR18, URZ ;  /* 0x00000012090e7290 */ /* 0x000fe4000fffe03f */
[----:B------:R-:W-:Y:S02]  /*19c0*/  UIADD3.X UR5, UR51, UR5, UR54, UP1, UP0 ;  /* 0x0000000533057290 */ /* 0x000fe40008fe0436 */
[----:B------:R-:W-:Y:S01]  /*19d0*/  USHF.R.S32.HI UR58, URZ, 0x1f, UR56 ;  /* 0x0000001f3f3a7899 */ /* 0x000fe20008011438 */
[----:B------:R-:W-:Y:S01]  /*19e0*/  ULDC.64 UR24, c[0x0][0x428] ;  /* 0x00010a0000187ab9 */ /* 0x000fe20000000a00 */
[----:B------:R-:W-:Y:S01]  /*19f0*/  ULDC.64 UR26, c[0x0][0x258] ;  /* 0x00009600001a7ab9 */ /* 0x000fe20000000a00 */
[----:B-1----:R-:W-:Y:S01]  /*1a00*/  IMAD R26, R2, UR35, RZ ;  /* 0x00000023021a7c24 */ /* 0x002fe2000f8e02ff */
[----:B------:R-:W-:Y:S01]  /*1a10*/  UIMAD UR18, UR58, UR24, URZ ;  /* 0x000000183a1272a4 */ /* 0x000fe2000f8e023f */
[----:B------:R-:W-:-:S02]  /*1a20*/  ULDC.64 UR42, c[0x0][0x400] ;  /* 0x00010000002a7ab9 */ /* 0x000fc40000000a00 */
[----:B------:R-:W-:Y:S01]  /*1a30*/  IMAD R26, R3, UR9, R26 ;  /* 0x00000009031a7c24 */ /* 0x000fe2000f8e021a */
[----:B------:R-:W-:Y:S01]  /*1a40*/  UIMAD UR18, UR56, UR25, UR18 ;  /* 0x00000019381272a4 */ /* 0x000fe2000f8e0212 */
[----:B------:R-:W-:Y:S01]  /*1a50*/  ULDC.64 UR44, c[0x0][0x478] ;  /* 0x00011e00002c7ab9 */ /* 0x000fe20000000a00 */
[----:B------:R-:W-:Y:S01]  /*1a60*/  ULDC.64 UR46, c[0x0][0x2b0] ;  /* 0x0000ac00002e7ab9 */ /* 0x000fe20000000a00 */
[----:B------:R-:W-:Y:S02]  /*1a70*/  ULEA.HI.SX32 UR36, UR41, 0xffffffff, 0x1a ;  /* 0xffffffff29247891 */ /* 0x000fe4000f8fd23f */
[----:B------:R-:W-:Y:S01]  /*1a80*/  UIMAD.WIDE UR12, UR12, 0x4, UR44 ;  /* 0x000000040c0c78a5 */ /* 0x000fe2000f8e022c */
[----:B--2---:R-:W-:Y:S01]  /*1a90*/  IMAD.MOV.U32 R34, RZ, RZ, R14 ;  /* 0x000000ffff227224 */ /* 0x004fe200078e000e */
[----:B------:R-:W-:Y:S02]  /*1aa0*/  LOP3.LUT R14, R12, 0xffffffe0, RZ, 0xc0, !PT ;  /* 0xffffffe00c0e7812 */ /* 0x000fe400078ec0ff */
[----:B------:R-:W-:-:S02]  /*1ab0*/  SHF.R.S32.HI R12, RZ, 0x5, R12 ;  /* 0x00000005ff0c7819 */ /* 0x000fc4000001140c */
[----:B------:R-:W-:Y:S01]  /*1ac0*/  SHF.R.S32.HI R35, RZ, 0x1f, R34 ;  /* 0x0000001fff237819 */ /* 0x000fe20000011422 */
[----:B------:R-:W-:Y:S01]  /*1ad0*/  IMAD.IADD R13, R5, 0x1, -R14 ;  /* 0x00000001050d7824 */ /* 0x000fe200078e0a0e */
[----:B------:R-:W-:-:S03]  /*1ae0*/  IADD3 R16, P0, R34, UR15, RZ ;  /* 0x0000000f22107c10 */ /* 0x000fc6000ff1e0ff */
[----:B------:R3:W-:Y:S01]  /*1af0*/  STL [R1+0x14], R35 ;  /* 0x0000142301007387 */ /* 0x0007e20000100800 */
[----:B------:R-:W-:Y:S01]  /*1b00*/  IADD3.X R17, R35, UR37, RZ, P0, !PT ;  /* 0x0000002523117c10 */ /* 0x000fe200087fe4ff */
[----:B------:R-:W-:Y:S01]  /*1b10*/  IMAD R12, R12, UR10, R13 ;  /* 0x0000000a0c0c7c24 */ /* 0x000fe2000f8e020d */
[----:B------:R-:W-:Y:S01]  /*1b20*/  IADD3 R15, P0, R6, UR9, RZ ;  /* 0x00000009060f7c10 */ /* 0x000fe2000ff1e0ff */
[----:B------:R-:W-:Y:S01]  /*1b30*/  IMAD.U32 R13, RZ, RZ, UR24 ;  /* 0x00000018ff0d7e24 */ /* 0x000fe2000f8e00ff */
[----:B------:R-:W-:Y:S01]  /*1b40*/  UIMAD UR10, UR58, UR26, URZ ;  /* 0x0000001a3a0a72a4 */ /* 0x000fe2000f8e023f */
[----:B------:R-:W-:Y:S01]  /*1b50*/  IMAD.WIDE.U32 R16, R2, UR9, R16 ;  /* 0x0000000902107c25 */ /* 0x000fe2000f8e0010 */
[----:B------:R-:W-:Y:S02]  /*1b60*/  UIADD3 UR9, UP1, UP0, UR53, UR11, UR55 ;  /* 0x0000000b35097290 */ /* 0x000fe4000f83e037 */
[----:B------:R-:W-:Y:S01]  /*1b70*/  UIMAD.WIDE UR24, UR14, 0x4, UR46 ;  /* 0x000000040e1878a5 */ /* 0x000fe2000f8e022e */
[----:B------:R-:W-:Y:S01]  /*1b80*/  IMAD.IADD R27, R17, 0x1, R26 ;  /* 0x00000001111b7824 */ /* 0x000fe200078e021a */
[----:B------:R-:W-:Y:S01]  /*1b90*/  IADD3.X R17, R7, UR35, RZ, P0, !PT ;  /* 0x0000002307117c10 */ /* 0x000fe200087fe4ff */
[----:B------:R-:W-:Y:S01]  /*1ba0*/  UIADD3.X UR5, UR52, UR5, UR49, UP1, UP0 ;  /* 0x0000000534057290 */ /* 0x000fe20008fe0431 */
[----:B------:R-:W-:Y:S01]  /*1bb0*/  PLOP3.LUT P0, PT, PT, PT, UP2, 0x80, 0x0 ;  /* 0x000000000000781c */ /* 0x000fe20003f0f028 */
[----:B------:R-:W-:Y:S01]  /*1bc0*/  IMAD.MOV.U32 R26, RZ, RZ, R16 ;  /* 0x000000ffff1a7224 */ /* 0x000fe200078e0010 */
[C---:B------:R-:W-:Y:S01]  /*1bd0*/  IADD3 R19, P1, R12.reuse, UR9, RZ ;  /* 0x000000090c137c10 */ /* 0x040fe2000ff3e0ff */
[----:B------:R-:W-:Y:S01]  /*1be0*/  IMAD R16, R17, UR22, RZ ;  /* 0x0000001611107c24 */ /* 0x000fe2000f8e02ff */
[----:B------:R-:W-:Y:S01]  /*1bf0*/  UIMAD UR10, UR56, UR27, UR10 ;  /* 0x0000001b380a72a4 */ /* 0x000fe2000f8e020a */
[----:B------:R-:W-:Y:S01]  /*1c00*/  IMAD.WIDE.U32 R20, R15, UR22, R34 ;  /* 0x000000160f147c25 */ /* 0x000fe2000f8e0022 */
[----:B------:R-:W-:-:S02]  /*1c10*/  LEA.HI.X.SX32 R12, R12, UR5, 0x1, P1 ;  /* 0x000000050c0c7c11 */ /* 0x000fc400088f0eff */
[----:B------:R-:W-:Y:S01]  /*1c20*/  LEA R24, P1, R19, UR42, 0x2 ;  /* 0x0000002a13187c11 */ /* 0x000fe2000f8210ff */
[----:B------:R-:W-:Y:S01]  /*1c30*/  IMAD R16, R15, UR23, R16 ;  /* 0x000000170f107c24 */ /* 0x000fe2000f8e0210 */
[----:B------:R-:W-:Y:S01]  /*1c40*/  IADD3 R28, P2, R20, UR40, RZ ;  /* 0x00000028141c7c10 */ /* 0x000fe2000ff5e0ff */
[----:B------:R-:W-:Y:S01]  /*1c50*/  IMAD.WIDE.U32 R26, R13, UR56, R26 ;  /* 0x000000380d1a7c25 */ /* 0x000fe2000f8e001a */
[----:B------:R-:W-:Y:S02]  /*1c60*/  LEA.HI.X R25, R19, UR43, R12, 0x2, P1 ;  /* 0x0000002b13197c11 */ /* 0x000fe400088f140c */
[----:B------:R-:W-:Y:S01]  /*1c70*/  IADD3.X R29, R21, UR38, R16, P2, !PT ;  /* 0x00000026151d7c10 */ /* 0x000fe200097fe410 */
[----:B------:R-:W-:Y:S01]  /*1c80*/  VIADD R27, R27, UR18 ;  /* 0x000000121b1b7c36 */ /* 0x000fe20008000000 */
[----:B---3--:R-:W-:Y:S07]  /*1c90*/  @!P0 BRA `(.L_x_791) ;  /* 0x0000008800b48947 */ /* 0x008fee0003800000 */
[----:B------:R-:W2:Y:S01]  /*1ca0*/  LDL R39, [R1+0x8] ;  /* 0x0000080001277983 */ /* 0x000ea20000100800 */
[----:B------:R-:W-:Y:S01]  /*1cb0*/  PLOP3.LUT P0, PT, PT, PT, UP4, 0x80, 0x0 ;  /* 0x000000000000781c */ /* 0x000fe20003f0f048 */
[----:B------:R-:W-:Y:S01]  /*1cc0*/  UMOV UR9, UR36 ;  /* 0x0000002400097c82 */ /* 0x000fe20008000000 */
[-C--:B------:R-:W-:Y:S01]  /*1cd0*/  IMAD R21, R7, R2.reuse, RZ ;  /* 0x0000000207157224 */ /* 0x080fe200078e02ff */
[----:B------:R-:W-:Y:S01]  /*1ce0*/  UIMAD UR5, UR9, -0x40, UR39 ;  /* 0xffffffc0090578a4 */ /* 0x000fe2000f8e0227 */
[----:B------:R-:W-:Y:S01]  /*1cf0*/  IMAD.WIDE.U32 R26, R6, R2, R26 ;  /* 0x00000002061a7225 */ /* 0x000fe200078e001a */
[----:B------:R-:W-:Y:S01]  /*1d00*/  IADD3 R31, R34, 0xc0, RZ ;  /* 0x000000c0221f7810 */ /* 0x000fe20007ffe0ff */
[----:B------:R-:W-:Y:S01]  /*1d10*/  ULEA.HI UR35, UR9, UR9, URZ, 0x1 ;  /* 0x0000000909237291 */ /* 0x000fe2000f8f083f */
[C---:B------:R-:W-:Y:S01]  /*1d20*/  IADD3 R14, R6.reuse, 0x20, RZ ;  /* 0x00000020060e7810 */ /* 0x040fe20007ffe0ff */
[C---:B------:R-:W-:Y:S01]  /*1d30*/  IMAD R21, R6.reuse, R3, R21 ;  /* 0x0000000306157224 */ /* 0x040fe200078e0215 */
[----:B------:R-:W-:Y:S01]  /*1d40*/  ISETP.GE.AND P5, PT, R6, UR5, PT ;  /* 0x0000000506007c0c */ /* 0x000fe2000bfa6270 */
[----:B------:R-:W-:Y:S01]  /*1d50*/  IMAD.U32 R12, RZ, RZ, UR26 ;  /* 0x0000001aff0c7e24 */ /* 0x000fe2000f8e00ff */
[----:B------:R-:W-:Y:S01]  /*1d60*/  ULDC.64 UR26, c[0x0][0x3e0] ;  /* 0x0000f800001a7ab9 */ /* 0x000fe20000000a00 */
[----:B------:R-:W-:Y:S01]  /*1d70*/  IMAD.IADD R21, R27, 0x1, R21 ;  /* 0x000000011b157824 */ /* 0x000fe200078e0215 */
[----:B------:R-:W-:Y:S01]  /*1d80*/  @P0 BAR.SYNC.DEFER_BLOCKING 0x0 ;  /* 0x0000000000000b1d */ /* 0x000fe20000010000 */
[----:B------:R-:W-:Y:S01]  /*1d90*/  VIADD R32, R34, 0x80 ;  /* 0x0000008022207836 */ /* 0x000fe20000000000 */
[----:B------:R-:W-:Y:S01]  /*1da0*/  LEA R38, P0, R26, UR26, 0x1 ;  /* 0x0000001a1a267c11 */ /* 0x000fe2000f8008ff */
[----:B------:R-:W-:Y:S01]  /*1db0*/  VIADD R33, R34, 0x40 ;  /* 0x0000004022217836 */ /* 0x000fe20000000000 */
[----:B------:R-:W-:Y:S01]  /*1dc0*/  ULOP3.LUT UR35, UR35, 0xfffffffe, URZ, 0xc0, !UPT ;  /* 0xfffffffe23237892 */ /* 0x000fe2000f8ec03f */
[----:B------:R-:W-:Y:S01]  /*1dd0*/  ISETP.GE.AND P4, PT, R14, UR5, PT ;  /* 0x000000050e007c0c */ /* 0x000fe2000bf86270 */
[----:B------:R-:W-:Y:S01]  /*1de0*/  UMOV UR14, UR12 ;  /* 0x0000000c000e7c82 */ /* 0x000fe20008000000 */
[----:B------:R-:W-:Y:S01]  /*1df0*/  LEA.HI.X R37, R26, UR27, R21, 0x1, P0 ;  /* 0x0000001b1a257c11 */ /* 0x000fe200080f0c15 */
[----:B------:R-:W-:Y:S01]  /*1e00*/  UIADD3 UR35, UR9, -UR35, URZ ;  /* 0x8000002309237290 */ /* 0x000fe2000fffe03f */
[----:B------:R-:W-:Y:S01]  /*1e10*/  BSSY B0, `(.L_x_792) ;  /* 0x0000038000007945 */ /* 0x000fe20003800000 */
[----:B------:R-:W-:Y:S01]  /*1e20*/  UMOV UR12, UR24 ;  /* 0x00000018000c7c82 */ /* 0x000fe20008000000 */
[----:B------:R-:W-:Y:S01]  /*1e30*/  UMOV UR11, UR25 ;  /* 0x00000019000b7c82 */ /* 0x000fe20008000000 */
[----:B------:R-:W-:Y:S01]  /*1e40*/  ULDC.64 UR24, c[0x0][0x210] ;  /* 0x0000840000187ab9 */ /* 0x000fe20000000a00 */
[----:B------:R-:W-:Y:S01]  /*1e50*/  UISETP.NE.AND UP0, UPT, UR35, 0x1, UPT ;  /* 0x000000012300788c */ /* 0x000fe2000bf05270 */
[----:B--2---:R-:W-:-:S05]  /*1e60*/  LEA R30, R39, UR4, 0x1 ;  /* 0x00000004271e7c11 */ /* 0x004fca000f8e08ff */
[----:B------:R1:W-:Y:S04]  /*1e70*/  STL [R1+0x38], R30 ;  /* 0x0000381e01007387 */ /* 0x0003e80000100800 */
[----:B------:R1:W-:Y:S04]  /*1e80*/  STL [R1+0x40], R32 ;  /* 0x0000402001007387 */ /* 0x0003e80000100800 */
[----:B------:R1:W-:Y:S04]  /*1e90*/  STL [R1+0x3c], R31 ;  /* 0x00003c1f01007387 */ /* 0x0003e80000100800 */
[----:B------:R1:W-:Y:S04]  /*1ea0*/  @P5 STS.128 [R30+0x10000], RZ ;  /* 0x010000ff1e005388 */ /* 0x0003e80000000c00 */
[----:B------:R1:W-:Y:S04]  /*1eb0*/  STL [R1+0x34], R33 ;  /* 0x0000342101007387 */ /* 0x0003e80000100800 */
[----:B------:R1:W-:Y:S04]  /*1ec0*/  @P5 STS.128 [R30+0x12000], RZ ;  /* 0x012000ff1e005388 */ /* 0x0003e80000000c00 */
[----:B------:R1:W-:Y:S04]  /*1ed0*/  STL [R1+0x54], R38 ;  /* 0x0000542601007387 */ /* 0x0003e80000100800 */
[----:B------:R1:W-:Y:S04]  /*1ee0*/  @P5 STS.128 [R30+0x14000], RZ ;  /* 0x014000ff1e005388 */ /* 0x0003e80000000c00 */
[----:B------:R1:W-:Y:S04]  /*1ef0*/  @P5 STS.128 [R30+0x16000], RZ ;  /* 0x016000ff1e005388 */ /* 0x0003e80000000c00 */
[----:B------:R1:W-:Y:S01]  /*1f00*/  STL [R1+0x50], R37 ;  /* 0x0000502501007387 */ /* 0x0003e20000100800 */
        /* <DEDUP_REMOVED lines=40> */
.L_x_793:
[----:B------:R-:W-:Y:S05]  /*2190*/  BSYNC B0 ;  /* 0x0000000000007941 */ /* 0x000fea0003800000 */
.L_x_792:
[----:B---3--:R-:W-:Y:S01]  /*21a0*/  IMAD.WIDE.U32 R18, R12, UR56, R28 ;  /* 0x000000380c127c25 */ /* 0x008fe2000f8e001c */
[----:B------:R3:W-:Y:S01]  /*21b0*/  @P4 STS.128 [R30+0x11000], RZ ;  /* 0x011000ff1e004388 */ /* 0x0007e20000000c00 */
[----:B------:R-:W-:Y:S01]  /*21c0*/  PLOP3.LUT P0, PT, PT, PT, UP0, 0x80, 0x0 ;  /* 0x000000000000781c */ /* 0x000fe20003f0f008 */
[----:B------:R-:W-:Y:S01]  /*21d0*/  BSSY B0, `(.L_x_794) ;  /* 0x0000030000007945 */ /* 0x000fe20003800000 */
[----:B------:R-:W-:Y:S01]  /*21e0*/  VIADD R17, R39, 0x4000 ;  /* 0x0000400027117836 */ /* 0x000fe20000000000 */
[----:B------:R-:W-:Y:S01]  /*21f0*/  LEA R36, P6, R18, UR24, 0x1 ;  /* 0x0000001812247c11 */ /* 0x000fe2000f8c08ff */
[----:B------:R3:W-:Y:S01]  /*2200*/  @P4 STS.128 [R30+0x13000], RZ ;  /* 0x013000ff1e004388 */ /* 0x0007e20000000c00 */
[----:B------:R-:W-:Y:S02]  /*2210*/  VIADD R13, R19, UR10 ;  /* 0x0000000a130d7c36 */ /* 0x000fe40008000000 */
[----:B------:R-:W-:Y:S01]  /*2220*/  SEL R17, R17, R39, !P0 ;  /* 0x0000002711117207 */ /* 0x000fe20004000000 */
[----:B------:R3:W-:Y:S04]  /*2230*/  @P4 STS.128 [R30+0x15000], RZ ;  /* 0x015000ff1e004388 */ /* 0x0007e80000000c00 */
[----:B------:R3:W-:Y:S04]  /*2240*/  @P4 STS.128 [R30+0x17000], RZ ;  /* 0x017000ff1e004388 */ /* 0x0007e80000000c00 */
[----:B------:R3:W-:Y:S01]  /*2250*/  STL [R1+0x4c], R36 ;  /* 0x00004c2401007387 */ /* 0x0007e20000100800 */
[----:B------:R-:W-:Y:S05]  /*2260*/  @P4 BRA `(.L_x_795) ;  /* 0x0000000000984947 */ /* 0x000fea0003800000 */
[----:B------:R-:W-:Y:S01]  /*2270*/  ULDC UR15, c[0x0][0x2d0] ;  /* 0x0000b400000f7ab9 */ /* 0x000fe20000000800 */
[----:B------:R-:W-:Y:S01]  /*2280*/  IMAD.WIDE.U32 R28, R2, 0x20, RZ ;  /* 0x00000020021c7825 */ /* 0x000fe200078e00ff */
[----:B------:R-:W-:Y:S02]  /*2290*/  ISETP.GE.AND P1, PT, R34, UR15, PT ;  /* 0x0000000f22007c0c */ /* 0x000fe4000bf26270 */
[----:B------:R-:W-:Y:S01]  /*22a0*/  ISETP.GE.AND P3, PT, R33, UR15, PT ;  /* 0x0000000f21007c0c */ /* 0x000fe2000bf66270 */
[----:B--2---:R-:W-:Y:S01]  /*22b0*/  IMAD.SHL.U32 R22, R3, 0x20, RZ ;  /* 0x0000002003167824 */ /* 0x004fe200078e00ff */
        /* <DEDUP_REMOVED lines=9> */
[----:B------:R4:W-:Y:S01]  /*2350*/  @!P1 LDGSTS.E.BYPASS.LTC128B.128 [R30+0x11000], desc[UR6][R22.64] ;  /* 0x11000000161e9fae */ /* 0x0009e2000b901d46 */
[----:B------:R-:W-:-:S03]  /*2360*/  @!P3 LEA R26, P1, R20, UR26, 0x1 ;  /* 0x0000001a141abc11 */ /* 0x000fc6000f8208ff */
[----:B------:R4:W-:Y:S01]  /*2370*/  @P3 STS.128 [R30+0x13000], RZ ;  /* 0x013000ff1e003388 */ /* 0x0009e20000000c00 */
[----:B------:R-:W-:-:S05]  /*2380*/  @!P3 LEA.HI.X R27, R20, UR27, R21, 0x1, P1 ;  /* 0x0000001b141bbc11 */ /* 0x000fca00088f0c15 */
[C---:B------:R-:W-:Y:S01]  /*2390*/  @!P2 LEA R2, P1, R20.reuse, UR26, 0x1 ;  /* 0x0000001a1402ac11 */ /* 0x040fe2000f8208ff */
[----:B------:R-:W-:Y:S01]  /*23a0*/  @!PT LDS RZ, [RZ] ;  /* 0x00000000fffff984 */ /* 0x000fe20000000800 */
[----:B------:R-:W-:Y:S01]  /*23b0*/  @!PT LDS RZ, [RZ] ;  /* 0x00000000fffff984 */ /* 0x000fe20000000800 */
[----:B------:R-:W-:Y:S01]  /*23c0*/  @!PT LDS RZ, [RZ] ;  /* 0x00000000fffff984 */ /* 0x000fe20000000800 */
[----:B------:R4:W-:Y:S03]  /*23d0*/  @!P3 LDGSTS.E.BYPASS.LTC128B.128 [R30+0x13000], desc[UR6][R26.64+0x80] ;  /* 0x130000801a1ebfae */ /* 0x0009e6000b901d46 */
[----:B------:R-:W-:Y:S01]  /*23e0*/  @!P2 LEA.HI.X R3, R20, UR27, R21, 0x1, P1 ;  /* 0x0000001b1403ac11 */ /* 0x000fe200088f0c15 */
[----:B------:R4:W-:Y:S01]  /*23f0*/  @P2 STS.128 [R30+0x15000], RZ ;  /* 0x015000ff1e002388 */ /* 0x0009e20000000c00 */
[----:B------:R-:W-:-:S03]  /*2400*/  ISETP.GE.AND P1, PT, R31, UR15, PT ;  /* 0x0000000f1f007c0c */ /* 0x000fc6000bf26270 */
[----:B------:R-:W-:Y:S01]  /*2410*/  @!PT LDS RZ, [RZ] ;  /* 0x00000000fffff984 */ /* 0x000fe20000000800 */
[----:B------:R-:W-:Y:S01]  /*2420*/  @!PT LDS RZ, [RZ] ;  /* 0x00000000fffff984 */ /* 0x000fe20000000800 */
[----:B------:R-:W-:Y:S01]  /*2430*/  @!PT LDS RZ, [RZ] ;  /* 0x00000000fffff984 */ /* 0x000fe20000000800 */
[----:B------:R4:W-:Y:S10]  /*2440*/  @!P2 LDGSTS.E.BYPASS.LTC128B.128 [R30+0x15000], desc[UR6][R2.64+0x100] ;  /* 0x15000100021eafae */ /* 0x0009f4000b901d46 */
[----:B------:R4:W-:Y:S01]  /*2450*/  @P1 STS.128 [R30+0x17000], RZ ;  /* 0x017000ff1e001388 */ /* 0x0009e20000000c00 */
[----:B------:R-:W-:Y:S05]  /*2460*/  @P1 BRA `(.L_x_795) ;  /* 0x0000000000181947 */ /* 0x000fea0003800000 */
[----:B----4-:R-:W-:-:S04]  /*2470*/  LEA R2, P1, R20, UR26, 0x1 ;  /* 0x0000001a14027c11 */ /* 0x010fc8000f8208ff */
[----:B------:R-:W-:-:S05]  /*2480*/  LEA.HI.X R3, R20, UR27, R21, 0x1, P1 ;  /* 0x0000001b14037c11 */ /* 0x000fca00088f0c15 */
[----:B------:R-:W-:Y:S01]  /*2490*/  @!PT LDS RZ, [RZ] ;  /* 0x00000000fffff984 */ /* 0x000fe20000000800 */
[----:B------:R-:W-:Y:S01]  /*24a0*/  @!PT LDS RZ, [RZ] ;  /* 0x00000000fffff984 */ /* 0x000fe20000000800 */
[----:B------:R-:W-:Y:S01]  /*24b0*/  @!PT LDS RZ, [RZ] ;  /* 0x00000000fffff984 */ /* 0x000fe20000000800 */
[----:B------:R2:W-:Y:S04]  /*24c0*/  LDGSTS.E.BYPASS.LTC128B.128 [R30+0x17000], desc[UR6][R2.64+0x180] ;  /* 0x17000180021e7fae */ /* 0x0005e8000b901d46 */
.L_x_795:
[----:B------:R-:W-:Y:S05]  /*24d0*/  BSYNC B0 ;  /* 0x0000000000007941 */ /* 0x000fea0003800000 */
.L_x_794:
[----:B----4-:R-:W-:Y:S01]  /*24e0*/  LEA R26, R17, UR4, 0x1 ;  /* 0x00000004111a7c11 */ /* 0x010fe2000f8e08ff */
[----:B------:R4:W-:Y:S01]  /*24f0*/  STL.64 [R1+0x70], R24 ;  /* 0x0000701801007387 */ /* 0x0009e20000100a00 */
[----:B------:R-:W-:Y:S01]  /*2500*/  LEA.HI.X R27, R18, UR25, R13, 0x1, P6 ;  /* 0x00000019121b7c11 */ /* 0x000fe2000b0f0c0d */
[----:B------:R-:W-:Y:S02]  /*2510*/  BSSY B0, `(.L_x_796) ;  /* 0x0000047000007945 */ /* 0x000fe40003800000 */
[----:B------:R4:W-:Y:S04]  /*2520*/  STL [R1+0x64], R26 ;  /* 0x0000641a01007387 */ /* 0x0009e80000100800 */
        /* <DEDUP_REMOVED lines=19> */
.L_x_797:
[----:B--2---:R-:W2:Y:S01]  /*2660*/  LDC.64 R2, c[0x0][0x210] ;  /* 0x00008400ff027b82 */ /* 0x004ea20000000a00 */
        /* <DEDUP_REMOVED lines=13> */
[----:B--2---:R-:W-:-:S03]  /*2740*/  IMAD.WIDE R20, R34, 0x2, R2 ;  /* 0x0000000222147825 */ /* 0x004fc600078e0202 */
        /* <DEDUP_REMOVED lines=35> */
.L_x_798:
[----:B------:R-:W-:Y:S05]  /*2980*/  BSYNC B0 ;  /* 0x0000000000007941 */ /* 0x000fea0003800000 */
.L_x_796:
        /* <DEDUP_REMOVED lines=21> */
.L_x_800:
[----:B------:R-:W-:Y:S01]  /*2ae0*/  ULDC UR15, c[0x0][0x2d0] ;  /* 0x0000b400000f7ab9 */ /* 0x000fe20000000800 */
[----:B--2---:R-:W-:Y:S01]  /*2af0*/  IMAD.U32 R2, RZ, RZ, UR22 ;  /* 0x00000016ff027e24 */ /* 0x004fe2000f8e00ff */
        /* <DEDUP_REMOVED lines=12> */
[C---:B-1----:R-:W-:Y:S01]  /*2bc0*/  @!P3 LEA R20, P5, R18.reuse, UR24, 0x1 ;  /* 0x000000181214bc11 */ /* 0x042fe2000f8a08ff */
        /* <DEDUP_REMOVED lines=36> */
.L_x_801:
[----:B------:R-:W-:Y:S05]  /*2e10*/  BSYNC B0 ;  /* 0x0000000000007941 */ /* 0x000fea0003800000 */
.L_x_799:
[----:B------:R-:W5:Y:S01]  /*2e20*/  LDL R84, [R1+0x4] ;  /* 0x0000040001547983 */ /* 0x000f620000100800 */
[----:B------:R-:W-:Y:S01]  /*2e30*/  UIADD3 UR15, -UR34, UR8, URZ ;  /* 0x00000008220f7290 */ /* 0x000fe2000fffe13f */
[----:B-12---:R-:W-:Y:S01]  /*2e40*/  IMAD.U32 R2, RZ, RZ, UR16 ;  /* 0x00000010ff027e24 */ /* 0x006fe2000f8e00ff */
[----:B------:R-:W-:Y:S01]  /*2e50*/  USHF.R.S32.HI UR10, URZ, 0x1f, UR34 ;  /* 0x0000001f3f0a7899 */ /* 0x000fe20008011422 */
[----:B------:R-:W-:Y:S01]  /*2e60*/  BSSY B0, `(.L_x_802) ;  /* 0x0000044000007945 */ /* 0x000fe20003800000 */
[----:B------:R-:W-:Y:S01]  /*2e70*/  ULDC.64 UR22, c[0x0][0x260] ;  /* 0x0000980000167ab9 */ /* 0x000fe20000000a00 */
[----:B------:R-:W-:Y:S01]  /*2e80*/  IMAD.WIDE.U32 R12, R2, UR34, R34 ;  /* 0x00000022020c7c25 */ /* 0x000fe2000f8e0022 */
[----:B------:R-:W-:Y:S01]  /*2e90*/  ISETP.GE.AND P3, PT, R6, UR15, PT ;  /* 0x0000000f06007c0c */ /* 0x000fe2000bf66270 */
[----:B------:R-:W-:Y:S01]  /*2ea0*/  UIMAD UR18, UR10, UR16, URZ ;  /* 0x000000100a1272a4 */ /* 0x000fe2000f8e023f */
[----:B------:R-:W-:-:S03]  /*2eb0*/  IADD3 R18, P1, R12, UR28, RZ ;  /* 0x0000001c0c127c10 */ /* 0x000fc6000ff3e0ff */
[----:B------:R-:W-:-:S06]  /*2ec0*/  UIMAD UR18, UR34, UR17, UR18 ;  /* 0x00000011221272a4 */ /* 0x000fcc000f8e0212 */
        /* <DEDUP_REMOVED lines=9> */
[----:B------:R-:W-:Y:S02]  /*2f60*/  IADD3 R13, R19, R12, RZ ;  /* 0x0000000c130d7210 */ /* 0x000fe40007ffe0ff */
[----:B-----5:R-:W-:-:S02]  /*2f70*/  IADD3 R3, R84, 0x8, RZ ;  /* 0x0000000854037810 */ /* 0x020fc40007ffe0ff */
        /* <DEDUP_REMOVED lines=13> */
[----:B----4-:R-:W-:Y:S01]  /*3050*/  @!P2 MOV R25, R13 ;  /* 0x0000000d0019a202 */ /* 0x010fe20000000f00 */
        /* <DEDUP_REMOVED lines=10> */
[----:B--2---:R-:W-:-:S04]  /*3100*/  @!P2 LEA R2, P1, R24, R2, 0x1 ;  /* 0x000000021802a211 */ /* 0x004fc800078208ff */
        /* <DEDUP_REMOVED lines=25> */
.L_x_803:
[----:B------:R-:W-:Y:S05]  /*32a0*/  BSYNC B0 ;  /* 0x0000000000007941 */ /* 0x000fea0003800000 */
.L_x_802:
        /* <DEDUP_REMOVED lines=58> */
.L_x_805:
[----:B------:R-:W-:Y:S05]  /*3650*/  BSYNC B0 ;  /* 0x0000000000007941 */ /* 0x000fea0003800000 */
.L_x_804:
[----:B------:R-:W-:Y:S01]  /*3660*/  UIMAD UR5, UR10, UR20, URZ ;  /* 0x000000140a0572a4 */ /* 0x000fe2000f8e023f */
[----:B------:R2:W-:Y:S01]  /*3670*/  @P3 STS.128 [R30+0x20000], RZ ;  /* 0x020000ff1e003388 */ /* 0x0005e20000000c00 */
[----:B----4-:R-:W-:Y:S01]  /*3680*/  IMAD.WIDE.U32 R2, R14, UR34, R34 ;  /* 0x000000220e027c25 */ /* 0x010fe2000f8e0022 */
[----:B------:R-:W-:Y:S01]  /*3690*/  ULDC.64 UR16, c[0x0][0x268] ;  /* 0x00009a0000107ab9 */ /* 0x000fe20000000a00 */
[----:B------:R-:W-:Y:S01]  /*36a0*/  UIMAD UR5, UR34, UR21, UR5 ;  /* 0x00000015220572a4 */ /* 0x000fe2000f8e0205 */
[----:B------:R2:W-:Y:S01]  /*36b0*/  @P3 STS.128 [R30+0x22000], RZ ;  /* 0x022000ff1e003388 */ /* 0x0005e20000000c00 */
[----:B------:R-:W-:Y:S01]  /*36c0*/  IMAD R11, R11, UR16, RZ ;  /* 0x000000100b0b7c24 */ /* 0x000fe2000f8e02ff */
[----:B-1----:R-:W-:Y:S01]  /*36d0*/  IADD3 R16, P1, R2, UR29, RZ ;  /* 0x0000001d02107c10 */ /* 0x002fe2000ff3e0ff */
[----:B------:R-:W-:Y:S01]  /*36e0*/  BSSY B0, `(.L_x_806) ;  /* 0x0000038000007945 */ /* 0x000fe20003800000 */
[----:B------:R2:W-:Y:S01]  /*36f0*/  @P3 STS.128 [R30+0x24000], RZ ;  /* 0x024000ff1e003388 */ /* 0x0005e20000000c00 */
[----:B------:R-:W-:Y:S01]  /*3700*/  MOV R2, UR5 ;  /* 0x0000000500027c02 */ /* 0x000fe20008000f00 */
[----:B------:R-:W-:-:S02]  /*3710*/  IMAD R12, R8, UR17, R11 ;  /* 0x00000011080c7c24 */ /* 0x000fc4000f8e020b */
        /* <DEDUP_REMOVED lines=26> */
[----:B----4-:R-:W-:-:S04]  /*38c0*/  @!P2 LEA R2, P1, R22, R2, 0x1 ;  /* 0x000000021602a211 */ /* 0x010fc800078208ff */
        /* <DEDUP_REMOVED lines=25> */
.L_x_807:
[----:B------:R-:W-:Y:S05]  /*3a60*/  BSYNC B0 ;  /* 0x0000000000007941 */ /* 0x000fea0003800000 */
.L_x_806:
        /* <DEDUP_REMOVED lines=10> */
[----:B-1--4-:R-:W-:Y:S01]  /*3b10*/  IMAD.U32 R14, RZ, RZ, UR29 ;  /* 0x0000001dff0e7e24 */ /* 0x012fe2000f8e00ff */
        /* <DEDUP_REMOVED lines=8> */
[----:B------:R-:W1:Y:S01]  /*3ba0*/  @!P1 LDC.64 R2, c[0x0][0x220] ;  /* 0x00008800ff029b82 */ /* 0x000e620000000a00 */
[C---:B------:R-:W-:Y:S01]  /*3bb0*/  IMAD.WIDE.U32 R16, R6.reuse, UR20, R16 ;  /* 0x0000001406107c25 */ /* 0x040fe2000f8e0010 */
[----:B------:R4:W-:Y:S03]  /*3bc0*/  @P1 STS.128 [R30+0x21000], RZ ;  /* 0x021000ff1e001388 */ /* 0x0009e60000000c00 */
[----:B------:R-:W-:Y:S02]  /*3bd0*/  IMAD R7, R6, UR21, R7 ;  /* 0x0000001506077c24 */ /* 0x000fe4000f8e0207 */
[----:B------:R-:W-:-:S04]  /*3be0*/  IMAD.WIDE.U32 R14, R10, UR20, R14 ;  /* 0x000000140a0e7c25 */ /* 0x000fc8000f8e000e */
[----:B------:R-:W-:Y:S02]  /*3bf0*/  IMAD R9, R10, UR21, R9 ;  /* 0x000000150a097c24 */ /* 0x000fe4000f8e0209 */
[----:B-----5:R-:W-:-:S04]  /*3c00*/  IMAD.WIDE R18, R34, 0x2, R18 ;  /* 0x0000000222127825 */ /* 0x020fc800078e0212 */
[----:B------:R-:W-:Y:S02]  /*3c10*/  IMAD.IADD R15, R15, 0x1, R9 ;  /* 0x000000010f0f7824 */ /* 0x000fe400078e0209 */
[----:B------:R-:W-:Y:S01]  /*3c20*/  IMAD.WIDE.U32 R8, R8, UR16, R14 ;  /* 0x0000001008087c25 */ /* 0x000fe2000f8e000e */
[----:B-1----:R-:W-:Y:S02]  /*3c30*/  @!P1 LEA R6, P2, R16, R2, 0x1 ;  /* 0x0000000210069211 */ /* 0x002fe400078408ff */
[----:B------:R-:W-:-:S04]  /*3c40*/  IADD3 R2, R17, R7, RZ ;  /* 0x0000000711027210 */ /* 0x000fc80007ffe0ff */
[----:B------:R-:W-:Y:S01]  /*3c50*/  @!P1 LEA.HI.X R7, R16, R3, R2, 0x1, P2 ;  /* 0x0000000310079211 */ /* 0x000fe200010f0c02 */
[----:B------:R-:W-:Y:S01]  /*3c60*/  IMAD.IADD R3, R12, 0x1, R9 ;  /* 0x000000010c037824 */ /* 0x000fe200078e0209 */
[----:B------:R-:W-:Y:S02]  /*3c70*/  ISETP.GE.AND P2, PT, R32, UR5, PT ;  /* 0x0000000520007c0c */ /* 0x000fe4000bf46270 */
[C---:B------:R-:W-:Y:S01]  /*3c80*/  LEA R2, P4, R8.reuse, R18, 0x1 ;  /* 0x0000001208027211 */ /* 0x040fe200078808ff */
        /* <DEDUP_REMOVED lines=22> */
.L_x_809:
[----:B------:R-:W-:Y:S05]  /*3df0*/  BSYNC B0 ;  /* 0x0000000000007941 */ /* 0x000fea0003800000 */
.L_x_808:
[----:B------:R-:W-:Y:S01]  /*3e00*/  IMAD.SHL.U32 R8, R84, 0x4, RZ ;  /* 0x0000000454087824 */ /* 0x000fe200078e00ff */
[----:B-1--4-:R-:W-:Y:S01]  /*3e10*/  SHF.R.S32.HI R3, RZ, 0x1f, R84 ;  /* 0x0000001fff037819 */ /* 0x012fe20000011454 */
[----:B------:R-:W-:Y:S01]  /*3e20*/  IMAD.MOV.U32 R7, RZ, RZ, 0x7f800000 ;  /* 0x7f800000ff077424 */ /* 0x000fe200078e00ff */
[----:B------:R-:W-:Y:S01]  /*3e30*/  ULDC.64 UR20, c[0x0][0x3c8] ;  /* 0x0000f20000147ab9 */ /* 0x000fe20000000a00 */
[----:B------:R-:W-:Y:S01]  /*3e40*/  USHF.R.S32.HI UR10, URZ, 0x1f, UR56 ;  /* 0x0000001f3f0a7899 */ /* 0x000fe20008011438 */
[----:B------:R-:W-:Y:S01]  /*3e50*/  IADD3 R8, P1, R8, UR12, RZ ;  /* 0x0000000c08087c10 */ /* 0x000fe2000ff3e0ff */
[----:B------:R-:W-:Y:S01]  /*3e60*/  UISETP.NE.U32.AND UP1, UPT, UR20, URZ, UPT ;  /* 0x0000003f1400728c */ /* 0x000fe2000bf25070 */
[----:B------:R-:W-:Y:S01]  /*3e70*/  SHF.L.U64.HI R6, R84, 0x2, R3 ;  /* 0x0000000254067819 */ /* 0x000fe20000010203 */
[----:B------:R-:W-:Y:S01]  /*3e80*/  IMAD.MOV.U32 R12, RZ, RZ, 0x7f800000 ;  /* 0x7f800000ff0c7424 */ /* 0x000fe200078e00ff */
[----:B------:R-:W-:Y:S01]  /*3e90*/  LEA.HI R4, R4, R5, RZ, 0x4 ;  /* 0x0000000504047211 */ /* 0x000fe200078f20ff */
[----:B------:R-:W-:Y:S01]  /*3ea0*/  UISETP.NE.AND.EX UP1, UPT, UR21, URZ, UPT, UP1 ;  /* 0x0000003f1500728c */ /* 0x000fe2000bf25310 */
[----:B------:R-:W-:Y:S01]  /*3eb0*/  IADD3.X R9, R6, UR11, RZ, P1, !PT ;  /* 0x0000000b06097c10 */ /* 0x000fe20008ffe4ff */
[----:B------:R-:W0:Y:S01]  /*3ec0*/  LDGDEPBAR ;  /* 0x00000000000079af */ /* 0x000e220000000000 */
[----:B------:R-:W-:-:S03]  /*3ed0*/  ULDC UR18, c[0x0][0x2d0] ;  /* 0x0000b40000127ab9 */ /* 0x000fc60000000800 */
[----:B------:R-:W4:Y:S01]  /*3ee0*/  @!P5 LDG.E R7, desc[UR6][R8.64+0x20] ;  /* 0x000020060807d981 */ /* 0x000f22000c1e1900 */
[----:B------:R-:W-:Y:S02]  /*3ef0*/  LOP3.LUT R4, R4, 0xfffffff0, RZ, 0xc0, !PT ;  /* 0xfffffff004047812 */ /* 0x000fe400078ec0ff */
[----:B------:R-:W-:Y:S01]  /*3f00*/  PLOP3.LUT P3, PT, PT, PT, UP1, 0x80, 0x0 ;  /* 0x000000000000781c */ /* 0x000fe20003f6f018 */
[----:B------:R-:W5:Y:S01]  /*3f10*/  @!P6 LDG.E R12, desc[UR6][R8.64] ;  /* 0x00000006080ce981 */ /* 0x000f62000c1e1900 */
[----:B------:R-:W-:Y:S01]  /*3f20*/  @UP1 ULDC.64 UR22, c[0x0][0x3d0] ;  /* 0x0000f40000161ab9 */ /* 0x000fe20000000a00 */
[----:B------:R-:W-:Y:S01]  /*3f30*/  @UP1 UMOV UR16, UR56 ;  /* 0x0000003800101c82 */ /* 0x000fe20008000000 */
[----:B------:R-:W-:Y:S01]  /*3f40*/  @UP1 UIMAD UR5, UR57, UR22, URZ ;  /* 0x00000016390512a4 */ /* 0x000fe2000f8e023f */
[----:B------:R-:W-:Y:S02]  /*3f50*/  @UP1 UMOV UR17, UR10 ;  /* 0x0000000a00111c82 */ /* 0x000fe40008000000 */
[----:B------:R-:W-:-:S02]  /*3f60*/  @UP1 UIMAD.WIDE.U32 UR16, UR48, UR22, UR16 ;  /* 0x00000016301012a5 */ /* 0x000fc4000f8e0010 */
[----:B------:R-:W-:Y:S01]  /*3f70*/  @UP1 UIMAD UR5, UR48, UR23, UR5 ;  /* 0x00000017300512a4 */ /* 0x000fe2000f8e0205 */
[----:B------:R-:W-:Y:S01]  /*3f80*/  IMAD.IADD R5, R5, 0x1, -R4 ;  /* 0x0000000105057824 */ /* 0x000fe200078e0a04 */
[----:B------:R-:W-:Y:S02]  /*3f90*/  @UP1 ULEA UR20, UP0, UR16, UR20, 0x2 ;  /* 0x0000001410141291 */ /* 0x000fe4000f80103f */
[----:B------:R-:W-:Y:S02]  /*3fa0*/  @UP1 UIADD3 UR5, UR17, UR5, URZ ;  /* 0x0000000511051290 */ /* 0x000fe4000fffe03f */
[----:B------:R-:W-:Y:S02]  /*3fb0*/  SHF.R.S32.HI R4, RZ, 0x1f, R5 ;  /* 0x0000001fff047819 */ /* 0x000fe40000011405 */
[----:B------:R-:W-:Y:S01]  /*3fc0*/  @UP1 ULEA.HI.X UR21, UR16, UR21, UR5, 0x2, UP0 ;  /* 0x0000001510151291 */ /* 0x000fe200080f1405 */
[----:B------:R-:W-:Y:S01]  /*3fd0*/  IMAD.U32 R10, RZ, RZ, UR20 ;  /* 0x00000014ff0a7e24 */ /* 0x000fe2000f8e00ff */
[----:B------:R-:W-:Y:S01]  /*3fe0*/  LEA.HI R4, R4, R5, RZ, 0x3 ;  /* 0x0000000504047211 */ /* 0x000fe200078f18ff */
[----:B------:R-:W-:Y:S01]  /*3ff0*/  @UP1 ULDC UR5, c[0x0][0x2e8] ;  /* 0x0000ba0000051ab9 */ /* 0x000fe20000000800 */
[----:B----4-:R1:W-:Y:S02]  /*4000*/  STL [R1+0x60], R7 ;  /* 0x0000600701007387 */ /* 0x0103e40000100800 */
[----:B------:R-:W-:Y:S01]  /*4010*/  IMAD.U32 R11, RZ, RZ, UR21 ;  /* 0x00000015ff0b7e24 */ /* 0x000fe2000f8e00ff */
[----:B------:R-:W-:Y:S01]  /*4020*/  LOP3.LUT R4, R4, 0xfffffff8, RZ, 0xc0, !PT ;  /* 0xfffffff804047812 */ /* 0x000fe200078ec0ff */
[----:B------:R-:W-:-:S02]  /*4030*/  IMAD.MOV.U32 R242, RZ, RZ, 0x20 ;  /* 0x00000020fff27424 */ /* 0x000fc400078e00ff */
[----:B------:R-:W-:Y:S01]  /*4040*/  IMAD.MOV.U32 R241, RZ, RZ, 0x40 ;  /* 0x00000040fff17424 */ /* 0x000fe200078e00ff */
[----:B------:R-:W4:Y:S01]  /*4050*/  @P3 LDG.E R2, desc[UR6][R10.64] ;  /* 0x000000060a023981 */ /* 0x000f22000c1e1900 */
[----:B------:R-:W-:Y:S02]  /*4060*/  IMAD.IADD R4, R5, 0x1, -R4 ;  /* 0x0000000105047824 */ /* 0x000fe400078e0a04 */
[----:B------:R-:W-:Y:S02]  /*4070*/  IMAD.MOV.U32 R6, RZ, RZ, R26 ;  /* 0x000000ffff067224 */ /* 0x000fe400078e001a */
[----:B------:R-:W-:Y:S01]  /*4080*/  VIADD R244, R251, 0x4000 ;  /* 0x00004000fbf47836 */ /* 0x000fe20000000000 */
[----:B------:R-:W-:Y:S01]  /*4090*/  R2P PR, R4, 0x6 ;  /* 0x0000000604007804 */ /* 0x000fe20000000000 */
[----:B------:R-:W-:Y:S01]  /*40a0*/  VIADD R243, R252, 0x4000 ;  /* 0x00004000fcf37836 */ /* 0x000fe20000000000 */
[----:B------:R-:W4:Y:S01]  /*40b0*/  LDL R4, [R1] ;  /* 0x0000000001047983 */ /* 0x000f220000100800 */
[----:B------:R-:W-:Y:S01]  /*40c0*/  SHF.L.U64.HI R3, R84, 0x2, R3 ;  /* 0x0000000254037819 */ /* 0x000fe20000010203 */
[----:B------:R-:W-:Y:S01]  /*40d0*/  UIADD3 UR10, UR34, 0x40, URZ ;  /* 0x00000040220a7890 */ /* 0x000fe2000fffe03f */
        /* <DEDUP_REMOVED lines=8> */
[----:B-1----:R-:W4:Y:S01]  /*4160*/  @P3 MUFU.RCP R7, UR5 ;  /* 0x0000000500073d08 */ /* 0x002f220008001000 */
[----:B------:R-:W-:Y:S01]  /*4170*/  IMAD.SHL.U32 R5, R84, 0x4, RZ ;  /* 0x0000000454057824 */ /* 0x000fe200078e00ff */
[----:B------:R-:W-:Y:S01]  /*4180*/  SEL R242, R242, 0xffffffe0, !P1 ;  /* 0xffffffe0f2f27807 */ /* 0x000fe20004800000 */
[----:B------:R-:W-:Y:S01]  /*4190*/  STL [R1+0x58], R6 ;  /* 0x0000580601007387 */ /* 0x000fe20000100800 */
[----:B------:R-:W-:Y:S02]  /*41a0*/  SEL R241, R241, 0xffffffc0, !P2 ;  /* 0xffffffc0f1f17807 */ /* 0x000fe40005000000 */
[----:B------:R-:W-:Y:S02]  /*41b0*/  CS2R R174, SRZ ;  /* 0x0000000000ae7805 */ /* 0x000fe4000001ff00 */
[----:B------:R-:W-:Y:S01]  /*41c0*/  SEL R244, R244, R251, !P0 ;  /* 0x000000fbf4f47207 */ /* 0x000fe20004000000 */
[----:B------:R-:W-:Y:S01]  /*41d0*/  STL [R1+0x2c], R5 ;  /* 0x00002c0501007387 */ /* 0x000fe20000100800 */
[----:B------:R-:W-:Y:S01]  /*41e0*/  SEL R243, R243, R252, !P0 ;  /* 0x000000fcf3f37207 */ /* 0x000fe20004000000 */
[----:B------:R-:W-:Y:S01]  /*41f0*/  IMAD.IADD R240, R245, 0x1, R242 ;  /* 0x00000001f5f07824 */ /* 0x000fe200078e02f2 */
[----:B------:R-:W-:Y:S01]  /*4200*/  CS2R R172, SRZ ;  /* 0x0000000000ac7805 */ /* 0x000fe2000001ff00 */
[----:B-----5:R-:W-:Y:S01]  /*4210*/  STL [R1+0x5c], R12 ;  /* 0x00005c0c01007387 */ /* 0x020fe20000100800 */
[----:B------:R-:W-:-:S02]  /*4220*/  CS2R R178, SRZ ;  /* 0x0000000000b27805 */ /* 0x000fc4000001ff00 */
[----:B------:R-:W-:Y:S02]  /*4230*/  CS2R R176, SRZ ;  /* 0x0000000000b07805 */ /* 0x000fe4000001ff00 */
[----:B------:R-:W-:Y:S01]  /*4240*/  CS2R R170, SRZ ;  /* 0x0000000000aa7805 */ /* 0x000fe2000001ff00 */
[----:B------:R1:W-:Y:S01]  /*4250*/  STL [R1+0x30], R3 ;  /* 0x0000300301007387 */ /* 0x0003e20000100800 */
        /* <DEDUP_REMOVED lines=42> */
[----:B---3--:R-:W-:Y:S02]  /*4500*/  CS2R R36, SRZ ;  /* 0x0000000000247805 */ /* 0x008fe4000001ff00 */
[----:B--2---:R-:W-:Y:S02]  /*4510*/  CS2R R30, SRZ ;  /* 0x00000000001e7805 */ /* 0x004fe4000001ff00 */
[----:B------:R-:W-:Y:S02]  /*4520*/  CS2R R28, SRZ ;  /* 0x00000000001c7805 */ /* 0x000fe4000001ff00 */
[----:B------:R-:W-:-:S02]  /*4530*/  CS2R R34, SRZ ;  /* 0x0000000000227805 */ /* 0x000fc4000001ff00 */
[----:B------:R-:W-:Y:S02]  /*4540*/  CS2R R32, SRZ ;  /* 0x0000000000207805 */ /* 0x000fe4000001ff00 */
[----:B------:R-:W-:Y:S02]  /*4550*/  CS2R R26, SRZ ;  /* 0x00000000001a7805 */ /* 0x000fe4000001ff00 */
[----:B------:R-:W-:Y:S02]  /*4560*/  CS2R R24, SRZ ;  /* 0x0000000000187805 */ /* 0x000fe4000001ff00 */
[----:B------:R-:W-:Y:S02]  /*4570*/  CS2R R22, SRZ ;  /* 0x0000000000167805 */ /* 0x000fe4000001ff00 */
[----:B------:R-:W-:Y:S02]  /*4580*/  CS2R R20, SRZ ;  /* 0x0000000000147805 */ /* 0x000fe4000001ff00 */
[----:B------:R-:W-:Y:S01]  /*4590*/  LEA R244, R244, UR4, 0x1 ;  /* 0x00000004f4f47c11 */ /* 0x000fe2000f8e08ff */
[----:B-1----:R-:W-:Y:S01]  /*45a0*/  IMAD.IADD R3, R241, 0x1, R240 ;  /* 0x00000001f1037824 */ /* 0x002fe200078e02f0 */
[----:B------:R-:W-:Y:S01]  /*45b0*/  LEA R243, R243, UR4, 0x1 ;  /* 0x00000004f3f37c11 */ /* 0x000fe2000f8e08ff */
[----:B------:R-:W-:Y:S01]  /*45c0*/  UMOV UR5, URZ ;  /* 0x0000003f00057c82 */ /* 0x000fe20008000000 */
[----:B------:R-:W-:Y:S01]  /*45d0*/  UISETP.GE.AND UP0, UPT, UR10, UR8, UPT ;  /* 0x000000080a00728c */ /* 0x000fe2000bf06270 */
[----:B------:R-:W-:Y:S01]  /*45e0*/  ULDC UR20, c[0x0][0x2dc] ;  /* 0x0000b70000147ab9 */ /* 0x000fe20000000800 */
[----:B----4-:R-:W-:-:S05]  /*45f0*/  @P3 FMUL.FTZ R2, R2, R7 ;  /* 0x0000000702023220 */ /* 0x010fca0000410000 */
[----:B------:R-:W-:Y:S01]  /*4600*/  @P3 R2UR UR15, R2 ;  /* 0x00000000020f32ca */ /* 0x000fe200000e0000 */
[----:B------:R-:W-:-:S04]  /*4610*/  IMAD.U32 R2, RZ, RZ, UR32 ;  /* 0x00000020ff027e24 */ /* 0x000fc8000f8e00ff */
[----:B------:R-:W-:-:S05]  /*4620*/  IMAD R2, R2, 0x40, R4 ;  /* 0x0000004002027824 */ /* 0x000fca00078e0204 */
[----:B------:R-:W-:-:S05]  /*4630*/  IADD3 R2, R84, -UR39, -R2 ;  /* 0x8000002754027c10 */ /* 0x000fca000fffe802 */
[----:B------:R-:W-:Y:S01]  /*4640*/  VIADD R2, R2, UR8 ;  /* 0x0000000802027c36 */ /* 0x000fe20008000000 */
[----:B------:R-:W-:Y:S01]  /*4650*/  @UP1 UMOV UR5, UR15 ;  /* 0x0000000f00051c82 */ /* 0x000fe20008000000 */
[----:B------:R-:W-:-:S03]  /*4660*/  ULDC UR15, c[0x0][0x2ec] ;  /* 0x0000bb00000f7ab9 */ /* 0x000fc60000000800 */
[----:B------:R1:W-:Y:S02]  /*4670*/  STL [R1+0x68], R2 ;  /* 0x0000680201007387 */ /* 0x0003e40000100800 */
[----:B-1----:R-:W-:-:S07]  /*4680*/  IMAD.IADD R2, R245, 0x1, R241 ;  /* 0x00000001f5027824 */ /* 0x002fce00078e02f1 */
.L_x_812:
[----:B------:R-:W0:Y:S01]  /*4690*/  LDGDEPBAR ;  /* 0x00000000000079af */ /* 0x000e220000000000 */
[C---:B------:R-:W-:Y:S01]  /*46a0*/  IMAD.IADD R114, R243.reuse, 0x1, R242 ;  /* 0x00000001f3727824 */ /* 0x040fe200078e02f2 */
[----:B------:R-:W-:Y:S01]  /*46b0*/  PLOP3.LUT P4, PT, PT, PT, UP0, 0x80, 0x0 ;  /* 0x000000000000781c */ /* 0x000fe20003f8f008 */
[--C-:B------:R-:W-:Y:S01]  /*46c0*/  IMAD.IADD R113, R243, 0x1, R241.reuse ;  /* 0x00000001f3717824 */ /* 0x100fe200078e02f1 */
[----:B------:R-:W2:Y:S01]  /*46d0*/  LDL R116, [R1+0x68] ;  /* 0x0000680001747983 */ /* 0x000ea20000100800 */
[----:B------:R-:W-:Y:S01]  /*46e0*/  IMAD.IADD R112, R114, 0x1, R241 ;  /* 0x0000000172707824 */ /* 0x000fe200078e02f1 */
[----:B------:R-:W-:Y:S01]  /*46f0*/  PLOP3.LUT P0, PT, PT, PT, UP0, 0x80, 0x0 ;  /* 0x000000000000781c */ /* 0x000fe20003f0f008 */
[----:B------:R-:W-:Y:S01]  /*4700*/  IMAD.U32 R126, RZ, RZ, UR32 ;  /* 0x00000020ff7e7e24 */ /* 0x000fe2000f8e00ff */
[----:B------:R-:W3:Y:S01]  /*4710*/  LDL R117, [R1] ;  /* 0x0000000001757983 */ /* 0x000ee20000100800 */
[----:B------:R-:W-:Y:S01]  /*4720*/  PLOP3.LUT P5, PT, PT, PT, UP0, 0x80, 0x0 ;  /* 0x000000000000781c */ /* 0x000fe20003faf008 */
[----:B------:R-:W-:Y:S01]  /*4730*/  IMAD.U32 R115, RZ, RZ, UR9 ;  /* 0x00000009ff737e24 */ /* 0x000fe2000f8e00ff */
[----:B------:R-:W-:Y:S01]  /*4740*/  PLOP3.LUT P2, PT, PT, PT, UP0, 0x80, 0x0 ;  /* 0x000000000000781c */ /* 0x000fe20003f4f008 */
[----:B------:R-:W4:Y:S01]  /*4750*/  LDL R119, [R1+0x60] ;  /* 0x0000600001777983 */ /* 0x000f220000100800 */
[----:B------:R-:W-:Y:S01]  /*4760*/  PLOP3.LUT P3, PT, PT, PT, UP0, 0x80, 0x0 ;  /* 0x000000000000781c */ /* 0x000fe20003f6f008 */
[----:B------:R-:W-:Y:S02]  /*4770*/  UISETP.GE.AND UP3, UPT, UR9, 0x1, UPT ;  /* 0x000000010900788c */ /* 0x000fe4000bf66270 */
[----:B------:R-:W2:Y:S04]  /*4780*/  LDL R120, [R1+0x5c] ;  /* 0x00005c0001787983 */ /* 0x000ea80000100800 */
[----:B------:R-:W4:Y:S04]  /*4790*/  LDL R209, [R1+0x1c] ;  /* 0x00001c0001d17983 */ /* 0x000f280000100800 */
[----:B------:R-:W4:Y:S04]  /*47a0*/  LDL R208, [R1+0x28] ;  /* 0x0000280001d07983 */ /* 0x000f280000100800 */
[----:B------:R-:W4:Y:S04]  /*47b0*/  LDL R207, [R1+0x20] ;  /* 0x0000200001cf7983 */ /* 0x000f280000100800 */
[----:B------:R-:W4:Y:S04]  /*47c0*/  LDL R206, [R1+0x44] ;  /* 0x0000440001ce7983 */ /* 0x000f280000100800 */
[----:B------:R-:W4:Y:S04]  /*47d0*/  LDL R205, [R1+0x2c] ;  /* 0x00002c0001cd7983 */ /* 0x000f280000100800 */
[----:B------:R-:W4:Y:S01]  /*47e0*/  LDL R204, [R1+0x30] ;  /* 0x0000300001cc7983 */ /* 0x000f220000100800 */
[----:B------:R-:W-:Y:S04]  /*47f0*/  DEPBAR.LE SB0, 0x0 ;  /* 0x000080000000791a */ /* 0x000fe80000000000 */
[----:B------:R-:W-:Y:S06]  /*4800*/  BAR.SYNC.DEFER_BLOCKING 0x0 ;  /* 0x0000000000007b1d */ /* 0x000fec0000010000 */
[----:B------:R-:W-:Y:S04]  /*4810*/  LDSM.16.M88.4 R84, [R243] ;  /* 0x00000000f354783b */ /* 0x000fe80000000200 */
[----:B------:R-:W1:Y:S04]  /*4820*/  LDSM.16.M88.4 R88, [R250+UR4+0x18000] ;  /* 0x01800004fa58783b */ /* 0x000e680008000200 */
[----:B------:R-:W1:Y:S04]  /*4830*/  LDSM.16.M88.4 R92, [R250+UR4+0x18800] ;  /* 0x01880004fa5c783b */ /* 0x000e680008000200 */
[----:B------:R-:W-:Y:S04]  /*4840*/  LDSM.16.M88.4 R96, [R114] ;  /* 0x000000007260783b */ /* 0x000fe80000000200 */
[----:B------:R-:W1:Y:S04]  /*4850*/  LDSM.16.M88.4 R100, [R249] ;  /* 0x00000000f964783b */ /* 0x000e680000000200 */
[----:B------:R-:W1:Y:S04]  /*4860*/  LDSM.16.M88.4 R104, [R249+0x800] ;  /* 0x00080000f968783b */ /* 0x000e680000000200 */
[----:B------:R-:W-:Y:S01]  /*4870*/  LDSM.16.M88.4 R108, [R248] ;  /* 0x00000000f86c783b */ /* 0x000fe20000000200 */
[C---:B-1----:R-:W-:Y:S06]  /*4880*/  HMMA.16816.F32 R4, R84.reuse, R88, RZ ;  /* 0x000000585404723c */ /* 0x042fec00000018ff */
[C---:B------:R-:W-:Y:S01]  /*4890*/  HMMA.16816.F32 R8, R84.reuse, R90, RZ ;  /* 0x0000005a5408723c */ /* 0x040fe200000018ff */
[----:B------:R-:W1:Y:S05]  /*48a0*/  LDSM.16.M88.4 R88, [R113] ;  /* 0x000000007158783b */ /* 0x000e6a0000000200 */
[C---:B------:R-:W-:Y:S06]  /*48b0*/  HMMA.16816.F32 R12, R84.reuse, R92, RZ ;  /* 0x0000005c540c723c */ /* 0x040fec00000018ff */
[----:B------:R-:W-:Y:S01]  /*48c0*/  HMMA.16816.F32 R16, R84, R94, RZ ;  /* 0x0000005e5410723c */ /* 0x000fe200000018ff */
[----:B------:R-:W1:Y:S04]  /*48d0*/  LDSM.16.M88.4 R84, [R248+0x800] ;  /* 0x00080000f854783b */ /* 0x000e680000000200 */
[----:B------:R-:W-:Y:S01]  /*48e0*/  LDSM.16.M88.4 R92, [R112] ;  /* 0x00000000705c783b */ /* 0x000fe20000000200 */
[C---:B------:R-:W-:Y:S06]  /*48f0*/  HMMA.16816.F32 R4, R96.reuse, R100, R4 ;  /* 0x000000646004723c */ /* 0x040fec0000001804 */
[C---:B------:R-:W-:Y:S01]  /*4900*/  HMMA.16816.F32 R8, R96.reuse, R102, R8 ;  /* 0x000000666008723c */ /* 0x040fe20000001808 */
[----:B------:R-:W1:Y:S05]  /*4910*/  LDSM.16.M88.4 R100, [R247] ;  /* 0x00000000f764783b */ /* 0x000e6a0000000200 */
[C---:B------:R-:W-:Y:S06]  /*4920*/  HMMA.16816.F32 R12, R96.reuse, R104, R12 ;  /* 0x00000068600c723c */ /* 0x040fec000000180c */
[----:B------:R-:W-:Y:S01]  /*4930*/  HMMA.16816.F32 R16, R96, R106, R16 ;  /* 0x0000006a6010723c */ /* 0x000fe20000001810 */
[----:B------:R-:W1:Y:S04]  /*4940*/  LDSM.16.M88.4 R96, [R247+0x800] ;  /* 0x00080000f760783b */ /* 0x000e680000000200 */
[----:B------:R-:W-:Y:S01]  /*4950*/  LDSM.16.M88.4 R104, [R243+0x2000] ;  /* 0x00200000f368783b */ /* 0x000fe20000000200 */
[C---:B-1----:R-:W-:Y:S06]  /*4960*/  HMMA.16816.F32 R4, R88.reuse, R108, R4 ;  /* 0x0000006c5804723c */ /* 0x042fec0000001804 */
[C---:B------:R-:W-:Y:S01]  /*4970*/  HMMA.16816.F32 R8, R88.reuse, R110, R8 ;  /* 0x0000006e5808723c */ /* 0x040fe20000001808 */
[----:B------:R-:W1:Y:S05]  /*4980*/  LDSM.16.M88.4 R108, [R250+UR4+0x1a000] ;  /* 0x01a00004fa6c783b */ /* 0x000e6a0008000200 */
[C---:B------:R-:W-:Y:S06]  /*4990*/  HMMA.16816.F32 R12, R88.reuse, R84, R12 ;  /* 0x00000054580c723c */ /* 0x040fec000000180c */
[----:B------:R-:W-:Y:S01]  /*49a0*/  HMMA.16816.F32 R16, R88, R86, R16 ;  /* 0x000000565810723c */ /* 0x000fe20000001810 */
[----:B------:R-:W1:Y:S04]  /*49b0*/  LDSM.16.M88.4 R84, [R250+UR4+0x1a800] ;  /* 0x01a80004fa54783b */ /* 0x000e680008000200 */
[----:B------:R-:W-:Y:S01]  /*49c0*/  LDSM.16.M88.4 R88, [R114+0x2000] ;  /* 0x002000007258783b */ /* 0x000fe20000000200 */
[C---:B------:R-:W-:Y:S06]  /*49d0*/  HMMA.16816.F32 R4, R92.reuse, R100, R4 ;  /* 0x000000645c04723c */ /* 0x040fec0000001804 */
[C---:B------:R-:W-:Y:S01]  /*49e0*/  HMMA.16816.F32 R8, R92.reuse, R102, R8 ;  /* 0x000000665c08723c */ /* 0x040fe20000001808 */
[----:B------:R-:W1:Y:S05]  /*49f0*/  LDSM.16.M88.4 R100, [R249+0x2000] ;  /* 0x00200000f964783b */ /* 0x000e6a0000000200 */
[C---:B------:R-:W-:Y:S06]  /*4a00*/  HMMA.16816.F32 R12, R92.reuse, R96, R12 ;  /* 0x000000605c0c723c */ /* 0x040fec000000180c */
[----:B------:R-:W-:Y:S01]  /*4a10*/  HMMA.16816.F32 R16, R92, R98, R16 ;  /* 0x000000625c10723c */ /* 0x000fe20000001810 */
[----:B------:R-:W1:Y:S04]  /*4a20*/  LDSM.16.M88.4 R92, [R249+0x2800] ;  /* 0x00280000f95c783b */ /* 0x000e680000000200 */
        /* <DEDUP_REMOVED lines=8> */
[C---:B------:R-:W-:Y:S06]  /*4ab0*/  HMMA.16816.F32 R4, R88.reuse, R100, R4 ;  /* 0x000000645804723c */ /* 0x040fec0000001804 */
[C---:B------:R-:W-:Y:S01]  /*4ac0*/  HMMA.16816.F32 R8, R88.reuse, R102, R8 ;  /* 0x000000665808723c */ /* 0x040fe20000001808 */
[----:B------:R-:W1:Y:S05]  /*4ad0*/  LDSM.16.M88.4 R100, [R112+0x2000] ;  /* 0x002000007064783b */ /* 0x000e6a0000000200 */
[C---:B------:R-:W-:Y:S06]  /*4ae0*/  HMMA.16816.F32 R12, R88.reuse, R92, R12 ;  /* 0x0000005c580c723c */ /* 0x040fec000000180c */
[----:B------:R-:W-:Y:S01]  /*4af0*/  HMMA.16816.F32 R16, R88, R94, R16 ;  /* 0x0000005e5810723c */ /* 0x000fe20000001810 */
[----:B------:R-:W3:Y:S04]  /*4b00*/  LDSM.16.M88.4 R88, [R247+0x2800] ;  /* 0x00280000f758783b */ /* 0x000ee80000000200 */
[----:B------:R-:W-:Y:S01]  /*4b10*/  LDSM.16.M88.4 R92, [R243+0x4000] ;  /* 0x00400000f35c783b */ /* 0x000fe20000000200 */
[C---:B-1----:R-:W-:Y:S06]  /*4b20*/  HMMA.16816.F32 R4, R96.reuse, R108, R4 ;  /* 0x0000006c6004723c */ /* 0x042fec0000001804 */
[C---:B------:R-:W-:Y:S01]  /*4b30*/  HMMA.16816.F32 R8, R96.reuse, R110, R8 ;  /* 0x0000006e6008723c */ /* 0x040fe20000001808 */
[----:B------:R-:W1:Y:S05]  /*4b40*/  LDSM.16.M88.4 R108, [R250+UR4+0x1c000] ;  /* 0x01c00004fa6c783b */ /* 0x000e6a0008000200 */
[C---:B------:R-:W-:Y:S06]  /*4b50*/  HMMA.16816.F32 R12, R96.reuse, R84, R12 ;  /* 0x00000054600c723c */ /* 0x040fec000000180c */
[----:B------:R-:W-:Y:S01]  /*4b60*/  HMMA.16816.F32 R16, R96, R86, R16 ;  /* 0x000000566010723c */ /* 0x000fe20000001810 */
[----:B------:R-:W2:Y:S04]  /*4b70*/  LDSM.16.M88.4 R84, [R250+UR4+0x1c800] ;  /* 0x01c80004fa54783b */ /* 0x000ea80008000200 */
[----:B------:R-:W-:Y:S01]  /*4b80*/  LDSM.16.M88.4 R96, [R114+0x4000] ;  /* 0x004000007260783b */ /* 0x000fe20000000200 */
[C---:B------:R-:W-:Y:S06]  /*4b90*/  HMMA.16816.F32 R4, R100.reuse, R104, R4 ;  /* 0x000000686404723c */ /* 0x040fec0000001804 */
[C---:B------:R-:W-:Y:S01]  /*4ba0*/  HMMA.16816.F32 R8, R100.reuse, R106, R8 ;  /* 0x0000006a6408723c */ /* 0x040fe20000001808 */
[----:B------:R-:W2:Y:S05]  /*4bb0*/  LDSM.16.M88.4 R104, [R249+0x4000] ;  /* 0x00400000f968783b */ /* 0x000eaa0000000200 */
[C---:B---3--:R-:W-:Y:S06]  /*4bc0*/  HMMA.16816.F32 R12, R100.reuse, R88, R12 ;  /* 0x00000058640c723c */ /* 0x048fec000000180c */
[----:B------:R-:W-:Y:S01]  /*4bd0*/  HMMA.16816.F32 R16, R100, R90, R16 ;  /* 0x0000005a6410723c */ /* 0x000fe20000001810 */
[----:B------:R-:W3:Y:S04]  /*4be0*/  LDSM.16.M88.4 R88, [R249+0x4800] ;  /* 0x00480000f958783b */ /* 0x000ee80000000200 */
[----:B------:R-:W-:Y:S01]  /*4bf0*/  LDSM.16.M88.4 R100, [R113+0x4000] ;  /* 0x004000007164783b */ /* 0x000fe20000000200 */
[C---:B-1----:R-:W-:Y:S05]  /*4c00*/  HMMA.16816.F32 R4, R92.reuse, R108, R4 ;  /* 0x0000006c5c04723c */ /* 0x042fea0000001804 */
[----:B------:R-:W-:Y:S01]  /*4c10*/  IMAD R126, R126, 0x40, R117 ;  /* 0x000000407e7e7824 */ /* 0x000fe200078e0275 */
[C---:B------:R-:W-:Y:S01]  /*4c20*/  HMMA.16816.F32 R8, R92.reuse, R110, R8 ;  /* 0x0000006e5c08723c */ /* 0x040fe20000001808 */
[----:B------:R-:W1:Y:S03]  /*4c30*/  LDSM.16.M88.4 R108, [R248+0x4000] ;  /* 0x00400000f86c783b */ /* 0x000e660000000200 */
[C---:B------:R-:W-:Y:S01]  /*4c40*/  @P5 ISETP.GE.AND P5, PT, R126.reuse, UR8, PT ;  /* 0x000000087e005c0c */ /* 0x040fe2000bfa6270 */
[----:B------:R-:W-:Y:S01]  /*4c50*/  @P0 VIADD R118, R126, 0x1 ;  /* 0x000000017e760836 */ /* 0x000fe20000000000 */
[C---:B--2---:R-:W-:Y:S01]  /*4c60*/  HMMA.16816.F32 R12, R92.reuse, R84, R12 ;  /* 0x000000545c0c723c */ /* 0x044fe2000000180c */
[----:B------:R-:W-:Y:S02]  /*4c70*/  PLOP3.LUT P0, PT, PT, PT, UP0, 0x80, 0x0 ;  /* 0x000000000000781c */ /* 0x000fe40003f0f008 */
[----:B------:R-:W-:Y:S02]  /*4c80*/  FSETP.NEU.FTZ.AND P6, PT, R120, -INF , PT ;  /* 0xff8000007800780b */ /* 0x000fe40003fdd000 */
[----:B------:R-:W-:Y:S01]  /*4c90*/  @P2 ISETP.GE.AND P2, PT, R118, UR8, PT ;  /* 0x0000000876002c0c */ /* 0x000fe2000bf46270 */
[----:B------:R-:W-:Y:S01]  /*4ca0*/  HMMA.16816.F32 R16, R92, R86, R16 ;  /* 0x000000565c10723c */ /* 0x000fe20000001810 */
[----:B------:R-:W2:Y:S04]  /*4cb0*/  LDSM.16.M88.4 R84, [R248+0x4800] ;  /* 0x00480000f854783b */ /* 0x000ea80000000200 */
[----:B------:R-:W-:Y:S01]  /*4cc0*/  LDSM.16.M88.4 R92, [R112+0x4000] ;  /* 0x00400000705c783b */ /* 0x000fe20000000200 */
[C---:B------:R-:W-:Y:S05]  /*4cd0*/  HMMA.16816.F32 R4, R96.reuse, R104, R4 ;  /* 0x000000686004723c */ /* 0x040fea0000001804 */
[----:B------:R-:W-:Y:S01]  /*4ce0*/  @P3 VIADD R118, R126, 0x8 ;  /* 0x000000087e763836 */ /* 0x000fe20000000000 */
[C---:B------:R-:W-:Y:S01]  /*4cf0*/  HMMA.16816.F32 R8, R96.reuse, R106, R8 ;  /* 0x0000006a6008723c */ /* 0x040fe20000001808 */
[----:B------:R-:W4:Y:S01]  /*4d00*/  LDSM.16.M88.4 R104, [R247+0x4000] ;  /* 0x00400000f768783b */ /* 0x000f220000000200 */
[----:B------:R-:W-:Y:S03]  /*4d10*/  PLOP3.LUT P3, PT, PT, PT, UP0, 0x80, 0x0 ;  /* 0x000000000000781c */ /* 0x000fe60003f6f008 */
[----:B------:R-:W-:Y:S01]  /*4d20*/  IMAD R115, R115, 0x40, R116 ;  /* 0x0000004073737824 */ /* 0x000fe200078e0274 */
[C---:B---3--:R-:W-:Y:S05]  /*4d30*/  HMMA.16816.F32 R12, R96.reuse, R88, R12 ;  /* 0x00000058600c723c */ /* 0x048fea000000180c */
[----:B------:R-:W-:Y:S01]  /*4d40*/  IABS R121, R115 ;  /* 0x0000007300797213 */ /* 0x000fe20000000000 */
[----:B------:R-:W-:Y:S01]  /*4d50*/  HMMA.16816.F32 R16, R96, R90, R16 ;  /* 0x0000005a6010723c */ /* 0x000fe20000001810 */
[----:B------:R-:W3:Y:S04]  /*4d60*/  LDSM.16.M88.4 R88, [R247+0x4800] ;  /* 0x00480000f758783b */ /* 0x000ee80000000200 */
[----:B------:R-:W-:Y:S01]  /*4d70*/  LDSM.16.M88.4 R96, [R243+0x6000] ;  /* 0x00600000f360783b */ /* 0x000fe20000000200 */
[C---:B-1----:R-:W-:Y:S05]  /*4d80*/  HMMA.16816.F32 R4, R100.reuse, R108, R4 ;  /* 0x0000006c6404723c */ /* 0x042fea0000001804 */
[----:B------:R-:W-:Y:S01]  /*4d90*/  I2FP.F32.S32 R121, R121 ;  /* 0x0000007900797245 */ /* 0x000fe20000201400 */
[C---:B------:R-:W-:Y:S01]  /*4da0*/  HMMA.16816.F32 R8, R100.reuse, R110, R8 ;  /* 0x0000006e6408723c */ /* 0x040fe20000001808 */
[----:B------:R-:W1:Y:S04]  /*4db0*/  LDSM.16.M88.4 R108, [R250+UR4+0x1e000] ;  /* 0x01e00004fa6c783b */ /* 0x000e680008000200 */
[----:B------:R-:W-:Y:S01]  /*4dc0*/  VIADD R116, R115, 0x8 ;  /* 0x0000000873747836 */ /* 0x000fe20000000000 */
[C---:B--2---:R-:W-:Y:S04]  /*4dd0*/  HMMA.16816.F32 R12, R100.reuse, R84, R12 ;  /* 0x00000054640c723c */ /* 0x044fe8000000180c */
[----:B------:R-:W-:Y:S01]  /*4de0*/  ISETP.GE.AND P1, PT, R116, RZ, PT ;  /* 0x000000ff7400720c */ /* 0x000fe20003f26270 */
[----:B----4-:R-:W-:Y:S01]  /*4df0*/  FMUL.FTZ R129, R119, 1.4426950216293334961 ;  /* 0x3fb8aa3b77817820 */ /* 0x010fe20000410000 */
[----:B------:R-:W-:Y:S01]  /*4e00*/  HMMA.16816.F32 R16, R100, R86, R16 ;  /* 0x000000566410723c */ /* 0x000fe20000001810 */
[----:B------:R-:W2:Y:S04]  /*4e10*/  LDSM.16.M88.4 R84, [R250+UR4+0x1e800] ;  /* 0x01e80004fa54783b */ /* 0x000ea80008000200 */
[----:B------:R-:W-:Y:S01]  /*4e20*/  LDSM.16.M88.4 R100, [R114+0x6000] ;  /* 0x006000007264783b */ /* 0x000fe20000000200 */
[C---:B------:R-:W-:Y:S05]  /*4e30*/  HMMA.16816.F32 R4, R92.reuse, R104, R4 ;  /* 0x000000685c04723c */ /* 0x040fea0000001804 */
[----:B------:R-:W-:Y:S01]  /*4e40*/  @!P1 IADD3 R116, -R115, -0x8, RZ ;  /* 0xfffffff873749810 */ /* 0x000fe20007ffe1ff */
[C---:B------:R-:W-:Y:S01]  /*4e50*/  HMMA.16816.F32 R8, R92.reuse, R106, R8 ;  /* 0x0000006a5c08723c */ /* 0x040fe20000001808 */
[----:B------:R-:W4:Y:S02]  /*4e60*/  LDSM.16.M88.4 R104, [R249+0x6000] ;  /* 0x00600000f968783b */ /* 0x000f240000000200 */
[----:B------:R-:W-:Y:S02]  /*4e70*/  FSETP.NEU.FTZ.AND P1, PT, R119, -INF , PT ;  /* 0xff8000007700780b */ /* 0x000fe40003f3d000 */
[----:B------:R-:W-:Y:S01]  /*4e80*/  I2FP.F32.S32 R117, R116 ;  /* 0x0000007400757245 */ /* 0x000fe20000201400 */
[C---:B---3--:R-:W-:Y:S05]  /*4e90*/  HMMA.16816.F32 R12, R92.reuse, R88, R12 ;  /* 0x000000585c0c723c */ /* 0x048fea000000180c */
[----:B------:R-:W-:Y:S01]  /*4ea0*/  FSEL R129, R129, RZ, P1 ;  /* 0x000000ff81817208 */ /* 0x000fe20000800000 */
[----:B------:R-:W-:Y:S01]  /*4eb0*/  HMMA.16816.F32 R16, R92, R90, R16 ;  /* 0x0000005a5c10723c */ /* 0x000fe20000001810 */
[----:B------:R-:W3:Y:S04]  /*4ec0*/  LDSM.16.M88.4 R88, [R249+0x6800] ;  /* 0x00680000f958783b */ /* 0x000ee80000000200 */
[----:B------:R-:W-:Y:S01]  /*4ed0*/  LDSM.16.M88.4 R92, [R113+0x6000] ;  /* 0x00600000715c783b */ /* 0x000fe20000000200 */
[C---:B-1----:R-:W-:Y:S05]  /*4ee0*/  HMMA.16816.F32 R4, R96.reuse, R108, R4 ;  /* 0x0000006c6004723c */ /* 0x042fea0000001804 */
[----:B------:R-:W-:Y:S01]  /*4ef0*/  FMUL.FTZ R130, R120, 1.4426950216293334961 ;  /* 0x3fb8aa3b78827820 */ /* 0x000fe20000410000 */
[C---:B------:R-:W-:Y:S01]  /*4f00*/  HMMA.16816.F32 R8, R96.reuse, R110, R8 ;  /* 0x0000006e6008723c */ /* 0x040fe20000001808 */
[----:B------:R-:W1:Y:S04]  /*4f10*/  LDSM.16.M88.4 R108, [R248+0x6000] ;  /* 0x00600000f86c783b */ /* 0x000e680000000200 */
[----:B------:R-:W-:Y:S01]  /*4f20*/  FSEL R130, R130, RZ, P6 ;  /* 0x000000ff82827208 */ /* 0x000fe20003000000 */
[C---:B--2---:R-:W-:Y:S01]  /*4f30*/  HMMA.16816.F32 R12, R96.reuse, R84, R12 ;  /* 0x00000054600c723c */ /* 0x044fe2000000180c */
[----:B------:R-:W-:Y:S04]  /*4f40*/  PLOP3.LUT P6, PT, PT, PT, UP0, 0x80, 0x0 ;  /* 0x000000000000781c */ /* 0x000fe80003fcf008 */
[C---:B------:R-:W-:Y:S01]  /*4f50*/  @P3 VIADD R120, R126.reuse, 0x10 ;  /* 0x000000107e783836 */ /* 0x040fe20000000000 */
[----:B------:R-:W-:Y:S01]  /*4f60*/  HMMA.16816.F32 R16, R96, R86, R16 ;  /* 0x000000566010723c */ /* 0x000fe20000001810 */
[----:B------:R-:W2:Y:S01]  /*4f70*/  LDSM.16.M88.4 R84, [R248+0x6800] ;  /* 0x00680000f854783b */ /* 0x000ea20000000200 */
[----:B------:R-:W-:Y:S03]  /*4f80*/  PLOP3.LUT P3, PT, PT, PT, UP0, 0x80, 0x0 ;  /* 0x000000000000781c */ /* 0x000fe60003f6f008 */
[----:B------:R-:W-:Y:S01]  /*4f90*/  LDSM.16.M88.4 R96, [R112+0x6000] ;  /* 0x006000007060783b */ /* 0x000fe20000000200 */
[C---:B----4-:R-:W-:Y:S05]  /*4fa0*/  HMMA.16816.F32 R4, R100.reuse, R104, R4 ;  /* 0x000000686404723c */ /* 0x050fea0000001804 */
[----:B------:R-:W-:Y:S01]  /*4fb0*/  @P6 VIADD R119, R126, 0x9 ;  /* 0x000000097e776836 */ /* 0x000fe20000000000 */
[C---:B------:R-:W-:Y:S01]  /*4fc0*/  HMMA.16816.F32 R8, R100.reuse, R106, R8 ;  /* 0x0000006a6408723c */ /* 0x040fe20000001808 */
[----:B------:R-:W4:Y:S03]  /*4fd0*/  LDSM.16.M88.4 R104, [R247+0x6000] ;  /* 0x00600000f768783b */ /* 0x000f260000000200 */
[----:B------:R-:W-:Y:S01]  /*4fe0*/  @P3 ISETP.GE.AND P3, PT, R119, UR8, PT ;  /* 0x0000000877003c0c */ /* 0x000fe2000bf66270 */
[C---:B------:R-:W-:Y:S01]  /*4ff0*/  VIADD R122, R115.reuse, 0xffffffff ;  /* 0xffffffff737a7836 */ /* 0x040fe20000000000 */
[C---:B---3--:R-:W-:Y:S04]  /*5000*/  HMMA.16816.F32 R12, R100.reuse, R88, R12 ;  /* 0x00000058640c723c */ /* 0x048fe8000000180c */
[----:B------:R-:W-:Y:S01]  /*5010*/  ISETP.GE.AND P1, PT, R122, RZ, PT ;  /* 0x000000ff7a00720c */ /* 0x000fe20003f26270 */
[C---:B------:R-:W-:Y:S01]  /*5020*/  VIADD R123, R115.reuse, 0x7 ;  /* 0x00000007737b7836 */ /* 0x040fe20000000000 */
[----:B------:R-:W-:Y:S05]  /*5030*/  HMMA.16816.F32 R16, R100, R90, R16 ;  /* 0x0000005a6410723c */ /* 0x000fea0000001810 */
[C---:B------:R-:W-:Y:S01]  /*5040*/  VIADD R125, R115.reuse, 0xfffffff8 ;  /* 0xfffffff8737d7836 */ /* 0x040fe20000000000 */
[C---:B-1----:R-:W-:Y:S05]  /*5050*/  HMMA.16816.F32 R4, R92.reuse, R108, R4 ;  /* 0x0000006c5c04723c */ /* 0x042fea0000001804 */
[----:B------:R-:W-:Y:S01]  /*5060*/  @!P1 IADD3 R122, -R115, 0x1, RZ ;  /* 0x00000001737a9810 */ /* 0x000fe20007ffe1ff */
[C---:B------:R-:W-:Y:S01]  /*5070*/  HMMA.16816.F32 R8, R92.reuse, R110, R8 ;  /* 0x0000006e5c08723c */ /* 0x040fe20000001808 */
[----:B------:R-:W-:Y:S02]  /*5080*/  PLOP3.LUT P1, PT, PT, PT, UP0, 0x80, 0x0 ;  /* 0x000000000000781c */ /* 0x000fe40003f2f008 */
[----:B------:R-:W-:Y:S02]  /*5090*/  ISETP.GE.AND P6, PT, R125, RZ, PT ;  /* 0x000000ff7d00720c */ /* 0x000fe40003fc6270 */
[----:B------:R-:W-:Y:S01]  /*50a0*/  I2FP.F32.S32 R122, R122 ;  /* 0x0000007a007a7245 */ /* 0x000fe20000201400 */
[C---:B--2---:R-:W-:Y:S05]  /*50b0*/  HMMA.16816.F32 R12, R92.reuse, R84, R12 ;  /* 0x000000545c0c723c */ /* 0x044fea000000180c */
[C---:B------:R-:W-:Y:S01]  /*50c0*/  VIADD R128, R115.reuse, 0xfffffff7 ;  /* 0xfffffff773807836 */ /* 0x040fe20000000000 */
[----:B------:R-:W-:Y:S01]  /*50d0*/  HMMA.16816.F32 R16, R92, R86, R16 ;  /* 0x000000565c10723c */ /* 0x000fe20000001810 */
[----:B------:R-:W1:Y:S02]  /*50e0*/  LDSM.16.M88.4 R84, [R247+0x6800] ;  /* 0x00680000f754783b */ /* 0x000e640000000200 */
[----:B------:R-:W-:Y:S02]  /*50f0*/  @P1 ISETP.GE.AND P1, PT, R118, UR8, PT ;  /* 0x0000000876001c0c */ /* 0x000fe4000bf26270 */
[C---:B------:R-:W-:Y:S01]  /*5100*/  @!P6 IADD3 R125, -R115.reuse, 0x8, RZ ;  /* 0x00000008737de810 */ /* 0x040fe20007ffe1ff */
[C---:B----4-:R-:W-:Y:S01]  /*5110*/  HMMA.16816.F32 R4, R96.reuse, R104, R4 ;  /* 0x000000686004723c */ /* 0x050fe20000001804 */
[----:B------:R-:W-:Y:S04]  /*5120*/  PLOP3.LUT P6, PT, PT, PT, UP0, 0x80, 0x0 ;  /* 0x000000000000781c */ /* 0x000fe80003fcf008 */
[----:B------:R-:W-:Y:S01]  /*5130*/  I2FP.F32.S32 R125, R125 ;  /* 0x0000007d007d7245 */ /* 0x000fe20000201400 */
[C---:B------:R-:W-:Y:S05]  /*5140*/  HMMA.16816.F32 R8, R96.reuse, R106, R8 ;  /* 0x0000006a6008723c */ /* 0x040fea0000001808 */
[C---:B------:R-:W-:Y:S02]  /*5150*/  VIADD R127, R115.reuse, 0xffffffef ;  /* 0xffffffef737f7836 */ /* 0x040fe40000000000 */
[C---:B------:R-:W-:Y:S04]  /*5160*/  VIADD R196, R115.reuse, 0xffffffe7 ;  /* 0xffffffe773c47836 */ /* 0x040fe80000000000 */
[----:B------:R-:W-:Y:S07]  /*5170*/  VIADD R197, R115, 0xffffffe8 ;  /* 0xffffffe873c57836 */ /* 0x000fee0000000000 */
[----:B------:R-:W-:Y:S01]  /*5180*/  FFMA.FTZ R6, R117, -UR5, R6 ;  /* 0x8000000575067c23 */ /* 0x000fe20008010006 */
[----:B------:R-:W-:Y:S01]  /*5190*/  FFMA.FTZ R4, R121, -UR5, R4 ;  /* 0x8000000579047c23 */ /* 0x000fe20008010004 */
[----:B------:R-:W-:Y:S03]  /*51a0*/  FFMA.FTZ R5, R122, -UR5, R5 ;  /* 0x800000057a057c23 */ /* 0x000fe60008010005 */
[----:B------:R-:W-:Y:S01]  /*51b0*/  @P0 FSEL R6, R6, -INF , !P5 ;  /* 0xff80000006060808 */ /* 0x000fe20006800000 */
[----:B------:R-:W-:Y:S01]  /*51c0*/  FFMA.FTZ R8, R125, -UR5, R8 ;  /* 0x800000057d087c23 */ /* 0x000fe20008010008 */
[----:B------:R-:W-:Y:S01]  /*51d0*/  @P4 FSEL R4, R4, -INF , !P5 ;  /* 0xff80000004044808 */ /* 0x000fe20006800000 */
[----:B------:R-:W-:Y:S01]  /*51e0*/  FFMA.FTZ R10, R121, -UR5, R10 ;  /* 0x80000005790a7c23 */ /* 0x000fe2000801000a */
[----:B------:R-:W-:Y:S01]  /*51f0*/  ISETP.GE.AND P5, PT, R123, RZ, PT ;  /* 0x000000ff7b00720c */ /* 0x000fe20003fa6270 */
[----:B------:R-:W-:Y:S01]  /*5200*/  FFMA.FTZ R11, R122, -UR5, R11 ;  /* 0x800000057a0b7c23 */ /* 0x000fe2000801000b */
[C---:B-1----:R-:W-:Y:S01]  /*5210*/  HMMA.16816.F32 R12, R96.reuse, R84, R12 ;  /* 0x00000054600c723c */ /* 0x042fe2000000180c */
[----:B------:R-:W-:Y:S02]  /*5220*/  PLOP3.LUT P0, PT, PT, PT, UP0, 0x80, 0x0 ;  /* 0x000000000000781c */ /* 0x000fe40003f0f008 */
[----:B------:R-:W-:Y:S01]  /*5230*/  PLOP3.LUT P4, PT, PT, PT, UP0, 0x80, 0x0 ;  /* 0x000000000000781c */ /* 0x000fe20003f8f008 */
[--C-:B------:R-:W-:Y:S02]  /*5240*/  FFMA.FTZ R116, R4, UR15, -R130.reuse ;  /* 0x0000000f04747c23 */ /* 0x100fe40008010882 */
[----:B------:R-:W-:Y:S04]  /*5250*/  HMMA.16816.F32 R16, R96, R86, R16 ;  /* 0x000000566010723c */ /* 0x000fe80000001810 */
[----:B------:R-:W-:Y:S01]  /*5260*/  MUFU.EX2 R116, R116 ;  /* 0x0000007400747308 */ /* 0x000fe20000000800 */
[----:B------:R-:W-:Y:S02]  /*5270*/  @!P5 IADD3 R123, -R115, -0x7, RZ ;  /* 0xfffffff9737bd810 */ /* 0x000fe40007ffe1ff */
[----:B------:R-:W-:Y:S04]  /*5280*/  ISETP.GE.AND P5, PT, R128, RZ, PT ;  /* 0x000000ff8000720c */ /* 0x000fe80003fa6270 */
[----:B------:R-:W-:Y:S01]  /*5290*/  @P0 FSEL R5, R5, -INF , !P2 ;  /* 0xff80000005050808 */ /* 0x000fe20005000000 */
[----:B------:R-:W-:Y:S01]  /*52a0*/  @P4 VIADD R117, R126, 0x11 ;  /* 0x000000117e754836 */ /* 0x000fe20000000000 */
[----:B------:R-:W-:Y:S02]  /*52b0*/  PLOP3.LUT P0, PT, PT, PT, UP0, 0x80, 0x0 ;  /* 0x000000000000781c */ /* 0x000fe40003f0f008 */
[----:B------:R-:W-:Y:S01]  /*52c0*/  I2FP.F32.S32 R124, R123 ;  /* 0x0000007b007c7245 */ /* 0x000fe20000201400 */
[----:B------:R-:W-:Y:S01]  /*52d0*/  FFMA.FTZ R118, R5, UR15, -R130 ;  /* 0x0000000f05767c23 */ /* 0x000fe20008010882 */
[----:B------:R-:W-:Y:S01]  /*52e0*/  PLOP3.LUT P4, PT, PT, PT, UP0, 0x80, 0x0 ;  /* 0x000000000000781c */ /* 0x000fe20003f8f008 */
[----:B------:R-:W-:Y:S01]  /*52f0*/  FFMA.FTZ R14, R125, -UR5, R14 ;  /* 0x800000057d0e7c23 */ /* 0x000fe2000801000e */
[----:B------:R-:W-:Y:S01]  /*5300*/  @P6 ISETP.GE.AND P6, PT, R117, UR8, PT ;  /* 0x0000000875006c0c */ /* 0x000fe2000bfc6270 */
[----:B------:R-:W-:Y:S01]  /*5310*/  FFMA.FTZ R7, R124, -UR5, R7 ;  /* 0x800000057c077c23 */ /* 0x000fe20008010007 */
[C---:B------:R-:W-:Y:S01]  /*5320*/  @!P5 IADD3 R128, -R115.reuse, 0x9, RZ ;  /* 0x000000097380d810 */ /* 0x040fe20007ffe1ff */
[----:B------:R-:W-:Y:S01]  /*5330*/  VIADD R124, R115, 0xfffffff0 ;  /* 0xfffffff0737c7836 */ /* 0x000fe20000000000 */
[----:B------:R-:W-:Y:S01]  /*5340*/  PLOP3.LUT P5, PT, PT, PT, UP0, 0x80, 0x0 ;  /* 0x000000000000781c */ /* 0x000fe20003faf008 */
[----:B------:R1:W2:Y:S01]  /*5350*/  MUFU.EX2 R119, R118 ;  /* 0x0000007600777308 */ /* 0x0002a20000000800 */
[----:B------:R-:W-:Y:S01]  /*5360*/  I2FP.F32.S32 R128, R128 ;  /* 0x0000008000807245 */ /* 0x000fe20000201400 */
[----:B------:R-:W-:Y:S01]  /*5370*/  FFMA.FTZ R117, R6, UR15, -R129 ;  /* 0x0000000f06757c23 */ /* 0x000fe20008010881 */
[----:B------:R-:W-:Y:S02]  /*5380*/  @P0 FSEL R7, R7, -INF , !P2 ;  /* 0xff80000007070808 */ /* 0x000fe40005000000 */
[----:B------:R-:W-:Y:S01]  /*5390*/  PLOP3.LUT P2, PT, PT, PT, UP0, 0x80, 0x0 ;  /* 0x000000000000781c */ /* 0x000fe20003f4f008 */
[C---:B------:R-:W-:Y:S01]  /*53a0*/  FFMA.FTZ R9, R128.reuse, -UR5, R9 ;  /* 0x8000000580097c23 */ /* 0x040fe20008010009 */
[----:B------:R-:W-:Y:S01]  /*53b0*/  PLOP3.LUT P0, PT, PT, PT, UP0, 0x80, 0x0 ;  /* 0x000000000000781c */ /* 0x000fe20003f0f008 */
[----:B------:R-:W-:Y:S01]  /*53c0*/  FFMA.FTZ R15, R128, -UR5, R15 ;  /* 0x80000005800f7c23 */ /* 0x000fe2000801000f */
[----:B------:R-:W-:Y:S01]  /*53d0*/  @P4 ISETP.GE.AND P4, PT, R120, UR8, PT ;  /* 0x0000000878004c0c */ /* 0x000fe2000bf86270 */
[----:B------:R-:W-:Y:S02]  /*53e0*/  MUFU.EX2 R117, R117 ;  /* 0x0000007500757308 */ /* 0x000fe40000000800 */
[----:B------:R-:W-:Y:S02]  /*53f0*/  @P5 FSEL R8, R8, -INF , !P1 ;  /* 0xff80000008085808 */ /* 0x000fe40004800000 */
[----:B------:R-:W-:Y:S01]  /*5400*/  ISETP.GE.AND P5, PT, R124, RZ, PT ;  /* 0x000000ff7c00720c */ /* 0x000fe20003fa6270 */
[--C-:B-1----:R-:W-:Y:S03]  /*5410*/  FFMA.FTZ R118, R7, UR15, -R129.reuse ;  /* 0x0000000f07767c23 */ /* 0x102fe60008010881 */
[----:B------:R-:W-:Y:S01]  /*5420*/  @P2 FSEL R9, R9, -INF , !P3 ;  /* 0xff80000009092808 */ /* 0x000fe20005800000 */
[--C-:B------:R-:W-:Y:S01]  /*5430*/  FFMA.FTZ R120, R8, UR15, -R130.reuse ;  /* 0x0000000f08787c23 */ /* 0x100fe20008010882 */
[----:B------:R-:W-:Y:S02]  /*5440*/  @P0 FSEL R10, R10, -INF , !P1 ;  /* 0xff8000000a0a0808 */ /* 0x000fe40004800000 */
[----:B------:R-:W-:Y:S01]  /*5450*/  PLOP3.LUT P2, PT, PT, PT, UP0, 0x80, 0x0 ;  /* 0x000000000000781c */ /* 0x000fe20003f4f008 */
[----:B------:R-:W-:Y:S01]  /*5460*/  FFMA.FTZ R123, R9, UR15, -R130 ;  /* 0x0000000f097b7c23 */ /* 0x000fe20008010882 */
[----:B------:R-:W-:Y:S01]  /*5470*/  ISETP.GE.AND P1, PT, R127, RZ, PT ;  /* 0x000000ff7f00720c */ /* 0x000fe20003f26270 */
[----:B------:R-:W1:Y:S01]  /*5480*/  MUFU.EX2 R118, R118 ;  /* 0x0000007600767308 */ /* 0x000e620000000800 */
[----:B------:R-:W-:Y:S01]  /*5490*/  PLOP3.LUT P0, PT, PT, PT, UP0, 0x80, 0x0 ;  /* 0x000000000000781c */ /* 0x000fe20003f0f008 */
[--C-:B------:R-:W-:Y:S01]  /*54a0*/  FFMA.FTZ R121, R10, UR15, -R129.reuse ;  /* 0x0000000f0a797c23 */ /* 0x100fe20008010881 */
[----:B------:R-:W-:Y:S02]  /*54b0*/  @!P5 IADD3 R124, -R115, 0x10, RZ ;  /* 0x00000010737cd810 */ /* 0x000fe40007ffe1ff */
[----:B------:R-:W-:Y:S02]  /*54c0*/  ISETP.GE.AND P5, PT, R197, RZ, PT ;  /* 0x000000ffc500720c */ /* 0x000fe40003fa6270 */
[----:B------:R-:W-:Y:S03]  /*54d0*/  I2FP.F32.S32 R131, R124 ;  /* 0x0000007c00837245 */ /* 0x000fe60000201400 */
[----:B------:R-:W-:Y:S01]  /*54e0*/  MUFU.EX2 R120, R120 ;  /* 0x0000007800787308 */ /* 0x000fe20000000800 */
[----:B--2---:R-:W-:Y:S02]  /*54f0*/  F2FP.F16.F32.PACK_AB R203, R119, R116 ;  /* 0x0000007477cb723e */ /* 0x004fe400000000ff */
[----:B------:R-:W-:Y:S01]  /*5500*/  @P2 FSEL R11, R11, -INF , !P3 ;  /* 0xff8000000b0b2808 */ /* 0x000fe20005800000 */
[----:B------:R-:W-:Y:S01]  /*5510*/  FFMA.FTZ R12, R131, -UR5, R12 ;  /* 0x80000005830c7c23 */ /* 0x000fe2000801000c */
[----:B------:R-:W-:Y:S01]  /*5520*/  @!P1 IADD3 R127, -R115, 0x11, RZ ;  /* 0x00000011737f9810 */ /* 0x000fe20007ffe1ff */
[----:B------:R-:W-:Y:S01]  /*5530*/  FFMA.FTZ R18, R131, -UR5, R18 ;  /* 0x8000000583127c23 */ /* 0x000fe20008010012 */
[----:B------:R-:W-:Y:S01]  /*5540*/  PLOP3.LUT P2, PT, PT, PT, UP0, 0x80, 0x0 ;  /* 0x000000000000781c */ /* 0x000fe20003f4f008 */
[----:B------:R-:W-:Y:S01]  /*5550*/  FFMA.FTZ R122, R11, UR15, -R129 ;  /* 0x0000000f0b7a7c23 */ /* 0x000fe20008010881 */
[----:B------:R-:W-:Y:S01]  /*5560*/  I2FP.F32.S32 R198, R127 ;  /* 0x0000007f00c67245 */ /* 0x000fe20000201400 */
[----:B------:R-:W2:Y:S01]  /*5570*/  MUFU.EX2 R123, R123 ;  /* 0x0000007b007b7308 */ /* 0x000ea20000000800 */
[----:B------:R-:W-:Y:S01]  /*5580*/  ISETP.GE.AND P3, PT, R196, RZ, PT ;  /* 0x000000ffc400720c */ /* 0x000fe20003f66270 */
[----:B------:R-:W-:Y:S01]  /*5590*/  STS [R209+0x2a000], R203 ;  /* 0x02a000cbd1007388 */ /* 0x000fe20000000800 */
[----:B------:R-:W-:Y:S01]  /*55a0*/  PLOP3.LUT P1, PT, PT, PT, UP0, 0x80, 0x0 ;  /* 0x000000000000781c */ /* 0x000fe20003f2f008 */
[----:B------:R-:W-:Y:S01]  /*55b0*/  FFMA.FTZ R13, R198, -UR5, R13 ;  /* 0x80000005c60d7c23 */ /* 0x000fe2000801000d */
[----:B------:R-:W-:Y:S01]  /*55c0*/  @P0 FSEL R12, R12, -INF , !P4 ;  /* 0xff8000000c0c0808 */ /* 0x000fe20006000000 */
[----:B------:R-:W-:Y:S01]  /*55d0*/  FFMA.FTZ R19, R198, -UR5, R19 ;  /* 0x80000005c6137c23 */ /* 0x000fe20008010013 */
[----:B------:R-:W-:Y:S03]  /*55e0*/  PLOP3.LUT P0, PT, PT, PT, UP0, 0x80, 0x0 ;  /* 0x000000000000781c */ /* 0x000fe60003f0f008 */
[----:B------:R-:W-:Y:S01]  /*55f0*/  MUFU.EX2 R121, R121 ;  /* 0x0000007900797308 */ /* 0x000fe20000000800 */
[----:B------:R-:W-:Y:S01]  /*5600*/  @!P5 IADD3 R197, -R115, 0x18, RZ ;  /* 0x0000001873c5d810 */ /* 0x000fe20007ffe1ff */
[--C-:B------:R-:W-:Y:S01]  /*5610*/  FFMA.FTZ R124, R12, UR15, -R130.reuse ;  /* 0x0000000f0c7c7c23 */ /* 0x100fe20008010882 */
[----:B------:R-:W-:Y:S02]  /*5620*/  @P2 FSEL R13, R13, -INF , !P6 ;  /* 0xff8000000d0d2808 */ /* 0x000fe40007000000 */
[----:B------:R-:W-:Y:S02]  /*5630*/  PLOP3.LUT P2, PT, PT, PT, UP0, 0x80, 0x0 ;  /* 0x000000000000781c */ /* 0x000fe40003f4f008 */
[----:B------:R-:W-:Y:S01]  /*5640*/  @!P3 IADD3 R196, -R115, 0x19, RZ ;  /* 0x0000001973c4b810 */ /* 0x000fe20007ffe1ff */
[----:B------:R-:W-:Y:S01]  /*5650*/  FFMA.FTZ R127, R13, UR15, -R130 ;  /* 0x0000000f0d7f7c23 */ /* 0x000fe20008010882 */
[----:B------:R-:W-:Y:S01]  /*5660*/  PLOP3.LUT P3, PT, PT, PT, UP0, 0x80, 0x0 ;  /* 0x000000000000781c */ /* 0x000fe20003f6f008 */
[----:B------:R-:W3:Y:S01]  /*5670*/  MUFU.EX2 R122, R122 ;  /* 0x0000007a007a7308 */ /* 0x000ee20000000800 */
[----:B------:R-:W-:Y:S01]  /*5680*/  @P1 FSEL R14, R14, -INF , !P4 ;  /* 0xff8000000e0e1808 */ /* 0x000fe20006000000 */
[----:B------:R-:W-:Y:S01]  /*5690*/  @P0 VIADD R115, R126, 0x18 ;  /* 0x000000187e730836 */ /* 0x000fe20000000000 */
[----:B------:R-:W-:Y:S02]  /*56a0*/  PLOP3.LUT P5, PT, PT, PT, UP0, 0x80, 0x0 ;  /* 0x000000000000781c */ /* 0x000fe40003faf008 */
[----:B------:R-:W-:Y:S01]  /*56b0*/  PLOP3.LUT P1, PT, PT, PT, UP0, 0x80, 0x0 ;  /* 0x000000000000781c */ /* 0x000fe20003f2f008 */
[--C-:B------:R-:W-:Y:S01]  /*56c0*/  FFMA.FTZ R125, R14, UR15, -R129.reuse ;  /* 0x0000000f0e7d7c23 */ /* 0x100fe20008010881 */
[----:B------:R-:W-:Y:S03]  /*56d0*/  I2FP.F32.S32 R197, R197 ;  /* 0x000000c500c57245 */ /* 0x000fe60000201400 */
[----:B------:R-:W-:Y:S01]  /*56e0*/  MUFU.EX2 R124, R124 ;  /* 0x0000007c007c7308 */ /* 0x000fe20000000800 */
[----:B------:R-:W-:Y:S02]  /*56f0*/  @P2 FSEL R15, R15, -INF , !P6 ;  /* 0xff8000000f0f2808 */ /* 0x000fe40007000000 */
[----:B------:R-:W-:Y:S01]  /*5700*/  PLOP3.LUT P4, PT, PT, PT, UP0, 0x80, 0x0 ;  /* 0x000000000000781c */ /* 0x000fe20003f8f008 */
[----:B------:R-:W-:Y:S01]  /*5710*/  FFMA.FTZ R16, R197, -UR5, R16 ;  /* 0x80000005c5107c23 */ /* 0x000fe20008010010 */
[----:B------:R-:W-:Y:S01]  /*5720*/  @P3 ISETP.GE.AND P3, PT, R115, UR8, PT ;  /* 0x0000000873003c0c */ /* 0x000fe2000bf66270 */
[----:B------:R-:W-:Y:S01]  /*5730*/  FFMA.FTZ R115, R15, UR15, -R129 ;  /* 0x0000000f0f737c23 */ /* 0x000fe20008010881 */
[----:B------:R-:W-:Y:S01]  /*5740*/  PLOP3.LUT P0, PT, PT, PT, UP0, 0x80, 0x0 ;  /* 0x000000000000781c */ /* 0x000fe20003f0f008 */
[----:B------:R-:W-:Y:S01]  /*5750*/  @P5 VIADD R128, R126, 0x19 ;  /* 0x000000197e805836 */ /* 0x000fe20000000000 */
[----:B------:R-:W-:Y:S01]  /*5760*/  PLOP3.LUT P2, PT, PT, PT, UP0, 0x80, 0x0 ;  /* 0x000000000000781c */ /* 0x000fe20003f4f008 */
[----:B------:R4:W-:Y:S01]  /*5770*/  MUFU.EX2 R126, R115 ;  /* 0x00000073007e7308 */ /* 0x0009e20000000800 */
[----:B------:R-:W-:Y:S02]  /*5780*/  @P1 FSEL R16, R16, -INF , !P3 ;  /* 0xff80000010101808 */ /* 0x000fe40005800000 */
[----:B------:R-:W-:Y:S02]  /*5790*/  PLOP3.LUT P1, PT, PT, PT, UP0, 0x80, 0x0 ;  /* 0x000000000000781c */ /* 0x000fe40003f2f008 */
[----:B------:R-:W-:Y:S02]  /*57a0*/  I2FP.F32.S32 R196, R196 ;  /* 0x000000c400c47245 */ /* 0x000fe40000201400 */
[----:B------:R-:W-:Y:S03]  /*57b0*/  @P4 ISETP.GE.AND P4, PT, R128, UR8, PT ;  /* 0x0000000880004c0c */ /* 0x000fe6000bf86270 */
[----:B------:R-:W3:Y:S01]  /*57c0*/  MUFU.EX2 R127, R127 ;  /* 0x0000007f007f7308 */ /* 0x000ee20000000800 */
[----:B-1----:R-:W-:Y:S01]  /*57d0*/  F2FP.F16.F32.PACK_AB R202, R118, R117 ;  /* 0x0000007576ca723e */ /* 0x002fe200000000ff */
[----:B------:R-:W-:Y:S01]  /*57e0*/  FFMA.FTZ R17, R196, -UR5, R17 ;  /* 0x80000005c4117c23 */ /* 0x000fe20008010011 */
[--C-:B------:R-:W-:Y:S01]  /*57f0*/  FFMA.FTZ R196, R16, UR15, -R130.reuse ;  /* 0x0000000f10c47c23 */ /* 0x100fe20008010882 */
[----:B------:R-:W-:Y:S02]  /*5800*/  @P2 FSEL R18, R18, -INF , !P3 ;  /* 0xff80000012122808 */ /* 0x000fe40005800000 */
[----:B--2---:R-:W-:Y:S01]  /*5810*/  F2FP.F16.F32.PACK_AB R201, R123, R120 ;  /* 0x000000787bc9723e */ /* 0x004fe200000000ff */
[----:B------:R1:W-:Y:S01]  /*5820*/  STS [R209+0x2a400], R202 ;  /* 0x02a400cad1007388 */ /* 0x0003e20000000800 */
[----:B------:R-:W-:Y:S02]  /*5830*/  @P0 FSEL R17, R17, -INF , !P4 ;  /* 0xff80000011110808 */ /* 0x000fe40006000000 */
[----:B------:R-:W2:Y:S01]  /*5840*/  MUFU.EX2 R125, R125 ;  /* 0x0000007d007d7308 */ /* 0x000ea20000000800 */
[----:B------:R-:W-:Y:S01]  /*5850*/  @P1 FSEL R19, R19, -INF , !P4 ;  /* 0xff80000013131808 */ /* 0x000fe20006000000 */
[--C-:B----4-:R-:W-:Y:S01]  /*5860*/  FFMA.FTZ R115, R18, UR15, -R129.reuse ;  /* 0x0000000f12737c23 */ /* 0x110fe20008010881 */
[----:B---3--:R-:W-:Y:S01]  /*5870*/  F2FP.F16.F32.PACK_AB R200, R122, R121 ;  /* 0x000000797ac8723e */ /* 0x008fe200000000ff */
[----:B------:R-:W-:Y:S01]  /*5880*/  FFMA.FTZ R130, R17, UR15, -R130 ;  /* 0x0000000f11827c23 */ /* 0x000fe20008010882 */
[----:B------:R3:W-:Y:S01]  /*5890*/  STS [R208+0x2a000], R201 ;  /* 0x02a000c9d0007388 */ /* 0x0007e20000000800 */
[----:B------:R-:W-:Y:S04]  /*58a0*/  FFMA.FTZ R129, R19, UR15, -R129 ;  /* 0x0000000f13817c23 */ /* 0x000fe80008010881 */
[----:B------:R-:W-:Y:S01]  /*58b0*/  MUFU.EX2 R128, R196 ;  /* 0x000000c400807308 */ /* 0x000fe20000000800 */
[----:B------:R-:W-:Y:S01]  /*58c0*/  F2FP.F16.F32.PACK_AB R199, R127, R124 ;  /* 0x0000007c7fc7723e */ /* 0x000fe200000000ff */
[----:B------:R4:W-:Y:S04]  /*58d0*/  STS [R208+0x2a400], R200 ;  /* 0x02a400c8d0007388 */ /* 0x0009e80000000800 */
[----:B------:R-:W-:Y:S04]  /*58e0*/  STS [R207+0x2a000], R199 ;  /* 0x02a000c7cf007388 */ /* 0x000fe80000000800 */
[----:B------:R-:W4:Y:S01]  /*58f0*/  MUFU.EX2 R131, R130 ;  /* 0x0000008200837308 */ /* 0x000f220000000800 */
[----:B--2---:R-:W-:Y:S05]  /*5900*/  F2FP.F16.F32.PACK_AB R198, R126, R125 ;  /* 0x0000007d7ec6723e */ /* 0x004fea00000000ff */
[----:B------:R2:W-:Y:S04]  /*5910*/  STS [R207+0x2a400], R198 ;  /* 0x02a400c6cf007388 */ /* 0x0005e80000000800 */
[----:B------:R2:W-:Y:S01]  /*5920*/  MUFU.EX2 R130, R115 ;  /* 0x0000007300827308 */ /* 0x0005e20000000800 */
[----:B-1----:R-:W5:Y:S04]  /*5930*/  LDL R202, [R1+0x34] ;  /* 0x0000340001ca7983 */ /* 0x002f680000100800 */
[----:B---3--:R-:W5:Y:S05]  /*5940*/  LDL R201, [R1+0x40] ;  /* 0x0000400001c97983 */ /* 0x008f6a0000100800 */
[----:B------:R-:W1:Y:S01]  /*5950*/  MUFU.EX2 R129, R129 ;  /* 0x0000008100817308 */ /* 0x000e620000000800 */
[----:B----4-:R-:W-:Y:S01]  /*5960*/  F2FP.F16.F32.PACK_AB R197, R131, R128 ;  /* 0x0000008083c5723e */ /* 0x010fe200000000ff */
[----:B------:R-:W5:Y:S04]  /*5970*/  LDL R200, [R1+0x3c] ;  /* 0x00003c0001c87983 */ /* 0x000f680000100800 */
[----:B------:R-:W-:Y:S01]  /*5980*/  STS [R206+0x2a000], R197 ;  /* 0x02a000c5ce007388 */ /* 0x000fe20000000800 */
[----:B--2---:R-:W-:Y:S05]  /*5990*/  LEA R115, R252, UR4, 0x1 ;  /* 0x00000004fc737c11 */ /* 0x004fea000f8e08ff */
[--C-:B------:R-:W-:Y:S01]  /*59a0*/  IMAD.IADD R114, R242, 0x1, R115.reuse ;  /* 0x00000001f2727824 */ /* 0x100fe200078e0273 */
[----:B------:R-:W-:Y:S01]  /*59b0*/  IADD3 R198, P0, R205, UR14, RZ ;  /* 0x0000000ecdc67c10 */ /* 0x000fe2000ff1e0ff */
[----:B------:R-:W-:Y:S01]  /*59c0*/  IMAD.IADD R113, R241, 0x1, R115 ;  /* 0x00000001f1717824 */ /* 0x000fe200078e0273 */
[----:B-1----:R-:W-:Y:S01]  /*59d0*/  F2FP.F16.F32.PACK_AB R196, R129, R130 ;  /* 0x0000008281c4723e */ /* 0x002fe200000000ff */
[----:B------:R-:W-:Y:S01]  /*59e0*/  IMAD.IADD R112, R241, 0x1, R114 ;  /* 0x00000001f1707824 */ /* 0x000fe200078e0272 */
[----:B------:R-:W-:Y:S02]  /*59f0*/  IADD3.X R199, R204, UR13, RZ, P0, !PT ;  /* 0x0000000dccc77c10 */ /* 0x000fe400087fe4ff */
[----:B------:R-:W5:Y:S01]  /*5a00*/  LDL.64 R204, [R1+0x10] ;  /* 0x0000100001cc7983 */ /* 0x000f620000100a00 */
[----:B------:R-:W-:Y:S03]  /*5a10*/  PLOP3.LUT P0, PT, PT, PT, UP3, 0x80, 0x0 ;  /* 0x000000000000781c */ /* 0x000fe60003f0f038 */
[----:B------:R1:W-:Y:S04]  /*5a20*/  STS [R206+0x2a400], R196 ;  /* 0x02a400c4ce007388 */ /* 0x0003e80000000800 */
[----:B------:R-:W-:Y:S04]  /*5a30*/  LDSM.16.M88.4 R84, [R115+0x10000] ;  /* 0x010000007354783b */ /* 0x000fe80000000200 */
[----:B------:R-:W2:Y:S04]  /*5a40*/  LDSM.16.M88.4 R88, [R250+UR4+0x20000] ;  /* 0x02000004fa58783b */ /* 0x000ea80008000200 */
[----:B------:R-:W3:Y:S04]  /*5a50*/  LDSM.16.M88.4 R92, [R250+UR4+0x20800] ;  /* 0x02080004fa5c783b */ /* 0x000ee80008000200 */
[----:B------:R-:W-:Y:S04]  /*5a60*/  LDSM.16.M88.4 R96, [R114+0x10000] ;  /* 0x010000007260783b */ /* 0x000fe80000000200 */
[----:B------:R-:W4:Y:S04]  /*5a70*/  LDSM.16.M88.4 R100, [R249+0x8000] ;  /* 0x00800000f964783b */ /* 0x000f280000000200 */
[----:B------:R-:W4:Y:S04]  /*5a80*/  LDSM.16.M88.4 R104, [R249+0x8800] ;  /* 0x00880000f968783b */ /* 0x000f280000000200 */
[----:B-1----:R-:W4:Y:S04]  /*5a90*/  LDG.E R196, desc[UR6][R198.64] ;  /* 0x00000006c6c47981 */ /* 0x002f28000c1e1900 */
[----:B------:R-:W-:Y:S04]  /*5aa0*/  LDSM.16.M88.4 R108, [R248+0x8000] ;  /* 0x00800000f86c783b */ /* 0x000fe80000000200 */
[----:B------:R1:W4:Y:S01]  /*5ab0*/  LDG.E R197, desc[UR6][R198.64+0x20] ;  /* 0x00002006c6c57981 */ /* 0x000322000c1e1900 */
[C---:B--2---:R-:W-:Y:S06]  /*5ac0*/  HMMA.16816.F32 R4, R84.reuse, R88, RZ ;  /* 0x000000585404723c */ /* 0x044fec00000018ff */
[C---:B------:R-:W-:Y:S01]  /*5ad0*/  HMMA.16816.F32 R8, R84.reuse, R90, RZ ;  /* 0x0000005a5408723c */ /* 0x040fe200000018ff */
[----:B------:R-:W2:Y:S05]  /*5ae0*/  LDSM.16.M88.4 R88, [R113+0x10000] ;  /* 0x010000007158783b */ /* 0x000eaa0000000200 */
[C---:B---3--:R-:W-:Y:S06]  /*5af0*/  HMMA.16816.F32 R12, R84.reuse, R92, RZ ;  /* 0x0000005c540c723c */ /* 0x048fec00000018ff */
[----:B------:R-:W-:Y:S01]  /*5b00*/  HMMA.16816.F32 R16, R84, R94, RZ ;  /* 0x0000005e5410723c */ /* 0x000fe200000018ff */
[----:B------:R-:W3:Y:S04]  /*5b10*/  LDSM.16.M88.4 R84, [R248+0x8800] ;  /* 0x00880000f854783b */ /* 0x000ee80000000200 */
[----:B------:R-:W-:Y:S01]  /*5b20*/  LDSM.16.M88.4 R92, [R112+0x10000] ;  /* 0x01000000705c783b */ /* 0x000fe20000000200 */
[C---:B----4-:R-:W-:Y:S06]  /*5b30*/  HMMA.16816.F32 R4, R96.reuse, R100, R4 ;  /* 0x000000646004723c */ /* 0x050fec0000001804 */
[C---:B------:R-:W-:Y:S01]  /*5b40*/  HMMA.16816.F32 R8, R96.reuse, R102, R8 ;  /* 0x000000666008723c */ /* 0x040fe20000001808 */
[----:B------:R-:W4:Y:S05]  /*5b50*/  LDSM.16.M88.4 R100, [R247+0x8000] ;  /* 0x00800000f764783b */ /* 0x000f2a0000000200 */
[C---:B------:R-:W-:Y:S06]  /*5b60*/  HMMA.16816.F32 R12, R96.reuse, R104, R12 ;  /* 0x00000068600c723c */ /* 0x040fec000000180c */
[----:B------:R-:W-:Y:S01]  /*5b70*/  HMMA.16816.F32 R16, R96, R106, R16 ;  /* 0x0000006a6010723c */ /* 0x000fe20000001810 */
[----:B------:R-:W1:Y:S04]  /*5b80*/  LDSM.16.M88.4 R96, [R247+0x8800] ;  /* 0x00880000f760783b */ /* 0x000e680000000200 */
[----:B------:R-:W-:Y:S01]  /*5b90*/  LDSM.16.M88.4 R104, [R115+0x12000] ;  /* 0x012000007368783b */ /* 0x000fe20000000200 */
[C---:B--2---:R-:W-:Y:S06]  /*5ba0*/  HMMA.16816.F32 R4, R88.reuse, R108, R4 ;  /* 0x0000006c5804723c */ /* 0x044fec0000001804 */
[C---:B------:R-:W-:Y:S01]  /*5bb0*/  HMMA.16816.F32 R8, R88.reuse, R110, R8 ;  /* 0x0000006e5808723c */ /* 0x040fe20000001808 */
[----:B------:R-:W2:Y:S05]  /*5bc0*/  LDSM.16.M88.4 R108, [R250+UR4+0x22000] ;  /* 0x02200004fa6c783b */ /* 0x000eaa0008000200 */
[C---:B---3--:R-:W-:Y:S06]  /*5bd0*/  HMMA.16816.F32 R12, R88.reuse, R84, R12 ;  /* 0x00000054580c723c */ /* 0x048fec000000180c */
[----:B------:R-:W-:Y:S01]  /*5be0*/  HMMA.16816.F32 R16, R88, R86, R16 ;  /* 0x000000565810723c */ /* 0x000fe20000001810 */
[----:B------:R-:W3:Y:S04]  /*5bf0*/  LDSM.16.M88.4 R84, [R250+UR4+0x22800] ;  /* 0x02280004fa54783b */ /* 0x000ee80008000200 */
        /* <DEDUP_REMOVED lines=76> */
[----:B------:R-:W1:Y:S05]  /*60c0*/  LDSM.16.M88.4 R88, [R247+0xe800] ;  /* 0x00e80000f758783b */ /* 0x000e6a0000000200 */
[C---:B--2---:R-:W-:Y:S06]  /*60d0*/  HMMA.16816.F32 R4, R92.reuse, R108, R4 ;  /* 0x0000006c5c04723c */ /* 0x044fec0000001804 */
[C---:B------:R-:W-:Y:S06]  /*60e0*/  HMMA.16816.F32 R8, R92.reuse, R110, R8 ;  /* 0x0000006e5c08723c */ /* 0x040fec0000001808 */
[C---:B---3--:R-:W-:Y:S06]  /*60f0*/  HMMA.16816.F32 R12, R92.reuse, R84, R12 ;  /* 0x000000545c0c723c */ /* 0x048fec000000180c */
[----:B------:R-:W-:Y:S06]  /*6100*/  HMMA.16816.F32 R16, R92, R86, R16 ;  /* 0x000000565c10723c */ /* 0x000fec0000001810 */
[C---:B----4-:R-:W-:Y:S06]  /*6110*/  HMMA.16816.F32 R4, R96.reuse, R104, R4 ;  /* 0x000000686004723c */ /* 0x050fec0000001804 */
[C---:B------:R-:W-:Y:S06]  /*6120*/  HMMA.16816.F32 R8, R96.reuse, R106, R8 ;  /* 0x0000006a6008723c */ /* 0x040fec0000001808 */
[C---:B-1----:R-:W-:Y:S06]  /*6130*/  HMMA.16816.F32 R12, R96.reuse, R88, R12 ;  /* 0x00000058600c723c */ /* 0x042fec000000180c */
[----:B------:R-:W-:Y:S06]  /*6140*/  HMMA.16816.F32 R16, R96, R90, R16 ;  /* 0x0000005a6010723c */ /* 0x000fec0000001810 */
[C---:B------:R-:W-:Y:S01]  /*6150*/  FADD.FTZ R115, -R196.reuse, R4 ;  /* 0x00000004c4737221 */ /* 0x040fe20000010100 */
[----:B------:R-:W-:Y:S04]  /*6160*/  FADD.FTZ R198, -R196, R5 ;  /* 0x00000005c4c67221 */ /* 0x000fe80000010100 */
[----:B------:R-:W-:Y:S01]  /*6170*/  FMUL.FTZ R115, R116, R115 ;  /* 0x0000007374737220 */ /* 0x000fe20000410000 */
[----:B------:R-:W-:Y:S01]  /*6180*/  FMUL.FTZ R198, R119, R198 ;  /* 0x000000c677c67220 */ /* 0x000fe20000410000 */
[C---:B------:R-:W-:Y:S01]  /*6190*/  FADD.FTZ R119, -R196.reuse, R8 ;  /* 0x00000008c4777221 */ /* 0x040fe20000010100 */
[----:B------:R-:W-:Y:S03]  /*61a0*/  FADD.FTZ R116, -R196, R9 ;  /* 0x00000009c4747221 */ /* 0x000fe60000010100 */
[----:B------:R-:W-:Y:S01]  /*61b0*/  FMUL.FTZ R119, R120, R119 ;  /* 0x0000007778777220 */ /* 0x000fe20000410000 */
[----:B------:R-:W-:Y:S01]  /*61c0*/  FMUL.FTZ R116, R123, R116 ;  /* 0x000000747b747220 */ /* 0x000fe20000410000 */
[C---:B------:R-:W-:Y:S01]  /*61d0*/  FADD.FTZ R120, -R196.reuse, R13 ;  /* 0x0000000dc4787221 */ /* 0x040fe20000010100 */
[----:B------:R-:W-:Y:S01]  /*61e0*/  FADD.FTZ R123, -R196, R12 ;  /* 0x0000000cc47b7221 */ /* 0x000fe20000010100 */
[----:B------:R-:W-:Y:S02]  /*61f0*/  F2FP.F16.F32.PACK_AB R115, R198, R115 ;  /* 0x00000073c673723e */ /* 0x000fe400000000ff */
[----:B------:R-:W-:Y:S01]  /*6200*/  FMUL.FTZ R120, R127, R120 ;  /* 0x000000787f787220 */ /* 0x000fe20000410000 */
[----:B------:R-:W-:Y:S01]  /*6210*/  F2FP.F16.F32.PACK_AB R119, R116, R119 ;  /* 0x000000777477723e */ /* 0x000fe200000000ff */
[C---:B------:R-:W-:Y:S01]  /*6220*/  FADD.FTZ R116, -R197.reuse, R6 ;  /* 0x00000006c5747221 */ /* 0x040fe20000010100 */
[----:B------:R-:W-:Y:S01]  /*6230*/  FADD.FTZ R127, -R197, R7 ;  /* 0x00000007c57f7221 */ /* 0x000fe20000010100 */
[----:B------:R-:W-:Y:S01]  /*6240*/  FADD.FTZ R199, -R196, R16 ;  /* 0x00000010c4c77221 */ /* 0x000fe20000010100 */
[----:B------:R-:W-:Y:S01]  /*6250*/  FMUL.FTZ R123, R124, R123 ;  /* 0x0000007b7c7b7220 */ /* 0x000fe20000410000 */
[----:B------:R-:W-:Y:S01]  /*6260*/  FMUL.FTZ R116, R117, R116 ;  /* 0x0000007475747220 */ /* 0x000fe20000410000 */
[----:B------:R-:W-:Y:S01]  /*6270*/  FMUL.FTZ R127, R118, R127 ;  /* 0x0000007f767f7220 */ /* 0x000fe20000410000 */
[----:B------:R-:W-:Y:S01]  /*6280*/  FADD.FTZ R196, -R196, R17 ;  /* 0x00000011c4c47221 */ /* 0x000fe20000010100 */
[C---:B------:R-:W-:Y:S01]  /*6290*/  FADD.FTZ R118, -R197.reuse, R10 ;  /* 0x0000000ac5767221 */ /* 0x040fe20000010100 */
[----:B------:R-:W-:Y:S01]  /*62a0*/  FADD.FTZ R117, -R197, R11 ;  /* 0x0000000bc5757221 */ /* 0x000fe20000010100 */
[----:B------:R-:W-:Y:S01]  /*62b0*/  FMUL.FTZ R199, R128, R199 ;  /* 0x000000c780c77220 */ /* 0x000fe20000410000 */
[----:B------:R-:W-:Y:S01]  /*62c0*/  FMUL.FTZ R196, R131, R196 ;  /* 0x000000c483c47220 */ /* 0x000fe20000410000 */
[----:B------:R-:W-:Y:S01]  /*62d0*/  F2FP.F16.F32.PACK_AB R120, R120, R123 ;  /* 0x0000007b7878723e */ /* 0x000fe200000000ff */
        /* <DEDUP_REMOVED lines=13> */
[----:B------:R-:W2:Y:S01]  /*63b0*/  LDL.LU R212, [R1+0x4c] ;  /* 0x00004c0001d47983 */ /* 0x000ea20000300800 */
[----:B------:R-:W1:Y:S01]  /*63c0*/  LDC R5, c[0x0][0x240] ;  /* 0x00009000ff057b82 */ /* 0x000e620000000800 */
[----:B-----5:R-:W-:Y:S01]  /*63d0*/  ISETP.GE.AND P6, PT, R204, UR18, PT ;  /* 0x00000012cc007c0c */ /* 0x020fe2000bfc6270 */
[----:B------:R-:W-:Y:S01]  /*63e0*/  ULOP3.LUT UR10, UR9, 0x1, URZ, 0xc0, !UPT ;  /* 0x00000001090a7892 */ /* 0x000fe2000f8ec03f */
[----:B------:R-:W3:Y:S01]  /*63f0*/  LDL.LU R211, [R1+0x48] ;  /* 0x0000480001d37983 */ /* 0x000ee20000300800 */
[----:B------:R-:W-:Y:S02]  /*6400*/  ISETP.GE.AND P5, PT, R202, UR18, PT ;  /* 0x00000012ca007c0c */ /* 0x000fe4000bfa6270 */
[----:B------:R-:W-:Y:S01]  /*6410*/  ISETP.GE.AND P4, PT, R201, UR18, PT ;  /* 0x00000012c9007c0c */ /* 0x000fe2000bf86270 */
[----:B------:R-:W4:Y:S01]  /*6420*/  LDL.LU R210, [R1+0x64] ;  /* 0x0000640001d27983 */ /* 0x000f220000300800 */
[----:B------:R-:W3:Y:S01]  /*6430*/  LDC R4, c[0x0][0x244] ;  /* 0x00009100ff047b82 */ /* 0x000ee20000000800 */
[----:B------:R-:W-:Y:S01]  /*6440*/  ISETP.GE.AND P3, PT, R200, UR18, PT ;  /* 0x00000012c8007c0c */ /* 0x000fe2000bf66270 */
[----:B------:R-:W-:Y:S01]  /*6450*/  UISETP.NE.U32.AND UP1, UPT, UR10, 0x1, UPT ;  /* 0x000000010a00788c */ /* 0x000fe2000bf25070 */
[----:B------:R-:W2:Y:S03]  /*6460*/  LDL.LU R203, [R1+0x58] ;  /* 0x0000580001cb7983 */ /* 0x000ea60000300800 */
[----:B------:R-:W-:Y:S06]  /*6470*/  USEL UR10, UR60, 0x8000, !UP1 ;  /* 0x000080003c0a7887 */ /* 0x000fec000c800000 */
[----:B------:R-:W-:Y:S02]  /*6480*/  VIADD R243, R243, UR10 ;  /* 0x0000000af3f37c36 */ /* 0x000fe40008000000 */
[----:B--2---:R-:W-:Y:S02]  /*6490*/  VIADD R203, R203, UR10 ;  /* 0x0000000acbcb7c36 */ /* 0x004fe40008000000 */
[----:B----4-:R-:W-:Y:S02]  /*64a0*/  VIADD R210, R210, UR10 ;  /* 0x0000000ad2d27c36 */ /* 0x010fe40008000000 */
[C---:B-1----:R-:W-:Y:S02]  /*64b0*/  IMAD.U32 R6, R5.reuse, -0x40, RZ ;  /* 0xffffffc005067824 */ /* 0x042fe400078e00ff */
[----:B------:R-:W-:Y:S01]  /*64c0*/  IMAD.MOV.U32 R8, RZ, RZ, R212 ;  /* 0x000000ffff087224 */ /* 0x000fe200078e00d4 */
        /* <DEDUP_REMOVED lines=83> */
.L_x_810:
[----:B------:R-:W-:Y:S01]  /*6a00*/  STS [R209+0x28000], R115 ;  /* 0x02800073d1007388 */ /* 0x000fe20000000800 */
[----:B------:R-:W-:Y:S02]  /*6a10*/  F2FP.F16.F32.PACK_AB R117, R117, R118 ;  /* 0x000000767575723e */ /* 0x000fe400000000ff */
[----:B------:R-:W-:Y:S01]  /*6a20*/  F2FP.F16.F32.PACK_AB R121, R121, R116 ;  /* 0x000000747979723e */ /* 0x000fe200000000ff */
[----:B------:R-:W-:Y:S01]  /*6a30*/  STS [R209+0x28400], R127 ;  /* 0x0284007fd1007388 */ /* 0x000fe20000000800 */
[----:B------:R-:W-:Y:S02]  /*6a40*/  F2FP.F16.F32.PACK_AB R122, R122, R123 ;  /* 0x0000007b7a7a723e */ /* 0x000fe400000000ff */
[----:B------:R-:W-:Y:S01]  /*6a50*/  LEA R116, R251, UR4, 0x1 ;  /* 0x00000004fb747c11 */ /* 0x000fe2000f8e08ff */
[----:B------:R2:W-:Y:S04]  /*6a60*/  STS [R208+0x28000], R119 ;  /* 0x02800077d0007388 */ /* 0x0005e80000000800 */
[----:B------:R3:W-:Y:S04]  /*6a70*/  STS [R208+0x28400], R117 ;  /* 0x02840075d0007388 */ /* 0x0007e80000000800 */
[----:B------:R-:W-:Y:S04]  /*6a80*/  STS [R207+0x28000], R120 ;  /* 0x02800078cf007388 */ /* 0x000fe80000000800 */
[----:B------:R-:W-:Y:S04]  /*6a90*/  STS [R207+0x28400], R121 ;  /* 0x02840079cf007388 */ /* 0x000fe80000000800 */
[----:B------:R-:W-:Y:S04]  /*6aa0*/  STS [R206+0x28000], R196 ;  /* 0x028000c4ce007388 */ /* 0x000fe80000000800 */
[----:B------:R-:W-:Y:S04]  /*6ab0*/  STS [R206+0x28400], R122 ;  /* 0x0284007ace007388 */ /* 0x000fe80000000800 */
[----:B--2---:R-:W2:Y:S01]  /*6ac0*/  LDL.LU.64 R118, [R1+0x70] ;  /* 0x0000700001767983 */ /* 0x004ea20000300a00 */
[----:B------:R-:W-:Y:S06]  /*6ad0*/  BAR.SYNC.DEFER_BLOCKING 0x0 ;  /* 0x0000000000007b1d */ /* 0x000fec0000010000 */
[----:B-1----:R-:W-:Y:S02]  /*6ae0*/  LDSM.16.MT88.4 R4, [R246+0x2a000] ;  /* 0x02a00000f604783b */ /* 0x002fe40000004200 */
[----:B---3--:R-:W1:Y:S02]  /*6af0*/  LDC R117, c[0x0][0x270] ;  /* 0x00009c00ff757b82 */ /* 0x008e640000000800 */
[----:B------:R-:W3:Y:S04]  /*6b00*/  LDSM.16.MT88.4 R8, [R116+0x10000] ;  /* 0x010000007408783b */ /* 0x000ee80000004200 */
[----:B------:R-:W4:Y:S04]  /*6b10*/  LDSM.16.MT88.4 R12, [R0+0x2a000] ;  /* 0x02a00000000c783b */ /* 0x000f280000004200 */
[----:B------:R-:W4:Y:S04]  /*6b20*/  LDSM.16.MT88.4 R16, [R116+0x12000] ;  /* 0x012000007410783b */ /* 0x000f280000004200 */
[----:B------:R-:W4:Y:S04]  /*6b30*/  LDSM.16.MT88.4 R84, [R116+0x14000] ;  /* 0x014000007454783b */ /* 0x000f280000004200 */
[----:B------:R-:W4:Y:S04]  /*6b40*/  LDSM.16.MT88.4 R88, [R116+0x16000] ;  /* 0x016000007458783b */ /* 0x000f280000004200 */
[----:B------:R-:W-:Y:S04]  /*6b50*/  LDSM.16.MT88.4 R92, [R246+0x2a800] ;  /* 0x02a80000f65c783b */ /* 0x000fe80000004200 */
[----:B------:R-:W4:Y:S04]  /*6b60*/  LDSM.16.MT88.4 R96, [R116+0x10800] ;  /* 0x010800007460783b */ /* 0x000f280000004200 */
[----:B------:R-:W4:Y:S04]  /*6b70*/  LDSM.16.MT88.4 R100, [R0+0x2a800] ;  /* 0x02a800000064783b */ /* 0x000f280000004200 */
[----:B------:R-:W-:Y:S04]  /*6b80*/  LDSM.16.MT88.4 R104, [R116+0x17000] ;  /* 0x017000007468783b */ /* 0x000fe80000004200 */
[----:B------:R-:W-:Y:S01]  /*6b90*/  LDSM.16.MT88.4 R108, [R116+0x15800] ;  /* 0x01580000746c783b */ /* 0x000fe20000004200 */
[-C--:B---3--:R-:W-:Y:S03]  /*6ba0*/  HMMA.16816.F32 R20, R4, R8.reuse, R20 ;  /* 0x000000080414723c */ /* 0x088fe60000001814 */
[----:B------:R-:W-:Y:S02]  /*6bb0*/  LDSM.16.MT88.4 R112, [R116+0x17800] ;  /* 0x017800007470783b */ /* 0x000fe40000004200 */
[----:B-1----:R-:W-:Y:S01]  /*6bc0*/  IMAD R117, R117, UR20, RZ ;  /* 0x0000001475757c24 */ /* 0x002fe2000f8e02ff */
[C---:B----4-:R-:W-:Y:S06]  /*6bd0*/  HMMA.16816.F32 R24, R12.reuse, R8, R24 ;  /* 0x000000080c18723c */ /* 0x050fec0000001818 */
[-C--:B------:R-:W-:Y:S06]  /*6be0*/  HMMA.16816.F32 R28, R12, R10.reuse, R28 ;  /* 0x0000000a0c1c723c */ /* 0x080fec000000181c */
[C---:B------:R-:W-:Y:S01]  /*6bf0*/  HMMA.16816.F32 R32, R4.reuse, R10, R32 ;  /* 0x0000000a0420723c */ /* 0x040fe20000001820 */
[----:B------:R-:W1:Y:S05]  /*6c00*/  LDSM.16.MT88.4 R8, [R116+0x12800] ;  /* 0x012800007408783b */ /* 0x000e6a0000004200 */
        /* <DEDUP_REMOVED lines=9> */
[----:B------:R-:W4:Y:S05]  /*6ca0*/  LDSM.16.MT88.4 R84, [R116+0x16800] ;  /* 0x016800007454783b */ /* 0x000f2a0000004200 */
        /* <DEDUP_REMOVED lines=24> */
[-C--:B------:R-:W-:Y:S01]  /*6e30*/  HMMA.16816.F32 R76, R100, R86.reuse, R76 ;  /* 0x00000056644c723c */ /* 0x080fe2000000184c */
[----:B------:R-:W-:Y:S05]  /*6e40*/  LDSM.16.MT88.4 R100, [R116+0x13800] ;  /* 0x013800007464783b */ /* 0x000fea0000004200 */
[----:B------:R-:W-:Y:S01]  /*6e50*/  HMMA.16816.F32 R80, R92, R86, R80 ;  /* 0x000000565c50723c */ /* 0x000fe20000001850 */
[----:B------:R-:W3:Y:S04]  /*6e60*/  LDSM.16.MT88.4 R84, [R116+0x11800] ;  /* 0x011800007454783b */ /* 0x000ee80000004200 */
[----:B------:R-:W4:Y:S01]  /*6e70*/  LDSM.16.MT88.4 R92, [R0+0x2b800] ;  /* 0x02b80000005c783b */ /* 0x000f220000004200 */
[-C--:B------:R-:W-:Y:S01]  /*6e80*/  HMMA.16816.F32 R20, R4, R12.reuse, R20 ;  /* 0x0000000c0414723c */ /* 0x080fe20000001814 */
        /* <DEDUP_REMOVED lines=16> */
[-C--:B---3--:R-:W-:Y:S05]  /*6f90*/  HMMA.16816.F32 R20, R16, R84.reuse, R20 ;  /* 0x000000541014723c */ /* 0x088fea0000001814 */
[----:B------:R-:W-:Y:S01]  /*6fa0*/  IMAD.U32 R5, R117, -0x40, RZ ;  /* 0xffffffc075057824 */ /* 0x000fe200078e00ff */
[C---:B----4-:R-:W-:Y:S05]  /*6fb0*/  HMMA.16816.F32 R24, R92.reuse, R84, R24 ;  /* 0x000000545c18723c */ /* 0x050fea0000001818 */
[C---:B--2---:R-:W-:Y:S01]  /*6fc0*/  LEA R4, P1, R5.reuse, R118, 0x2 ;  /* 0x0000007605047211 */ /* 0x044fe200078210ff */
[-C--:B------:R-:W-:Y:S05]  /*6fd0*/  HMMA.16816.F32 R28, R92, R86.reuse, R28 ;  /* 0x000000565c1c723c */ /* 0x080fea000000181c */
[----:B------:R-:W-:Y:S01]  /*6fe0*/  LEA.HI.X.SX32 R5, R5, R119, 0x2, P1 ;  /* 0x0000007705057211 */ /* 0x000fe200008f16ff */
[C---:B------:R-:W-:Y:S04]  /*6ff0*/  HMMA.16816.F32 R32, R16.reuse, R86, R32 ;  /* 0x000000561020723c */ /* 0x040fe80000001820 */
[----:B------:R1:W-:Y:S02]  /*7000*/  STL.64 [R1+0x70], R4 ;  /* 0x0000700401007387 */ /* 0x0003e40000100a00 */
        /* <DEDUP_REMOVED lines=17> */
[----:B-----5:R-:W-:Y:S02]  /*7120*/  ISETP.GE.AND P6, PT, R204, UR18, PT ;  /* 0x00000012cc007c0c */ /* 0x020fe4000bfc6270 */
[----:B------:R-:W3:Y:S01]  /*7130*/  LDL.LU R118, [R1+0x50] ;  /* 0x0000500001767983 */ /* 0x000ee20000300800 */
[----:B------:R-:W-:Y:S02]  /*7140*/  ISETP.GE.AND P5, PT, R202, UR18, PT ;  /* 0x00000012ca007c0c */ /* 0x000fe4000bfa6270 */
[----:B------:R-:W-:Y:S01]  /*7150*/  ISETP.GE.AND P4, PT, R201, UR18, PT ;  /* 0x00000012c9007c0c */ /* 0x000fe2000bf86270 */
[----:B------:R-:W4:Y:S01]  /*7160*/  LDL R117, [R1+0x38] ;  /* 0x0000380001757983 */ /* 0x000f220000100800 */
[----:B------:R-:W3:Y:S01]  /*7170*/  LDC R4, c[0x0][0x424] ;  /* 0x00010900ff047b82 */ /* 0x000ee20000000800 */
        /* <DEDUP_REMOVED lines=14> */
[C-C-:B------:R-:W-:Y:S02]  /*7260*/  @!P6 LEA.HI.X R11, R5.reuse, R9, R4.reuse, 0x6, P2 ;  /* 0x00000009050be211 */ /* 0x140fe400010f3404 */
        /* <DEDUP_REMOVED lines=45> */
.L_x_811:
[----:B------:R-:W-:Y:S01]  /*7540*/  LEA R236, R251, UR4, 0x1 ;  /* 0x00000004fbec7c11 */ /* 0x000fe2000f8e08ff */
[----:B------:R-:W-:Y:S01]  /*7550*/  LDSM.16.M88.4 R128, [R245] ;  /* 0x00000000f580783b */ /* 0x000fe20000000200 */
[----:B------:R-:W-:Y:S02]  /*7560*/  ULOP3.LUT UR10, UR9, 0x1, URZ, 0xc0, !UPT ;  /* 0x00000001090a7892 */ /* 0x000fe4000f8ec03f */
[----:B------:R-:W-:Y:S01]  /*7570*/  @UP3 UIADD3 UR16, UP2, UR12, -0x100, URZ ;  /* 0xffffff000c103890 */ /* 0x000fe2000ff5e03f */
[----:B------:R-:W4:Y:S01]  /*7580*/  LDSM.16.MT88.4 R16, [R236+0x18000] ;  /* 0x01800000ec10783b */ /* 0x000f220000004200 */
[----:B------:R-:W-:Y:S02]  /*7590*/  UISETP.NE.U32.AND UP1, UPT, UR10, 0x1, UPT ;  /* 0x000000010a00788c */ /* 0x000fe4000bf25070 */
[----:B------:R-:W-:Y:S01]  /*75a0*/  UIADD3 UR17, UR9, -0x1, URZ ;  /* 0xffffffff09117890 */ /* 0x000fe2000fffe03f */
[----:B------:R-:W1:Y:S01]  /*75b0*/  LDSM.16.M88.4 R124, [R245+0x1000] ;  /* 0x00100000f57c783b */ /* 0x000e620000000200 */
[----:B------:R-:W-:Y:S03]  /*75c0*/  @UP3 UIADD3.X UR10, UR11, -0x1, URZ, UP2, !UPT ;  /* 0xffffffff0b0a3890 */ /* 0x000fe600097fe43f */
[----:B------:R-:W2:Y:S04]  /*75d0*/  LDSM.16.MT88.4 R96, [R236+0x1a000] ;  /* 0x01a00000ec60783b */ /* 0x000ea80000004200 */
[----:B------:R-:W3:Y:S04]  /*75e0*/  LDSM.16.MT88.4 R112, [R236+0x1c000] ;  /* 0x01c00000ec70783b */ /* 0x000ee80000004200 */
[----:B------:R-:W3:Y:S04]  /*75f0*/  LDSM.16.MT88.4 R196, [R236+0x1e000] ;  /* 0x01e00000ecc4783b */ /* 0x000ee80000004200 */
[----:B-----5:R-:W-:Y:S04]  /*7600*/  LDSM.16.M88.4 R200, [R240] ;  /* 0x00000000f0c8783b */ /* 0x020fe80000000200 */
[----:B------:R-:W3:Y:S04]  /*7610*/  LDSM.16.MT88.4 R204, [R236+0x18800] ;  /* 0x01880000eccc783b */ /* 0x000ee80000004200 */
[----:B------:R-:W3:Y:S04]  /*7620*/  LDSM.16.M88.4 R208, [R240+0x1000] ;  /* 0x00100000f0d0783b */ /* 0x000ee80000000200 */
[----:B------:R-:W3:Y:S04]  /*7630*/  LDSM.16.MT88.4 R212, [R236+0x1a800] ;  /* 0x01a80000ecd4783b */ /* 0x000ee80000004200 */
[----:B------:R-:W3:Y:S01]  /*7640*/  LDSM.16.MT88.4 R216, [R236+0x1c800] ;  /* 0x01c80000ecd8783b */ /* 0x000ee20000004200 */
        /* <DEDUP_REMOVED lines=16> */
[-C--:B------:R-:W-:Y:S06]  /*7750*/  HMMA.16816.F32 R116, R128, R196.reuse, RZ ;  /* 0x000000c48074723c */ /* 0x080fec00000018ff */
        /* <DEDUP_REMOVED lines=24> */
[----:B------:R-:W4:Y:S04]  /*78e0*/  LDSM.16.M88.4 R200, [R3] ;  /* 0x0000000003c8783b */ /* 0x000f280000000200 */
[----:B------:R-:W4:Y:S01]  /*78f0*/  LDSM.16.MT88.4 R220, [R236+0x1b800] ;  /* 0x01b80000ecdc783b */ /* 0x000f220000004200 */
[-C--:B-1----:R-:W-:Y:S06]  /*7900*/  HMMA.16816.F32 R4, R224, R228.reuse, R4 ;  /* 0x000000e4e004723c */ /* 0x082fec0000001804 */
[C---:B------:R-:W-:Y:S06]  /*7910*/  HMMA.16816.F32 R8, R232.reuse, R228, R8 ;  /* 0x000000e4e808723c */ /* 0x040fec0000001808 */
[-C--:B------:R-:W-:Y:S06]  /*7920*/  HMMA.16816.F32 R12, R232, R230.reuse, R12 ;  /* 0x000000e6e80c723c */ /* 0x080fec000000180c */
[C---:B------:R-:W-:Y:S01]  /*7930*/  HMMA.16816.F32 R16, R224.reuse, R230, R16 ;  /* 0x000000e6e010723c */ /* 0x040fe20000001810 */
[----:B------:R-:W1:Y:S04]  /*7940*/  LDSM.16.MT88.4 R228, [R236+0x1d800] ;  /* 0x01d80000ece4783b */ /* 0x000e680000004200 */
[----:B------:R-:W1:Y:S01]  /*7950*/  LDSM.16.MT88.4 R236, [R236+0x1f800] ;  /* 0x01f80000ecec783b */ /* 0x000e620000004200 */
[-C--:B--2---:R-:W-:Y:S06]  /*7960*/  HMMA.16816.F32 R84, R224, R196.reuse, R84 ;  /* 0x000000c4e054723c */ /* 0x084fec0000001854 */
[C---:B------:R-:W-:Y:S01]  /*7970*/  HMMA.16816.F32 R88, R232.reuse, R196, R88 ;  /* 0x000000c4e858723c */ /* 0x040fe20000001858 */
[----:B------:R-:W2:Y:S04]  /*7980*/  LDL R196, [R1+0x30] ;  /* 0x0000300001c47983 */ /* 0x000ea80000100800 */
[----:B------:R-:W2:Y:S01]  /*7990*/  LDL R197, [R1+0x60] ;  /* 0x0000600001c57983 */ /* 0x000ea20000100800 */
[-C--:B------:R-:W-:Y:S06]  /*79a0*/  HMMA.16816.F32 R92, R232, R198.reuse, R92 ;  /* 0x000000c6e85c723c */ /* 0x080fec000000185c */
[C---:B------:R-:W-:Y:S01]  /*79b0*/  HMMA.16816.F32 R96, R224.reuse, R198, R96 ;  /* 0x000000c6e060723c */ /* 0x040fe20000001860 */
[----:B------:R-:W2:Y:S01]  /*79c0*/  LDL R199, [R1+0x2c] ;  /* 0x00002c0001c77983 */ /* 0x000ea20000100800 */
[----:B------:R-:W1:Y:S04]  /*79d0*/  LDC R198, c[0x0][0x270] ;  /* 0x00009c00ffc67b82 */ /* 0x000e680000000800 */
        /* <DEDUP_REMOVED lines=8> */
[----:B------:R-:W4:Y:S05]  /*7a60*/  LDL.64 R234, [R1+0x70] ;  /* 0x0000700001ea7983 */ /* 0x000f2a0000100a00 */
[----:B------:R-:W-:Y:S05]  /*7a70*/  HMMA.16816.F32 R128, R224, R210, R128 ;  /* 0x000000d2e080723c */ /* 0x000fea0000001880 */
[----:B-1----:R-:W-:Y:S01]  /*7a80*/  IMAD R233, R198, UR20, RZ ;  /* 0x00000014c6e97c24 */ /* 0x002fe2000f8e02ff */
        /* <DEDUP_REMOVED lines=95> */
[C---:B------:R-:W-:Y:S01]  /*8080*/  IMAD.IADD R9, R196.reuse, 0x1, R7 ;  /* 0x00000001c4097824 */ /* 0x040fe200078e0207 */
        /* <DEDUP_REMOVED lines=53> */
[C---:B------:R-:W-:Y:S02]  /*83e0*/  IMAD.IADD R9, R196.reuse, 0x1, R7 ;  /* 0x00000001c4097824 */ /* 0x040fe400078e0207 */
        /* <DEDUP_REMOVED lines=26> */
[C---:B------:R-:W-:Y:S01]  /*8590*/  IMAD.IADD R9, R196.reuse, 0x1, R7 ;  /* 0x00000001c4097824 */ /* 0x040fe200078e0207 */
        /* <DEDUP_REMOVED lines=22> */
[C---:B------:R-:W-:Y:S02]  /*8700*/  IMAD.IADD R7, R196.reuse, 0x1, R5 ;  /* 0x00000001c4077824 */ /* 0x040fe400078e0205 */
        /* <DEDUP_REMOVED lines=38> */
[----:B------:R-:W-:Y:S01]  /*8970*/  ISETP.LT.AND P1, PT, RZ, UR9, PT ;  /* 0x00000009ff007c0c */ /* 0x000fe2000bf21270 */
[----:B------:R-:W1:Y:S01]  /*8980*/  LDSM.16.MT88.4 R4, [R246+0x28000] ;  /* 0x02800000f604783b */ /* 0x000e620000004200 */
[----:B------:R-:W-:Y:S01]  /*8990*/  LEA.HI.X.SX32 R105, R196, R235, 0x2, P0 ;  /* 0x000000ebc4697211 */ /* 0x000fe200000f16ff */
[----:B------:R-:W-:Y:S01]  /*89a0*/  UMOV UR9, UR17 ;  /* 0x0000001100097c82 */ /* 0x000fe20008000000 */
[----:B------:R-:W-:Y:S01]  /*89b0*/  PLOP3.LUT P0, PT, PT, PT, UP1, 0x80, 0x0 ;  /* 0x000000000000781c */ /* 0x000fe20003f0f018 */
[----:B------:R-:W-:Y:S01]  /*89c0*/  REDG.E.ADD.F32.FTZ.RN.STRONG.GPU desc[UR6][R96.64], R124 ;  /* 0x0000007c600079a6 */ /* 0x000fe2000c10f386 */
[----:B------:R-:W-:Y:S03]  /*89d0*/  @UP3 UIADD3 UR14, UP1, UR14, -0x100, URZ ;  /* 0xffffff000e0e3890 */ /* 0x000fe6000ff3e03f */
[----:B------:R-:W2:Y:S01]  /*89e0*/  LDSM.16.MT88.4 R96, [R244+0x800] ;  /* 0x00080000f460783b */ /* 0x000ea20000004200 */
[----:B------:R-:W-:Y:S03]  /*89f0*/  @UP3 UIADD3.X UR13, UR13, -0x1, URZ, UP1, !UPT ;  /* 0xffffffff0d0d3890 */ /* 0x000fe60008ffe43f */
        /* <DEDUP_REMOVED lines=306> */
.L_x_813:
        /* <DEDUP_REMOVED lines=21> */
.L_x_814:
        /* <DEDUP_REMOVED lines=15> */
[----:B------:R-:W-:Y:S01]  /*9f60*/  UIMAD UR15, UR19, UR16, URZ ;  /* 0x00000010130f72a4 */ /* 0x000fe2000f8e023f */
[----:B------:R-:W-:-:S03]  /*9f70*/  SHF.R.S32.HI R53, RZ, 0x1f, R54 ;  /* 0x0000001fff357819 */ /* 0x000fc60000011436 */
        /* <DEDUP_REMOVED lines=14> */
[----:B------:R-:W-:-:S04]  /*a060*/  IADD3 R62, P0, R6, UR20, RZ ;  /* 0x00000014063e7c10 */ /* 0x000fc8000ff1e0ff */
[----:B------:R-:W-:Y:S02]  /*a070*/  IADD3.X R63, R7, UR21, R2, P0, !PT ;  /* 0x00000015073f7c10 */ /* 0x000fe400087fe402 */
[----:B------:R-:W-:Y:S02]  /*a080*/  MOV R2, UR16 ;  /* 0x0000001000027c02 */ /* 0x000fe40008000f00 */
[----:B------:R-:W-:Y:S01]  /*a090*/  ISETP.GE.AND P4, PT, R3, UR8, PT ;  /* 0x0000000803007c0c */ /* 0x000fe2000bf86270 */
[----:B------:R-:W-:Y:S02]  /*a0a0*/  VIADD R3, R66, 0x40 ;  /* 0x0000004042037836 */ /* 0x000fe40000000000 */
        /* <DEDUP_REMOVED lines=25> */
.L_x_816:
[----:B------:R-:W-:Y:S05]  /*a240*/  BSYNC B0 ;  /* 0x0000000000007941 */ /* 0x000fea0003800000 */
.L_x_815:
        /* <DEDUP_REMOVED lines=21> */
.L_x_818:
[----:B------:R-:W-:Y:S05]  /*a3a0*/  BSYNC B0 ;  /* 0x0000000000007941 */ /* 0x000fea0003800000 */
.L_x_817:
        /* <DEDUP_REMOVED lines=37> */
.L_x_820:
[----:B------:R-:W-:Y:S05]  /*a600*/  BSYNC B0 ;  /* 0x0000000000007941 */ /* 0x000fea0003800000 */
.L_x_819:
        /* <DEDUP_REMOVED lines=8> */
[----:B---34-:R-:W-:Y:S01]  /*a690*/  IMAD.WIDE.U32 R4, R54, UR10, R36 ;  /* 0x0000000a36047c25 */ /* 0x018fe2000f8e0024 */
[----:B------:R-:W-:-:S03]  /*a6a0*/  ISETP.GE.AND P0, PT, R52, UR5, PT ;  /* 0x0000000534007c0c */ /* 0x000fc6000bf06270 */
[----:B------:R-:W-:Y:S01]  /*a6b0*/  IMAD R53, R53, UR10, RZ ;  /* 0x0000000a35357c24 */ /* 0x000fe2000f8e02ff */
[----:B------:R-:W-:-:S03]  /*a6c0*/  LEA R6, P3, R4, UR8, 0x1 ;  /* 0x0000000804067c11 */ /* 0x000fc6000f8608ff */
[----:B------:R-:W-:-:S04]  /*a6d0*/  IMAD R53, R54, UR11, R53 ;  /* 0x0000000b36357c24 */ /* 0x000fc8000f8e0235 */
        /* <DEDUP_REMOVED lines=9> */
.L_x_791:
        /* <DEDUP_REMOVED lines=24> */
.L_x_822:
        /* <DEDUP_REMOVED lines=22> */
.L_x_823:
[----:B------:R-:W2:Y:S01]  /*aa50*/  LDL.64 R16, [R1+0x10] ;  /* 0x0000100001107983 */ /* 0x000ea20000100a00 */
[----:B------:R-:W-:Y:S01]  /*aa60*/  UIMAD UR5, UR20, UR10, URZ ;  /* 0x0000000a140572a4 */ /* 0x000fe2000f8e023f */
[----:B------:R-:W-:Y:S01]  /*aa70*/  IMAD.U32 R6, RZ, RZ, UR10 ;  /* 0x0000000aff067e24 */ /* 0x000fe2000f8e00ff */
[----:B------:R-:W-:Y:S01]  /*aa80*/  LEA.HI R4, R4, R3, RZ, 0x3 ;  /* 0x0000000304047211 */ /* 0x000fe200078f18ff */
[----:B------:R-:W-:Y:S01]  /*aa90*/  UIADD3 UR8, -UR18, UR8, URZ ;  /* 0x0000000812087290 */ /* 0x000fe2000fffe13f */
[----:B------:R-:W-:Y:S01]  /*aaa0*/  BSSY B0, `(.L_x_824) ;  /* 0x0000027000007945 */ /* 0x000fe20003800000 */
[----:B------:R-:W-:Y:S01]  /*aab0*/  UIMAD UR5, UR18, UR11, UR5 ;  /* 0x0000000b120572a4 */ /* 0x000fe2000f8e0205 */
[----:B------:R-:W-:Y:S01]  /*aac0*/  SHF.R.S32.HI R4, RZ, 0x3, R4 ;  /* 0x00000003ff047819 */ /* 0x000fe20000011404 */
[----:B------:R-:W-:Y:S01]  /*aad0*/  USHF.R.S32.HI UR19, URZ, 0x1f, UR56 ;  /* 0x0000001f3f137899 */ /* 0x000fe20008011438 */
[----:B------:R-:W-:Y:S02]  /*aae0*/  ULDC.64 UR14, c[0x0][0x468] ;  /* 0x00011a00000e7ab9 */ /* 0x000fe40000000a00 */
[C---:B------:R-:W-:Y:S01]  /*aaf0*/  ISETP.GE.AND P5, PT, R4.reuse, UR8, PT ;  /* 0x0000000804007c0c */ /* 0x040fe2000bfa6270 */
[----:B------:R-:W-:Y:S01]  /*ab00*/  IMAD.U32 R3, RZ, RZ, UR5 ;  /* 0x00000005ff037e24 */ /* 0x000fe2000f8e00ff */
[----:B------:R-:W-:Y:S01]  /*ab10*/  UIMAD UR5, UR19, UR14, URZ ;  /* 0x0000000e130572a4 */ /* 0x000fe2000f8e023f */
[----:B------:R-:W-:Y:S01]  /*ab20*/  IMAD.U32 R10, RZ, RZ, UR14 ;  /* 0x0000000eff0a7e24 */ /* 0x000fe2000f8e00ff */
[----:B------:R-:W-:-:S02]  /*ab30*/  IADD3 R2, R4, 0x20, RZ ;  /* 0x0000002004027810 */ /* 0x000fc40007ffe0ff */
[----:B------:R-:W-:Y:S02]  /*ab40*/  UIMAD UR15, UR56, UR15, UR5 ;  /* 0x0000000f380f72a4 */ /* 0x000fe4000f8e0205 */
[----:B------:R-:W-:Y:S01]  /*ab50*/  ISETP.GE.AND P4, PT, R2, UR8, PT ;  /* 0x0000000802007c0c */ /* 0x000fe2000bf86270 */
[----:B--2---:R-:W-:Y:S01]  /*ab60*/  IMAD.WIDE.U32 R6, R6, UR18, R16 ;  /* 0x0000001206067c25 */ /* 0x004fe2000f8e0010 */
[----:B------:R-:W-:-:S03]  /*ab70*/  IADD3 R5, R16, 0x80, RZ ;  /* 0x0000008010057810 */ /* 0x000fc60007ffe0ff */
[----:B------:R-:W-:Y:S01]  /*ab80*/  VIADD R2, R16, 0xc0 ;  /* 0x000000c010027836 */ /* 0x000fe20000000000 */
[----:B------:R-:W-:-:S04]  /*ab90*/  IADD3 R6, P0, R6, UR9, RZ ;  /* 0x0000000906067c10 */ /* 0x000fc8000ff1e0ff */
[----:B------:R-:W-:Y:S02]  /*aba0*/  IADD3.X R7, R7, UR21, R3, P0, !PT ;  /* 0x0000001507077c10 */ /* 0x000fe400087fe403 */
[----:B------:R-:W-:Y:S01]  /*abb0*/  SHF.R.S32.HI R3, RZ, 0x1f, R4 ;  /* 0x0000001fff037819 */ /* 0x000fe20000011404 */
[----:B------:R-:W-:-:S04]  /*abc0*/  IMAD.WIDE.U32 R10, R10, UR56, R6 ;  /* 0x000000380a0a7c25 */ /* 0x000fc8000f8e0006 */
[----:B------:R-:W-:Y:S01]  /*abd0*/  VIADD R6, R16, 0x40 ;  /* 0x0000004010067836 */ /* 0x000fe20000000000 */
[----:B------:R-:W-:Y:S01]  /*abe0*/  IADD3 R9, R11, UR15, RZ ;  /* 0x0000000f0b097c10 */ /* 0x000fe2000fffe0ff */
[----:B------:R-:W-:Y:S06]  /*abf0*/  @P5 BRA `(.L_x_825) ;  /* 0x0000000000445947 */ /* 0x000fec0003800000 */
[----:B------:R-:W-:Y:S01]  /*ac00*/  IMAD R7, R3, UR10, RZ ;  /* 0x0000000a03077c24 */ /* 0x000fe2000f8e02ff */
[----:B------:R-:W-:Y:S01]  /*ac10*/  ULDC UR5, c[0x0][0x2d0] ;  /* 0x0000b40000057ab9 */ /* 0x000fe20000000800 */
[----:B------:R-:W-:Y:S01]  /*ac20*/  IMAD.MOV.U32 R8, RZ, RZ, R10 ;  /* 0x000000ffff087224 */ /* 0x000fe200078e000a */
[----:B------:R-:W-:Y:S01]  /*ac30*/  ISETP.GE.AND P3, PT, R16, UR5, PT ;  /* 0x0000000510007c0c */ /* 0x000fe2000bf66270 */
[----:B------:R-:W-:Y:S01]  /*ac40*/  IMAD R7, R4, UR11, R7 ;  /* 0x0000000b04077c24 */ /* 0x000fe2000f8e0207 */
[----:B------:R-:W-:Y:S01]  /*ac50*/  ISETP.GE.AND P2, PT, R6, UR5, PT ;  /* 0x0000000506007c0c */ /* 0x000fe2000bf46270 */
[----:B------:R-:W-:Y:S01]  /*ac60*/  IMAD.WIDE.U32 R12, R4, UR10, R8 ;  /* 0x0000000a040c7c25 */ /* 0x000fe2000f8e0008 */
[----:B------:R-:W-:Y:S01]  /*ac70*/  ISETP.GE.AND P1, PT, R5, UR5, PT ;  /* 0x0000000505007c0c */ /* 0x000fe2000bf26270 */
[----:B------:R-:W-:Y:S01]  /*ac80*/  ULDC.64 UR14, c[0x0][0x3f0] ;  /* 0x0000fc00000e7ab9 */ /* 0x000fe20000000a00 */
[----:B------:R-:W-:Y:S01]  /*ac90*/  ISETP.GE.AND P0, PT, R2, UR5, PT ;  /* 0x0000000502007c0c */ /* 0x000fe2000bf06270 */
[----:B------:R-:W-:Y:S01]  /*aca0*/  IMAD.IADD R7, R7, 0x1, R13 ;  /* 0x0000000107077824 */ /* 0x000fe200078e020d */
[----:B------:R-:W-:-:S04]  /*acb0*/  LEA R14, P6, R12, UR14, 0x1 ;  /* 0x0000000e0c0e7c11 */ /* 0x000fc8000f8c08ff */
[----:B------:R-:W-:-:S05]  /*acc0*/  LEA.HI.X R15, R12, UR15, R7, 0x1, P6 ;  /* 0x0000000f0c0f7c11 */ /* 0x000fca000b0f0c07 */
[----:B------:R1:W-:Y:S04]  /*acd0*/  @!P3 STG.E.128 desc[UR6][R14.64], RZ ;  /* 0x000000ff0e00b986 */ /* 0x0003e8000c101d06 */
[----:B------:R1:W-:Y:S04]  /*ace0*/  @!P2 STG.E.128 desc[UR6][R14.64+0x80], RZ ;  /* 0x000080ff0e00a986 */ /* 0x0003e8000c101d06 */
[----:B------:R1:W-:Y:S04]  /*acf0*/  @!P1 STG.E.128 desc[UR6][R14.64+0x100], RZ ;  /* 0x000100ff0e009986 */ /* 0x0003e8000c101d06 */
[----:B------:R1:W-:Y:S02]  /*ad00*/  @!P0 STG.E.128 desc[UR6][R14.64+0x180], RZ ;  /* 0x000180ff0e008986 */ /* 0x0003e4000c101d06 */
.L_x_825:
[----:B------:R-:W-:Y:S05]  /*ad10*/  BSYNC B0 ;  /* 0x0000000000007941 */ /* 0x000fea0003800000 */
.L_x_824:
[----:B------:R-:W-:Y:S04]  /*ad20*/  BSSY B0, `(.L_x_826) ;  /* 0x0000015000007945 */ /* 0x000fe80003800000 */
        /* <DEDUP_REMOVED lines=20> */
.L_x_827:
[----:B------:R-:W-:Y:S05]  /*ae70*/  BSYNC B0 ;  /* 0x0000000000007941 */ /* 0x000fea0003800000 */
.L_x_826:
[----:B------:R-:W-:Y:S01]  /*ae80*/  UIMAD UR5, UR20, UR12, URZ ;  /* 0x0000000c140572a4 */ /* 0x000fe2000f8e023f */
[----:B------:R-:W-:Y:S01]  /*ae90*/  IMAD.U32 R7, RZ, RZ, UR12 ;  /* 0x0000000cff077e24 */ /* 0x000fe2000f8e00ff */
[----:B------:R-:W-:Y:S01]  /*aea0*/  USHF.R.S32.HI UR10, URZ, 0x1f, UR56 ;  /* 0x0000001f3f0a7899 */ /* 0x000fe20008011438 */
[----:B------:R-:W-:Y:S01]  /*aeb0*/  BSSY B0, `(.L_x_828) ;  /* 0x000001e000007945 */ /* 0x000fe20003800000 */
[----:B------:R-:W-:Y:S01]  /*aec0*/  UIMAD UR5, UR18, UR13, UR5 ;  /* 0x0000000d120572a4 */ /* 0x000fe2000f8e0205 */
[----:B--2---:R-:W-:Y:S01]  /*aed0*/  IMAD.WIDE.U32 R8, R7, UR18, R16 ;  /* 0x0000001207087c25 */ /* 0x004fe2000f8e0010 */
[----:B------:R-:W-:Y:S02]  /*aee0*/  ULDC.64 UR8, c[0x0][0x470] ;  /* 0x00011c0000087ab9 */ /* 0x000fe40000000a00 */
[----:B------:R-:W-:Y:S02]  /*aef0*/  MOV R10, UR8 ;  /* 0x00000008000a7c02 */ /* 0x000fe40008000f00 */
[----:B------:R-:W-:Y:S01]  /*af00*/  IMAD.U32 R7, RZ, RZ, UR5 ;  /* 0x00000005ff077e24 */ /* 0x000fe2000f8e00ff */
[----:B------:R-:W-:Y:S01]  /*af10*/  IADD3 R8, P0, R8, UR16, RZ ;  /* 0x0000001008087c10 */ /* 0x000fe2000ff1e0ff */
[----:B------:R-:W-:-:S03]  /*af20*/  UIMAD UR5, UR10, UR8, URZ ;  /* 0x000000080a0572a4 */ /* 0x000fc6000f8e023f */
[----:B------:R-:W-:Y:S01]  /*af30*/  IADD3.X R9, R9, UR17, R7, P0, !PT ;  /* 0x0000001109097c10 */ /* 0x000fe200087fe407 */
[----:B------:R-:W-:Y:S02]  /*af40*/  UIMAD UR9, UR56, UR9, UR5 ;  /* 0x00000009380972a4 */ /* 0x000fe4000f8e0205 */
[----:B------:R-:W-:-:S05]  /*af50*/  IMAD.WIDE.U32 R10, R10, UR56, R8 ;  /* 0x000000380a0a7c25 */ /* 0x000fca000f8e0008 */
        /* <DEDUP_REMOVED lines=13> */
[----:B-1----:R-:W-:-:S04]  /*b030*/  LEA R14, P5, R12, UR8, 0x1 ;  /* 0x000000080c0e7c11 */ /* 0x002fc8000f8a08ff */
[----:B------:R-:W-:-:S05]  /*b040*/  LEA.HI.X R15, R12, UR9, R7, 0x1, P5 ;  /* 0x000000090c0f7c11 */ /* 0x000fca000a8f0c07 */
[----:B------:R2:W-:Y:S04]  /*b050*/  @!P3 STG.E.128 desc[UR6][R14.64], RZ ;  /* 0x000000ff0e00b986 */ /* 0x0005e8000c101d06 */
[----:B------:R2:W-:Y:S04]  /*b060*/  @!P2 STG.E.128 desc[UR6][R14.64+0x80], RZ ;  /* 0x000080ff0e00a986 */ /* 0x0005e8000c101d06 */
[----:B------:R2:W-:Y:S04]  /*b070*/  @!P1 STG.E.128 desc[UR6][R14.64+0x100], RZ ;  /* 0x000100ff0e009986 */ /* 0x0005e8000c101d06 */
[----:B------:R2:W-:Y:S02]  /*b080*/  @!P0 STG.E.128 desc[UR6][R14.64+0x180], RZ ;  /* 0x000180ff0e008986 */ /* 0x0005e4000c101d06 */
.L_x_829:
[----:B------:R-:W-:Y:S05]  /*b090*/  BSYNC B0 ;  /* 0x0000000000007941 */ /* 0x000fea0003800000 */
.L_x_828:
        /* <DEDUP_REMOVED lines=20> */
.L_x_821:
[----:B------:R-:W-:Y:S05]  /*b1e0*/  BSYNC B1 ;  /* 0x0000000000017941 */ /* 0x000fea0003800000 */
.L_x_786:
        /* <DEDUP_REMOVED lines=12> */
.L_x_830:
[----:B------:R-:W-:Y:S05]  /*b2b0*/  EXIT ;  /* 0x000000000000794d */ /* 0x000fea0003800000 */
.L_x_832:
        /* <DEDUP_REMOVED lines=12> */
.L_x_2043:


//--------------------- .text._ZN5flash44flash_bwd_dq_dk_dv_loop_seqk_parallel_kernelI23Flash_bwd_kernel_traitsILi256ELi64ELi64ELi8ELi4ELi2ELi2ELb0ELb0EN7cutlass6half_tE19Flash_kernel_traitsILi256ELi64ELi64ELi8ES3_EELb0ELb0ELb1ELb0ELb0ELb1ELb0EEEvNS_16Flash_bwd_paramsE --------------------------
	.section	.text._ZN5flash44flash_bwd_dq_dk_dv_loop_seqk_parallel_kernelI23Flash_bwd_kernel_traitsILi256ELi64ELi64ELi8ELi4ELi2ELi2ELb0ELb0EN7cutlass6half_tE19Flash_kernel_traitsILi256ELi64ELi64ELi8ES3_EELb0ELb0ELb1ELb0ELb0ELb1ELb0EEEvNS_16Flash_bwd_paramsE,"ax",@progbits
	.align	128
        .global         _ZN5flash44flash_bwd_dq_dk_dv_loop_seqk_parallel_kernelI23Flash_bwd_kernel_traitsILi256ELi64ELi64ELi8ELi4ELi2ELi2ELb0ELb0EN7cutlass6half_tE19Flash_kernel_traitsILi256ELi64ELi64ELi8ES3_EELb0ELb0ELb1ELb0ELb0ELb1ELb0EEEvNS_16Flash_bwd_paramsE
        .type           _ZN5flash44flash_bwd_dq_dk_dv_loop_seqk_parallel_kernelI23Flash_bwd_kernel_traitsILi256ELi64ELi64ELi8ELi4ELi2ELi2ELb0ELb0EN7cutlass6half_tE19Flash_kernel_traitsILi256ELi64ELi64ELi8ES3_EELb0ELb0ELb1ELb0ELb0ELb1ELb0EEEvNS_16Flash_bwd_paramsE,@function
        .size           _ZN5flash44flash_bwd_dq_dk_dv_loop_seqk_parallel_kernelI23Flash_bwd_kernel_traitsILi256ELi64ELi64ELi8ELi4ELi2ELi2ELb0ELb0EN7cutlass6half_tE19Flash_kernel_traitsILi256ELi64ELi64ELi8ES3_EELb0ELb0ELb1ELb0ELb0ELb1ELb0EEEvNS_16Flash_bwd_paramsE,(.L_x_2044 - _ZN5flash44flash_bwd_dq_dk_dv_loop_seqk_parallel_kernelI23Flash_bwd_kernel_traitsILi256ELi64ELi64ELi8ELi4ELi2ELi2ELb0ELb0EN7cutlass6half_tE19Flash_kernel_traitsILi256ELi64ELi64ELi8ES3_EELb0ELb0ELb1ELb0ELb0ELb1ELb0EEEvNS_16Flash_bwd_paramsE)
        .other          _ZN5flash44flash_bwd_dq_dk_dv_loop_seqk_parallel_kernelI23Flash_bwd_kernel_traitsILi256ELi64ELi64ELi8ELi4ELi2ELi2ELb0ELb0EN7cutlass6half_tE19Flash_kernel_traitsILi256ELi64ELi64ELi8ES3_EELb0ELb0ELb1ELb0ELb0ELb1ELb0EEEvNS_16Flash_bwd_paramsE,@"STO_CUDA_ENTRY STV_DEFAULT"
_ZN5flash44flash_bwd_dq_dk_dv_loop_seqk_parallel_kernelI23Flash_bwd_kernel_traitsILi256ELi64ELi64ELi8ELi4ELi2ELi2ELb0ELb0EN7cutlass6half_tE19Flash_kernel_traitsILi256ELi64ELi64ELi8ES3_EELb0ELb0ELb1ELb0ELb0ELb1ELb0EEEvNS_16Flash_bwd_paramsE:
.text._ZN5flash44flash_bwd_dq_dk_dv_loop_seqk_parallel_kernelI23Flash_bwd_kernel_traitsILi256ELi64ELi64ELi8ELi4ELi2ELi2ELb0ELb0EN7cutlass6half_tE19Flash_kernel_traitsILi256ELi64ELi64ELi8ES3_EELb0ELb0ELb1ELb0ELb0ELb1ELb0EEEvNS_16Flash_bwd_paramsE:
        /* <DEDUP_REMOVED lines=16> */
[----:B------:R-:W-:Y:S01]  /*0100*/  IMAD.MOV.U32 R217, RZ, RZ, 0x20 ;  /* 0x00000020ffd97424 */ /* 0x000fe200078e00ff */
[----:B------:R-:W-:Y:S01]  /*0110*/  ULDC.64 UR6, c[0x0][0x208] ;  /* 0x0000820000067ab9 */ /* 0x000fe20000000a00 */
[----:B------:R-:W-:Y:S01]  /*0120*/  IMAD.MOV.U32 R219, RZ, RZ, 0x40 ;  /* 0x00000040ffdb7424 */ /* 0x000fe200078e00ff */
[----:B------:R-:W-:Y:S01]  /*0130*/  ULDC UR59, c[0x0][0x394] ;  /* 0x0000e500003b7ab9 */ /* 0x000fe20000000800 */
[----:B------:R-:W-:Y:S01]  /*0140*/  IMAD.MOV.U32 R243, RZ, RZ, -0x10 ;  /* 0xfffffff0fff37424 */ /* 0x000fe200078e00ff */
[----:B------:R-:W-:Y:S01]  /*0150*/  UMOV UR60, 0xffff8000 ;  /* 0xffff8000003c7882 */ /* 0x000fe20000000000 */
[----:B------:R-:W4:Y:S08]  /*0160*/  S2UR UR56, SR_CTAID.Z ;  /* 0x00000000003879c3 */ /* 0x000f300000002700 */
[----:B------:R-:W5:Y:S01]  /*0170*/  S2UR UR49, SR_CTAID.Y ;  /* 0x00000000003179c3 */ /* 0x000f620000002600 */
[----:B---3--:R-:W-:Y:S01]  /*0180*/  ULEA UR4, UR4, UR5, 0x18 ;  /* 0x0000000504047291 */ /* 0x008fe2000f8ec03f */
[----:B--2---:R-:W-:Y:S01]  /*0190*/  SHF.R.S32.HI R10, RZ, 0x1f, R16 ;  /* 0x0000001fff0a7819 */ /* 0x004fe20000011410 */
[----:B------:R-:W-:Y:S01]  /*01a0*/  IMAD.SHL.U32 R252, R16, 0x2, RZ ;  /* 0x0000000210fc7824 */ /* 0x000fe200078e00ff */
[----:B----4-:R-:W-:-:S02]  /*01b0*/  USHF.R.S32.HI UR5, URZ, 0x1f, UR56 ;  /* 0x0000001f3f057899 */ /* 0x010fc40008011438 */
[CC--:B------:R-:W-:Y:S02]  /*01c0*/  LEA.HI R4, R10.reuse, R16.reuse, RZ, 0x5 ;  /* 0x000000100a047211 */ /* 0x0c0fe400078f28ff */
[----:B------:R-:W-:Y:S02]  /*01d0*/  LEA.HI R8, R10, R16, RZ, 0x4 ;  /* 0x000000100a087211 */ /* 0x000fe400078f20ff */
[--C-:B------:R-:W-:Y:S01]  /*01e0*/  SHF.R.S32.HI R5, RZ, 0x5, R4.reuse ;  /* 0x00000005ff057819 */ /* 0x100fe20000011404 */
[----:B-----5:R-:W-:Y:S01]  /*01f0*/  USHF.R.S32.HI UR8, URZ, 0x1f, UR49 ;  /* 0x0000001f3f087899 */ /* 0x020fe20008011431 */
[----:B-1----:R-:W-:Y:S02]  /*0200*/  SHF.R.S32.HI R0, RZ, 0x1f, R4 ;  /* 0x0000001fff007819 */ /* 0x002fe40000011404 */
[-C--:B------:R-:W-:Y:S02]  /*0210*/  LEA.HI R3, R4, R5.reuse, RZ, 0x1 ;  /* 0x0000000504037211 */ /* 0x080fe400078f08ff */
[----:B------:R-:W-:-:S02]  /*0220*/  LEA.HI R0, R0, R5, RZ, 0x2 ;  /* 0x0000000500007211 */ /* 0x000fc400078f10ff */
[----:B------:R-:W-:Y:S02]  /*0230*/  SHF.R.S32.HI R7, RZ, 0x4, R8 ;  /* 0x00000004ff077819 */ /* 0x000fe40000011408 */
[----:B------:R-:W-:Y:S02]  /*0240*/  LEA.HI R19, R10, R16, RZ, 0x2 ;  /* 0x000000100a137211 */ /* 0x000fe400078f10ff */
[----:B------:R-:W-:Y:S02]  /*0250*/  LOP3.LUT R2, R0, 0xfffffffc, RZ, 0xc0, !PT ;  /* 0xfffffffc00027812 */ /* 0x000fe400078ec0ff */
[----:B------:R-:W-:Y:S02]  /*0260*/  LOP3.LUT R0, R3, 0xfffffffe, RZ, 0xc0, !PT ;  /* 0xfffffffe03007812 */ /* 0x000fe400078ec0ff */
[----:B------:R-:W-:Y:S01]  /*0270*/  LEA.HI R3, R8, R7, RZ, 0x1 ;  /* 0x0000000708037211 */ /* 0x000fe200078f08ff */
[C---:B------:R-:W-:Y:S01]  /*0280*/  IMAD.IADD R15, R5.reuse, 0x1, -R2 ;  /* 0x00000001050f7824 */ /* 0x040fe200078e0a02 */
[--C-:B------:R-:W-:Y:S01]  /*0290*/  SHF.R.S32.HI R9, RZ, 0x2, R19.reuse ;  /* 0x00000002ff097819 */ /* 0x100fe20000011413 */
[----:B------:R-:W-:Y:S01]  /*02a0*/  IMAD.IADD R226, R5, 0x1, -R0 ;  /* 0x0000000105e27824 */ /* 0x000fe200078e0a00 */
[----:B------:R-:W-:-:S02]  /*02b0*/  SHF.R.S32.HI R6, RZ, 0x1f, R19 ;  /* 0x0000001fff067819 */ /* 0x000fc40000011413 */
[----:B------:R-:W-:Y:S02]  /*02c0*/  LOP3.LUT R2, R3, 0xfffffffe, RZ, 0xc0, !PT ;  /* 0xfffffffe03027812 */ /* 0x000fe400078ec0ff */
[----:B------:R-:W-:Y:S02]  /*02d0*/  LOP3.LUT R3, R4, 0xffffffe0, RZ, 0xc0, !PT ;  /* 0xffffffe004037812 */ /* 0x000fe400078ec0ff */
[----:B------:R-:W-:Y:S01]  /*02e0*/  LEA.HI R0, R6, R9, RZ, 0x3 ;  /* 0x0000000906007211 */ /* 0x000fe200078f18ff */
[----:B------:R-:W-:Y:S01]  /*02f0*/  IMAD.IADD R12, R7, 0x1, -R2 ;  /* 0x00000001070c7824 */ /* 0x000fe200078e0a02 */
[----:B------:R-:W-:Y:S01]  /*0300*/  LEA.HI R17, R10, R16, RZ, 0x3 ;  /* 0x000000100a117211 */ /* 0x000fe200078f18ff */
[----:B------:R-:W-:Y:S01]  /*0310*/  IMAD.IADD R2, R16, 0x1, -R3 ;  /* 0x0000000110027824 */ /* 0x000fe200078e0a03 */
[----:B------:R-:W-:Y:S01]  /*0320*/  LOP3.LUT R0, R0, 0xfffffff8, RZ, 0xc0, !PT ;  /* 0xfffffff800007812 */ /* 0x000fe200078ec0ff */
[----:B------:R-:W-:Y:S01]  /*0330*/  IMAD.SHL.U32 R6, R12, 0x200, RZ ;  /* 0x000002000c067824 */ /* 0x000fe200078e00ff */
[----:B------:R-:W-:-:S02]  /*0340*/  SHF.R.S32.HI R3, RZ, 0x3, R17 ;  /* 0x00000003ff037819 */ /* 0x000fc40000011411 */
[----:B------:R-:W-:Y:S01]  /*0350*/  LOP3.LUT R4, R17, 0xfffffff8, RZ, 0xc0, !PT ;  /* 0xfffffff811047812 */ /* 0x000fe200078ec0ff */
[----:B------:R-:W-:Y:S01]  /*0360*/  IMAD.IADD R9, R9, 0x1, -R0 ;  /* 0x0000000109097824 */ /* 0x000fe200078e0a00 */
[----:B------:R-:W-:Y:S01]  /*0370*/  SHF.R.S32.HI R5, RZ, 0x1f, R2 ;  /* 0x0000001fff057819 */ /* 0x000fe20000011402 */
[----:B------:R-:W-:Y:S02]  /*0380*/  IMAD.SHL.U32 R3, R3, 0x40, RZ ;  /* 0x0000004003037824 */ /* 0x000fe400078e00ff */
[----:B------:R-:W-:Y:S01]  /*0390*/  IMAD.IADD R0, R16, 0x1, -R4 ;  /* 0x0000000110007824 */ /* 0x000fe200078e0a04 */
[----:B------:R-:W-:Y:S02]  /*03a0*/  LOP3.LUT R4, R8, 0xfffffff0, RZ, 0xc0, !PT ;  /* 0xfffffff008047812 */ /* 0x000fe400078ec0ff */
[----:B------:R-:W-:Y:S01]  /*03b0*/  LEA.HI R18, R5, R2, RZ, 0x2 ;  /* 0x0000000205127211 */ /* 0x000fe200078f10ff */
[----:B------:R-:W-:Y:S01]  /*03c0*/  IMAD.SHL.U32 R5, R0, 0x8, RZ ;  /* 0x0000000800057824 */ /* 0x000fe200078e00ff */
[----:B------:R-:W-:Y:S01]  /*03d0*/  LOP3.LUT R2, R3, 0x1c0, RZ, 0xc0, !PT ;  /* 0x000001c003027812 */ /* 0x000fe200078ec0ff */
[----:B------:R-:W-:Y:S01]  /*03e0*/  IMAD.IADD R3, R16, 0x1, -R4 ;  /* 0x0000000110037824 */ /* 0x000fe200078e0a04 */
[----:B------:R-:W-:-:S02]  /*03f0*/  LOP3.LUT P4, RZ, R0, 0x2, RZ, 0xc0, !PT ;  /* 0x0000000200ff7812 */ /* 0x000fc4000788c0ff */
[C---:B------:R-:W-:Y:S01]  /*0400*/  LOP3.LUT P3, RZ, R0.reuse, 0x4, RZ, 0xc0, !PT ;  /* 0x0000000400ff7812 */ /* 0x040fe2000786c0ff */
[----:B------:R-:W-:Y:S01]  /*0410*/  IMAD.SHL.U32 R0, R0, 0x40, RZ ;  /* 0x0000004000007824 */ /* 0x000fe200078e00ff */
[----:B------:R-:W-:Y:S02]  /*0420*/  LOP3.LUT R4, R2, 0x38, R5, 0xf8, !PT ;  /* 0x0000003802047812 */ /* 0x000fe400078ef805 */
[----:B------:R-:W-:Y:S02]  /*0430*/  SHF.R.S32.HI R5, RZ, 0x1f, R3 ;  /* 0x0000001fff057819 */ /* 0x000fe40000011403 */
[----:B------:R-:W-:Y:S02]  /*0440*/  SHF.R.U32.HI R2, RZ, 0x3, R2 ;  /* 0x00000003ff027819 */ /* 0x000fe40000011602 */
[----:B------:R-:W-:Y:S02]  /*0450*/  LEA.HI R8, R10, R16, RZ, 0x7 ;  /* 0x000000100a087211 */ /* 0x000fe400078f38ff */
[----:B------:R-:W-:-:S02]  /*0460*/  LOP3.LUT R0, R0, 0x1c0, RZ, 0xc0, !PT ;  /* 0x000001c000007812 */ /* 0x000fc400078ec0ff */
[----:B------:R-:W-:Y:S02]  /*0470*/  LEA.HI R14, R5, R3, RZ, 0x3 ;  /* 0x00000003050e7211 */ /* 0x000fe400078f18ff */
[----:B------:R-:W-:Y:S01]  /*0480*/  LOP3.LUT R11, R4, R2, RZ, 0x3c, !PT ;  /* 0x00000002040b7212 */ /* 0x000fe200078e3cff */
[----:B------:R-:W-:Y:S01]  /*0490*/  IMAD.SHL.U32 R2, R226, 0x10, RZ ;  /* 0x00000010e2027824 */ /* 0x000fe200078e00ff */
[----:B------:R-:W-:Y:S02]  /*04a0*/  SHF.R.S32.HI R8, RZ, 0x7, R8 ;  /* 0x00000007ff087819 */ /* 0x000fe40000011408 */
[----:B------:R-:W-:Y:S02]  /*04b0*/  LOP3.LUT R218, R0, 0x8, R17, 0xf8, !PT ;  /* 0x0000000800da7812 */ /* 0x000fe400078ef811 */
[----:B------:R-:W-:Y:S02]  /*04c0*/  LOP3.LUT R5, R14, 0xfffffff8, RZ, 0xc0, !PT ;  /* 0xfffffff80e057812 */ /* 0x000fe400078ec0ff */
[----:B------:R-:W-:-:S02]  /*04d0*/  SHF.R.U32.HI R222, RZ, 0x3, R0 ;  /* 0x00000003ffde7819 */ /* 0x000fc40000011600 */
[----:B------:R-:W-:Y:S01]  /*04e0*/  LOP3.LUT R7, R0, 0x10, R2, 0xf8, !PT ;  /* 0x0000001000077812 */ /* 0x000fe200078ef802 */
[----:B------:R-:W-:Y:S01]  /*04f0*/  IMAD.IADD R13, R3, 0x1, -R5 ;  /* 0x00000001030d7824 */ /* 0x000fe200078e0a05 */
[----:B------:R-:W-:Y:S01]  /*0500*/  LOP3.LUT R218, R218, R222, RZ, 0x3c, !PT ;  /* 0x000000dedada7212 */ /* 0x000fe200078e3cff */
[----:B------:R-:W-:Y:S01]  /*0510*/  IMAD R0, R8, 0x800, R6 ;  /* 0x0000080008007824 */ /* 0x000fe200078e0206 */
[----:B------:R-:W-:Y:S02]  /*0520*/  LEA.HI R3, R10, R16, RZ, 0x6 ;  /* 0x000000100a037211 */ /* 0x000fe400078f30ff */
[----:B------:R-:W-:Y:S01]  /*0530*/  LOP3.LUT R2, R19, 0x7ffffffc, RZ, 0xc0, !PT ;  /* 0x7ffffffc13027812 */ /* 0x000fe200078ec0ff */
[----:B------:R-:W-:Y:S01]  /*0540*/  IMAD.IADD R218, R0, 0x1, R218 ;  /* 0x0000000100da7824 */ /* 0x000fe200078e02da */
[----:B------:R-:W-:Y:S01]  /*0550*/  SHF.R.S32.HI R0, RZ, 0x6, R3 ;  /* 0x00000006ff007819 */ /* 0x000fe20000011403 */
[C---:B------:R-:W-:Y:S01]  /*0560*/  IMAD.SHL.U32 R3, R9.reuse, 0x40, RZ ;  /* 0x0000004009037824 */ /* 0x040fe200078e00ff */
[----:B------:R-:W-:Y:S01]  /*0570*/  LOP3.LUT R4, R9, 0x1, RZ, 0xc0, !PT ;  /* 0x0000000109047812 */ /* 0x000fe200078ec0ff */
[----:B------:R-:W-:Y:S01]  /*0580*/  IMAD.IADD R10, R16, 0x1, -R2 ;  /* 0x00000001100a7824 */ /* 0x000fe200078e0a02 */
[----:B------:R-:W-:Y:S01]  /*0590*/  LOP3.LUT R5, R7, 0x8, R17, 0xf8, !PT ;  /* 0x0000000807057812 */ /* 0x000fe200078ef811 */
[----:B------:R-:W-:Y:S01]  /*05a0*/  IMAD R7, R0, 0x200, R11 ;  /* 0x0000020000077824 */ /* 0x000fe200078e020b */
[----:B------:R-:W-:Y:S01]  /*05b0*/  ISETP.NE.U32.AND P0, PT, R4, 0x1, PT ;  /* 0x000000010400780c */ /* 0x000fe20003f05070 */
[----:B------:R-:W-:Y:S01]  /*05c0*/  IMAD.SHL.U32 R2, R0, 0x8, RZ ;  /* 0x0000000800027824 */ /* 0x000fe200078e00ff */
[----:B------:R-:W-:Y:S01]  /*05d0*/  LOP3.LUT R0, R3, 0x1c0, RZ, 0xc0, !PT ;  /* 0x000001c003007812 */ /* 0x000fe200078ec0ff */
[----:B------:R-:W-:Y:S01]  /*05e0*/  IMAD.SHL.U32 R4, R8, 0x20, RZ ;  /* 0x0000002008047824 */ /* 0x000fe200078e00ff */
[----:B------:R-:W-:Y:S01]  /*05f0*/  LOP3.LUT R222, R6, R5, R222, 0xf6, !PT ;  /* 0x0000000506de7212 */ /* 0x000fe200078ef6de */
[----:B------:R1:W-:Y:S01]  /*0600*/  STL [R1], R7 ;  /* 0x0000000701007387 */ /* 0x0003e20000100800 */
[----:B------:R-:W-:Y:S01]  /*0610*/  LOP3.LUT R2, R2, 0x18, RZ, 0xc0, !PT ;  /* 0x0000001802027812 */ /* 0x000fe200078ec0ff */
[----:B------:R-:W-:Y:S01]  /*0620*/  IMAD.SHL.U32 R5, R12, 0x20, RZ ;  /* 0x000000200c057824 */ /* 0x000fe200078e00ff */
[----:B------:R-:W-:Y:S01]  /*0630*/  SHF.R.U32.HI R3, RZ, 0x3, R0 ;  /* 0x00000003ff037819 */ /* 0x000fe20000011600 */
[----:B------:R-:W-:Y:S01]  /*0640*/  IMAD.SHL.U32 R218, R218, 0x2, RZ ;  /* 0x00000002dada7824 */ /* 0x000fe200078e00ff */
[----:B------:R-:W-:-:S02]  /*0650*/  LOP3.LUT R252, R4, 0x6, R252, 0xf8, !PT ;  /* 0x0000000604fc7812 */ /* 0x000fc400078ef8fc */
[----:B------:R-:W-:Y:S02]  /*0660*/  LOP3.LUT R4, R0, 0x20, R4, 0xf8, !PT ;  /* 0x0000002000047812 */ /* 0x000fe400078ef804 */
[----:B------:R-:W-:Y:S02]  /*0670*/  LOP3.LUT R8, R2, 0x20, R5, 0xf8, !PT ;  /* 0x0000002002087812 */ /* 0x000fe400078ef805 */
[----:B------:R-:W-:Y:S01]  /*0680*/  LOP3.LUT R6, R4, R3, RZ, 0x3c, !PT ;  /* 0x0000000304067212 */ /* 0x000fe200078e3cff */
[----:B------:R-:W-:Y:S01]  /*0690*/  IMAD.SHL.U32 R4, R12, 0x8, RZ ;  /* 0x000000080c047824 */ /* 0x000fe200078e00ff */
[----:B------:R-:W-:Y:S02]  /*06a0*/  R2P PR, R9, 0x6 ;  /* 0x0000000609007804 */ /* 0x000fe40000000000 */
[----:B------:R-:W-:Y:S02]  /*06b0*/  SEL R217, R217, 0xffffffe0, !P4 ;  /* 0xffffffe0d9d97807 */ /* 0x000fe40006000000 */
[----:B------:R-:W-:-:S02]  /*06c0*/  SEL R219, R219, 0xffffffc0, !P3 ;  /* 0xffffffc0dbdb7807 */ /* 0x000fc40005800000 */
[----:B------:R-:W-:Y:S02]  /*06d0*/  SEL R243, R243, 0x10, !P0 ;  /* 0x00000010f3f37807 */ /* 0x000fe40004000000 */
[----:B------:R-:W-:Y:S02]  /*06e0*/  LEA R222, R222, UR4, 0x1 ;  /* 0x00000004dede7c11 */ /* 0x000fe4000f8e08ff */
[----:B-1----:R-:W-:Y:S01]  /*06f0*/  LOP3.LUT R7, R3, R0, R2, 0x1e, !PT ;  /* 0x0000000003077212 */ /* 0x002fe200078e1e02 */
[----:B------:R-:W-:Y:S02]  /*0700*/  IMAD.SHL.U32 R0, R10, 0x2, RZ ;  /* 0x000000020a007824 */ /* 0x000fe400078e00ff */
[----:B------:R-:W-:Y:S02]  /*0710*/  IMAD.SHL.U32 R3, R13, 0x40, RZ ;  /* 0x000000400d037824 */ /* 0x000fe400078e00ff */
[--C-:B------:R-:W-:Y:S02]  /*0720*/  IMAD R5, R15, 0x400, R0.reuse ;  /* 0x000004000f057824 */ /* 0x100fe400078e0200 */
[----:B------:R-:W-:Y:S01]  /*0730*/  IMAD R0, R226, 0x400, R0 ;  /* 0x00000400e2007824 */ /* 0x000fe200078e0200 */
[----:B------:R-:W-:Y:S01]  /*0740*/  LOP3.LUT R3, R3, 0x1c0, RZ, 0xc0, !PT ;  /* 0x000001c003037812 */ /* 0x000fe200078ec0ff */
[----:B------:R-:W-:-:S02]  /*0750*/  IMAD.IADD R6, R5, 0x1, R6 ;  /* 0x0000000105067824 */ /* 0x000fc400078e0206 */
[----:B------:R-:W-:Y:S01]  /*0760*/  IMAD.IADD R7, R0, 0x1, R7 ;  /* 0x0000000100077824 */ /* 0x000fe200078e0207 */
[--C-:B------:R-:W-:Y:S01]  /*0770*/  SHF.R.U32.HI R2, RZ, 0x3, R3.reuse ;  /* 0x00000003ff027819 */ /* 0x100fe20000011603 */
[----:B------:R-:W-:Y:S01]  /*0780*/  IMAD.SHL.U32 R0, R14, 0x40, RZ ;  /* 0x000000400e007824 */ /* 0x000fe200078e00ff */
[----:B------:R-:W-:Y:S01]  /*0790*/  LOP3.LUT R5, R3, 0x8, R4, 0xf8, !PT ;  /* 0x0000000803057812 */ /* 0x000fe200078ef804 */
[----:B------:R-:W-:Y:S01]  /*07a0*/  IMAD.IADD R223, R219, 0x1, R222 ;  /* 0x00000001dbdf7824 */ /* 0x000fe200078e02de */
[----:B------:R-:W-:Y:S02]  /*07b0*/  SHF.R.S32.HI R4, RZ, 0x2, R18 ;  /* 0x00000002ff047819 */ /* 0x000fe40000011412 */
[----:B------:R-:W-:Y:S02]  /*07c0*/  LOP3.LUT R0, R0, 0xfffffe00, RZ, 0xc0, !PT ;  /* 0xfffffe0000007812 */ /* 0x000fe400078ec0ff */
[----:B------:R-:W-:Y:S01]  /*07d0*/  LOP3.LUT R3, R2, R8, R3, 0x1e, !PT ;  /* 0x0000000802037212 */ /* 0x000fe200078e1e03 */
[----:B------:R-:W-:Y:S01]  /*07e0*/  IMAD R251, R15, 0x10, R4 ;  /* 0x000000100ffb7824 */ /* 0x000fe200078e0204 */
[----:B------:R-:W-:Y:S01]  /*07f0*/  LOP3.LUT R2, R5, R2, RZ, 0x3c, !PT ;  /* 0x0000000205027212 */ /* 0x000fe200078e3cff */
[--C-:B------:R-:W-:Y:S01]  /*0800*/  IMAD R4, R15, 0x400, R0.reuse ;  /* 0x000004000f047824 */ /* 0x100fe200078e0200 */
[----:B------:R-:W-:Y:S01]  /*0810*/  LOP3.LUT R231, R3, R0, RZ, 0xfc, !PT ;  /* 0x0000000003e77212 */ /* 0x000fe200078efcff */
[----:B------:R-:W-:Y:S01]  /*0820*/  IMAD R226, R226, 0x400, R0 ;  /* 0x00000400e2e27824 */ /* 0x000fe200078e0200 */
[----:B------:R-:W-:Y:S01]  /*0830*/  LEA R237, R6, UR4, 0x1 ;  /* 0x0000000406ed7c11 */ /* 0x000fe2000f8e08ff */
[----:B------:R-:W-:Y:S01]  /*0840*/  IMAD.U32 R0, RZ, RZ, UR5 ;  /* 0x00000005ff007e24 */ /* 0x000fe2000f8e00ff */
[----:B------:R-:W-:Y:S01]  /*0850*/  USHF.L.U32 UR5, UR49, 0x7, URZ ;  /* 0x0000000731057899 */ /* 0x000fe2000800063f */
[----:B------:R-:W-:-:S02]  /*0860*/  IMAD.IADD R230, R4, 0x1, R2 ;  /* 0x0000000104e67824 */ /* 0x000fc400078e0202 */
[----:B------:R-:W-:Y:S02]  /*0870*/  IMAD.IADD R226, R2, 0x1, R226 ;  /* 0x0000000102e27824 */ /* 0x000fe400078e02e2 */
[----:B------:R-:W-:Y:S01]  /*0880*/  IMAD.U32 R0, RZ, RZ, UR8 ;  /* 0x00000008ff007e24 */ /* 0x000fe2000f8e00ff */
[----:B------:R-:W-:Y:S01]  /*0890*/  UIADD3 UR8, UR4, 0x18000, URZ ;  /* 0x0001800004087890 */ /* 0x000fe2000fffe03f */
[----:B------:R-:W-:Y:S01]  /*08a0*/  IMAD.U32 R2, RZ, RZ, UR5 ;  /* 0x00000005ff027e24 */ /* 0x000fe2000f8e00ff */
[----:B------:R-:W-:Y:S01]  /*08b0*/  USHF.R.S32.HI UR5, URZ, 0x1f, UR56 ;  /* 0x0000001f3f057899 */ /* 0x000fe20008011438 */
[C---:B------:R-:W-:Y:S02]  /*08c0*/  VIADD R242, R237.reuse, 0x20 ;  /* 0x00000020edf27836 */ /* 0x040fe40000000000 */
[----:B------:R-:W-:Y:S01]  /*08d0*/  @P1 VIADD R242, R237, 0xffffffe0 ;  /* 0xffffffe0edf21836 */ /* 0x000fe20000000000 */
[----:B------:R-:W-:Y:S01]  /*08e0*/  LEA R249, R7, UR8, 0x1 ;  /* 0x0000000807f97c11 */ /* 0x000fe2000f8e08ff */
[----:B------:R-:W-:-:S02]  /*08f0*/  VIADD R220, R218, UR8 ;  /* 0x00000008dadc7c36 */ /* 0x000fc40008000000 */
[----:B------:R-:W-:Y:S01]  /*0900*/  IMAD.U32 R0, RZ, RZ, UR5 ;  /* 0x00000005ff007e24 */ /* 0x000fe2000f8e00ff */
[----:B------:R-:W-:Y:S01]  /*0910*/  UIADD3 UR5, UR4, 0x28000, URZ ;  /* 0x0002800004057890 */ /* 0x000fe2000fffe03f */
[C---:B------:R-:W-:Y:S02]  /*0920*/  IMAD.IADD R217, R220.reuse, 0x1, R217 ;  /* 0x00000001dcd97824 */ /* 0x040fe400078e02d9 */
[----:B------:R-:W-:Y:S02]  /*0930*/  IMAD.IADD R220, R220, 0x1, R219 ;  /* 0x00000001dcdc7824 */ /* 0x000fe400078e02db */
[----:B------:R-:W-:Y:S01]  /*0940*/  VIADD R250, R249, 0x40 ;  /* 0x00000040f9fa7836 */ /* 0x000fe20000000000 */
[----:B------:R-:W-:Y:S01]  /*0950*/  LEA R226, R226, UR5, 0x1 ;  /* 0x00000005e2e27c11 */ /* 0x000fe2000f8e08ff */
[----:B------:R-:W-:Y:S02]  /*0960*/  IMAD.IADD R244, R237, 0x1, R243 ;  /* 0x00000001edf47824 */ /* 0x000fe400078e02f3 */
[----:B------:R-:W-:-:S02]  /*0970*/  IMAD.IADD R219, R217, 0x1, R219 ;  /* 0x00000001d9db7824 */ /* 0x000fc400078e02db */
[----:B------:R-:W-:Y:S02]  /*0980*/  @P2 VIADD R250, R249, 0xffffffc0 ;  /* 0xffffffc0f9fa2836 */ /* 0x000fe40000000000 */
[----:B------:R-:W-:-:S07]  /*0990*/  IMAD.IADD R243, R243, 0x1, R242 ;  /* 0x00000001f3f37824 */ /* 0x000fce00078e02f2 */
.L_x_869:
        /* <DEDUP_REMOVED lines=42> */
[----:B------:R-:W-:-:S04]  /*0c40*/  @!UP3 ULDC.64 UR8, c[0x0][0x318] ;  /* 0x0000c6000008bab9 */ /* 0x000fc80000000a00 */
[----:B------:R-:W5:Y:S01]  /*0c50*/  @!P2 LDG.E R4, desc[UR6][R2.64] ;  /* 0x000000060204a981 */ /* 0x000f62000c1e1900 */
[----:B------:R-:W-:Y:S01]  /*0c60*/  @!UP3 UISETP.NE.U32.AND UP1, UPT, UR8, URZ, UPT ;  /* 0x0000003f0800b28c */ /* 0x000fe2000bf25070 */
[----:B------:R-:W-:Y:S02]  /*0c70*/  UMOV UR5, 0xffffffff ;  /* 0xffffffff00057882 */ /* 0x000fe40000000000 */
[----:B------:R-:W-:Y:S01]  /*0c80*/  @!UP3 ULDC UR8, c[0x0][0x2cc] ;  /* 0x0000b3000008bab9 */ /* 0x000fe20000000800 */
[----:B------:R-:W-:Y:S01]  /*0c90*/  @!UP3 UISETP.NE.AND.EX UP1, UPT, UR9, URZ, UPT, UP1 ;  /* 0x0000003f0900b28c */ /* 0x000fe2000bf25310 */
[----:B------:R-:W-:Y:S01]  /*0ca0*/  UMOV UR32, 0xffffffff ;  /* 0xffffffff00207882 */ /* 0x000fe20000000000 */
        /* <DEDUP_REMOVED lines=18> */
.L_x_833:
        /* <DEDUP_REMOVED lines=14> */
[----:B------:R-:W-:Y:S02]  /*0eb0*/  UISETP.NE.AND UP1, UPT, UR32, -0x1, UPT ;  /* 0xffffffff2000788c */ /* 0x000fe4000bf25270 */
[----:B------:R-:W-:Y:S01]  /*0ec0*/  UIMAD UR22, UR49, UR11, UR10 ;  /* 0x0000000b311672a4 */ /* 0x000fe2000f8e020a */
[----:B------:R-:W-:-:S02]  /*0ed0*/  ULDC UR12, c[0x0][0x394] ;  /* 0x0000e500000c7ab9 */ /* 0x000fc40000000800 */
[----:B------:R-:W-:Y:S01]  /*0ee0*/  @!UP2 ULDC.64 UR10, c[0x0][0x418] ;  /* 0x00010600000aaab9 */ /* 0x000fe20000000a00 */
[----:B------:R-:W-:Y:S01]  /*0ef0*/  ULDC UR58, c[0x0][0x2d4] ;  /* 0x0000b500003a7ab9 */ /* 0x000fe20000000800 */
[----:B------:R-:W-:Y:S02]  /*0f00*/  @!UP2 UIMAD.WIDE.U32 UR44, UR49, UR10, URZ ;  /* 0x0000000a312ca2a5 */ /* 0x000fe4000f8e003f */
[----:B------:R-:W-:Y:S02]  /*0f10*/  USHF.R.S32.HI UR31, URZ, 0x1f, UR58 ;  /* 0x0000001f3f1f7899 */ /* 0x000fe4000801143a */
[----:B------:R-:W-:Y:S01]  /*0f20*/  @UP1 ULDC.64 UR28, c[0x0][0x248] ;  /* 0x00009200001c1ab9 */ /* 0x000fe20000000a00 */
[----:B------:R-:W-:Y:S01]  /*0f30*/  ULDC.U8 UR39, c[0x0][0x3d8] ;  /* 0x0000f60000277ab9 */ /* 0x000fe20000000000 */
[----:B------:R-:W-:Y:S01]  /*0f40*/  USHF.L.U32 UR16, UR49, 0x7, URZ ;  /* 0x0000000731107899 */ /* 0x000fe2000800063f */
[----:B-1----:R-:W-:Y:S01]  /*0f50*/  IABS R5, R6 ;  /* 0x0000000600057213 */ /* 0x002fe20000000000 */
[----:B------:R-:W-:Y:S01]  /*0f60*/  UISETP.NE.AND UP3, UPT, UR39, URZ, UPT ;  /* 0x0000003f2700728c */ /* 0x000fe2000bf65270 */
[----:B------:R-:W-:Y:S01]  /*0f70*/  ISETP.NE.AND P3, PT, R6, RZ, PT ;  /* 0x000000ff0600720c */ /* 0x000fe20003f65270 */
[----:B------:R-:W-:Y:S01]  /*0f80*/  ULDC.64 UR34, c[0x0][0x240] ;  /* 0x0000900000227ab9 */ /* 0x000fe20000000a00 */
[----:B------:R-:W1:Y:S01]  /*0f90*/  I2F.RP R2, R5 ;  /* 0x0000000500027306 */ /* 0x000e620000209400 */
[----:B------:R-:W-:-:S02]  /*0fa0*/  USEL UR30, UR16, URZ, UP0 ;  /* 0x0000003f101e7287 */ /* 0x000fc40008000000 */
[----:B------:R-:W-:Y:S02]  /*0fb0*/  UIMAD.WIDE.U32 UR16, UR5, UR34, URZ ;  /* 0x00000022051072a5 */ /* 0x000fe4000f8e003f */
[----:B--2---:R-:W-:Y:S02]  /*0fc0*/  UIMAD.WIDE.U32 UR36, UR9, UR14, URZ ;  /* 0x0000000e092472a5 */ /* 0x004fe4000f8e003f */
[----:B------:R-:W-:Y:S02]  /*0fd0*/  USHF.L.U64.HI UR25, UR49, 0x7, UR57 ;  /* 0x0000000731197899 */ /* 0x000fe40008010239 */
[----:B------:R-:W-:Y:S02]  /*0fe0*/  UIMAD UR43, UR9, UR15, UR37 ;  /* 0x0000000f092b72a4 */ /* 0x000fe4000f8e0225 */
[----:B------:R-:W-:Y:S02]  /*0ff0*/  @!UP2 UIMAD UR9, UR57, UR10, URZ ;  /* 0x0000000a3909a2a4 */ /* 0x000fe4000f8e023f */
[----:B------:R-:W-:Y:S01]  /*1000*/  UIADD3 UR10, UR13, 0x40, UR20 ;  /* 0x000000400d0a7890 */ /* 0x000fe2000fffe014 */
[----:B-1----:R-:W1:Y:S01]  /*1010*/  MUFU.RCP R2, R2 ;  /* 0x0000000200027308 */ /* 0x002e620000001000 */
[----:B------:R-:W-:-:S02]  /*1020*/  @!UP2 UIMAD UR26, UR49, UR11, UR9 ;  /* 0x0000000b311aa2a4 */ /* 0x000fc4000f8e0209 */
[----:B------:R-:W-:Y:S02]  /*1030*/  UIADD3 UR9, UR13, 0x3f, URZ ;  /* 0x0000003f0d097890 */ /* 0x000fe4000fffe03f */
[----:B------:R-:W-:Y:S02]  /*1040*/  UIADD3 UR10, UR10, UR12, -UR8 ;  /* 0x0000000c0a0a7290 */ /* 0x000fe4000fffe808 */
[----:B------:R-:W-:Y:S02]  /*1050*/  USHF.R.S32.HI UR11, URZ, 0x1f, UR9 ;  /* 0x0000001f3f0b7899 */ /* 0x000fe40008011409 */
[----:B------:R-:W-:Y:S02]  /*1060*/  @UP1 UIADD3 UR12, UR24, UR32, URZ ;  /* 0x00000020180c1290 */ /* 0x000fe4000fffe03f */
[----:B------:R-:W-:Y:S02]  /*1070*/  ULEA.HI UR27, UR11, UR9, URZ, 0x6 ;  /* 0x000000090b1b7291 */ /* 0x000fe4000f8f303f */
[----:B------:R-:W-:-:S02]  /*1080*/  UIADD3 UR9, UR10, 0x3f, URZ ;  /* 0x0000003f0a097890 */ /* 0x000fc4000fffe03f */
[----:B------:R-:W-:Y:S01]  /*1090*/  @UP1 UIMAD.WIDE.U32 UR10, UR12, UR28, URZ ;  /* 0x0000001c0c0a12a5 */ /* 0x000fe2000f8e003f */
[----:B-1----:R-:W-:Y:S01]  /*10a0*/  VIADD R2, R2, 0xffffffe ;  /* 0x0ffffffe02027836 */ /* 0x002fe20000000000 */
[----:B------:R-:W-:Y:S01]  /*10b0*/  @UP1 UIMAD UR12, UR12, UR29, URZ ;  /* 0x0000001d0c0c12a4 */ /* 0x000fe2000f8e023f */
[----:B------:R-:W-:Y:S02]  /*10c0*/  @UP2 ULDC.64 UR14, c[0x0][0x420] ;  /* 0x00010800000e2ab9 */ /* 0x000fe40000000a00 */
[----:B------:R-:W1:Y:S01]  /*10d0*/  F2I.FTZ.U32.TRUNC.NTZ R3, R2 ;  /* 0x0000000200037305 */ /* 0x000e62000021f000 */
[----:B------:R-:W-:Y:S02]  /*10e0*/  @UP1 UIADD3 UR42, UR11, UR12, URZ ;  /* 0x0000000c0b2a1290 */ /* 0x000fe4000fffe03f */
[----:B------:R-:W-:Y:S02]  /*10f0*/  USHF.R.S32.HI UR12, URZ, 0x1f, UR9 ;  /* 0x0000001f3f0c7899 */ /* 0x000fe40008011409 */
[----:B------:R-:W-:-:S02]  /*1100*/  UIADD3 UR37, UR19, UR22, URZ ;  /* 0x0000001613257290 */ /* 0x000fc4000fffe03f */
[----:B------:R-:W-:Y:S02]  /*1110*/  @UP2 UIMAD.WIDE.U32 UR46, UR5, UR14, URZ ;  /* 0x0000000e052e22a5 */ /* 0x000fe4000f8e003f */
[----:B------:R-:W-:Y:S02]  /*1120*/  ULEA.HI UR22, UR12, UR9, URZ, 0x6 ;  /* 0x000000090c167291 */ /* 0x000fe4000f8f303f */
[----:B------:R-:W-:Y:S01]  /*1130*/  UIMAD UR9, UR31, UR49, URZ ;  /* 0x000000311f0972a4 */ /* 0x000fe2000f8e023f */
[----:B------:R-:W-:Y:S01]  /*1140*/  ULDC.U8 UR14, c[0x0][0x480] ;  /* 0x00012000000e7ab9 */ /* 0x000fe20000000000 */
[----:B------:R-:W-:Y:S01]  /*1150*/  @UP2 UIMAD UR51, UR5, UR15, UR47 ;  /* 0x0000000f053322a4 */ /* 0x000fe2000f8e022f */
[----:B-1----:R-:W-:Y:S01]  /*1160*/  IMAD.MOV R0, RZ, RZ, -R3 ;  /* 0x000000ffff007224 */ /* 0x002fe200078e0a03 */
[----:B------:R-:W-:Y:S01]  /*1170*/  UISETP.NE.AND UP4, UPT, UR14, URZ, UPT ;  /* 0x0000003f0e00728c */ /* 0x000fe2000bf85270 */
[----:B------:R-:W-:Y:S01]  /*1180*/  IMAD.MOV.U32 R2, RZ, RZ, RZ ;  /* 0x000000ffff027224 */ /* 0x000fe200078e00ff */
[----:B------:R-:W-:Y:S01]  /*1190*/  UIMAD.WIDE.U32 UR14, UR49, UR58, URZ ;  /* 0x0000003a310e72a5 */ /* 0x000fe2000f8e003f */
[----:B------:R-:W-:Y:S01]  /*11a0*/  IMAD R0, R0, R5, RZ ;  /* 0x0000000500007224 */ /* 0x000fe200078e02ff */
[----:B------:R-:W-:Y:S01]  /*11b0*/  UIMAD UR9, UR57, UR58, UR9 ;  /* 0x0000003a390972a4 */ /* 0x000fe2000f8e0209 */
[----:B------:R-:W-:-:S02]  /*11c0*/  ULDC UR41, c[0x0][0x2dc] ;  /* 0x0000b70000297ab9 */ /* 0x000fc40000000800 */
[----:B------:R-:W-:Y:S01]  /*11d0*/  IMAD.HI.U32 R0, R3, R0, R2 ;  /* 0x0000000003007227 */ /* 0x000fe200078e0002 */
[----:B------:R-:W-:Y:S01]  /*11e0*/  MOV R2, R4 ;  /* 0x0000000400027202 */ /* 0x000fe20000000f00 */
[----:B------:R-:W-:Y:S01]  /*11f0*/  UIADD3 UR15, UR15, UR9, URZ ;  /* 0x000000090f0f7290 */ /* 0x000fe2000fffe03f */
[----:B------:R-:W-:Y:S01]  /*1200*/  ULDC UR61, c[0x0][0x270] ;  /* 0x00009c00003d7ab9 */ /* 0x000fe20000000800 */
[----:B------:R-:W-:Y:S02]  /*1210*/  ULDC UR48, c[0x0][0x2c4] ;  /* 0x0000b10000307ab9 */ /* 0x000fe40000000800 */
[----:B------:R-:W-:Y:S01]  /*1220*/  IMAD.HI.U32 R0, R0, R2, RZ ;  /* 0x0000000200007227 */ /* 0x000fe200078e00ff */
[----:B------:R-:W-:Y:S02]  /*1230*/  USHF.R.S32.HI UR12, URZ, 0x6, UR27 ;  /* 0x000000063f0c7899 */ /* 0x000fe4000801141b */
[----:B------:R-:W-:Y:S01]  /*1240*/  USHF.R.S32.HI UR9, URZ, 0x6, UR22 ;  /* 0x000000063f097899 */ /* 0x000fe20008011416 */
[----:B------:R-:W-:Y:S01]  /*1250*/  IMAD.MOV R3, RZ, RZ, -R0 ;  /* 0x000000ffff037224 */ /* 0x000fe200078e0a00 */
[----:B------:R-:W-:Y:S01]  /*1260*/  USEL UR55, UR18, UR16, !UP2 ;  /* 0x0000001012377287 */ /* 0x000fe2000d000000 */
[----:B------:R-:W-:-:S02]  /*1270*/  @UP1 UMOV UR40, UR10 ;  /* 0x0000000a00281c82 */ /* 0x000fc40008000000 */
[C---:B------:R-:W-:Y:S01]  /*1280*/  IMAD R2, R5.reuse, R3, R2 ;  /* 0x0000000305027224 */ /* 0x040fe200078e0202 */
[----:B------:R-:W-:Y:S02]  /*1290*/  UIMAD UR23, UR5, UR35, URZ ;  /* 0x00000023051772a4 */ /* 0x000fe4000f8e023f */
[----:B------:R-:W-:Y:S02]  /*12a0*/  UIMAD.WIDE UR10, UR41, UR61, URZ ;  /* 0x0000003d290a72a5 */ /* 0x000fe4000f8e023f */
[----:B------:R-:W-:Y:S01]  /*12b0*/  ISETP.GT.U32.AND P1, PT, R5, R2, PT ;  /* 0x000000020500720c */ /* 0x000fe20003f24070 */
[----:B------:R-:W-:Y:S02]  /*12c0*/  @UP3 UIMAD UR18, UR49, UR48, URZ ;  /* 0x00000030311232a4 */ /* 0x000fe4000f8e023f */
[----:B------:R-:W-:Y:S02]  /*12d0*/  USEL UR25, UR25, URZ, UP0 ;  /* 0x0000003f19197287 */ /* 0x000fe40008000000 */
[----:B------:R-:W-:-:S02]  /*12e0*/  UISETP.LT.AND UP0, UPT, UR12, UR9, UPT ;  /* 0x000000090c00728c */ /* 0x000fc4000bf01270 */
[----:B------:R-:W-:Y:S02]  /*12f0*/  @UP2 UIADD3 UR37, UR17, UR23, URZ ;  /* 0x0000001711252290 */ /* 0x000fe4000fffe03f */
[----:B------:R-:W-:Y:S02]  /*1300*/  UIMAD UR19, UR11, UR14, URZ ;  /* 0x0000000e0b1372a4 */ /* 0x000fe4000f8e023f */
[----:B------:R-:W-:Y:S02]  /*1310*/  @UP3 USEL UR18, UR18, UR5, !UP2 ;  /* 0x0000000512123287 */ /* 0x000fe4000d000000 */
[----:B------:R-:W-:Y:S01]  /*1320*/  @!P1 IMAD.IADD R2, R2, 0x1, -R5 ;  /* 0x0000000102029824 */ /* 0x000fe200078e0a05 */
[----:B------:R-:W-:Y:S01]  /*1330*/  UIMAD.WIDE.U32 UR16, UR10, UR14, URZ ;  /* 0x0000000e0a1072a5 */ /* 0x000fe2000f8e003f */
[----:B------:R-:W-:Y:S01]  /*1340*/  @!P1 IADD3 R0, R0, 0x1, RZ ;  /* 0x0000000100009810 */ /* 0x000fe20007ffe0ff */
[----:B------:R-:W-:Y:S01]  /*1350*/  USEL UR39, UR12, UR9, UP0 ;  /* 0x000000090c277287 */ /* 0x000fe20008000000 */
[----:B------:R-:W-:Y:S01]  /*1360*/  PLOP3.LUT P1, PT, PT, PT, UP3, 0x80, 0x0 ;  /* 0x000000000000781c */ /* 0x000fe20003f2f038 */
[----:B------:R-:W-:Y:S01]  /*1370*/  @UP3 ULDC UR14, c[0x0][0x2e4] ;  /* 0x0000b900000e3ab9 */ /* 0x000fe20000000800 */
[----:B------:R-:W-:Y:S01]  /*1380*/  ISETP.GE.U32.AND P0, PT, R2, R5, PT ;  /* 0x000000050200720c */ /* 0x000fe20003f06070 */
[----:B------:R-:W-:Y:S01]  /*1390*/  UIMAD UR50, UR56, UR41, URZ ;  /* 0x00000029383272a4 */ /* 0x000fe2000f8e023f */
[----:B------:R-:W-:Y:S01]  /*13a0*/  LOP3.LUT R2, R6, UR56, RZ, 0x3c, !PT ;  /* 0x0000003806027c12 */ /* 0x000fe2000f8e3cff */
[----:B------:R-:W-:-:S02]  /*13b0*/  @UP3 UIMAD UR41, UR56, UR14, UR18 ;  /* 0x0000000e382932a4 */ /* 0x000fc4000f8e0212 */
[----:B------:R-:W-:Y:S01]  /*13c0*/  UIMAD UR19, UR10, UR15, UR19 ;  /* 0x0000000f0a1372a4 */ /* 0x000fe2000f8e0213 */
[----:B------:R-:W-:Y:S01]  /*13d0*/  ISETP.GE.AND P2, PT, R2, RZ, PT ;  /* 0x000000ff0200720c */ /* 0x000fe20003f46270 */
[----:B------:R-:W-:Y:S02]  /*13e0*/  UIMAD.WIDE.U32 UR14, UR10, UR5, URZ ;  /* 0x000000050a0e72a5 */ /* 0x000fe4000f8e003f */
[----:B------:R-:W-:Y:S02]  /*13f0*/  ULEA UR18, UR39, 0xffffffc0, 0x6 ;  /* 0xffffffc027127891 */ /* 0x000fe4000f8e303f */
[----:B------:R-:W-:Y:S02]  /*1400*/  USEL UR54, UR16, UR14, !UP2 ;  /* 0x0000000e10367287 */ /* 0x000fe4000d000000 */
[----:B------:R-:W-:Y:S01]  /*1410*/  USHF.R.S32.HI UR16, URZ, 0x1f, UR18 ;  /* 0x0000001f3f107899 */ /* 0x000fe20008011412 */
[----:B------:R-:W-:Y:S01]  /*1420*/  @P0 VIADD R0, R0, 0x1 ;  /* 0x0000000100000836 */ /* 0x000fe20000000000 */
[----:B------:R-:W-:Y:S01]  /*1430*/  UIADD3 UR9, UP0, UR18, UR30, URZ ;  /* 0x0000001e12097290 */ /* 0x000fe2000ff1e03f */
[----:B------:R-:W-:Y:S01]  /*1440*/  PLOP3.LUT P0, PT, PT, PT, UP1, 0x80, 0x0 ;  /* 0x000000000000781c */ /* 0x000fe20003f0f018 */
[----:B------:R-:W-:Y:S01]  /*1450*/  UIMAD UR12, UR11, UR5, URZ ;  /* 0x000000050b0c72a4 */ /* 0x000fe2000f8e023f */
[----:B------:R-:W-:Y:S01]  /*1460*/  IMAD.MOV.U32 R4, RZ, RZ, R0 ;  /* 0x000000ffff047224 */ /* 0x000fe200078e0000 */
[----:B------:R-:W-:-:S02]  /*1470*/  UIADD3.X UR14, UR16, UR25, URZ, UP0, !UPT ;  /* 0x00000019100e7290 */ /* 0x000fc400087fe43f */
[----:B------:R-:W-:Y:S02]  /*1480*/  UIMAD UR11, UR11, UR9, URZ ;  /* 0x000000090b0b72a4 */ /* 0x000fe4000f8e023f */
[----:B------:R-:W-:Y:S01]  /*1490*/  @UP1 UIADD3 UR33, UR24, UR32, URZ ;  /* 0x0000002018211290 */ /* 0x000fe2000fffe03f */
[----:B------:R-:W-:Y:S01]  /*14a0*/  @!P2 IADD3 R4, -R4, RZ, RZ ;  /* 0x000000ff0404a210 */ /* 0x000fe20007ffe1ff */
[----:B------:R-:W-:Y:S01]  /*14b0*/  @!UP3 UIMAD UR22, UR49, UR61, UR56 ;  /* 0x0000003d3116b2a4 */ /* 0x000fe2000f8e0238 */
[----:B------:R-:W-:Y:S01]  /*14c0*/  @!P3 LOP3.LUT R4, RZ, R6, RZ, 0x33, !PT ;  /* 0x00000006ff04b212 */ /* 0x000fe200078e33ff */
[----:B------:R-:W-:Y:S02]  /*14d0*/  @!UP2 UIADD3 UR51, UR45, UR26, URZ ;  /* 0x0000001a2d33a290 */ /* 0x000fe4000fffe03f */
[----:B------:R-:W-:Y:S01]  /*14e0*/  UIMAD.WIDE.U32 UR30, UR10, UR9, URZ ;  /* 0x000000090a1e72a5 */ /* 0x000fe2000f8e003f */
[----:B------:R-:W-:Y:S01]  /*14f0*/  @UP1 ULDC.64 UR26, c[0x0][0x250] ;  /* 0x00009400001a1ab9 */ /* 0x000fe20000000a00 */
[----:B------:R-:W-:-:S02]  /*1500*/  UIMAD UR9, UR10, UR14, UR11 ;  /* 0x0000000e0a0972a4 */ /* 0x000fc4000f8e020b */
[----:B------:R-:W-:Y:S02]  /*1510*/  @!UP3 UIMAD UR41, UR22, UR48, URZ ;  /* 0x000000301629b2a4 */ /* 0x000fe4000f8e023f */
[----:B------:R-:W-:Y:S02]  /*1520*/  @UP1 UIMAD.WIDE.U32 UR10, UR33, UR26, URZ ;  /* 0x0000001a210a12a5 */ /* 0x000fe4000f8e003f */
[----:B------:R-:W-:Y:S02]  /*1530*/  UIADD3 UR48, UR17, UR19, URZ ;  /* 0x0000001311307290 */ /* 0x000fe4000fffe03f */
[----:B------:R-:W-:Y:S02]  /*1540*/  @UP2 UIADD3 UR48, UR15, UR12, URZ ;  /* 0x0000000c0f302290 */ /* 0x000fe4000fffe03f */
[----:B------:R-:W-:Y:S02]  /*1550*/  @UP1 UIMAD UR12, UR33, UR27, URZ ;  /* 0x0000001b210c12a4 */ /* 0x000fe4000f8e023f */
[----:B------:R-:W-:-:S02]  /*1560*/  USHF.R.S32.HI UR38, URZ, 0x1f, UR20 ;  /* 0x0000001f3f267899 */ /* 0x000fc40008011414 */
[----:B------:R-:W-:Y:S02]  /*1570*/  USHF.R.S32.HI UR22, URZ, 0x1f, UR50 ;  /* 0x0000001f3f167899 */ /* 0x000fe40008011432 */
[----:B------:R-:W-:Y:S02]  /*1580*/  USEL UR53, UR36, URZ, UP4 ;  /* 0x0000003f24357287 */ /* 0x000fe4000a000000 */
        /* <DEDUP_REMOVED lines=17> */
.L_x_835:
        /* <DEDUP_REMOVED lines=13> */
.L_x_836:
        /* <DEDUP_REMOVED lines=11> */
.L_x_837:
[----:B------:R-:W-:-:S04]  /*1820*/  UIMAD UR5, UR49, UR61, UR56 ;  /* 0x0000003d310572a4 */ /* 0x000fc8000f8e0238 */
[----:B------:R-:W-:-:S12]  /*1830*/  UIMAD UR5, UR5, UR58, URZ ;  /* 0x0000003a050572a4 */ /* 0x000fd8000f8e023f */
.L_x_838:
[----:B------:R-:W1:Y:S01]  /*1840*/  S2R R26, SR_TID.X ;  /* 0x00000000001a7919 */ /* 0x000e620000002100 */
[----:B------:R-:W2:Y:S01]  /*1850*/  LDC.64 R10, c[0x0][0x420] ;  /* 0x00010800ff0a7b82 */ /* 0x000ea20000000a00 */
[----:B------:R-:W-:Y:S01]  /*1860*/  USHF.R.S32.HI UR15, URZ, 0x1f, UR56 ;  /* 0x0000001f3f0f7899 */ /* 0x000fe20008011438 */
[----:B------:R-:W-:Y:S01]  /*1870*/  BSSY B1, `(.L_x_834) ;  /* 0x000075a000017945 */ /* 0x000fe20003800000 */
[----:B------:R-:W-:Y:S01]  /*1880*/  ULDC UR9, c[0x0][0x2dc] ;  /* 0x0000b70000097ab9 */ /* 0x000fe20000000800 */
[----:B------:R-:W-:Y:S01]  /*1890*/  ULDC.64 UR10, c[0x0][0x428] ;  /* 0x00010a00000a7ab9 */ /* 0x000fe20000000a00 */
[----:B------:R-:W-:Y:S01]  /*18a0*/  UIADD3 UR43, UR18, UR5, URZ ;  /* 0x00000005122b7290 */ /* 0x000fe2000fffe03f */
[----:B------:R-:W-:Y:S01]  /*18b0*/  IMAD.U32 R14, RZ, RZ, UR10 ;  /* 0x0000000aff0e7e24 */ /* 0x000fe2000f8e00ff */
[----:B------:R-:W-:Y:S02]  /*18c0*/  UIMAD UR14, UR9, UR61, URZ ;  /* 0x0000003d090e72a4 */ /* 0x000fe4000f8e023f */
[----:B------:R-:W-:-:S02]  /*18d0*/  UIMAD UR5, UR15, UR10, URZ ;  /* 0x0000000a0f0572a4 */ /* 0x000fc4000f8e023f */
[----:B------:R-:W-:Y:S01]  /*18e0*/  UIADD3 UR9, -UR8, UR13, UR20 ;  /* 0x0000000d08097290 */ /* 0x000fe2000fffe114 */
[----:B------:R-:W-:Y:S01]  /*18f0*/  ULDC UR44, c[0x0][0x398] ;  /* 0x0000e600002c7ab9 */ /* 0x000fe20000000800 */
[----:B------:R-:W-:Y:S02]  /*1900*/  UIMAD UR33, UR56, UR11, UR5 ;  /* 0x0000000b382172a4 */ /* 0x000fe4000f8e0205 */
[----:B------:R-:W-:Y:S02]  /*1910*/  UIADD3 UR5, UR9, -UR44, URZ ;  /* 0x8000002c09057290 */ /* 0x000fe4000fffe03f */
[----:B------:R-:W-:Y:S01]  /*1920*/  USHF.L.U32 UR9, UR14, 0x6, URZ ;  /* 0x000000060e097899 */ /* 0x000fe2000800063f */
[----:B------:R-:W-:Y:S01]  /*1930*/  ULDC.64 UR10, c[0x0][0x258] ;  /* 0x00009600000a7ab9 */ /* 0x000fe20000000a00 */
[----:B------:R-:W-:Y:S02]  /*1940*/  UIADD3 UR41, UR18, UR41, URZ ;  /* 0x0000002912297290 */ /* 0x000fe4000fffe03f */
[----:B------:R-:W-:-:S02]  /*1950*/  UIADD3 UR19, UP2, UP0, UR30, UR9, UR50 ;  /* 0x000000091e137290 */ /* 0x000fc4000f85e032 */
[----:B------:R-:W-:Y:S01]  /*1960*/  USHF.R.S32.HI UR9, URZ, 0x1f, UR9 ;  /* 0x0000001f3f097899 */ /* 0x000fe20008011409 */
[----:B------:R-:W-:Y:S01]  /*1970*/  ULDC.64 UR46, c[0x0][0x2b0] ;  /* 0x0000ac00002e7ab9 */ /* 0x000fe20000000a00 */
[----:B------:R-:W-:Y:S02]  /*1980*/  ULDC.64 UR30, c[0x0][0x3e0] ;  /* 0x0000f800001e7ab9 */ /* 0x000fe40000000a00 */
[----:B------:R-:W-:Y:S01]  /*1990*/  UIADD3.X UR9, UR17, UR9, UR22, UP2, UP0 ;  /* 0x0000000911097290 */ /* 0x000fe200097e0416 */
[----:B-1----:R-:W-:-:S04]  /*19a0*/  SHF.R.S32.HI R27, RZ, 0x1f, R26 ;  /* 0x0000001fff1b7819 */ /* 0x002fc8000001141a */
[CC--:B------:R-:W-:Y:S02]  /*19b0*/  LEA.HI R0, R27.reuse, R26.reuse, RZ, 0x3 ;  /* 0x0000001a1b007211 */ /* 0x0c0fe400078f18ff */
[----:B------:R-:W-:Y:S02]  /*19c0*/  LEA.HI R13, R27, R26, RZ, 0x5 ;  /* 0x0000001a1b0d7211 */ /* 0x000fe400078f28ff */
[----:B------:R-:W-:Y:S02]  /*19d0*/  LOP3.LUT R2, R0, 0xfffffff8, RZ, 0xc0, !PT ;  /* 0xfffffff800027812 */ /* 0x000fe400078ec0ff */
[----:B------:R-:W-:Y:S02]  /*19e0*/  SHF.R.S32.HI R0, RZ, 0x3, R0 ;  /* 0x00000003ff007819 */ /* 0x000fe40000011400 */
[----:B------:R-:W-:Y:S01]  /*19f0*/  LOP3.LUT R12, R13, 0xffffffe0, RZ, 0xc0, !PT ;  /* 0xffffffe00d0c7812 */ /* 0x000fe200078ec0ff */
[----:B------:R-:W-:Y:S01]  /*1a00*/  IMAD.IADD R2, R26, 0x1, -R2 ;  /* 0x000000011a027824 */ /* 0x000fe200078e0a02 */
[----:B------:R-:W-:-:S02]  /*1a10*/  SHF.R.S32.HI R17, RZ, 0x1f, R0 ;  /* 0x0000001fff117819 */ /* 0x000fc40000011400 */
[----:B------:R-:W-:Y:S01]  /*1a20*/  IADD3 R5, P1, R0, UR18, RZ ;  /* 0x0000001200057c10 */ /* 0x000fe2000ff3e0ff */
[----:B------:R-:W-:Y:S01]  /*1a30*/  IMAD.SHL.U32 R2, R2, 0x8, RZ ;  /* 0x0000000802027824 */ /* 0x000fe200078e00ff */
[----:B------:R-:W-:Y:S01]  /*1a40*/  SHF.R.S32.HI R13, RZ, 0x5, R13 ;  /* 0x00000005ff0d7819 */ /* 0x000fe2000001140d */
[----:B------:R-:W-:Y:S01]  /*1a50*/  IMAD.IADD R12, R26, 0x1, -R12 ;  /* 0x000000011a0c7824 */ /* 0x000fe200078e0a0c */
[----:B------:R-:W-:Y:S02]  /*1a60*/  IADD3.X R6, R17, UR16, RZ, P1, !PT ;  /* 0x0000001011067c10 */ /* 0x000fe40008ffe4ff */
[----:B------:R-:W-:Y:S01]  /*1a70*/  SHF.R.S32.HI R3, RZ, 0x1f, R2 ;  /* 0x0000001fff037819 */ /* 0x000fe20000011402 */
[----:B------:R-:W-:Y:S02]  /*1a80*/  IMAD R12, R13, UR14, R12 ;  /* 0x0000000e0d0c7c24 */ /* 0x000fe4000f8e020c */
[----:B------:R-:W-:Y:S02]  /*1a90*/  IMAD R8, R6, UR34, RZ ;  /* 0x0000002206087c24 */ /* 0x000fe4000f8e02ff */
[----:B------:R-:W-:-:S04]  /*1aa0*/  IMAD.WIDE.U32 R6, R5, UR34, R2 ;  /* 0x0000002205067c25 */ /* 0x000fc8000f8e0002 */
[----:B------:R-:W-:Y:S01]  /*1ab0*/  IMAD R5, R5, UR35, R8 ;  /* 0x0000002305057c24 */ /* 0x000fe2000f8e0208 */
[----:B------:R-:W-:Y:S01]  /*1ac0*/  IADD3 R8, P1, R6, UR55, RZ ;  /* 0x0000003706087c10 */ /* 0x000fe2000ff3e0ff */
[----:B--2---:R-:W-:-:S03]  /*1ad0*/  IMAD R13, R17, R10, RZ ;  /* 0x0000000a110d7224 */ /* 0x004fc600078e02ff */
[----:B------:R-:W-:Y:S01]  /*1ae0*/  IADD3.X R9, R7, UR37, R5, P1, !PT ;  /* 0x0000002507097c10 */ /* 0x000fe20008ffe405 */
[----:B------:R-:W-:Y:S01]  /*1af0*/  IMAD R5, R10, UR16, RZ ;  /* 0x000000100a057c24 */ /* 0x000fe2000f8e02ff */
[----:B------:R-:W-:Y:S01]  /*1b00*/  IADD3 R6, P1, R2, UR12, RZ ;  /* 0x0000000c02067c10 */ /* 0x000fe2000ff3e0ff */
[----:B------:R-:W-:Y:S01]  /*1b10*/  USHF.R.S32.HI UR12, URZ, 0x1f, UR5 ;  /* 0x0000001f3f0c7899 */ /* 0x000fe20008011405 */
[----:B------:R-:W-:Y:S01]  /*1b20*/  IMAD R13, R0, R11, R13 ;  /* 0x0000000b000d7224 */ /* 0x000fe200078e020d */
[----:B------:R-:W-:Y:S01]  /*1b30*/  ULDC.64 UR16, c[0x0][0x400] ;  /* 0x0001000000107ab9 */ /* 0x000fe20000000a00 */
[----:B------:R-:W-:Y:S01]  /*1b40*/  IADD3.X R7, R3, UR51, RZ, P1, !PT ;  /* 0x0000003303077c10 */ /* 0x000fe20008ffe4ff */
[----:B------:R-:W-:Y:S01]  /*1b50*/  ULEA.HI UR12, UR12, UR5, URZ, 0x6 ;  /* 0x000000050c0c7291 */ /* 0x000fe2000f8f303f */
[----:B------:R-:W-:Y:S01]  /*1b60*/  IMAD R5, R11, UR18, R5 ;  /* 0x000000120b057c24 */ /* 0x000fe2000f8e0205 */
[----:B------:R-:W-:Y:S01]  /*1b70*/  UIMAD UR5, UR15, UR10, URZ ;  /* 0x0000000a0f0572a4 */ /* 0x000fe2000f8e023f */
[----:B------:R-:W-:Y:S01]  /*1b80*/  IMAD.WIDE.U32 R6, R10, UR18, R6 ;  /* 0x000000120a067c25 */ /* 0x000fe2000f8e0006 */
[----:B------:R-:W-:-:S02]  /*1b90*/  USHF.R.S32.HI UR22, URZ, 0x6, UR12 ;  /* 0x000000063f167899 */ /* 0x000fc4000801140c */
[----:B------:R-:W-:Y:S01]  /*1ba0*/  UIMAD UR15, UR56, UR11, UR5 ;  /* 0x0000000b380f72a4 */ /* 0x000fe2000f8e0205 */
[----:B------:R-:W-:Y:S01]  /*1bb0*/  IMAD.IADD R7, R7, 0x1, R5 ;  /* 0x0000000107077824 */ /* 0x000fe200078e0205 */
[----:B------:R-:W-:Y:S01]  /*1bc0*/  UIADD3 UR5, UP3, UP2, UR53, UR19, UR54 ;  /* 0x0000001335057290 */ /* 0x000fe2000fa7e036 */
[----:B------:R-:W-:Y:S01]  /*1bd0*/  IMAD.U32 R5, RZ, RZ, UR10 ;  /* 0x0000000aff057e24 */ /* 0x000fe2000f8e00ff */
[----:B------:R-:W-:Y:S01]  /*1be0*/  UISETP.LT.AND UP0, UPT, URZ, UR22, UPT ;  /* 0x000000163f00728c */ /* 0x000fe2000bf01270 */
[----:B------:R-:W-:Y:S01]  /*1bf0*/  IMAD.WIDE.U32 R6, R14, UR56, R6 ;  /* 0x000000380e067c25 */ /* 0x000fe2000f8e0006 */
[----:B------:R-:W-:Y:S02]  /*1c00*/  UIADD3.X UR9, UR52, UR9, UR48, UP3, UP2 ;  /* 0x0000000934097290 */ /* 0x000fe40009fe4430 */
[----:B------:R-:W-:Y:S01]  /*1c10*/  USEL UR22, URZ, UR22, !UP0 ;  /* 0x000000163f167287 */ /* 0x000fe2000c000000 */
[----:B------:R-:W-:Y:S01]  /*1c20*/  IMAD.WIDE.U32 R8, R5, UR56, R8 ;  /* 0x0000003805087c25 */ /* 0x000fe2000f8e0008 */
[C---:B------:R-:W-:Y:S01]  /*1c30*/  IADD3 R5, P1, R12.reuse, UR5, RZ ;  /* 0x000000050c057c10 */ /* 0x040fe2000ff3e0ff */
[----:B------:R-:W-:Y:S01]  /*1c40*/  ULDC.64 UR50, c[0x0][0x478] ;  /* 0x00011e0000327ab9 */ /* 0x000fe20000000a00 */
[----:B------:R-:W-:Y:S01]  /*1c50*/  UISETP.GT.AND UP0, UPT, UR39, UR22, UPT ;  /* 0x000000162700728c */ /* 0x000fe2000bf04270 */
[----:B------:R-:W-:Y:S01]  /*1c60*/  VIADD R7, R7, UR33 ;  /* 0x0000002107077c36 */ /* 0x000fe20008000000 */
[----:B------:R-:W-:Y:S01]  /*1c70*/  LEA.HI.X.SX32 R12, R12, UR9, 0x1, P1 ;  /* 0x000000090c0c7c11 */ /* 0x000fe200088f0eff */
[----:B------:R-:W-:Y:S01]  /*1c80*/  VIADD R9, R9, UR15 ;  /* 0x0000000f09097c36 */ /* 0x000fe20008000000 */
[----:B------:R-:W-:Y:S01]  /*1c90*/  LEA R232, P1, R5, UR16, 0x2 ;  /* 0x0000001005e87c11 */ /* 0x000fe2000f8210ff */
[----:B------:R-:W-:Y:S01]  /*1ca0*/  IMAD.WIDE.U32 R6, R0, R10, R6 ;  /* 0x0000000a00067225 */ /* 0x000fe200078e0006 */
[----:B------:R-:W-:-:S02]  /*1cb0*/  UIMAD.WIDE UR10, UR41, 0x4, UR46 ;  /* 0x00000004290a78a5 */ /* 0x000fc4000f8e022e */
[----:B------:R-:W-:Y:S01]  /*1cc0*/  LEA.HI.X R233, R5, UR17, R12, 0x2, P1 ;  /* 0x0000001105e97c11 */ /* 0x000fe200088f140c */
[----:B------:R-:W-:Y:S01]  /*1cd0*/  UIMAD.WIDE UR14, UR43, 0x4, UR50 ;  /* 0x000000042b0e78a5 */ /* 0x000fe2000f8e0232 */
[----:B------:R-:W-:Y:S01]  /*1ce0*/  PLOP3.LUT P1, PT, PT, PT, UP0, 0x80, 0x0 ;  /* 0x000000000000781c */ /* 0x000fe20003f2f008 */
[----:B------:R-:W-:Y:S01]  /*1cf0*/  ULDC.64 UR36, c[0x0][0x210] ;  /* 0x0000840000247ab9 */ /* 0x000fe20000000a00 */
[----:B------:R-:W-:Y:S01]  /*1d00*/  IMAD.IADD R7, R7, 0x1, R13 ;  /* 0x0000000107077824 */ /* 0x000fe200078e020d */
[----:B------:R-:W-:Y:S01]  /*1d10*/  LEA R240, P3, R8, UR36, 0x1 ;  /* 0x0000002408f07c11 */ /* 0x000fe2000f8608ff */
[----:B------:R-:W-:Y:S01]  /*1d20*/  UIADD3 UR5, UR39, -0x1, URZ ;  /* 0xffffffff27057890 */ /* 0x000fe2000fffe03f */
[----:B------:R-:W-:Y:S01]  /*1d30*/  LEA R238, P2, R6, UR30, 0x1 ;  /* 0x0000001e06ee7c11 */ /* 0x000fe2000f8408ff */
[----:B------:R-:W-:Y:S01]  /*1d40*/  UMOV UR17, UR10 ;  /* 0x0000000a00117c82 */ /* 0x000fe20008000000 */
[----:B------:R-:W-:Y:S01]  /*1d50*/  LEA.HI.X R241, R8, UR37, R9, 0x1, P3 ;  /* 0x0000002508f17c11 */ /* 0x000fe200098f0c09 */
[----:B------:R-:W-:Y:S01]  /*1d60*/  UMOV UR16, UR11 ;  /* 0x0000000b00107c82 */ /* 0x000fe20008000000 */
[----:B------:R-:W-:Y:S01]  /*1d70*/  LEA.HI.X R239, R6, UR31, R7, 0x1, P2 ;  /* 0x0000001f06ef7c11 */ /* 0x000fe200090f0c07 */
[----:B------:R-:W-:Y:S01]  /*1d80*/  UMOV UR19, UR14 ;  /* 0x0000000e00137c82 */ /* 0x000fe20008000000 */
[----:B------:R-:W-:-:S02]  /*1d90*/  UMOV UR18, UR15 ;  /* 0x0000000f00127c82 */ /* 0x000fc40008000000 */
        /* <DEDUP_REMOVED lines=20> */
.L_x_840:
        /* <DEDUP_REMOVED lines=19> */
.L_x_841:
[----:B------:R-:W-:Y:S01]  /*2010*/  UIMAD UR5, UR38, UR10, URZ ;  /* 0x0000000a260572a4 */ /* 0x000fe2000f8e023f */
[----:B------:R-:W-:Y:S01]  /*2020*/  IMAD.U32 R4, RZ, RZ, UR10 ;  /* 0x0000000aff047e24 */ /* 0x000fe2000f8e00ff */
[----:B------:R-:W-:Y:S01]  /*2030*/  UIMAD UR8, UR21, -0x40, UR8 ;  /* 0xffffffc0150878a4 */ /* 0x000fe2000f8e0208 */
        /* <DEDUP_REMOVED lines=30> */
.L_x_843:
[----:B------:R-:W-:Y:S05]  /*2220*/  BSYNC B0 ;  /* 0x0000000000007941 */ /* 0x000fea0003800000 */
.L_x_842:
        /* <DEDUP_REMOVED lines=16> */
.L_x_845:
[----:B------:R-:W-:Y:S05]  /*2330*/  BSYNC B0 ;  /* 0x0000000000007941 */ /* 0x000fea0003800000 */
.L_x_844:
[----:B-12---:R-:W-:Y:S01]  /*2340*/  IMAD.U32 R4, RZ, RZ, UR12 ;  /* 0x0000000cff047e24 */ /* 0x006fe2000f8e00ff */
[----:B------:R-:W-:Y:S01]  /*2350*/  UIMAD UR5, UR38, UR12, URZ ;  /* 0x0000000c260572a4 */ /* 0x000fe2000f8e023f */
[----:B------:R-:W-:Y:S01]  /*2360*/  BSSY B0, `(.L_x_846) ;  /* 0x000001b000007945 */ /* 0x000fe20003800000 */
[----:B------:R-:W-:Y:S01]  /*2370*/  USHF.R.S32.HI UR10, URZ, 0x1f, UR56 ;  /* 0x0000001f3f0a7899 */ /* 0x000fe20008011438 */
[----:B------:R-:W-:Y:S01]  /*2380*/  IMAD.WIDE.U32 R2, R4, UR20, R2 ;  /* 0x0000001404027c25 */ /* 0x000fe2000f8e0002 */
[----:B------:R-:W-:Y:S01]  /*2390*/  UIMAD UR5, UR20, UR13, UR5 ;  /* 0x0000000d140572a4 */ /* 0x000fe2000f8e0205 */
[----:B------:R-:W-:Y:S01]  /*23a0*/  ULDC.64 UR8, c[0x0][0x470] ;  /* 0x00011c0000087ab9 */ /* 0x000fe20000000a00 */
        /* <DEDUP_REMOVED lines=22> */
.L_x_847:
[----:B------:R-:W-:Y:S05]  /*2510*/  BSYNC B0 ;  /* 0x0000000000007941 */ /* 0x000fea0003800000 */
.L_x_846:
        /* <DEDUP_REMOVED lines=14> */
[----:B------:R1:W-:Y:S01]  /*2600*/  STG.E.128 desc[UR6][R2.64+0x180], RZ ;  /* 0x000180ff02007986 */ /* 0x0003e2000c101d06 */
[----:B------:R-:W-:Y:S05]  /*2610*/  BRA `(.L_x_848) ;  /* 0x0000006400fc7947 */ /* 0x000fea0003800000 */
.L_x_839:
[----:B------:R-:W2:Y:S01]  /*2620*/  LDL R9, [R1] ;  /* 0x0000000001097983 */ /* 0x000ea20000100800 */
[----:B------:R-:W-:Y:S01]  /*2630*/  PLOP3.LUT P0, PT, PT, PT, UP4, 0x80, 0x0 ;  /* 0x000000000000781c */ /* 0x000fe20003f0f048 */
[----:B------:R-:W-:Y:S01]  /*2640*/  UIMAD UR9, UR5, -0x40, UR13 ;  /* 0xffffffc0050978a4 */ /* 0x000fe2000f8e020d */
[----:B------:R-:W-:Y:S01]  /*2650*/  VIADD R8, R0, 0x20 ;  /* 0x0000002000087836 */ /* 0x000fe20000000000 */
[----:B------:R-:W-:Y:S01]  /*2660*/  ULEA.HI UR10, UR5, UR5, URZ, 0x1 ;  /* 0x00000005050a7291 */ /* 0x000fe2000f8f083f */
[----:B------:R-:W-:Y:S01]  /*2670*/  IMAD.WIDE.U32 R6, R10, 0x40, RZ ;  /* 0x000000400a067825 */ /* 0x000fe200078e00ff */
[----:B------:R-:W-:Y:S08]  /*2680*/  BSSY B0, `(.L_x_849) ;  /* 0x000003e000007945 */ /* 0x000ff00003800000 */
[----:B------:R-:W-:Y:S01]  /*2690*/  @P0 BAR.SYNC.DEFER_BLOCKING 0x0 ;  /* 0x0000000000000b1d */ /* 0x000fe20000010000 */
[----:B------:R-:W-:Y:S01]  /*26a0*/  ISETP.GE.AND P1, PT, R8, UR9, PT ;  /* 0x0000000908007c0c */ /* 0x000fe2000bf26270 */
[----:B------:R-:W-:Y:S01]  /*26b0*/  IMAD.SHL.U32 R11, R11, 0x40, RZ ;  /* 0x000000400b0b7824 */ /* 0x000fe200078e00ff */
[----:B------:R-:W-:Y:S01]  /*26c0*/  ISETP.GE.AND P2, PT, R0, UR9, PT ;  /* 0x0000000900007c0c */ /* 0x000fe2000bf46270 */
[----:B------:R-:W-:-:S04]  /*26d0*/  ULOP3.LUT UR10, UR10, 0xfffffffe, URZ, 0xc0, !UPT ;  /* 0xfffffffe0a0a7892 */ /* 0x000fc8000f8ec03f */
[----:B------:R-:W-:-:S04]  /*26e0*/  UIADD3 UR10, UR5, -UR10, URZ ;  /* 0x8000000a050a7290 */ /* 0x000fc8000fffe03f */
[----:B------:R-:W-:Y:S02]  /*26f0*/  UISETP.NE.AND UP0, UPT, UR10, 0x1, UPT ;  /* 0x000000010a00788c */ /* 0x000fe4000bf05270 */
[----:B------:R-:W-:-:S04]  /*2700*/  @!P1 IADD3 R6, P3, R238, R6, RZ ;  /* 0x00000006ee069210 */ /* 0x000fc80007f7e0ff */
[----:B------:R-:W-:Y:S02]  /*2710*/  @!P1 IADD3.X R7, R239, R7, R11, P3, !PT ;  /* 0x00000007ef079210 */ /* 0x000fe40001ffe40b */
[----:B------:R-:W-:Y:S02]  /*2720*/  PLOP3.LUT P0, PT, PT, PT, UP0, 0x80, 0x0 ;  /* 0x000000000000781c */ /* 0x000fe40003f0f008 */
        /* <DEDUP_REMOVED lines=44> */
.L_x_850:
[----:B------:R-:W-:Y:S01]  /*29f0*/  @!PT LDS RZ, [RZ] ;  /* 0x00000000fffff984 */ /* 0x000fe20000000800 */
[----:B------:R-:W-:Y:S01]  /*2a00*/  @!PT LDS RZ, [RZ] ;  /* 0x00000000fffff984 */ /* 0x000fe20000000800 */
[----:B------:R-:W-:Y:S01]  /*2a10*/  @!PT LDS RZ, [RZ] ;  /* 0x00000000fffff984 */ /* 0x000fe20000000800 */
[----:B------:R2:W-:Y:S04]  /*2a20*/  LDGSTS.E.BYPASS.LTC128B.128 [R235], desc[UR6][R240.64] ;  /* 0x00000000f0eb7fae */ /* 0x0005e8000b901d46 */
[----:B------:R2:W-:Y:S04]  /*2a30*/  LDGSTS.E.BYPASS.LTC128B.128 [R235+0x2000], desc[UR6][R240.64+0x80] ;  /* 0x02000080f0eb7fae */ /* 0x0005e8000b901d46 */
[----:B------:R2:W-:Y:S04]  /*2a40*/  LDGSTS.E.BYPASS.LTC128B.128 [R235+0x4000], desc[UR6][R240.64+0x100] ;  /* 0x04000100f0eb7fae */ /* 0x0005e8000b901d46 */
[----:B------:R2:W-:Y:S02]  /*2a50*/  LDGSTS.E.BYPASS.LTC128B.128 [R235+0x6000], desc[UR6][R240.64+0x180] ;  /* 0x06000180f0eb7fae */ /* 0x0005e4000b901d46 */
.L_x_851:
[----:B------:R-:W-:Y:S05]  /*2a60*/  BSYNC B0 ;  /* 0x0000000000007941 */ /* 0x000fea0003800000 */
.L_x_849:
        /* <DEDUP_REMOVED lines=21> */
.L_x_853:
        /* <DEDUP_REMOVED lines=10> */
.L_x_854:
[----:B------:R-:W-:Y:S05]  /*2c60*/  BSYNC B0 ;  /* 0x0000000000007941 */ /* 0x000fea0003800000 */
.L_x_852:
[----:B------:R-:W-:Y:S01]  /*2c70*/  UIMAD UR10, UR38, UR28, URZ ;  /* 0x0000001c260a72a4 */ /* 0x000fe2000f8e023f */
[----:B-1----:R-:W-:Y:S01]  /*2c80*/  IMAD.U32 R6, RZ, RZ, UR28 ;  /* 0x0000001cff067e24 */ /* 0x002fe2000f8e00ff */
[----:B------:R-:W-:Y:S01]  /*2c90*/  UIMAD UR11, UR38, UR26, URZ ;  /* 0x0000001a260b72a4 */ /* 0x000fe2000f8e023f */
[----:B------:R-:W-:Y:S01]  /*2ca0*/  IMAD.U32 R5, RZ, RZ, UR26 ;  /* 0x0000001aff057e24 */ /* 0x000fe2000f8e00ff */
[----:B------:R-:W-:Y:S01]  /*2cb0*/  UIMAD UR12, UR20, UR29, UR10 ;  /* 0x0000001d140c72a4 */ /* 0x000fe2000f8e020a */
[--C-:B------:R-:W-:Y:S01]  /*2cc0*/  IMAD.WIDE.U32 R6, R6, UR20, R2.reuse ;  /* 0x0000001406067c25 */ /* 0x100fe2000f8e0002 */
[----:B------:R-:W-:Y:S02]  /*2cd0*/  UIMAD UR10, UR21, -0x40, UR8 ;  /* 0xffffffc0150a78a4 */ /* 0x000fe4000f8e0208 */
[----:B------:R-:W-:Y:S01]  /*2ce0*/  UIMAD UR11, UR20, UR27, UR11 ;  /* 0x0000001b140b72a4 */ /* 0x000fe2000f8e020b */
[----:B------:R-:W-:Y:S01]  /*2cf0*/  IMAD.WIDE.U32 R2, R5, UR20, R2 ;  /* 0x0000001405027c25 */ /* 0x000fe2000f8e0002 */
[----:B------:R-:W-:Y:S01]  /*2d00*/  IADD3 R6, P2, R6, UR40, RZ ;  /* 0x0000002806067c10 */ /* 0x000fe2000ff5e0ff */
[----:B------:R-:W-:Y:S01]  /*2d10*/  ULDC.64 UR14, c[0x0][0x260] ;  /* 0x00009800000e7ab9 */ /* 0x000fe20000000a00 */
[----:B------:R-:W-:Y:S01]  /*2d20*/  ISETP.GE.AND P1, PT, R8, UR10, PT ;  /* 0x0000000a08007c0c */ /* 0x000fe2000bf26270 */
[----:B------:R-:W-:Y:S01]  /*2d30*/  IMAD.U32 R5, RZ, RZ, UR12 ;  /* 0x0000000cff057e24 */ /* 0x000fe2000f8e00ff */
[----:B------:R-:W-:Y:S01]  /*2d40*/  IADD3 R2, P3, R2, UR23, RZ ;  /* 0x0000001702027c10 */ /* 0x000fe2000ff7e0ff */
[----:B------:R-:W-:-:S02]  /*2d50*/  IMAD R8, R15, UR14, RZ ;  /* 0x0000000e0f087c24 */ /* 0x000fc4000f8e02ff */
[----:B------:R-:W-:Y:S01]  /*2d60*/  IMAD.SHL.U32 R248, R251, 0x4, RZ ;  /* 0x00000004fbf87824 */ /* 0x000fe200078e00ff */
[----:B------:R-:W-:Y:S01]  /*2d70*/  IADD3.X R7, R7, UR42, R5, P2, !PT ;  /* 0x0000002a07077c10 */ /* 0x000fe200097fe405 */
[----:B------:R-:W-:Y:S01]  /*2d80*/  IMAD.U32 R5, RZ, RZ, UR11 ;  /* 0x0000000bff057e24 */ /* 0x000fe2000f8e00ff */
[----:B------:R-:W-:Y:S01]  /*2d90*/  ISETP.GE.AND P2, PT, R0, UR10, PT ;  /* 0x0000000a00007c0c */ /* 0x000fe2000bf46270 */
[----:B------:R-:W-:Y:S01]  /*2da0*/  ULDC.64 UR10, c[0x0][0x268] ;  /* 0x00009a00000a7ab9 */ /* 0x000fe20000000a00 */
[----:B------:R-:W-:Y:S02]  /*2db0*/  IMAD R10, R4, UR15, R8 ;  /* 0x0000000f040a7c24 */ /* 0x000fe4000f8e0208 */
[----:B------:R-:W-:Y:S01]  /*2dc0*/  IADD3.X R3, R3, UR25, R5, P3, !PT ;  /* 0x0000001903037c10 */ /* 0x000fe20009ffe405 */
[----:B------:R-:W-:Y:S01]  /*2dd0*/  IMAD R5, R15, UR10, RZ ;  /* 0x0000000a0f057c24 */ /* 0x000fe2000f8e02ff */
[----:B------:R-:W-:Y:S01]  /*2de0*/  @!P1 IADD3 R8, P3, R0, 0x20, RZ ;  /* 0x0000002000089810 */ /* 0x000fe20007f7e0ff */
[----:B------:R-:W-:Y:S01]  /*2df0*/  IMAD.WIDE.U32 R6, R4, UR14, R6 ;  /* 0x0000000e04067c25 */ /* 0x000fe2000f8e0006 */
[----:B------:R-:W1:Y:S03]  /*2e00*/  @!P1 LDC.64 R24, c[0x0][0x218] ;  /* 0x00008600ff189b82 */ /* 0x000e660000000a00 */
[----:B------:R-:W-:-:S02]  /*2e10*/  IMAD.MOV.U32 R245, RZ, RZ, 0x7f800000 ;  /* 0x7f800000fff57424 */ /* 0x000fc400078e00ff */
[----:B------:R-:W-:Y:S01]  /*2e20*/  IMAD.MOV.U32 R246, RZ, RZ, 0x7f800000 ;  /* 0x7f800000fff67424 */ /* 0x000fe200078e00ff */
[----:B------:R1:W-:Y:S01]  /*2e30*/  @P2 STS.128 [R236+0x18000], RZ ;  /* 0x018000ffec002388 */ /* 0x0003e20000000c00 */
[C---:B------:R-:W-:Y:S01]  /*2e40*/  IMAD R9, R4.reuse, UR11, R5 ;  /* 0x0000000b04097c24 */ /* 0x040fe2000f8e0205 */
[----:B------:R-:W2:Y:S01]  /*2e50*/  @!P2 LDC.64 R20, c[0x0][0x218] ;  /* 0x00008600ff14ab82 */ /* 0x000ea20000000a00 */
[----:B------:R-:W-:Y:S01]  /*2e60*/  IMAD.WIDE.U32 R2, R4, UR10, R2 ;  /* 0x0000000a04027c25 */ /* 0x000fe2000f8e0002 */
[----:B------:R1:W-:Y:S03]  /*2e70*/  @P2 STS.128 [R236+0x1a000], RZ ;  /* 0x01a000ffec002388 */ /* 0x0003e60000000c00 */
[----:B------:R-:W-:Y:S01]  /*2e80*/  IMAD.MOV.U32 R225, RZ, RZ, 0x20 ;  /* 0x00000020ffe17424 */ /* 0x000fe200078e00ff */
[----:B------:R1:W-:Y:S01]  /*2e90*/  @P2 STS.128 [R236+0x1c000], RZ ;  /* 0x01c000ffec002388 */ /* 0x0003e20000000c00 */
[----:B------:R-:W-:Y:S01]  /*2ea0*/  VIADD R4, R251, 0x8 ;  /* 0x00000008fb047836 */ /* 0x000fe20000000000 */
[----:B------:R-:W3:Y:S01]  /*2eb0*/  @!P2 LDC.64 R22, c[0x0][0x220] ;  /* 0x00008800ff16ab82 */ /* 0x000ee20000000a00 */
[----:B------:R-:W-:Y:S01]  /*2ec0*/  IMAD.IADD R3, R3, 0x1, R9 ;  /* 0x0000000103037824 */ /* 0x000fe200078e0209 */
[----:B------:R1:W-:Y:S01]  /*2ed0*/  @P2 STS.128 [R236+0x1e000], RZ ;  /* 0x01e000ffec002388 */ /* 0x0003e20000000c00 */
[----:B------:R-:W-:Y:S01]  /*2ee0*/  IMAD.IADD R5, R7, 0x1, R10 ;  /* 0x0000000107057824 */ /* 0x000fe200078e020a */
[----:B------:R-:W-:Y:S01]  /*2ef0*/  ISETP.GE.AND P5, PT, R4, UR9, PT ;  /* 0x0000000904007c0c */ /* 0x000fe2000bfa6270 */
[----:B------:R-:W-:Y:S01]  /*2f00*/  @!P1 IMAD.X R9, RZ, RZ, R17, P3 ;  /* 0x000000ffff099224 */ /* 0x000fe200018e0611 */
[----:B------:R-:W-:Y:S01]  /*2f10*/  @!P1 IADD3 R10, P3, R0, 0x20, RZ ;  /* 0x00000020000a9810 */ /* 0x000fe20007f7e0ff */
[----:B------:R-:W-:-:S02]  /*2f20*/  @!P2 IMAD.MOV.U32 R4, RZ, RZ, R6 ;  /* 0x000000ffff04a224 */ /* 0x000fc400078e0006 */
[----:B------:R-:W-:Y:S01]  /*2f30*/  IMAD.MOV.U32 R224, RZ, RZ, 0x40 ;  /* 0x00000040ffe07424 */ /* 0x000fe200078e00ff */
[----:B------:R-:W-:Y:S01]  /*2f40*/  CS2R R190, SRZ ;  /* 0x0000000000be7805 */ /* 0x000fe2000001ff00 */
[----:B------:R-:W-:Y:S01]  /*2f50*/  @!P2 IMAD R11, R17, UR28, RZ ;  /* 0x0000001c110bac24 */ /* 0x000fe2000f8e02ff */
[----:B------:R-:W-:Y:S01]  /*2f60*/  CS2R R188, SRZ ;  /* 0x0000000000bc7805 */ /* 0x000fe2000001ff00 */
[----:B------:R-:W-:Y:S01]  /*2f70*/  @!P1 IMAD.MOV.U32 R7, RZ, RZ, R5 ;  /* 0x000000ffff079224 */ /* 0x000fe200078e0005 */
[----:B------:R-:W-:Y:S01]  /*2f80*/  CS2R R194, SRZ ;  /* 0x0000000000c27805 */ /* 0x000fe2000001ff00 */
[----:B------:R-:W-:Y:S01]  /*2f90*/  @!P1 IMAD R9, R9, UR28, RZ ;  /* 0x0000001c09099c24 */ /* 0x000fe2000f8e02ff */
[----:B------:R-:W-:Y:S01]  /*2fa0*/  CS2R R192, SRZ ;  /* 0x0000000000c07805 */ /* 0x000fe2000001ff00 */
[C---:B------:R-:W-:Y:S01]  /*2fb0*/  @!P2 IMAD R18, R0.reuse, UR29, R11 ;  /* 0x0000001d0012ac24 */ /* 0x040fe2000f8e020b */
[----:B------:R-:W-:Y:S01]  /*2fc0*/  CS2R R186, SRZ ;  /* 0x0000000000ba7805 */ /* 0x000fe2000001ff00 */
[----:B------:R-:W-:Y:S01]  /*2fd0*/  @!P2 IMAD.WIDE.U32 R12, R0, UR28, R4 ;  /* 0x0000001c000cac25 */ /* 0x000fe2000f8e0004 */
[----:B------:R-:W-:-:S02]  /*2fe0*/  CS2R R184, SRZ ;  /* 0x0000000000b87805 */ /* 0x000fc4000001ff00 */
[----:B------:R-:W-:Y:S02]  /*2ff0*/  CS2R R182, SRZ ;  /* 0x0000000000b67805 */ /* 0x000fe4000001ff00 */
[----:B------:R-:W-:Y:S01]  /*3000*/  CS2R R180, SRZ ;  /* 0x0000000000b47805 */ /* 0x000fe2000001ff00 */
[----:B------:R-:W-:Y:S01]  /*3010*/  @!P2 IMAD R16, R17, UR26, RZ ;  /* 0x0000001a1110ac24 */ /* 0x000fe2000f8e02ff */
[----:B------:R-:W-:Y:S01]  /*3020*/  CS2R R174, SRZ ;  /* 0x0000000000ae7805 */ /* 0x000fe2000001ff00 */
[----:B------:R-:W-:Y:S01]  /*3030*/  @!P1 IMAD.X R11, RZ, RZ, R17, P3 ;  /* 0x000000ffff0b9224 */ /* 0x000fe200018e0611 */
[----:B------:R-:W-:Y:S01]  /*3040*/  CS2R R172, SRZ ;  /* 0x0000000000ac7805 */ /* 0x000fe2000001ff00 */
[C---:B------:R-:W-:Y:S01]  /*3050*/  @!P1 IMAD R17, R8.reuse, UR29, R9 ;  /* 0x0000001d08119c24 */ /* 0x040fe2000f8e0209 */
[----:B------:R-:W-:Y:S01]  /*3060*/  CS2R R178, SRZ ;  /* 0x0000000000b27805 */ /* 0x000fe2000001ff00 */
[----:B------:R-:W-:Y:S01]  /*3070*/  @!P1 IMAD.WIDE.U32 R4, R8, UR28, R6 ;  /* 0x0000001c08049c25 */ /* 0x000fe2000f8e0006 */
[----:B------:R-:W-:-:S02]  /*3080*/  CS2R R176, SRZ ;  /* 0x0000000000b07805 */ /* 0x000fc4000001ff00 */
[----:B------:R-:W-:Y:S02]  /*3090*/  CS2R R170, SRZ ;  /* 0x0000000000aa7805 */ /* 0x000fe4000001ff00 */
[----:B------:R-:W-:Y:S01]  /*30a0*/  CS2R R168, SRZ ;  /* 0x0000000000a87805 */ /* 0x000fe2000001ff00 */
[--C-:B------:R-:W-:Y:S01]  /*30b0*/  @!P1 IMAD.MOV.U32 R15, RZ, RZ, R3.reuse ;  /* 0x000000ffff0f9224 */ /* 0x100fe200078e0003 */
[----:B-1----:R-:W-:Y:S01]  /*30c0*/  @!P1 LEA R6, P3, R4, R24, 0x1 ;  /* 0x0000001804069211 */ /* 0x002fe200078608ff */
[----:B------:R-:W-:Y:S01]  /*30d0*/  @!P2 IMAD.WIDE.U32 R8, R0, UR26, R2 ;  /* 0x0000001a0008ac25 */ /* 0x000fe2000f8e0002 */
[----:B------:R-:W-:Y:S02]  /*30e0*/  CS2R R166, SRZ ;  /* 0x0000000000a67805 */ /* 0x000fe4000001ff00 */
[----:B------:R-:W-:Y:S02]  /*30f0*/  CS2R R164, SRZ ;  /* 0x0000000000a47805 */ /* 0x000fe4000001ff00 */
[----:B------:R-:W-:Y:S01]  /*3100*/  CS2R R158, SRZ ;  /* 0x00000000009e7805 */ /* 0x000fe2000001ff00 */
[----:B------:R-:W-:Y:S01]  /*3110*/  @!P1 IMAD.MOV.U32 R14, RZ, RZ, R2 ;  /* 0x000000ffff0e9224 */ /* 0x000fe200078e0002 */
[----:B--2---:R-:W-:Y:S01]  /*3120*/  @!P2 LEA R2, P4, R12, R20, 0x1 ;  /* 0x000000140c02a211 */ /* 0x004fe200078808ff */
[----:B------:R-:W-:Y:S01]  /*3130*/  @!P2 IMAD.IADD R3, R13, 0x1, R18 ;  /* 0x000000010d03a824 */ /* 0x000fe200078e0212 */
[----:B------:R-:W-:Y:S01]  /*3140*/  CS2R R156, SRZ ;  /* 0x00000000009c7805 */ /* 0x000fe2000001ff00 */
[----:B------:R-:W-:Y:S01]  /*3150*/  @!P2 IMAD R19, R0, UR27, R16 ;  /* 0x0000001b0013ac24 */ /* 0x000fe2000f8e0210 */
[----:B------:R-:W-:Y:S01]  /*3160*/  CS2R R162, SRZ ;  /* 0x0000000000a27805 */ /* 0x000fe2000001ff00 */
[----:B------:R-:W-:Y:S01]  /*3170*/  @!P1 IMAD R0, R11, UR26, RZ ;  /* 0x0000001a0b009c24 */ /* 0x000fe2000f8e02ff */
[----:B------:R-:W-:Y:S01]  /*3180*/  @!P2 LEA.HI.X R3, R12, R21, R3, 0x1, P4 ;  /* 0x000000150c03a211 */ /* 0x000fe200020f0c03 */
[----:B------:R-:W-:Y:S01]  /*3190*/  @!P1 IMAD.IADD R5, R5, 0x1, R17 ;  /* 0x0000000105059824 */ /* 0x000fe200078e0211 */
[----:B------:R-:W1:Y:S01]  /*31a0*/  @!P1 LDC.64 R12, c[0x0][0x220] ;  /* 0x00008800ff0c9b82 */ /* 0x000e620000000a00 */
[----:B------:R-:W-:Y:S01]  /*31b0*/  @!P1 IMAD R16, R10, UR27, R0 ;  /* 0x0000001b0a109c24 */ /* 0x000fe2000f8e0200 */
[----:B------:R-:W-:Y:S01]  /*31c0*/  CS2R R160, SRZ ;  /* 0x0000000000a07805 */ /* 0x000fe2000001ff00 */
[----:B------:R-:W-:Y:S01]  /*31d0*/  @!P2 IMAD.IADD R0, R9, 0x1, R19 ;  /* 0x000000010900a824 */ /* 0x000fe200078e0213 */
[----:B------:R-:W-:Y:S01]  /*31e0*/  @!P1 LEA.HI.X R7, R4, R25, R5, 0x1, P3 ;  /* 0x0000001904079211 */ /* 0x000fe200018f0c05 */
[----:B------:R-:W-:Y:S01]  /*31f0*/  @!P1 IMAD.WIDE.U32 R10, R10, UR26, R14 ;  /* 0x0000001a0a0a9c25 */ /* 0x000fe2000f8e000e */
[----:B------:R-:W-:Y:S01]  /*3200*/  @!PT LDS RZ, [RZ] ;  /* 0x00000000fffff984 */ /* 0x000fe20000000800 */
[----:B------:R-:W-:Y:S01]  /*3210*/  @!PT LDS RZ, [RZ] ;  /* 0x00000000fffff984 */ /* 0x000fe20000000800 */
[----:B------:R-:W-:Y:S01]  /*3220*/  @!PT LDS RZ, [RZ] ;  /* 0x00000000fffff984 */ /* 0x000fe20000000800 */
[----:B------:R-:W-:Y:S01]  /*3230*/  @!P2 LDGSTS.E.BYPASS.LTC128B.128 [R236+0x18000], desc[UR6][R2.64] ;  /* 0x1800000002ecafae */ /* 0x000fe2000b901d46 */
[----:B---3--:R-:W-:-:S02]  /*3240*/  @!P2 LEA R4, P3, R8, R22, 0x1 ;  /* 0x000000160804a211 */ /* 0x008fc400078608ff */
[----:B------:R-:W-:Y:S02]  /*3250*/  CS2R R154, SRZ ;  /* 0x00000000009a7805 */ /* 0x000fe4000001ff00 */
[----:B------:R-:W-:Y:S01]  /*3260*/  CS2R R152, SRZ ;  /* 0x0000000000987805 */ /* 0x000fe2000001ff00 */
[----:B------:R-:W-:Y:S01]  /*3270*/  @!P2 LDGSTS.E.BYPASS.LTC128B.128 [R236+0x1a000], desc[UR6][R2.64+0x80] ;  /* 0x1a00008002ecafae */ /* 0x000fe2000b901d46 */
[----:B------:R-:W-:Y:S02]  /*3280*/  @!P2 LEA.HI.X R5, R8, R23, R0, 0x1, P3 ;  /* 0x000000170805a211 */ /* 0x000fe400018f0c00 */
[----:B------:R-:W-:Y:S02]  /*3290*/  CS2R R150, SRZ ;  /* 0x0000000000967805 */ /* 0x000fe4000001ff00 */
[----:B------:R-:W-:Y:S01]  /*32a0*/  SHF.R.S32.HI R0, RZ, 0x1f, R251 ;  /* 0x0000001fff007819 */ /* 0x000fe200000114fb */
[----:B------:R-:W-:Y:S01]  /*32b0*/  @!P2 LDGSTS.E.BYPASS.LTC128B.128 [R236+0x1c000], desc[UR6][R2.64+0x100] ;  /* 0x1c00010002ecafae */ /* 0x000fe2000b901d46 */
[----:B------:R-:W-:-:S02]  /*32c0*/  CS2R R148, SRZ ;  /* 0x0000000000947805 */ /* 0x000fc4000001ff00 */
[----:B------:R-:W-:Y:S02]  /*32d0*/  CS2R R142, SRZ ;  /* 0x00000000008e7805 */ /* 0x000fe4000001ff00 */
[----:B------:R-:W-:Y:S01]  /*32e0*/  SHF.L.U64.HI R247, R251, 0x2, R0 ;  /* 0x00000002fbf77819 */ /* 0x000fe20000010200 */
[----:B------:R2:W-:Y:S01]  /*32f0*/  @!P2 LDGSTS.E.BYPASS.LTC128B.128 [R236+0x1e000], desc[UR6][R2.64+0x180] ;  /* 0x1e00018002ecafae */ /* 0x0005e2000b901d46 */
        /* <DEDUP_REMOVED lines=28> */
[----:B------:R-:W-:Y:S01]  /*34c0*/  CS2R R58, SRZ ;  /* 0x00000000003a7805 */ /* 0x000fe2000001ff00 */
[----:B--2---:R-:W-:Y:S01]  /*34d0*/  @!P1 IMAD.IADD R3, R11, 0x1, R16 ;  /* 0x000000010b039824 */ /* 0x004fe200078e0210 */
[----:B-1----:R-:W-:Y:S01]  /*34e0*/  @!P1 LEA R2, P3, R10, R12, 0x1 ;  /* 0x0000000c0a029211 */ /* 0x002fe200078608ff */
[----:B------:R-:W-:Y:S01]  /*34f0*/  @!P1 LDGSTS.E.BYPASS.LTC128B.128 [R236+0x1d000], desc[UR6][R6.64+0x100] ;  /* 0x1d00010006ec9fae */ /* 0x000fe2000b901d46 */
[----:B------:R-:W-:-:S02]  /*3500*/  CS2R R56, SRZ ;  /* 0x0000000000387805 */ /* 0x000fc4000001ff00 */
[----:B------:R-:W-:Y:S02]  /*3510*/  CS2R R54, SRZ ;  /* 0x0000000000367805 */ /* 0x000fe4000001ff00 */
[----:B------:R-:W-:Y:S01]  /*3520*/  @!P1 LEA.HI.X R3, R10, R13, R3, 0x1, P3 ;  /* 0x0000000d0a039211 */ /* 0x000fe200018f0c03 */
[----:B------:R-:W-:Y:S01]  /*3530*/  @!P1 LDGSTS.E.BYPASS.LTC128B.128 [R236+0x1f000], desc[UR6][R6.64+0x180] ;  /* 0x1f00018006ec9fae */ /* 0x000fe2000b901d46 */
[----:B------:R-:W-:Y:S02]  /*3540*/  ISETP.GE.AND P3, PT, R251, UR9, PT ;  /* 0x00000009fb007c0c */ /* 0x000fe4000bf66270 */
        /* <DEDUP_REMOVED lines=22> */
[----:B------:R-:W-:Y:S01]  /*36b0*/  CS2R R20, SRZ ;  /* 0x0000000000147805 */ /* 0x000fe2000001ff00 */
[----:B------:R-:W-:Y:S01]  /*36c0*/  ULDC UR30, c[0x0][0x394] ;  /* 0x0000e500001e7ab9 */ /* 0x000fe20000000800 */
[----:B------:R-:W-:Y:S01]  /*36d0*/  ULDC UR25, c[0x0][0x398] ;  /* 0x0000e60000197ab9 */ /* 0x000fe20000000800 */
[----:B------:R-:W-:Y:S01]  /*36e0*/  @!P2 LDGSTS.E.BYPASS.LTC128B.128 [R236+0x22000], desc[UR6][R4.64+0x80] ;  /* 0x2200008004ecafae */ /* 0x000fe2000b901d46 */
[----:B------:R-:W-:-:S03]  /*36f0*/  ULDC UR26, c[0x0][0x2dc] ;  /* 0x0000b700001a7ab9 */ /* 0x000fc60000000800 */
[----:B------:R-:W-:Y:S04]  /*3700*/  @!P2 LDGSTS.E.BYPASS.LTC128B.128 [R236+0x24000], desc[UR6][R4.64+0x100] ;  /* 0x2400010004ecafae */ /* 0x000fe8000b901d46 */
[----:B------:R1:W-:Y:S01]  /*3710*/  @!P2 LDGSTS.E.BYPASS.LTC128B.128 [R236+0x26000], desc[UR6][R4.64+0x180] ;  /* 0x2600018004ecafae */ /* 0x0003e2000b901d46 */
[----:B------:R-:W-:-:S03]  /*3720*/  LEA.HI R0, R27, R26, RZ, 0x4 ;  /* 0x0000001a1b007211 */ /* 0x000fc600078f20ff */
[----:B------:R3:W-:Y:S01]  /*3730*/  @P1 STS.128 [R236+0x21000], RZ ;  /* 0x021000ffec001388 */ /* 0x0007e20000000c00 */
[----:B-1----:R-:W-:-:S03]  /*3740*/  IADD3 R4, P2, R248, UR17, RZ ;  /* 0x00000011f8047c10 */ /* 0x002fc6000ff5e0ff */
[----:B------:R3:W-:Y:S01]  /*3750*/  @P1 STS.128 [R236+0x23000], RZ ;  /* 0x023000ffec001388 */ /* 0x0007e20000000c00 */
[----:B------:R-:W-:-:S03]  /*3760*/  IADD3.X R5, R247, UR16, RZ, P2, !PT ;  /* 0x00000010f7057c10 */ /* 0x000fc600097fe4ff */
[----:B------:R3:W-:Y:S04]  /*3770*/  @P1 STS.128 [R236+0x25000], RZ ;  /* 0x025000ffec001388 */ /* 0x0007e80000000c00 */
[----:B------:R-:W5:Y:S04]  /*3780*/  @!P3 LDG.E R245, desc[UR6][R4.64] ;  /* 0x0000000604f5b981 */ /* 0x000f68000c1e1900 */
[----:B------:R-:W5:Y:S01]  /*3790*/  @!P5 LDG.E R246, desc[UR6][R4.64+0x20] ;  /* 0x0000200604f6d981 */ /* 0x000f62000c1e1900 */
[----:B------:R-:W-:-:S03]  /*37a0*/  LOP3.LUT R0, R0, 0xfffffff0, RZ, 0xc0, !PT ;  /* 0xfffffff000007812 */ /* 0x000fc600078ec0ff */
[----:B------:R3:W-:Y:S02]  /*37b0*/  @P1 STS.128 [R236+0x27000], RZ ;  /* 0x027000ffec001388 */ /* 0x0007e40000000c00 */
[----:B------:R-:W-:Y:S02]  /*37c0*/  IMAD.IADD R0, R26, 0x1, -R0 ;  /* 0x000000011a007824 */ /* 0x000fe400078e0a00 */
[----:B------:R-:W-:Y:S01]  /*37d0*/  @!PT LDS RZ, [RZ] ;  /* 0x00000000fffff984 */ /* 0x000fe20000000800 */
[----:B------:R-:W-:Y:S01]  /*37e0*/  @!PT LDS RZ, [RZ] ;  /* 0x00000000fffff984 */ /* 0x000fe20000000800 */
[----:B------:R-:W-:Y:S01]  /*37f0*/  @!PT LDS RZ, [RZ] ;  /* 0x00000000fffff984 */ /* 0x000fe20000000800 */
[----:B------:R-:W-:Y:S04]  /*3800*/  @!P1 LDGSTS.E.BYPASS.LTC128B.128 [R236+0x21000], desc[UR6][R2.64] ;  /* 0x2100000002ec9fae */ /* 0x000fe8000b901d46 */
[----:B------:R-:W-:Y:S04]  /*3810*/  @!P1 LDGSTS.E.BYPASS.LTC128B.128 [R236+0x23000], desc[UR6][R2.64+0x80] ;  /* 0x2300008002ec9fae */ /* 0x000fe8000b901d46 */
[----:B------:R-:W-:Y:S04]  /*3820*/  @!P1 LDGSTS.E.BYPASS.LTC128B.128 [R236+0x25000], desc[UR6][R2.64+0x100] ;  /* 0x2500010002ec9fae */ /* 0x000fe8000b901d46 */
[----:B------:R1:W-:Y:S04]  /*3830*/  @!P1 LDGSTS.E.BYPASS.LTC128B.128 [R236+0x27000], desc[UR6][R2.64+0x180] ;  /* 0x2700018002ec9fae */ /* 0x0003e8000b901d46 */
[----:B------:R-:W0:Y:S01]  /*3840*/  LDGDEPBAR ;  /* 0x00000000000079af */ /* 0x000e220000000000 */
[----:B-1----:R-:W-:-:S04]  /*3850*/  SHF.R.S32.HI R2, RZ, 0x1f, R0 ;  /* 0x0000001fff027819 */ /* 0x002fc80000011400 */
[----:B------:R-:W-:-:S04]  /*3860*/  LEA.HI R2, R2, R0, RZ, 0x3 ;  /* 0x0000000002027211 */ /* 0x000fc800078f18ff */
[----:B------:R-:W-:-:S05]  /*3870*/  LOP3.LUT R2, R2, 0xfffffff8, RZ, 0xc0, !PT ;  /* 0xfffffff802027812 */ /* 0x000fca00078ec0ff */
[----:B------:R-:W-:-:S05]  /*3880*/  IMAD.IADD R0, R0, 0x1, -R2 ;  /* 0x0000000100007824 */ /* 0x000fca00078e0a02 */
[----:B------:R-:W-:Y:S01]  /*3890*/  R2P PR, R0, 0x6 ;  /* 0x0000000600007804 */ /* 0x000fe20000000000 */
[----:B------:R-:W-:Y:S02]  /*38a0*/  VIADD R2, R230, 0x4000 ;  /* 0x00004000e6027836 */ /* 0x000fe40000000000 */
[----:B------:R-:W-:Y:S02]  /*38b0*/  VIADD R0, R231, 0x4000 ;  /* 0x00004000e7007836 */ /* 0x000fe40000000000 */
[----:B------:R-:W-:Y:S01]  /*38c0*/  SEL R225, R225, 0xffffffe0, !P1 ;  /* 0xffffffe0e1e17807 */ /* 0x000fe20004800000 */
[----:B------:R-:W-:Y:S01]  /*38d0*/  UIADD3 UR9, UR20, UR13, URZ ;  /* 0x0000000d14097290 */ /* 0x000fe2000fffe03f */
[----:B------:R-:W-:Y:S02]  /*38e0*/  SEL R224, R224, 0xffffffc0, !P2 ;  /* 0xffffffc0e0e07807 */ /* 0x000fe40005000000 */
[----:B------:R-:W-:Y:S01]  /*38f0*/  SEL R2, R2, R230, !P0 ;  /* 0x000000e602027207 */ /* 0x000fe20004000000 */
[----:B------:R-:W-:Y:S01]  /*3900*/  IMAD.IADD R227, R226, 0x1, R225 ;  /* 0x00000001e2e37824 */ /* 0x000fe200078e02e1 */
[----:B------:R-:W-:Y:S01]  /*3910*/  SEL R0, R0, R231, !P0 ;  /* 0x000000e700007207 */ /* 0x000fe20004000000 */
[----:B------:R-:W-:Y:S01]  /*3920*/  UIADD3 UR9, -UR8, 0x40, UR9 ;  /* 0x0000004008097890 */ /* 0x000fe2000fffe109 */
[----:B------:R-:W-:-:S02]  /*3930*/  CS2R R26, SRZ ;  /* 0x00000000001a7805 */ /* 0x000fc4000001ff00 */
[----:B------:R-:W-:Y:S02]  /*3940*/  CS2R R22, SRZ ;  /* 0x0000000000167805 */ /* 0x000fe4000001ff00 */
[----:B------:R-:W-:Y:S01]  /*3950*/  LEA R221, R2, UR4, 0x1 ;  /* 0x0000000402dd7c11 */ /* 0x000fe2000f8e08ff */
[----:B------:R-:W-:Y:S01]  /*3960*/  IMAD.IADD R228, R226, 0x1, R224 ;  /* 0x00000001e2e47824 */ /* 0x000fe200078e02e0 */
[----:B------:R-:W-:Y:S01]  /*3970*/  LEA R216, R0, UR4, 0x1 ;  /* 0x0000000400d87c11 */ /* 0x000fe2000f8e08ff */
[----:B------:R-:W-:Y:S01]  /*3980*/  IMAD.IADD R229, R224, 0x1, R227 ;  /* 0x00000001e0e57824 */ /* 0x000fe200078e02e3 */
[----:B------:R-:W-:Y:S01]  /*3990*/  UMOV UR15, UR30 ;  /* 0x0000001e000f7c82 */ /* 0x000fe20008000000 */
[----:B------:R-:W-:Y:S01]  /*39a0*/  UIADD3 UR23, UR9, -UR44, URZ ;  /* 0x8000002c09177290 */ /* 0x000fe2000fffe03f */
[----:B---3--:R-:W-:-:S11]  /*39b0*/  ULDC UR20, c[0x0][0x2ec] ;  /* 0x0000bb0000147ab9 */ /* 0x008fd60000000800 */
.L_x_859:
[----:B------:R-:W0:Y:S01]  /*39c0*/  LDGDEPBAR ;  /* 0x00000000000079af */ /* 0x000e220000000000 */
[C---:B------:R-:W-:Y:S01]  /*39d0*/  IMAD.IADD R3, R221.reuse, 0x1, R225 ;  /* 0x00000001dd037824 */ /* 0x040fe200078e02e1 */
[----:B------:R-:W-:Y:S01]  /*39e0*/  IADD3 R108, P0, R248, UR19, RZ ;  /* 0x00000013f86c7c10 */ /* 0x000fe2000ff1e0ff */
[--C-:B------:R-:W-:Y:S01]  /*39f0*/  IMAD.IADD R2, R221, 0x1, R224.reuse ;  /* 0x00000001dd027824 */ /* 0x100fe200078e02e0 */
[----:B------:R-:W-:Y:S01]  /*3a00*/  USHF.L.U32 UR10, UR5, 0x6, URZ ;  /* 0x00000006050a7899 */ /* 0x000fe2000800063f */
[----:B------:R-:W-:Y:S01]  /*3a10*/  IMAD.IADD R0, R3, 0x1, R224 ;  /* 0x0000000103007824 */ /* 0x000fe200078e02e0 */
[----:B------:R-:W-:Y:S01]  /*3a20*/  IADD3.X R109, R247, UR18, RZ, P0, !PT ;  /* 0x00000012f76d7c10 */ /* 0x000fe200087fe4ff */
[----:B------:R-:W-:Y:S01]  /*3a30*/  UMOV UR9, UR59 ;  /* 0x0000003b00097c82 */ /* 0x000fe20008000000 */
[----:B------:R-:W-:Y:S06]  /*3a40*/  UISETP.GE.AND UP0, UPT, UR10, UR23, UPT ;  /* 0x000000170a00728c */ /* 0x000fec000bf06270 */
[----:B------:R-:W-:Y:S01]  /*3a50*/  PLOP3.LUT P0, PT, PT, PT, UP0, 0x80, 0x0 ;  /* 0x000000000000781c */ /* 0x000fe20003f0f008 */
[----:B------:R-:W-:Y:S04]  /*3a60*/  DEPBAR.LE SB0, 0x0 ;  /* 0x000080000000791a */ /* 0x000fe80000000000 */
[----:B------:R-:W-:Y:S06]  /*3a70*/  BAR.SYNC.DEFER_BLOCKING 0x0 ;  /* 0x0000000000007b1d */ /* 0x000fec0000010000 */
[----:B------:R-:W-:Y:S04]  /*3a80*/  LDSM.16.M88.4 R16, [R221] ;  /* 0x00000000dd10783b */ /* 0x000fe80000000200 */
[----:B------:R-:W1:Y:S04]  /*3a90*/  LDSM.16.M88.4 R8, [R218+UR4+0x18000] ;  /* 0x01800004da08783b */ /* 0x000e680008000200 */
[----:B------:R-:W2:Y:S04]  /*3aa0*/  LDSM.16.M88.4 R84, [R218+UR4+0x18800] ;  /* 0x01880004da54783b */ /* 0x000ea80008000200 */
[----:B------:R-:W-:Y:S04]  /*3ab0*/  LDSM.16.M88.4 R88, [R3] ;  /* 0x000000000358783b */ /* 0x000fe80000000200 */
[----:B------:R-:W3:Y:S04]  /*3ac0*/  LDSM.16.M88.4 R92, [R217] ;  /* 0x00000000d95c783b */ /* 0x000ee80000000200 */
[----:B------:R-:W4:Y:S04]  /*3ad0*/  LDSM.16.M88.4 R96, [R217+0x800] ;  /* 0x00080000d960783b */ /* 0x000f280000000200 */
[----:B------:R-:W-:Y:S04]  /*3ae0*/  LDSM.16.M88.4 R100, [R220] ;  /* 0x00000000dc64783b */ /* 0x000fe80000000200 */
[----:B------:R-:W-:Y:S04]  /*3af0*/  LDSM.16.M88.4 R104, [R220+0x800] ;  /* 0x00080000dc68783b */ /* 0x000fe80000000200 */
[----:B-----5:R3:W5:Y:S04]  /*3b00*/  LDG.E R114, desc[UR6][R108.64] ;  /* 0x000000066c727981 */ /* 0x020768000c1e1900 */
[----:B------:R3:W5:Y:S01]  /*3b10*/  LDG.E R113, desc[UR6][R108.64+0x20] ;  /* 0x000020066c717981 */ /* 0x000762000c1e1900 */
[C---:B-1----:R-:W-:Y:S06]  /*3b20*/  HMMA.16816.F32 R4, R16.reuse, R8, RZ ;  /* 0x000000081004723c */ /* 0x042fec00000018ff */
[C---:B------:R-:W-:Y:S06]  /*3b30*/  HMMA.16816.F32 R8, R16.reuse, R10, RZ ;  /* 0x0000000a1008723c */ /* 0x040fec00000018ff */
[C---:B--2---:R-:W-:Y:S06]  /*3b40*/  HMMA.16816.F32 R12, R16.reuse, R84, RZ ;  /* 0x00000054100c723c */ /* 0x044fec00000018ff */
[----:B------:R-:W-:Y:S01]  /*3b50*/  HMMA.16816.F32 R16, R16, R86, RZ ;  /* 0x000000561010723c */ /* 0x000fe200000018ff */
[----:B------:R-:W1:Y:S05]  /*3b60*/  LDSM.16.M88.4 R84, [R2] ;  /* 0x000000000254783b */ /* 0x000e6a0000000200 */
[C---:B---3--:R-:W-:Y:S06]  /*3b70*/  HMMA.16816.F32 R4, R88.reuse, R92, R4 ;  /* 0x0000005c5804723c */ /* 0x048fec0000001804 */
        /* <DEDUP_REMOVED lines=113> */
.L_x_855:
[----:B------:R-:W-:Y:S01]  /*4290*/  UIADD3 UR12, UR8, 0x1, -UR13 ;  /* 0x00000001080c7890 */ /* 0x000fe2000fffe80d */
[----:B------:R-:W-:Y:S01]  /*42a0*/  IMAD.U32 R0, RZ, RZ, UR21 ;  /* 0x00000015ff007e24 */ /* 0x000fe2000f8e00ff */
[----:B------:R-:W-:Y:S01]  /*42b0*/  UIADD3 UR11, -UR9, UR8, -UR13 ;  /* 0x00000008090b7290 */ /* 0x000fe2000fffe90d */
[----:B------:R-:W-:Y:S01]  /*42c0*/  VIADD R84, R251, UR10 ;  /* 0x0000000afb547c36 */ /* 0x000fe20008000000 */
[----:B------:R-:W-:Y:S01]  /*42d0*/  UIADD3 UR10, UR12, UR25, URZ ;  /* 0x000000190c0a7290 */ /* 0x000fe2000fffe03f */
[----:B------:R-:W-:Y:S01]  /*42e0*/  IMAD R0, R0, 0x40, R252 ;  /* 0x0000004000007824 */ /* 0x000fe200078e02fc */
[----:B------:R-:W-:Y:S01]  /*42f0*/  UMOV UR15, UR9 ;  /* 0x00000009000f7c82 */ /* 0x000fe20008000000 */
[C---:B------:R-:W-:Y:S01]  /*4300*/  VIADD R3, R84.reuse, 0x8 ;  /* 0x0000000854037836 */ /* 0x040fe20000000000 */
[----:B------:R-:W-:Y:S01]  /*4310*/  VIADDMNMX R2, R84, UR11, RZ, !PT ;  /* 0x0000000b54027c46 */ /* 0x000fe2000f8001ff */
[C---:B------:R-:W-:Y:S02]  /*4320*/  VIADD R91, R0.reuse, 0x1 ;  /* 0x00000001005b7836 */ /* 0x040fe40000000000 */
[----:B------:R-:W-:Y:S01]  /*4330*/  IMAD.U32 R85, RZ, RZ, UR10 ;  /* 0x0000000aff557e24 */ /* 0x000fe2000f8e00ff */
[CC--:B------:R-:W-:Y:S01]  /*4340*/  ISETP.GE.AND P1, PT, R0.reuse, R2.reuse, PT ;  /* 0x000000020000720c */ /* 0x0c0fe20003f26270 */
[----:B------:R-:W-:Y:S01]  /*4350*/  IMAD.U32 R92, RZ, RZ, UR25 ;  /* 0x00000019ff5c7e24 */ /* 0x000fe2000f8e00ff */
[----:B------:R-:W-:Y:S01]  /*4360*/  ISETP.GE.AND P0, PT, R91, R2, PT ;  /* 0x000000025b00720c */ /* 0x000fe20003f06270 */
[C---:B------:R-:W-:Y:S01]  /*4370*/  VIADD R90, R0.reuse, 0x8 ;  /* 0x00000008005a7836 */ /* 0x040fe20000000000 */
[----:B------:R-:W-:Y:S01]  /*4380*/  VIADDMNMX R84, R85, R84, UR8, PT ;  /* 0x0000000855547e46 */ /* 0x000fe2000b800154 */
[C---:B------:R-:W-:Y:S01]  /*4390*/  VIADD R89, R0.reuse, 0x9 ;  /* 0x0000000900597836 */ /* 0x040fe20000000000 */
[----:B------:R-:W-:Y:S01]  /*43a0*/  IADD3 R92, R3, UR12, R92 ;  /* 0x0000000c035c7c10 */ /* 0x000fe2000fffe05c */
[C---:B------:R-:W-:Y:S01]  /*43b0*/  VIADD R88, R0.reuse, 0x10 ;  /* 0x0000001000587836 */ /* 0x040fe20000000000 */
[CC--:B------:R-:W-:Y:S01]  /*43c0*/  ISETP.GE.OR P1, PT, R0.reuse, R84.reuse, !P1 ;  /* 0x000000540000720c */ /* 0x0c0fe20004f26670 */
[C---:B------:R-:W-:Y:S01]  /*43d0*/  VIADD R87, R0.reuse, 0x11 ;  /* 0x0000001100577836 */ /* 0x040fe20000000000 */
[----:B------:R-:W-:Y:S01]  /*43e0*/  ISETP.GE.OR P0, PT, R91, R84, !P0 ;  /* 0x000000545b00720c */ /* 0x000fe20004706670 */
[C---:B------:R-:W-:Y:S01]  /*43f0*/  VIADD R86, R0.reuse, 0x18 ;  /* 0x0000001800567836 */ /* 0x040fe20000000000 */
[----:B------:R-:W-:Y:S01]  /*4400*/  VIADDMNMX R3, R3, UR11, RZ, !PT ;  /* 0x0000000b03037c46 */ /* 0x000fe2000f8001ff */
[----:B------:R-:W-:Y:S01]  /*4410*/  VIADD R85, R0, 0x19 ;  /* 0x0000001900557836 */ /* 0x000fe20000000000 */
        /* <DEDUP_REMOVED lines=45> */
.L_x_856:
        /* <DEDUP_REMOVED lines=11> */
[--C-:B------:R-:W-:Y:S01]  /*47a0*/  FFMA.FTZ R9, R9, UR20, -R2.reuse ;  /* 0x0000001409097c23 */ /* 0x100fe20008010802 */
[----:B------:R-:W-:Y:S01]  /*47b0*/  FFMA.FTZ R16, R16, UR20, -R2 ;  /* 0x0000001410107c23 */ /* 0x000fe20008010802 */
[--C-:B------:R-:W-:Y:S01]  /*47c0*/  FFMA.FTZ R6, R6, UR20, -R0.reuse ;  /* 0x0000001406067c23 */ /* 0x100fe20008010800 */
[----:B------:R-:W-:Y:S01]  /*47d0*/  FFMA.FTZ R7, R7, UR20, -R0 ;  /* 0x0000001407077c23 */ /* 0x000fe20008010800 */
[--C-:B------:R-:W-:Y:S01]  /*47e0*/  FFMA.FTZ R12, R12, UR20, -R2.reuse ;  /* 0x000000140c0c7c23 */ /* 0x100fe20008010802 */
[--C-:B------:R-:W-:Y:S01]  /*47f0*/  FFMA.FTZ R13, R13, UR20, -R2.reuse ;  /* 0x000000140d0d7c23 */ /* 0x100fe20008010802 */
[----:B------:R-:W-:Y:S01]  /*4800*/  FFMA.FTZ R2, R17, UR20, -R2 ;  /* 0x0000001411027c23 */ /* 0x000fe20008010802 */
[----:B------:R-:W-:Y:S01]  /*4810*/  MUFU.EX2 R125, R4 ;  /* 0x00000004007d7308 */ /* 0x000fe20000000800 */
[--C-:B------:R-:W-:Y:S01]  /*4820*/  FFMA.FTZ R10, R10, UR20, -R0.reuse ;  /* 0x000000140a0a7c23 */ /* 0x100fe20008010800 */
[--C-:B------:R-:W-:Y:S01]  /*4830*/  FFMA.FTZ R11, R11, UR20, -R0.reuse ;  /* 0x000000140b0b7c23 */ /* 0x100fe20008010800 */
[--C-:B------:R-:W-:Y:S01]  /*4840*/  FFMA.FTZ R18, R18, UR20, -R0.reuse ;  /* 0x0000001412127c23 */ /* 0x100fe20008010800 */
[--C-:B------:R-:W-:Y:S01]  /*4850*/  FFMA.FTZ R14, R14, UR20, -R0.reuse ;  /* 0x000000140e0e7c23 */ /* 0x100fe20008010800 */
[--C-:B------:R-:W-:Y:S01]  /*4860*/  FFMA.FTZ R15, R15, UR20, -R0.reuse ;  /* 0x000000140f0f7c23 */ /* 0x100fe20008010800 */
[----:B------:R-:W-:Y:S04]  /*4870*/  FFMA.FTZ R0, R19, UR20, -R0 ;  /* 0x0000001413007c23 */ /* 0x000fe80008010800 */
[----:B------:R-:W1:Y:S10]  /*4880*/  MUFU.EX2 R121, R5 ;  /* 0x0000000500797308 */ /* 0x000e740000000800 */
[----:B------:R-:W-:Y:S10]  /*4890*/  MUFU.EX2 R119, R6 ;  /* 0x0000000600777308 */ /* 0x000ff40000000800 */
[----:B------:R-:W2:Y:S10]  /*48a0*/  MUFU.EX2 R116, R7 ;  /* 0x0000000700747308 */ /* 0x000eb40000000800 */
[----:B------:R-:W-:Y:S10]  /*48b0*/  MUFU.EX2 R123, R8 ;  /* 0x00000008007b7308 */ /* 0x000ff40000000800 */
[----:B------:R-:W3:Y:S10]  /*48c0*/  MUFU.EX2 R120, R9 ;  /* 0x0000000900787308 */ /* 0x000ef40000000800 */
[----:B------:R3:W-:Y:S10]  /*48d0*/  MUFU.EX2 R124, R2 ;  /* 0x00000002007c7308 */ /* 0x0007f40000000800 */
[----:B------:R-:W-:Y:S10]  /*48e0*/  MUFU.EX2 R118, R10 ;  /* 0x0000000a00767308 */ /* 0x000ff40000000800 */
[----:B------:R-:W4:Y:S10]  /*48f0*/  MUFU.EX2 R115, R11 ;  /* 0x0000000b00737308 */ /* 0x000f340000000800 */
[----:B------:R4:W-:Y:S10]  /*4900*/  MUFU.EX2 R117, R0 ;  /* 0x0000000000757308 */ /* 0x0009f40000000800 */
[----:B------:R-:W-:Y:S10]  /*4910*/  MUFU.EX2 R130, R12 ;  /* 0x0000000c00827308 */ /* 0x000ff40000000800 */
[----:B------:R-:W4:Y:S10]  /*4920*/  MUFU.EX2 R129, R13 ;  /* 0x0000000d00817308 */ /* 0x000f340000000800 */
[----:B------:R-:W-:Y:S10]  /*4930*/  MUFU.EX2 R128, R14 ;  /* 0x0000000e00807308 */ /* 0x000ff40000000800 */
[----:B------:R-:W4:Y:S10]  /*4940*/  MUFU.EX2 R126, R15 ;  /* 0x0000000f007e7308 */ /* 0x000f340000000800 */
[----:B------:R-:W-:Y:S10]  /*4950*/  MUFU.EX2 R122, R18 ;  /* 0x00000012007a7308 */ /* 0x000ff40000000800 */
[----:B------:R-:W4:Y:S01]  /*4960*/  MUFU.EX2 R127, R16 ;  /* 0x00000010007f7308 */ /* 0x000f220000000800 */
[----:B-1----:R-:W-:Y:S02]  /*4970*/  F2FP.F16.F32.PACK_AB R4, R121, R125 ;  /* 0x0000007d7904723e */ /* 0x002fe400000000ff */
[----:B--2---:R-:W-:Y:S02]  /*4980*/  F2FP.F16.F32.PACK_AB R3, R116, R119 ;  /* 0x000000777403723e */ /* 0x004fe400000000ff */
[----:B---3--:R-:W-:Y:S01]  /*4990*/  F2FP.F16.F32.PACK_AB R2, R120, R123 ;  /* 0x0000007b7802723e */ /* 0x008fe200000000ff */
[----:B------:R1:W-:Y:S01]  /*49a0*/  STS [R237+0x2a000], R4 ;  /* 0x02a00004ed007388 */ /* 0x0003e20000000800 */
[----:B----4-:R-:W-:Y:S02]  /*49b0*/  F2FP.F16.F32.PACK_AB R0, R115, R118 ;  /* 0x000000767300723e */ /* 0x010fe400000000ff */
[----:B------:R-:W-:Y:S01]  /*49c0*/  F2FP.F16.F32.PACK_AB R5, R129, R130 ;  /* 0x000000828105723e */ /* 0x000fe200000000ff */
[----:B------:R2:W-:Y:S04]  /*49d0*/  STS [R237+0x2a400], R3 ;  /* 0x02a40003ed007388 */ /* 0x0005e80000000800 */
[----:B------:R3:W-:Y:S04]  /*49e0*/  STS [R244+0x2a000], R2 ;  /* 0x02a00002f4007388 */ /* 0x0007e80000000800 */
[----:B------:R4:W-:Y:S04]  /*49f0*/  STS [R244+0x2a400], R0 ;  /* 0x02a40000f4007388 */ /* 0x0009e80000000800 */
[----:B------:R-:W-:Y:S01]  /*4a00*/  STS [R242+0x2a000], R5 ;  /* 0x02a00005f2007388 */ /* 0x000fe20000000800 */
[----:B-1----:R-:W-:Y:S02]  /*4a10*/  F2FP.F16.F32.PACK_AB R4, R126, R128 ;  /* 0x000000807e04723e */ /* 0x002fe400000000ff */
[----:B--2---:R-:W-:Y:S03]  /*4a20*/  F2FP.F16.F32.PACK_AB R3, R124, R127 ;  /* 0x0000007f7c03723e */ /* 0x004fe600000000ff */
[----:B------:R-:W-:Y:S01]  /*4a30*/  STS [R242+0x2a400], R4 ;  /* 0x02a40004f2007388 */ /* 0x000fe20000000800 */
[----:B---3--:R-:W-:Y:S03]  /*4a40*/  F2FP.F16.F32.PACK_AB R2, R117, R122 ;  /* 0x0000007a7502723e */ /* 0x008fe600000000ff */
[----:B------:R1:W-:Y:S01]  /*4a50*/  STS [R243+0x2a000], R3 ;  /* 0x02a00003f3007388 */ /* 0x0003e20000000800 */
[----:B----4-:R-:W-:Y:S03]  /*4a60*/  LEA R0, R230, UR4, 0x1 ;  /* 0x00000004e6007c11 */ /* 0x010fe6000f8e08ff */
[----:B------:R2:W-:Y:S04]  /*4a70*/  STS [R243+0x2a400], R2 ;  /* 0x02a40002f3007388 */ /* 0x0005e80000000800 */
[----:B------:R-:W-:Y:S04]  /*4a80*/  LDSM.16.M88.4 R16, [R0+0x10000] ;  /* 0x010000000010783b */ /* 0x000fe80000000200 */
[----:B------:R-:W3:Y:S04]  /*4a90*/  LDSM.16.M88.4 R8, [R218+UR4+0x20000] ;  /* 0x02000004da08783b */ /* 0x000ee80008000200 */
[----:B------:R-:W4:Y:S04]  /*4aa0*/  LDSM.16.M88.4 R84, [R218+UR4+0x20800] ;  /* 0x02080004da54783b */ /* 0x000f280008000200 */
[----:B------:R-:W-:Y:S04]  /*4ab0*/  LDSM.16.M88.4 R92, [R217+0x8000] ;  /* 0x00800000d95c783b */ /* 0x000fe80000000200 */
[----:B------:R-:W-:Y:S01]  /*4ac0*/  LDSM.16.M88.4 R96, [R217+0x8800] ;  /* 0x00880000d960783b */ /* 0x000fe20000000200 */
[CC--:B-1----:R-:W-:Y:S03]  /*4ad0*/  IADD3 R3, R224.reuse, R0.reuse, RZ ;  /* 0x00000000e0037210 */ /* 0x0c2fe60007ffe0ff */
[----:B------:R-:W-:Y:S01]  /*4ae0*/  LDSM.16.M88.4 R104, [R220+0x8000] ;  /* 0x00800000dc68783b */ /* 0x000fe20000000200 */
[----:B--2---:R-:W-:Y:S03]  /*4af0*/  IADD3 R2, R225, R0, RZ ;  /* 0x00000000e1027210 */ /* 0x004fe60007ffe0ff */
[----:B------:R-:W-:Y:S01]  /*4b00*/  LDSM.16.M88.4 R100, [R3+0x10000] ;  /* 0x010000000364783b */ /* 0x000fe20000000200 */
[----:B------:R-:W-:Y:S03]  /*4b10*/  IADD3 R112, R224, R2, RZ ;  /* 0x00000002e0707210 */ /* 0x000fe60007ffe0ff */
[----:B------:R-:W1:Y:S04]  /*4b20*/  LDSM.16.M88.4 R88, [R2+0x10000] ;  /* 0x010000000258783b */ /* 0x000e680000000200 */
[----:B------:R-:W-:Y:S01]  /*4b30*/  LDSM.16.M88.4 R108, [R219+0x8000] ;  /* 0x00800000db6c783b */ /* 0x000fe20000000200 */
[C---:B---3--:R-:W-:Y:S06]  /*4b40*/  HMMA.16816.F32 R4, R16.reuse, R8, RZ ;  /* 0x000000081004723c */ /* 0x048fec00000018ff */
[C---:B------:R-:W-:Y:S06]  /*4b50*/  HMMA.16816.F32 R8, R16.reuse, R10, RZ ;  /* 0x0000000a1008723c */ /* 0x040fec00000018ff */
[C---:B----4-:R-:W-:Y:S06]  /*4b60*/  HMMA.16816.F32 R12, R16.reuse, R84, RZ ;  /* 0x00000054100c723c */ /* 0x050fec00000018ff */
[----:B------:R-:W-:Y:S01]  /*4b70*/  HMMA.16816.F32 R16, R16, R86, RZ ;  /* 0x000000561010723c */ /* 0x000fe200000018ff */
[----:B------:R-:W2:Y:S05]  /*4b80*/  LDSM.16.M88.4 R84, [R220+0x8800] ;  /* 0x00880000dc54783b */ /* 0x000eaa0000000200 */
[C---:B-1----:R-:W-:Y:S06]  /*4b90*/  HMMA.16816.F32 R4, R88.reuse, R92, R4 ;  /* 0x0000005c5804723c */ /* 0x042fec0000001804 */
[C---:B------:R-:W-:Y:S01]  /*4ba0*/  HMMA.16816.F32 R8, R88.reuse, R94, R8 ;  /* 0x0000005e5808723c */ /* 0x040fe20000001808 */
[----:B------:R-:W1:Y:S05]  /*4bb0*/  LDSM.16.M88.4 R92, [R112+0x10000] ;  /* 0x01000000705c783b */ /* 0x000e6a0000000200 */
[C---:B------:R-:W-:Y:S06]  /*4bc0*/  HMMA.16816.F32 R12, R88.reuse, R96, R12 ;  /* 0x00000060580c723c */ /* 0x040fec000000180c */
[----:B------:R-:W-:Y:S01]  /*4bd0*/  HMMA.16816.F32 R16, R88, R98, R16 ;  /* 0x000000625810723c */ /* 0x000fe20000001810 */
[----:B------:R-:W3:Y:S04]  /*4be0*/  LDSM.16.M88.4 R88, [R219+0x8800] ;  /* 0x00880000db58783b */ /* 0x000ee80000000200 */
        /* <DEDUP_REMOVED lines=83> */
[----:B------:R-:W3:Y:S05]  /*5120*/  LDSM.16.M88.4 R88, [R219+0xe800] ;  /* 0x00e80000db58783b */ /* 0x000eea0000000200 */
[C---:B----4-:R-:W-:Y:S06]  /*5130*/  HMMA.16816.F32 R4, R100.reuse, R104, R4 ;  /* 0x000000686404723c */ /* 0x050fec0000001804 */
[C---:B------:R-:W-:Y:S06]  /*5140*/  HMMA.16816.F32 R8, R100.reuse, R106, R8 ;  /* 0x0000006a6408723c */ /* 0x040fec0000001808 */
[C---:B--2---:R-:W-:Y:S06]  /*5150*/  HMMA.16816.F32 R12, R100.reuse, R84, R12 ;  /* 0x00000054640c723c */ /* 0x044fec000000180c */
[----:B------:R-:W-:Y:S06]  /*5160*/  HMMA.16816.F32 R16, R100, R86, R16 ;  /* 0x000000566410723c */ /* 0x000fec0000001810 */
[C---:B-1----:R-:W-:Y:S06]  /*5170*/  HMMA.16816.F32 R4, R92.reuse, R108, R4 ;  /* 0x0000006c5c04723c */ /* 0x042fec0000001804 */
[C---:B------:R-:W-:Y:S06]  /*5180*/  HMMA.16816.F32 R8, R92.reuse, R110, R8 ;  /* 0x0000006e5c08723c */ /* 0x040fec0000001808 */
[C---:B---3--:R-:W-:Y:S06]  /*5190*/  HMMA.16816.F32 R12, R92.reuse, R88, R12 ;  /* 0x000000585c0c723c */ /* 0x048fec000000180c */
[----:B------:R-:W-:Y:S06]  /*51a0*/  HMMA.16816.F32 R16, R92, R90, R16 ;  /* 0x0000005a5c10723c */ /* 0x000fec0000001810 */
[C---:B-----5:R-:W-:Y:S01]  /*51b0*/  FADD.FTZ R6, -R113.reuse, R6 ;  /* 0x0000000671067221 */ /* 0x060fe20000010100 */
[----:B------:R-:W-:Y:S01]  /*51c0*/  FADD.FTZ R7, -R113, R7 ;  /* 0x0000000771077221 */ /* 0x000fe20000010100 */
[C---:B------:R-:W-:Y:S03]  /*51d0*/  FADD.FTZ R4, -R114.reuse, R4 ;  /* 0x0000000472047221 */ /* 0x040fe60000010100 */
[C---:B------:R-:W-:Y:S01]  /*51e0*/  FADD.FTZ R5, -R114.reuse, R5 ;  /* 0x0000000572057221 */ /* 0x040fe20000010100 */
        /* <DEDUP_REMOVED lines=8> */
[----:B------:R-:W-:Y:S01]  /*5270*/  FMUL.FTZ R2, R120, R9 ;  /* 0x0000000978027220 */ /* 0x000fe20000410000 */
[----:B------:R-:W-:Y:S01]  /*5280*/  F2FP.F16.F32.PACK_AB R9, R7, R6 ;  /* 0x000000060709723e */ /* 0x000fe200000000ff */
[C---:B------:R-:W-:Y:S01]  /*5290*/  FADD.FTZ R11, -R113.reuse, R11 ;  /* 0x0000000b710b7221 */ /* 0x040fe20000010100 */
[C---:B------:R-:W-:Y:S01]  /*52a0*/  FADD.FTZ R12, -R114.reuse, R12 ;  /* 0x0000000c720c7221 */ /* 0x040fe20000010100 */
[C---:B------:R-:W-:Y:S01]  /*52b0*/  FADD.FTZ R13, -R114.reuse, R13 ;  /* 0x0000000d720d7221 */ /* 0x040fe20000010100 */
[C---:B------:R-:W-:Y:S01]  /*52c0*/  FADD.FTZ R14, -R113.reuse, R14 ;  /* 0x0000000e710e7221 */ /* 0x040fe20000010100 */
[C---:B------:R-:W-:Y:S01]  /*52d0*/  FADD.FTZ R15, -R113.reuse, R15 ;  /* 0x0000000f710f7221 */ /* 0x040fe20000010100 */
[----:B------:R-:W-:Y:S01]  /*52e0*/  FADD.FTZ R16, -R114, R16 ;  /* 0x0000001072107221 */ /* 0x000fe20000010100 */
[----:B------:R-:W-:Y:S01]  /*52f0*/  F2FP.F16.F32.PACK_AB R6, R2, R8 ;  /* 0x000000080206723e */ /* 0x000fe200000000ff */
[----:B------:R-:W-:Y:S01]  /*5300*/  FADD.FTZ R17, -R114, R17 ;  /* 0x0000001172117221 */ /* 0x000fe20000010100 */
[C---:B------:R-:W-:Y:S01]  /*5310*/  FADD.FTZ R18, -R113.reuse, R18 ;  /* 0x0000001271127221 */ /* 0x040fe20000010100 */
[----:B------:R-:W-:Y:S01]  /*5320*/  FADD.FTZ R19, -R113, R19 ;  /* 0x0000001371137221 */ /* 0x000fe20000010100 */
[----:B------:R-:W-:Y:S01]  /*5330*/  FMUL.FTZ R3, R118, R10 ;  /* 0x0000000a76037220 */ /* 0x000fe20000410000 */
[----:B------:R-:W-:Y:S01]  /*5340*/  F2FP.F16.F32.PACK_AB R10, R5, R4 ;  /* 0x00000004050a723e */ /* 0x000fe200000000ff */
        /* <DEDUP_REMOVED lines=11> */
[----:B------:R-:W-:Y:S02]  /*5400*/  FMUL.FTZ R7, R117, R19 ;  /* 0x0000001375077220 */ /* 0x000fe40000410000 */
[----:B------:R-:W-:Y:S03]  /*5410*/  F2FP.F16.F32.PACK_AB R8, R8, R16 ;  /* 0x000000100808723e */ /* 0x000fe600000000ff */
[----:B------:R-:W-:Y:S01]  /*5420*/  F2FP.F16.F32.PACK_AB R7, R7, R18 ;  /* 0x000000120707723e */ /* 0x000fe200000000ff */
        /* <DEDUP_REMOVED lines=8> */
[C---:B-1----:R-:W-:Y:S05]  /*54b0*/  IMAD.U32 R2, R11.reuse, -0x40, RZ ;  /* 0xffffffc00b027824 */ /* 0x042fea00078e00ff */
        /* <DEDUP_REMOVED lines=18> */
.L_x_857:
[----:B------:R-:W-:Y:S01]  /*55e0*/  STS [R237+0x28000], R10 ;  /* 0x0280000aed007388 */ /* 0x000fe20000000800 */
[----:B------:R-:W2:Y:S04]  /*55f0*/  LDC R234, c[0x0][0x270] ;  /* 0x00009c00ffea7b82 */ /* 0x000ea80000000800 */
[----:B------:R-:W-:Y:S05]  /*5600*/  STS [R237+0x28400], R9 ;  /* 0x02840009ed007388 */ /* 0x000fea0000000800 */
[----:B------:R-:W-:Y:S05]  /*5610*/  STS [R244+0x28000], R6 ;  /* 0x02800006f4007388 */ /* 0x000fea0000000800 */
[----:B------:R-:W-:Y:S05]  /*5620*/  STS [R244+0x28400], R5 ;  /* 0x02840005f4007388 */ /* 0x000fea0000000800 */
[----:B------:R-:W-:Y:S05]  /*5630*/  STS [R242+0x28000], R4 ;  /* 0x02800004f2007388 */ /* 0x000fea0000000800 */
[----:B------:R3:W-:Y:S05]  /*5640*/  STS [R242+0x28400], R0 ;  /* 0x02840000f2007388 */ /* 0x0007ea0000000800 */
[----:B------:R-:W-:Y:S01]  /*5650*/  STS [R243+0x28000], R8 ;  /* 0x02800008f3007388 */ /* 0x000fe20000000800 */
[----:B--2---:R-:W-:Y:S04]  /*5660*/  IMAD R234, R234, UR26, RZ ;  /* 0x0000001aeaea7c24 */ /* 0x004fe8000f8e02ff */
[----:B------:R-:W-:Y:S01]  /*5670*/  STS [R243+0x28400], R7 ;  /* 0x02840007f3007388 */ /* 0x000fe20000000800 */
[----:B-1----:R-:W-:Y:S01]  /*5680*/  IMAD.U32 R2, R234, -0x40, RZ ;  /* 0xffffffc0ea027824 */ /* 0x002fe200078e00ff */
[----:B------:R-:W-:Y:S04]  /*5690*/  BAR.SYNC.DEFER_BLOCKING 0x0 ;  /* 0x0000000000007b1d */ /* 0x000fe80000010000 */
[C---:B------:R-:W-:Y:S04]  /*56a0*/  LEA R232, P0, R2.reuse, R232, 0x2 ;  /* 0x000000e802e87211 */ /* 0x040fe800078010ff */
[----:B------:R-:W-:Y:S02]  /*56b0*/  LEA.HI.X.SX32 R233, R2, R233, 0x2, P0 ;  /* 0x000000e902e97211 */ /* 0x000fe400000f16ff */
[----:B---3--:R-:W-:Y:S01]  /*56c0*/  LEA R0, R231, UR4, 0x1 ;  /* 0x00000004e7007c11 */ /* 0x008fe2000f8e08ff */
        /* <DEDUP_REMOVED lines=113> */
.L_x_858:
[----:B------:R-:W-:Y:S01]  /*5de0*/  LDSM.16.M88.4 R128, [R226] ;  /* 0x00000000e280783b */ /* 0x000fe20000000200 */
[----:B-1----:R-:W-:Y:S01]  /*5df0*/  @P1 IADD3 R2, P0, R248, UR17, RZ ;  /* 0x00000011f8021c10 */ /* 0x002fe2000ff1e0ff */
[----:B------:R-:W-:Y:S02]  /*5e00*/  ULOP3.LUT UR9, UR5, 0x1, URZ, 0xc0, !UPT ;  /* 0x0000000105097892 */ /* 0x000fe4000f8ec03f */
[----:B------:R-:W1:Y:S01]  /*5e10*/  LDSM.16.MT88.4 R16, [R0+0x18000] ;  /* 0x018000000010783b */ /* 0x000e620000004200 */
[----:B------:R-:W-:Y:S01]  /*5e20*/  @P1 IADD3.X R3, R247, UR16, RZ, P0, !PT ;  /* 0x00000010f7031c10 */ /* 0x000fe200087fe4ff */
[----:B------:R-:W-:Y:S02]  /*5e30*/  UISETP.NE.U32.AND UP0, UPT, UR9, 0x1, UPT ;  /* 0x000000010900788c */ /* 0x000fe4000bf05070 */
[----:B------:R-:W2:Y:S01]  /*5e40*/  LDSM.16.M88.4 R124, [R226+0x1000] ;  /* 0x00100000e27c783b */ /* 0x000ea20000000200 */
[----:B------:R-:W-:Y:S02]  /*5e50*/  UISETP.GT.AND UP2, UPT, UR5, UR22, UPT ;  /* 0x000000160500728c */ /* 0x000fe4000bf44270 */
[----:B------:R-:W-:Y:S01]  /*5e60*/  @UP3 UIADD3 UR10, UP1, UR17, -0x100, URZ ;  /* 0xffffff00110a3890 */ /* 0x000fe2000ff3e03f */
[----:B------:R-:W3:Y:S01]  /*5e70*/  LDSM.16.MT88.4 R96, [R0+0x1a000] ;  /* 0x01a000000060783b */ /* 0x000ee20000004200 */
[----:B------:R-:W-:Y:S02]  /*5e80*/  UIADD3 UR5, UR5, -0x1, URZ ;  /* 0xffffffff05057890 */ /* 0x000fe4000fffe03f */
[----:B------:R-:W-:Y:S01]  /*5e90*/  @UP3 UIADD3.X UR9, UR16, -0x1, URZ, UP1, !UPT ;  /* 0xffffffff10093890 */ /* 0x000fe20008ffe43f */
[----:B------:R-:W4:Y:S02]  /*5ea0*/  LDSM.16.MT88.4 R112, [R0+0x1c000] ;  /* 0x01c000000070783b */ /* 0x000f240000004200 */
[----:B------:R-:W-:Y:S02]  /*5eb0*/  @UP3 UMOV UR17, UR10 ;  /* 0x0000000a00113c82 */ /* 0x000fe40008000000 */
[----:B------:R-:W4:Y:S02]  /*5ec0*/  LDSM.16.MT88.4 R196, [R0+0x1e000] ;  /* 0x01e0000000c4783b */ /* 0x000f240000004200 */
[----:B------:R-:W-:Y:S02]  /*5ed0*/  @UP3 UMOV UR16, UR9 ;  /* 0x0000000900103c82 */ /* 0x000fe40008000000 */
[----:B------:R-:W-:Y:S04]  /*5ee0*/  LDSM.16.M88.4 R200, [R227] ;  /* 0x00000000e3c8783b */ /* 0x000fe80000000200 */
[----:B------:R-:W4:Y:S04]  /*5ef0*/  LDSM.16.MT88.4 R204, [R0+0x18800] ;  /* 0x0188000000cc783b */ /* 0x000f280000004200 */
[----:B------:R-:W4:Y:S04]  /*5f00*/  LDSM.16.M88.4 R208, [R227+0x1000] ;  /* 0x00100000e3d0783b */ /* 0x000f280000000200 */
[----:B------:R-:W4:Y:S04]  /*5f10*/  LDSM.16.MT88.4 R212, [R0+0x1a800] ;  /* 0x01a8000000d4783b */ /* 0x000f280000004200 */
[----:B------:R-:W5:Y:S01]  /*5f20*/  @P1 LDG.E R245, desc[UR6][R2.64+-0x100] ;  /* 0xffff000602f51981 */ /* 0x000f62000c1e1900 */
[-C--:B-1----:R-:W-:Y:S03]  /*5f30*/  HMMA.16816.F32 R4, R128, R16.reuse, RZ ;  /* 0x000000108004723c */ /* 0x082fe600000018ff */
[----:B------:R1:W5:Y:S03]  /*5f40*/  @P1 LDG.E R246, desc[UR6][R2.64+-0xe0] ;  /* 0xffff200602f61981 */ /* 0x000366000c1e1900 */
        /* <DEDUP_REMOVED lines=25> */
[----:B------:R-:W-:Y:S05]  /*60e0*/  LDSM.16.M88.4 R212, [R228+0x1000] ;  /* 0x00100000e4d4783b */ /* 0x000fea0000000200 */
[-C--:B--2---:R-:W-:Y:S06]  /*60f0*/  HMMA.16816.F32 R100, R200, R196.reuse, R100 ;  /* 0x000000c4c864723c */ /* 0x084fec0000001864 */
[C---:B------:R-:W-:Y:S06]  /*6100*/  HMMA.16816.F32 R104, R208.reuse, R196, R104 ;  /* 0x000000c4d068723c */ /* 0x040fec0000001868 */
[-C--:B------:R-:W-:Y:S06]  /*6110*/  HMMA.16816.F32 R108, R208, R198.reuse, R108 ;  /* 0x000000c6d06c723c */ /* 0x080fec000000186c */
[C---:B------:R-:W-:Y:S01]  /*6120*/  HMMA.16816.F32 R112, R200.reuse, R198, R112 ;  /* 0x000000c6c870723c */ /* 0x040fe20000001870 */
[----:B------:R-:W-:Y:S05]  /*6130*/  LDSM.16.M88.4 R196, [R228] ;  /* 0x00000000e4c4783b */ /* 0x000fea0000000200 */
[-C--:B---3--:R-:W-:Y:S06]  /*6140*/  HMMA.16816.F32 R116, R200, R204.reuse, R116 ;  /* 0x000000ccc874723c */ /* 0x088fec0000001874 */
[C---:B------:R-:W-:Y:S06]  /*6150*/  HMMA.16816.F32 R120, R208.reuse, R204, R120 ;  /* 0x000000ccd078723c */ /* 0x040fec0000001878 */
[-C--:B------:R-:W-:Y:S01]  /*6160*/  HMMA.16816.F32 R124, R208, R206.reuse, R124 ;  /* 0x000000ced07c723c */ /* 0x080fe2000000187c */
[----:B------:R-:W2:Y:S05]  /*6170*/  LDSM.16.MT88.4 R208, [R0+0x19000] ;  /* 0x0190000000d0783b */ /* 0x000eaa0000004200 */
[----:B------:R-:W-:Y:S01]  /*6180*/  HMMA.16816.F32 R128, R200, R206, R128 ;  /* 0x000000cec880723c */ /* 0x000fe20000001880 */
[----:B------:R-:W3:Y:S04]  /*6190*/  LDSM.16.MT88.4 R200, [R0+0x1b000] ;  /* 0x01b0000000c8783b */ /* 0x000ee80000004200 */
[----:B------:R-:W4:Y:S01]  /*61a0*/  LDSM.16.MT88.4 R204, [R0+0x1d000] ;  /* 0x01d0000000cc783b */ /* 0x000f220000004200 */
[-C--:B--2---:R-:W-:Y:S06]  /*61b0*/  HMMA.16816.F32 R4, R196, R208.reuse, R4 ;  /* 0x000000d0c404723c */ /* 0x084fec0000001804 */
[C---:B------:R-:W-:Y:S06]  /*61c0*/  HMMA.16816.F32 R8, R212.reuse, R208, R8 ;  /* 0x000000d0d408723c */ /* 0x040fec0000001808 */
[-C--:B------:R-:W-:Y:S06]  /*61d0*/  HMMA.16816.F32 R12, R212, R210.reuse, R12 ;  /* 0x000000d2d40c723c */ /* 0x080fec000000180c */
[C---:B------:R-:W-:Y:S01]  /*61e0*/  HMMA.16816.F32 R16, R196.reuse, R210, R16 ;  /* 0x000000d2c410723c */ /* 0x040fe20000001810 */
[----:B------:R-:W2:Y:S05]  /*61f0*/  LDSM.16.MT88.4 R208, [R0+0x1f000] ;  /* 0x01f0000000d0783b */ /* 0x000eaa0000004200 */
        /* <DEDUP_REMOVED lines=9> */
[----:B------:R-:W3:Y:S05]  /*6290*/  LDSM.16.MT88.4 R204, [R0+0x19800] ;  /* 0x0198000000cc783b */ /* 0x000eea0000004200 */
[-C--:B--2---:R-:W-:Y:S06]  /*62a0*/  HMMA.16816.F32 R116, R196, R208.reuse, R116 ;  /* 0x000000d0c474723c */ /* 0x084fec0000001874 */
[C---:B------:R-:W-:Y:S06]  /*62b0*/  HMMA.16816.F32 R120, R212.reuse, R208, R120 ;  /* 0x000000d0d478723c */ /* 0x040fec0000001878 */
[-C--:B------:R-:W-:Y:S01]  /*62c0*/  HMMA.16816.F32 R124, R212, R210.reuse, R124 ;  /* 0x000000d2d47c723c */ /* 0x080fe2000000187c */
[----:B------:R-:W2:Y:S05]  /*62d0*/  LDSM.16.M88.4 R212, [R229+0x1000] ;  /* 0x00100000e5d4783b */ /* 0x000eaa0000000200 */
[----:B------:R-:W-:Y:S01]  /*62e0*/  HMMA.16816.F32 R128, R196, R210, R128 ;  /* 0x000000d2c480723c */ /* 0x000fe20000001880 */
[----:B------:R-:W4:Y:S04]  /*62f0*/  LDSM.16.MT88.4 R196, [R0+0x1b800] ;  /* 0x01b8000000c4783b */ /* 0x000f280000004200 */
[----:B------:R-:W-:Y:S01]  /*6300*/  LDSM.16.MT88.4 R208, [R0+0x1f800] ;  /* 0x01f8000000d0783b */ /* 0x000fe20000004200 */
[-C--:B---3--:R-:W-:Y:S06]  /*6310*/  HMMA.16816.F32 R4, R200, R204.reuse, R4 ;  /* 0x000000ccc804723c */ /* 0x088fec0000001804 */
[C---:B--2---:R-:W-:Y:S11]  /*6320*/  HMMA.16816.F32 R8, R212.reuse, R204, R8 ;  /* 0x000000ccd408723c */ /* 0x044ff60000001808 */
[----:B------:R-:W-:Y:S06]  /*6330*/  @!UPT UIADD3 URZ, URZ, URZ, URZ ;  /* 0x0000003f3f3ff290 */ /* 0x000fec000fffe03f */
[----:B------:R-:W-:Y:S01]  /*6340*/  REDG.E.ADD.F32.FTZ.RN.STRONG.GPU desc[UR6][R232.64], R4 ;  /* 0x00000004e80079a6 */ /* 0x000fe2000c10f386 */
[-C--:B------:R-:W-:Y:S06]  /*6350*/  HMMA.16816.F32 R12, R212, R206.reuse, R12 ;  /* 0x000000ced40c723c */ /* 0x080fec000000180c */
[C---:B------:R-:W-:Y:S01]  /*6360*/  HMMA.16816.F32 R16, R200.reuse, R206, R16 ;  /* 0x000000cec810723c */ /* 0x040fe20000001810 */
[----:B------:R2:W3:Y:S05]  /*6370*/  LDSM.16.MT88.4 R204, [R0+0x1d800] ;  /* 0x01d8000000cc783b */ /* 0x0004ea0000004200 */
[-C--:B----4-:R-:W-:Y:S06]  /*6380*/  HMMA.16816.F32 R84, R200, R196.reuse, R84 ;  /* 0x000000c4c854723c */ /* 0x090fec0000001854 */
[C---:B------:R-:W-:Y:S06]  /*6390*/  HMMA.16816.F32 R88, R212.reuse, R196, R88 ;  /* 0x000000c4d458723c */ /* 0x040fec0000001858 */
[-C--:B------:R-:W-:Y:S05]  /*63a0*/  HMMA.16816.F32 R92, R212, R198.reuse, R92 ;  /* 0x000000c6d45c723c */ /* 0x080fea000000185c */
[C---:B------:R-:W-:Y:S01]  /*63b0*/  IMAD.SHL.U32 R197, R234.reuse, 0x20, RZ ;  /* 0x00000020eac57824 */ /* 0x040fe200078e00ff */
[C---:B------:R-:W-:Y:S05]  /*63c0*/  HMMA.16816.F32 R96, R200.reuse, R198, R96 ;  /* 0x000000c6c860723c */ /* 0x040fea0000001860 */
[C---:B--2---:R-:W-:Y:S01]  /*63d0*/  IMAD R0, R234.reuse, 0x18, RZ ;  /* 0x00000018ea007824 */ /* 0x044fe200078e02ff */
[-C--:B---3--:R-:W-:Y:S06]  /*63e0*/  HMMA.16816.F32 R100, R200, R204.reuse, R100 ;  /* 0x000000ccc864723c */ /* 0x088fec0000001864 */
[C---:B------:R-:W-:Y:S06]  /*63f0*/  HMMA.16816.F32 R104, R212.reuse, R204, R104 ;  /* 0x000000ccd468723c */ /* 0x040fec0000001868 */
[-C--:B------:R-:W-:Y:S05]  /*6400*/  HMMA.16816.F32 R108, R212, R206.reuse, R108 ;  /* 0x000000ced46c723c */ /* 0x080fea000000186c */
[C---:B------:R-:W-:Y:S01]  /*6410*/  IMAD.SHL.U32 R205, R234.reuse, 0x8, RZ ;  /* 0x00000008eacd7824 */ /* 0x040fe200078e00ff */
[C---:B------:R-:W-:Y:S05]  /*6420*/  HMMA.16816.F32 R112, R200.reuse, R206, R112 ;  /* 0x000000cec870723c */ /* 0x040fea0000001870 */
[CC--:B-1----:R-:W-:Y:S01]  /*6430*/  LEA R2, P0, R205.reuse, R232.reuse, 0x2 ;  /* 0x000000e8cd027211 */ /* 0x0c2fe200078010ff */
[-C--:B------:R-:W-:Y:S05]  /*6440*/  HMMA.16816.F32 R116, R200, R208.reuse, R116 ;  /* 0x000000d0c874723c */ /* 0x080fea0000001874 */
[-C--:B------:R-:W-:Y:S01]  /*6450*/  LEA.HI.X.SX32 R3, R205, R233.reuse, 0x2, P0 ;  /* 0x000000e9cd037211 */ /* 0x080fe200000f16ff */
[C---:B------:R-:W-:Y:S04]  /*6460*/  HMMA.16816.F32 R120, R212.reuse, R208, R120 ;  /* 0x000000d0d478723c */ /* 0x040fe80000001878 */
[----:B------:R1:W-:Y:S01]  /*6470*/  REDG.E.ADD.F32.FTZ.RN.STRONG.GPU desc[UR6][R2.64], R5 ;  /* 0x00000005020079a6 */ /* 0x0003e2000c10f386 */
[----:B------:R-:W-:Y:S01]  /*6480*/  IMAD.SHL.U32 R204, R234, 0x10, RZ ;  /* 0x00000010eacc7824 */ /* 0x000fe200078e00ff */
[-C--:B------:R-:W-:Y:S05]  /*6490*/  HMMA.16816.F32 R124, R212, R210.reuse, R124 ;  /* 0x000000d2d47c723c */ /* 0x080fea000000187c */
[-C--:B------:R-:W-:Y:S01]  /*64a0*/  LEA R198, P1, R204, R232.reuse, 0x2 ;  /* 0x000000e8ccc67211 */ /* 0x080fe200078210ff */
[----:B------:R-:W-:Y:S05]  /*64b0*/  HMMA.16816.F32 R128, R200, R210, R128 ;  /* 0x000000d2c880723c */ /* 0x000fea0000001880 */
[-C--:B------:R-:W-:Y:S02]  /*64c0*/  LEA R4, P0, R0, R232.reuse, 0x2 ;  /* 0x000000e800047211 */ /* 0x080fe400078010ff */
[-C--:B------:R-:W-:Y:S01]  /*64d0*/  LEA.HI.X.SX32 R199, R204, R233.reuse, 0x2, P1 ;  /* 0x000000e9ccc77211 */ /* 0x080fe200008f16ff */
[----:B------:R-:W-:Y:S03]  /*64e0*/  IMAD R200, R234, 0x28, RZ ;  /* 0x00000028eac87824 */ /* 0x000fe600078e02ff */
[CC--:B------:R-:W-:Y:S01]  /*64f0*/  LEA R196, P1, R197.reuse, R232.reuse, 0x2 ;  /* 0x000000e8c5c47211 */ /* 0x0c0fe200078210ff */
[----:B------:R2:W-:Y:S03]  /*6500*/  REDG.E.ADD.F32.FTZ.RN.STRONG.GPU desc[UR6][R198.64], R6 ;  /* 0x00000006c60079a6 */ /* 0x0005e6000c10f386 */
[-C--:B------:R-:W-:Y:S02]  /*6510*/  LEA.HI.X.SX32 R197, R197, R233.reuse, 0x2, P1 ;  /* 0x000000e9c5c57211 */ /* 0x080fe400008f16ff */
[-C--:B-1----:R-:W-:Y:S01]  /*6520*/  LEA.HI.X.SX32 R5, R0, R233.reuse, 0x2, P0 ;  /* 0x000000e900057211 */ /* 0x082fe200000f16ff */
[C---:B------:R-:W-:Y:S02]  /*6530*/  IMAD R0, R234.reuse, 0x30, RZ ;  /* 0x00000030ea007824 */ /* 0x040fe400078e02ff */
[----:B------:R-:W-:Y:S02]  /*6540*/  IMAD R234, R234, 0x38, RZ ;  /* 0x00000038eaea7824 */ /* 0x000fe400078e02ff */
[----:B------:R1:W-:Y:S04]  /*6550*/  REDG.E.ADD.F32.FTZ.RN.STRONG.GPU desc[UR6][R4.64], R7 ;  /* 0x00000007040079a6 */ /* 0x0003e8000c10f386 */
[----:B------:R3:W-:Y:S01]  /*6560*/  REDG.E.ADD.F32.FTZ.RN.STRONG.GPU desc[UR6][R196.64], R8 ;  /* 0x00000008c40079a6 */ /* 0x0007e2000c10f386 */
[CC--:B--2---:R-:W-:Y:S04]  /*6570*/  LEA R6, P0, R200.reuse, R232.reuse, 0x2 ;  /* 0x000000e8c8067211 */ /* 0x0c4fe800078010ff */
[-C--:B-1----:R-:W-:Y:S02]  /*6580*/  LEA.HI.X.SX32 R7, R200, R233.reuse, 0x2, P0 ;  /* 0x000000e9c8077211 */ /* 0x082fe400000f16ff */
        /* <DEDUP_REMOVED lines=195> */
[----:B------:R-:W-:Y:S03]  /*71c0*/  PLOP3.LUT P0, PT, PT, PT, UP2, 0x80, 0x0 ;  /* 0x000000000000781c */ /* 0x000fe60003f0f028 */
[----:B------:R-:W-:Y:S01]  /*71d0*/  LDSM.16.MT88.4 R8, [R216] ;  /* 0x00000000d808783b */ /* 0x000fe20000004200 */
[C---:B-1----:R-:W-:Y:S04]  /*71e0*/  LEA R6, P1, R0.reuse, R232, 0x2 ;  /* 0x000000e800067211 */ /* 0x042fe800078210ff */
[----:B------:R-:W-:Y:S01]  /*71f0*/  LEA.HI.X.SX32 R7, R0, R233, 0x2, P1 ;  /* 0x000000e900077211 */ /* 0x000fe200008f16ff */
[C---:B------:R-:W-:Y:S01]  /*7200*/  VIADD R0, R216.reuse, 0xffff8000 ;  /* 0xffff8000d8007836 */ /* 0x040fe20000000000 */
[----:B------:R-:W-:Y:S01]  /*7210*/  PLOP3.LUT P1, PT, PT, PT, UP0, 0x80, 0x0 ;  /* 0x000000000000781c */ /* 0x000fe20003f2f008 */
[----:B------:R-:W-:Y:S02]  /*7220*/  @UP3 UIADD3 UR19, UP0, UR19, -0x100, URZ ;  /* 0xffffff0013133890 */ /* 0x000fe4000ff1e03f */
[----:B------:R-:W-:Y:S02]  /*7230*/  REDG.E.ADD.F32.FTZ.RN.STRONG.GPU desc[UR6][R6.64], R126 ;  /* 0x0000007e060079a6 */ /* 0x000fe4000c10f386 */
[----:B------:R-:W-:Y:S02]  /*7240*/  @UP3 UIADD3.X UR18, UR18, -0x1, URZ, UP0, !UPT ;  /* 0xffffffff12123890 */ /* 0x000fe400087fe43f */
[----:B------:R-:W1:Y:S04]  /*7250*/  LDSM.16.MT88.4 R4, [R222+0x28000] ;  /* 0x02800000de04783b */ /* 0x000e680000004200 */
[----:B------:R-:W-:Y:S02]  /*7260*/  REDG.E.ADD.F32.FTZ.RN.STRONG.GPU desc[UR6][R2.64], R127 ;  /* 0x0000007f020079a6 */ /* 0x000fe4000c10f386 */
[----:B------:R-:W-:Y:S01]  /*7270*/  @P1 VIADD R0, R216, 0x8000 ;  /* 0x00008000d8001836 */ /* 0x000fe20000000000 */
        /* <DEDUP_REMOVED lines=299> */
.L_x_860:
[----:B------:R-:W3:Y:S01]  /*8530*/  LDL R3, [R1] ;  /* 0x0000000001037983 */ /* 0x000ee20000100800 */
[----:B------:R-:W-:Y:S01]  /*8540*/  @UP0 UIADD3 UR9, UR24, UR32, URZ ;  /* 0x0000002018090290 */ /* 0x000fe2000fffe03f */
[----:B--2---:R-:W-:Y:S01]  /*8550*/  LOP3.LUT R2, R6, 0xfffffff8, RZ, 0xc0, !PT ;  /* 0xfffffff806027812 */ /* 0x004fe200078ec0ff */
[----:B------:R-:W-:Y:S01]  /*8560*/  @UP0 ULDC.64 UR12, c[0x0][0x458] ;  /* 0x00011600000c0ab9 */ /* 0x000fe20000000a00 */
[----:B------:R-:W-:Y:S02]  /*8570*/  USHF.L.U32 UR5, UR21, 0x6, URZ ;  /* 0x0000000615057899 */ /* 0x000fe4000800063f */
[----:B------:R-:W-:Y:S01]  /*8580*/  @UP0 UIMAD.WIDE.U32 UR14, UR9, UR12, URZ ;  /* 0x0000000c090e02a5 */ /* 0x000fe2000f8e003f */
[----:B------:R-:W-:Y:S01]  /*8590*/  IMAD.IADD R2, R0, 0x1, -R2 ;  /* 0x0000000100027824 */ /* 0x000fe200078e0a02 */
        /* <DEDUP_REMOVED lines=16> */
.L_x_861:
        /* <DEDUP_REMOVED lines=13> */
[----:B------:R-:W-:Y:S01]  /*8770*/  ULDC.64 UR16, c[0x0][0x468] ;  /* 0x00011a0000107ab9 */ /* 0x000fe20000000a00 */
[----:B------:R-:W-:Y:S01]  /*8780*/  ISETP.GE.AND P1, PT, R7, UR8, PT ;  /* 0x0000000807007c0c */ /* 0x000fe2000bf26270 */
[----:B------:R-:W-:Y:S01]  /*8790*/  BSSY B0, `(.L_x_862) ;  /* 0x0000024000007945 */ /* 0x000fe20003800000 */
[----:B------:R-:W-:Y:S01]  /*87a0*/  IMAD.U32 R6, RZ, RZ, UR15 ;  /* 0x0000000fff067e24 */ /* 0x000fe2000f8e00ff */
[----:B------:R-:W-:Y:S01]  /*87b0*/  IADD3 R2, P0, R2, UR19, RZ ;  /* 0x0000001302027c10 */ /* 0x000fe2000ff1e0ff */
[----:B------:R-:W-:Y:S01]  /*87c0*/  UIMAD UR15, UR22, UR16, URZ ;  /* 0x00000010160f72a4 */ /* 0x000fe2000f8e023f */
[----:B------:R-:W-:-:S02]  /*87d0*/  SHF.R.S32.HI R45, RZ, 0x1f, R10 ;  /* 0x0000001fff2d7819 */ /* 0x000fc4000001140a */
[----:B------:R-:W-:Y:S01]  /*87e0*/  IADD3.X R3, R3, UR20, R6, P0, !PT ;  /* 0x0000001403037c10 */ /* 0x000fe200087fe406 */
[----:B------:R-:W-:Y:S01]  /*87f0*/  IMAD.U32 R6, RZ, RZ, UR16 ;  /* 0x00000010ff067e24 */ /* 0x000fe2000f8e00ff */
[----:B------:R-:W-:Y:S01]  /*8800*/  UIMAD UR17, UR56, UR17, UR15 ;  /* 0x00000011381172a4 */ /* 0x000fe2000f8e020f */
[----:B------:R1:W2:Y:S02]  /*8810*/  LDS.128 R40, [R0+0x19000] ;  /* 0x0190000000287984 */ /* 0x0002a40000000c00 */
[----:B------:R-:W-:Y:S02]  /*8820*/  IMAD.WIDE.U32 R6, R6, UR56, R2 ;  /* 0x0000003806067c25 */ /* 0x000fe4000f8e0002 */
        /* <DEDUP_REMOVED lines=26> */
.L_x_863:
[----:B------:R-:W-:Y:S05]  /*89d0*/  BSYNC B0 ;  /* 0x0000000000007941 */ /* 0x000fea0003800000 */
.L_x_862:
        /* <DEDUP_REMOVED lines=16> */
.L_x_865:
[----:B------:R-:W-:Y:S05]  /*8ae0*/  BSYNC B0 ;  /* 0x0000000000007941 */ /* 0x000fea0003800000 */
.L_x_864:
[----:B--2---:R-:W-:Y:S01]  /*8af0*/  IMAD.U32 R2, RZ, RZ, UR12 ;  /* 0x0000000cff027e24 */ /* 0x004fe2000f8e00ff */
[----:B------:R-:W-:Y:S01]  /*8b00*/  UIMAD UR9, UR9, UR12, URZ ;  /* 0x0000000c090972a4 */ /* 0x000fe2000f8e023f */
[----:B------:R-:W2:Y:S01]  /*8b10*/  LDS.128 R24, [R0+0x20000] ;  /* 0x0200000000187984 */ /* 0x000ea20000000c00 */
[----:B------:R-:W-:Y:S01]  /*8b20*/  USHF.R.S32.HI UR10, URZ, 0x1f, UR56 ;  /* 0x0000001f3f0a7899 */ /* 0x000fe20008011438 */
[----:B------:R-:W-:Y:S01]  /*8b30*/  IMAD.WIDE.U32 R2, R2, UR5, R4 ;  /* 0x0000000502027c25 */ /* 0x000fe2000f8e0004 */
[----:B------:R-:W-:Y:S01]  /*8b40*/  UIMAD UR5, UR5, UR13, UR9 ;  /* 0x0000000d050572a4 */ /* 0x000fe2000f8e0209 */
[----:B------:R-:W2:Y:S01]  /*8b50*/  LDS.128 R20, [R0+0x22000] ;  /* 0x0220000000147984 */ /* 0x000ea20000000c00 */
[----:B------:R-:W-:Y:S01]  /*8b60*/  BSSY B0, `(.L_x_866) ;  /* 0x000001a000007945 */ /* 0x000fe20003800000 */
[----:B------:R-:W-:Y:S01]  /*8b70*/  ULDC.64 UR8, c[0x0][0x470] ;  /* 0x00011c0000087ab9 */ /* 0x000fe20000000a00 */
[----:B------:R-:W-:Y:S01]  /*8b80*/  IADD3 R2, P0, R2, UR14, RZ ;  /* 0x0000000e02027c10 */ /* 0x000fe2000ff1e0ff */
[----:B------:R-:W2:Y:S04]  /*8b90*/  LDS.128 R16, [R0+0x24000] ;  /* 0x0240000000107984 */ /* 0x000ea80000000c00 */
        /* <DEDUP_REMOVED lines=22> */
.L_x_867:
[----:B------:R-:W-:Y:S05]  /*8d00*/  BSYNC B0 ;  /* 0x0000000000007941 */ /* 0x000fea0003800000 */
.L_x_866:
        /* <DEDUP_REMOVED lines=15> */
[----:B------:R2:W-:Y:S02]  /*8e00*/  STG.E.128 desc[UR6][R2.64+0x180], R48 ;  /* 0x0001803002007986 */ /* 0x0005e4000c101d06 */
.L_x_848:
[----:B------:R-:W-:Y:S05]  /*8e10*/  BSYNC B1 ;  /* 0x0000000000017941 */ /* 0x000fea0003800000 */
.L_x_834:
        /* <DEDUP_REMOVED lines=8> */
.L_x_868:
[----:B------:R-:W-:Y:S05]  /*8ea0*/  EXIT ;  /* 0x000000000000794d */ /* 0x000fea0003800000 */
.L_x_870:
        /* <DEDUP_REMOVED lines=13> */
.L_x_2044:


//--------------------- .text._ZN5flash44flash_bwd_dq_dk_dv_loop_seqk_parallel_kernelI23Flash_bwd_kernel_traitsILi256ELi64ELi64ELi8ELi4ELi2ELi2ELb0ELb0EN7cutlass6half_tE19Flash_kernel_traitsILi256ELi64ELi64ELi8ES3_EELb0ELb0ELb1ELb1ELb0ELb0ELb0EEEvNS_16Flash_bwd_paramsE --------------------------
	.section	.text._ZN5flash44flash_bwd_dq_dk_dv_loop_seqk_parallel_kernelI23Flash_bwd_kernel_traitsILi256ELi64ELi64ELi8ELi4ELi2ELi2ELb0ELb0EN7cutlass6half_tE19Flash_kernel_traitsILi256ELi64ELi64ELi8ES3_EELb0ELb0ELb1ELb1ELb0ELb0ELb0EEEvNS_16Flash_bwd_paramsE,"ax",@progbits
	.align	128
        .global         _ZN5flash44flash_bwd_dq_dk_dv_loop_seqk_parallel_kernelI23Flash_bwd_kernel_traitsILi256ELi64ELi64ELi8ELi4ELi2ELi2ELb0ELb0EN7cutlass6half_tE19Flash_kernel_traitsILi256ELi64ELi64ELi8ES3_EELb0ELb0ELb1ELb1ELb0ELb0ELb0EEEvNS_16Flash_bwd_paramsE
        .type           _ZN5flash44flash_bwd_dq_dk_dv_loop_seqk_parallel_kernelI23Flash_bwd_kernel_traitsILi256ELi64ELi64ELi8ELi4ELi2ELi2ELb0ELb0EN7cutlass6half_tE19Flash_kernel_traitsILi256ELi64ELi64ELi8ES3_EELb0ELb0ELb1ELb1ELb0ELb0ELb0EEEvNS_16Flash_bwd_paramsE,@function
        .size           _ZN5flash44flash_bwd_dq_dk_dv_loop_seqk_parallel_kernelI23Flash_bwd_kernel_traitsILi256ELi64ELi64ELi8ELi4ELi2ELi2ELb0ELb0EN7cutlass6half_tE19Flash_kernel_traitsILi256ELi64ELi64ELi8ES3_EELb0ELb0ELb1ELb1ELb0ELb0ELb0EEEvNS_16Flash_bwd_paramsE,(.L_x_2045 - _ZN5flash44flash_bwd_dq_dk_dv_loop_seqk_parallel_kernelI23Flash_bwd_kernel_traitsILi256ELi64ELi64ELi8ELi4ELi2ELi2ELb0ELb0EN7cutlass6half_tE19Flash_kernel_traitsILi256ELi64ELi64ELi8ES3_EELb0ELb0ELb1ELb1ELb0ELb0ELb0EEEvNS_16Flash_bwd_paramsE)
        .other          _ZN5flash44flash_bwd_dq_dk_dv_loop_seqk_parallel_kernelI23Flash_bwd_kernel_traitsILi256ELi64ELi64ELi8ELi4ELi2ELi2ELb0ELb0EN7cutlass6half_tE19Flash_kernel_traitsILi256ELi64ELi64ELi8ES3_EELb0ELb0ELb1ELb1ELb0ELb0ELb0EEEvNS_16Flash_bwd_paramsE,@"STO_CUDA_ENTRY STV_DEFAULT"
_ZN5flash44flash_bwd_dq_dk_dv_loop_seqk_parallel_kernelI23Flash_bwd_kernel_traitsILi256ELi64ELi64ELi8ELi4ELi2ELi2ELb0ELb0EN7cutlass6half_tE19Flash_kernel_traitsILi256ELi64ELi64ELi8ES3_EELb0ELb0ELb1ELb1ELb0ELb0ELb0EEEvNS_16Flash_bwd_paramsE:
.text._ZN5flash44flash_bwd_dq_dk_dv_loop_seqk_parallel_kernelI23Flash_bwd_kernel_traitsILi256ELi64ELi64ELi8ELi4ELi2ELi2ELb0ELb0EN7cutlass6half_tE19Flash_kernel_traitsILi256ELi64ELi64ELi8ES3_EELb0ELb0ELb1ELb1ELb0ELb0ELb0EEEvNS_16Flash_bwd_paramsE:
        /* <DEDUP_REMOVED lines=161> */
.L_x_919:
        /* <DEDUP_REMOVED lines=23> */
[----:B-12-4-:R-:W-:Y:S01]  /*0b80*/  IMAD.U32 R4, RZ, RZ, UR10 ;  /* 0x0000000aff047e24 */ /* 0x016fe2000f8e00ff */
[----:B------:R-:W-:Y:S01]  /*0b90*/  UISETP.NE.AND UP4, UPT, UR17, URZ, UPT ;  /* 0x0000003f1100728c */ /* 0x000fe2000bf85270 */
[----:B------:R-:W-:Y:S01]  /*0ba0*/  IMAD.U32 R13, RZ, RZ, UR9 ;  /* 0x00000009ff0d7e24 */ /* 0x000fe2000f8e00ff */
[----:B------:R-:W-:Y:S01]  /*0bb0*/  UISETP.EQ.U32.AND UP2, UPT, UR12, URZ, UPT ;  /* 0x0000003f0c00728c */ /* 0x000fe2000bf42070 */
[----:B------:R-:W-:Y:S01]  /*0bc0*/  PLOP3.LUT P3, PT, PT, PT, UP0, 0x80, 0x0 ;  /* 0x000000000000781c */ /* 0x000fe20003f6f008 */
[----:B------:R-:W-:Y:S01]  /*0bd0*/  IMAD.U32 R5, RZ, RZ, UR11 ;  /* 0x0000000bff057e24 */ /* 0x000fe2000f8e00ff */
[----:B------:R-:W-:Y:S01]  /*0be0*/  UIADD3 UR10, UP1, UR16, UR12, URZ ;  /* 0x0000000c100a7290 */ /* 0x000fe2000ff3e03f */
[----:B------:R-:W2:Y:S01]  /*0bf0*/  @P0 LDG.E R2, desc[UR6][R12.64] ;  /* 0x000000060c020981 */ /* 0x000ea2000c1e1900 */
[----:B------:R-:W-:Y:S01]  /*0c00*/  UISETP.EQ.OR.EX UP2, UPT, UR13, URZ, !UP4, UP2 ;  /* 0x0000003f0d00728c */ /* 0x000fe2000e742720 */
[----:B------:R-:W-:Y:S01]  /*0c10*/  IMAD.U32 R10, RZ, RZ, UR15 ;  /* 0x0000000fff0a7e24 */ /* 0x000fe2000f8e00ff */
[----:B------:R-:W1:Y:S01]  /*0c20*/  S2UR UR43, SR_CTAID.X ;  /* 0x00000000002b79c3 */ /* 0x000e620000002500 */
[----:B------:R3:W4:Y:S01]  /*0c30*/  @P1 LDG.E R4, desc[UR6][R4.64] ;  /* 0x0000000604041981 */ /* 0x000722000c1e1900 */
[----:B------:R-:W-:Y:S01]  /*0c40*/  UIADD3.X UR5, UR5, UR13, URZ, UP1, !UPT ;  /* 0x0000000d05057290 */ /* 0x000fe20008ffe43f */
[----:B------:R-:W-:Y:S01]  /*0c50*/  IMAD.U32 R11, RZ, RZ, UR14 ;  /* 0x0000000eff0b7e24 */ /* 0x000fe2000f8e00ff */
[----:B------:R-:W-:Y:S01]  /*0c60*/  PLOP3.LUT P2, PT, PT, PT, UP2, 0x80, 0x0 ;  /* 0x000000000000781c */ /* 0x000fe20003f4f028 */
[----:B------:R-:W-:Y:S01]  /*0c70*/  IMAD.U32 R8, RZ, RZ, UR10 ;  /* 0x0000000aff087e24 */ /* 0x000fe2000f8e00ff */
[----:B------:R-:W-:Y:S01]  /*0c80*/  UMOV UR26, URZ ;  /* 0x0000003f001a7c82 */ /* 0x000fe20008000000 */
[----:B------:R-:W-:Y:S01]  /*0c90*/  @!UP3 ULDC.64 UR8, c[0x0][0x318] ;  /* 0x0000c6000008bab9 */ /* 0x000fe20000000a00 */
[----:B------:R-:W-:Y:S01]  /*0ca0*/  IMAD.U32 R9, RZ, RZ, UR5 ;  /* 0x00000005ff097e24 */ /* 0x000fe2000f8e00ff */
[----:B------:R-:W5:Y:S04]  /*0cb0*/  @P3 LDG.E R7, desc[UR6][R10.64] ;  /* 0x000000060a073981 */ /* 0x000f68000c1e1900 */
[----:B------:R-:W5:Y:S04]  /*0cc0*/  @P3 LDG.E R3, desc[UR6][R10.64+0x4] ;  /* 0x000004060a033981 */ /* 0x000f68000c1e1900 */
[----:B------:R-:W5:Y:S01]  /*0cd0*/  @!P2 LDG.E R6, desc[UR6][R8.64] ;  /* 0x000000060806a981 */ /* 0x000f62000c1e1900 */
[----:B---3--:R-:W3:Y:S01]  /*0ce0*/  S2R R5, SR_TID.X ;  /* 0x0000000000057919 */ /* 0x008ee20000002100 */
        /* <DEDUP_REMOVED lines=9> */
[----:B-1----:R-:W-:Y:S01]  /*0d80*/  USHF.L.U32 UR15, UR43, 0x6, URZ ;  /* 0x000000062b0f7899 */ /* 0x002fe2000800063f */
[----:B------:R-:W-:Y:S01]  /*0d90*/  ULDC UR9, c[0x0][0x2c8] ;  /* 0x0000b20000097ab9 */ /* 0x000fe20000000800 */
[----:B--2---:R-:W-:Y:S02]  /*0da0*/  @P0 R2UR UR11, R2 ;  /* 0x00000000020b02ca */ /* 0x004fe400000e0000 */
[----:B------:R-:W-:-:S02]  /*0db0*/  ISETP.NE.U32.AND P0, PT, RZ, UR12, PT ;  /* 0x0000000cff007c0c */ /* 0x000fc4000bf05070 */
[----:B----4-:R-:W-:Y:S02]  /*0dc0*/  @P1 R2UR UR26, R4 ;  /* 0x00000000041a12ca */ /* 0x010fe400000e0000 */
[----:B------:R-:W-:Y:S02]  /*0dd0*/  ISETP.NE.AND.EX P0, PT, RZ, UR13, PT, P0 ;  /* 0x0000000dff007c0c */ /* 0x000fe4000bf05300 */
[----:B---3--:R-:W-:Y:S02]  /*0de0*/  SHF.R.S32.HI R4, RZ, 0x1f, R5 ;  /* 0x0000001fff047819 */ /* 0x008fe40000011405 */
[----:B-----5:R-:W-:Y:S02]  /*0df0*/  @P3 R2UR UR5, R7 ;  /* 0x00000000070532ca */ /* 0x020fe400000e0000 */
[----:B------:R-:W-:-:S05]  /*0e00*/  @P3 R2UR UR12, R3 ;  /* 0x00000000030c32ca */ /* 0x000fca00000e0000 */
        /* <DEDUP_REMOVED lines=9> */
.L_x_871:
        /* <DEDUP_REMOVED lines=16> */
[----:B------:R-:W-:Y:S02]  /*0fa0*/  UIADD3 UR11, UR10, 0x3f, URZ ;  /* 0x0000003f0a0b7890 */ /* 0x000fe4000fffe03f */
[----:B------:R-:W-:Y:S02]  /*0fb0*/  UIMAD.WIDE.U32 UR20, UR50, UR12, URZ ;  /* 0x0000000c321472a5 */ /* 0x000fe4000f8e003f */
[----:B------:R-:W-:Y:S01]  /*0fc0*/  UIMAD UR12, UR57, UR12, URZ ;  /* 0x0000000c390c72a4 */ /* 0x000fe2000f8e023f */
[----:B------:R-:W-:Y:S01]  /*0fd0*/  ULDC.64 UR16, c[0x0][0x488] ;  /* 0x0001220000107ab9 */ /* 0x000fe20000000a00 */
[----:B------:R-:W-:Y:S02]  /*0fe0*/  USHF.R.S32.HI UR22, URZ, 0x1f, UR11 ;  /* 0x0000001f3f167899 */ /* 0x000fe4000801140b */
[----:B------:R-:W-:-:S02]  /*0ff0*/  UIMAD UR24, UR50, UR13, UR12 ;  /* 0x0000000d321872a4 */ /* 0x000fc4000f8e020c */
[----:B------:R-:W-:Y:S01]  /*1000*/  UIMAD.WIDE.U32 UR30, UR43, UR16, URZ ;  /* 0x000000102b1e72a5 */ /* 0x000fe2000f8e003f */
[----:B------:R-:W-:Y:S01]  /*1010*/  @!UP2 ULDC.64 UR12, c[0x0][0x418] ;  /* 0x00010600000caab9 */ /* 0x000fe20000000a00 */
[----:B------:R-:W-:Y:S02]  /*1020*/  USHF.L.U32 UR18, UR50, 0x7, URZ ;  /* 0x0000000732127899 */ /* 0x000fe4000800063f */
[----:B------:R-:W-:Y:S02]  /*1030*/  @!UP2 UIMAD UR9, UR57, UR12, URZ ;  /* 0x0000000c3909a2a4 */ /* 0x000fe4000f8e023f */
[----:B------:R-:W-:Y:S01]  /*1040*/  @!UP2 UIMAD.WIDE.U32 UR44, UR50, UR12, URZ ;  /* 0x0000000c322ca2a5 */ /* 0x000fe2000f8e003f */
[----:B-1----:R-:W-:Y:S01]  /*1050*/  IABS R11, R2 ;  /* 0x00000002000b7213 */ /* 0x002fe20000000000 */
[----:B------:R-:W-:Y:S01]  /*1060*/  @!UP2 UIMAD UR34, UR50, UR13, UR9 ;  /* 0x0000000d3222a2a4 */ /* 0x000fe2000f8e0209 */
[----:B------:R-:W-:Y:S01]  /*1070*/  ISETP.NE.AND P3, PT, R2, RZ, PT ;  /* 0x000000ff0200720c */ /* 0x000fe20003f65270 */
[----:B------:R-:W-:Y:S01]  /*1080*/  UIADD3 UR9, UR10, 0x40, UR33 ;  /* 0x000000400a097890 */ /* 0x000fe2000fffe021 */
[----:B------:R-:W1:Y:S01]  /*1090*/  I2F.RP R12, R11 ;  /* 0x0000000b000c7306 */ /* 0x000e620000209400 */
[----:B------:R-:W-:Y:S01]  /*10a0*/  ULDC UR12, c[0x0][0x394] ;  /* 0x0000e500000c7ab9 */ /* 0x000fe20000000800 */
[----:B------:R-:W-:-:S02]  /*10b0*/  ULEA.HI UR22, UR22, UR11, URZ, 0x6 ;  /* 0x0000000b16167291 */ /* 0x000fc4000f8f303f */
[----:B------:R-:W-:Y:S02]  /*10c0*/  UIADD3 UR9, UR9, UR12, -UR8 ;  /* 0x0000000c09097290 */ /* 0x000fe4000fffe808 */
[----:B------:R-:W-:Y:S02]  /*10d0*/  UIMAD UR43, UR43, UR17, UR31 ;  /* 0x000000112b2b72a4 */ /* 0x000fe4000f8e021f */
[----:B------:R-:W-:Y:S01]  /*10e0*/  UIADD3 UR9, UR9, 0x3f, URZ ;  /* 0x0000003f09097890 */ /* 0x000fe2000fffe03f */
[----:B------:R-:W-:Y:S01]  /*10f0*/  ULDC.64 UR28, c[0x0][0x240] ;  /* 0x00009000001c7ab9 */ /* 0x000fe20000000a00 */
[----:B------:R-:W-:Y:S02]  /*1100*/  ULDC UR58, c[0x0][0x2d4] ;  /* 0x0000b500003a7ab9 */ /* 0x000fe40000000800 */
[----:B------:R-:W-:Y:S02]  /*1110*/  USHF.R.S32.HI UR11, URZ, 0x1f, UR9 ;  /* 0x0000001f3f0b7899 */ /* 0x000fe40008011409 */
[----:B------:R-:W-:Y:S01]  /*1120*/  USEL UR31, UR18, URZ, UP0 ;  /* 0x0000003f121f7287 */ /* 0x000fe20008000000 */
[----:B-1----:R-:W1:Y:S01]  /*1130*/  MUFU.RCP R12, R12 ;  /* 0x0000000c000c7308 */ /* 0x002e620000001000 */
[----:B------:R-:W-:-:S02]  /*1140*/  UIMAD.WIDE.U32 UR18, UR5, UR28, URZ ;  /* 0x0000001c051272a5 */ /* 0x000fc4000f8e003f */
[----:B------:R-:W-:Y:S01]  /*1150*/  USHF.R.S32.HI UR38, URZ, 0x1f, UR58 ;  /* 0x0000001f3f267899 */ /* 0x000fe2000801143a */
[----:B------:R-:W-:Y:S01]  /*1160*/  @UP2 ULDC.64 UR14, c[0x0][0x420] ;  /* 0x00010800000e2ab9 */ /* 0x000fe20000000a00 */
[----:B------:R-:W-:Y:S02]  /*1170*/  ULEA.HI UR9, UR11, UR9, URZ, 0x6 ;  /* 0x000000090b097291 */ /* 0x000fe4000f8f303f */
[----:B------:R-:W-:Y:S02]  /*1180*/  @UP2 UIMAD.WIDE.U32 UR48, UR5, UR14, URZ ;  /* 0x0000000e053022a5 */ /* 0x000fe4000f8e003f */
[----:B------:R-:W-:Y:S02]  /*1190*/  USEL UR41, UR20, UR18, !UP2 ;  /* 0x0000001214297287 */ /* 0x000fe4000d000000 */
[----:B------:R-:W-:Y:S02]  /*11a0*/  USHF.L.U64.HI UR14, UR50, 0x7, UR57 ;  /* 0x00000007320e7899 */ /* 0x000fe40008010239 */
[----:B------:R-:W-:-:S02]  /*11b0*/  UIMAD UR20, UR38, UR50, URZ ;  /* 0x00000032261472a4 */ /* 0x000fc4000f8e023f */
[----:B------:R-:W-:Y:S01]  /*11c0*/  USHF.R.S32.HI UR11, URZ, 0x6, UR22 ;  /* 0x000000063f0b7899 */ /* 0x000fe20008011416 */
[----:B-1----:R-:W-:Y:S01]  /*11d0*/  VIADD R12, R12, 0xffffffe ;  /* 0x0ffffffe0c0c7836 */ /* 0x002fe20000000000 */
[----:B------:R-:W-:Y:S01]  /*11e0*/  USHF.R.S32.HI UR9, URZ, 0x6, UR9 ;  /* 0x000000063f097899 */ /* 0x000fe20008011409 */
[----:B------:R-:W-:Y:S02]  /*11f0*/  ULDC UR37, c[0x0][0x2dc] ;  /* 0x0000b70000257ab9 */ /* 0x000fe40000000800 */
[----:B------:R-:W1:Y:S01]  /*1200*/  F2I.FTZ.U32.TRUNC.NTZ R13, R12 ;  /* 0x0000000c000d7305 */ /* 0x000e62000021f000 */
[----:B------:R-:W-:Y:S01]  /*1210*/  ULDC UR52, c[0x0][0x270] ;  /* 0x00009c0000347ab9 */ /* 0x000fe20000000800 */
[----:B------:R-:W-:Y:S02]  /*1220*/  UIMAD.WIDE.U32 UR16, UR50, UR58, URZ ;  /* 0x0000003a321072a5 */ /* 0x000fe4000f8e003f */
[----:B------:R-:W-:Y:S02]  /*1230*/  UIMAD.WIDE UR12, UR37, UR52, URZ ;  /* 0x00000034250c72a5 */ /* 0x000fe4000f8e023f */
[----:B------:R-:W-:-:S02]  /*1240*/  USEL UR32, UR14, URZ, UP0 ;  /* 0x0000003f0e207287 */ /* 0x000fc40008000000 */
[----:B------:R-:W-:Y:S02]  /*1250*/  UIMAD UR20, UR57, UR58, UR20 ;  /* 0x0000003a391472a4 */ /* 0x000fe4000f8e0214 */
[----:B------:R-:W-:Y:S02]  /*1260*/  UISETP.LT.AND UP0, UPT, UR11, UR9, UPT ;  /* 0x000000090b00728c */ /* 0x000fe4000bf01270 */
[----:B------:R-:W-:Y:S02]  /*1270*/  UIMAD UR27, UR5, UR29, URZ ;  /* 0x0000001d051b72a4 */ /* 0x000fe4000f8e023f */
[----:B------:R-:W-:Y:S01]  /*1280*/  @UP2 UIMAD UR42, UR5, UR15, UR49 ;  /* 0x0000000f052a22a4 */ /* 0x000fe2000f8e0231 */
[--C-:B-1----:R-:W-:Y:S01]  /*1290*/  IMAD.MOV R3, RZ, RZ, -R13.reuse ;  /* 0x000000ffff037224 */ /* 0x102fe200078e0a0d */
[----:B------:R-:W-:Y:S01]  /*12a0*/  UIMAD UR22, UR13, UR16, URZ ;  /* 0x000000100d1672a4 */ /* 0x000fe2000f8e023f */
[----:B------:R-:W-:Y:S01]  /*12b0*/  IMAD.MOV.U32 R12, RZ, RZ, RZ ;  /* 0x000000ffff0c7224 */ /* 0x000fe200078e00ff */
[----:B------:R-:W-:Y:S01]  /*12c0*/  UIADD3 UR20, UR17, UR20, URZ ;  /* 0x0000001411147290 */ /* 0x000fe2000fffe03f */
[----:B------:R-:W-:Y:S01]  /*12d0*/  IMAD R8, R3, R11, RZ ;  /* 0x0000000b03087224 */ /* 0x000fe200078e02ff */
[----:B------:R-:W-:Y:S01]  /*12e0*/  IABS R3, UR56 ;  /* 0x0000003800037c13 */ /* 0x000fe20008000000 */
[----:B------:R-:W-:Y:S01]  /*12f0*/  ULDC.U8 UR15, c[0x0][0x3d8] ;  /* 0x0000f600000f7ab9 */ /* 0x000fe20000000000 */
[----:B------:R-:W-:Y:S01]  /*1300*/  UIMAD UR51, UR56, UR37, URZ ;  /* 0x00000025383372a4 */ /* 0x000fe2000f8e023f */
[----:B------:R-:W-:Y:S01]  /*1310*/  IMAD.HI.U32 R8, R13, R8, R12 ;  /* 0x000000080d087227 */ /* 0x000fe200078e000c */
[----:B------:R-:W-:-:S02]  /*1320*/  USEL UR46, UR11, UR9, UP0 ;  /* 0x000000090b2e7287 */ /* 0x000fc40008000000 */
[----:B------:R-:W-:Y:S02]  /*1330*/  UIADD3 UR37, UR21, UR24, URZ ;  /* 0x0000001815257290 */ /* 0x000fe4000fffe03f */
[----:B------:R-:W-:Y:S01]  /*1340*/  UISETP.NE.AND UP3, UPT, UR15, URZ, UPT ;  /* 0x0000003f0f00728c */ /* 0x000fe2000bf65270 */
[----:B------:R-:W-:Y:S01]  /*1350*/  IMAD.HI.U32 R12, R8, R3, RZ ;  /* 0x00000003080c7227 */ /* 0x000fe200078e00ff */
[----:B------:R-:W-:Y:S02]  /*1360*/  @UP2 UIADD3 UR37, UR19, UR27, URZ ;  /* 0x0000001b13252290 */ /* 0x000fe4000fffe03f */
[----:B------:R-:W-:Y:S02]  /*1370*/  UIMAD.WIDE.U32 UR18, UR12, UR16, URZ ;  /* 0x000000100c1272a5 */ /* 0x000fe4000f8e003f */
[----:B------:R-:W-:Y:S01]  /*1380*/  IADD3 R8, -R12, RZ, RZ ;  /* 0x000000ff0c087210 */ /* 0x000fe20007ffe1ff */
[----:B------:R-:W-:Y:S02]  /*1390*/  UIMAD UR9, UR12, UR20, UR22 ;  /* 0x000000140c0972a4 */ /* 0x000fe4000f8e0216 */
[----:B------:R-:W-:-:S02]  /*13a0*/  ULEA UR11, UR46, 0xffffffc0, 0x6 ;  /* 0xffffffc02e0b7891 */ /* 0x000fc4000f8e303f */
[C---:B------:R-:W-:Y:S01]  /*13b0*/  IMAD R8, R11.reuse, R8, R3 ;  /* 0x000000080b087224 */ /* 0x040fe200078e0203 */
[----:B------:R-:W-:Y:S01]  /*13c0*/  UISETP.NE.AND UP1, UPT, UR40, -0x1, UPT ;  /* 0xffffffff2800788c */ /* 0x000fe2000bf25270 */
[----:B------:R-:W-:Y:S01]  /*13d0*/  LOP3.LUT R3, R2, UR56, RZ, 0x3c, !PT ;  /* 0x0000003802037c12 */ /* 0x000fe2000f8e3cff */
[----:B------:R-:W-:Y:S02]  /*13e0*/  UIADD3 UR22, UR19, UR9, URZ ;  /* 0x0000000913167290 */ /* 0x000fe4000fffe03f */
[----:B------:R-:W-:Y:S01]  /*13f0*/  ISETP.GT.U32.AND P1, PT, R11, R8, PT ;  /* 0x000000080b00720c */ /* 0x000fe20003f24070 */
[----:B------:R-:W-:Y:S01]  /*1400*/  UIMAD.WIDE.U32 UR16, UR12, UR5, URZ ;  /* 0x000000050c1072a5 */ /* 0x000fe2000f8e003f */
[----:B------:R-:W-:Y:S01]  /*1410*/  ISETP.GE.AND P2, PT, R3, RZ, PT ;  /* 0x000000ff0300720c */ /* 0x000fe20003f46270 */
[----:B------:R-:W-:Y:S02]  /*1420*/  UIADD3 UR9, UP0, UR11, UR31, URZ ;  /* 0x0000001f0b097290 */ /* 0x000fe4000ff1e03f */
[----:B------:R-:W-:-:S02]  /*1430*/  USHF.R.S32.HI UR20, URZ, 0x1f, UR11 ;  /* 0x0000001f3f147899 */ /* 0x000fc4000801140b */
[----:B------:R-:W-:Y:S01]  /*1440*/  UIMAD UR21, UR13, UR5, URZ ;  /* 0x000000050d1572a4 */ /* 0x000fe2000f8e023f */
[----:B------:R-:W-:Y:S01]  /*1450*/  ULDC UR27, c[0x0][0x2c4] ;  /* 0x0000b100001b7ab9 */ /* 0x000fe20000000800 */
[----:B------:R-:W-:Y:S02]  /*1460*/  USEL UR55, UR18, UR16, !UP2 ;  /* 0x0000001012377287 */ /* 0x000fe4000d000000 */
[----:B------:R-:W-:Y:S02]  /*1470*/  UIMAD UR13, UR13, UR9, URZ ;  /* 0x000000090d0d72a4 */ /* 0x000fe4000f8e023f */
[----:B------:R-:W-:Y:S01]  /*1480*/  @!P1 IMAD.IADD R8, R8, 0x1, -R11 ;  /* 0x0000000108089824 */ /* 0x000fe200078e0a0b */
[----:B------:R-:W-:Y:S01]  /*1490*/  UIMAD.WIDE.U32 UR38, UR12, UR9, URZ ;  /* 0x000000090c2672a5 */ /* 0x000fe2000f8e003f */
[----:B------:R-:W-:Y:S01]  /*14a0*/  @!P1 VIADD R12, R12, 0x1 ;  /* 0x000000010c0c9836 */ /* 0x000fe20000000000 */
[----:B------:R-:W-:Y:S01]  /*14b0*/  UIADD3.X UR16, UR20, UR32, URZ, UP0, !UPT ;  /* 0x0000002014107290 */ /* 0x000fe200087fe43f */
[----:B------:R-:W-:Y:S01]  /*14c0*/  PLOP3.LUT P1, PT, PT, PT, UP1, 0x80, 0x0 ;  /* 0x000000000000781c */ /* 0x000fe20003f2f018 */
[----:B------:R-:W-:Y:S01]  /*14d0*/  @UP3 UIMAD UR9, UR50, UR27, URZ ;  /* 0x0000001b320932a4 */ /* 0x000fe2000f8e023f */
[----:B------:R-:W-:Y:S01]  /*14e0*/  ISETP.GE.U32.AND P0, PT, R8, R11, PT ;  /* 0x0000000b0800720c */ /* 0x000fe20003f06070 */
[----:B------:R-:W-:Y:S01]  /*14f0*/  ULDC.U8 UR25, c[0x0][0x480] ;  /* 0x0001200000197ab9 */ /* 0x000fe20000000000 */
[----:B------:R-:W-:-:S02]  /*1500*/  @UP1 UIADD3 UR35, UR26, UR40, URZ ;  /* 0x000000281a231290 */ /* 0x000fc4000fffe03f */
[----:B------:R-:W-:Y:S02]  /*1510*/  @UP1 UIADD3 UR36, UR26, UR40, URZ ;  /* 0x000000281a241290 */ /* 0x000fe4000fffe03f */
[----:B------:R-:W-:Y:S02]  /*1520*/  UISETP.NE.AND UP4, UPT, UR25, URZ, UPT ;  /* 0x0000003f1900728c */ /* 0x000fe4000bf85270 */
[----:B------:R-:W-:Y:S01]  /*1530*/  UIMAD UR13, UR12, UR16, UR13 ;  /* 0x000000100c0d72a4 */ /* 0x000fe2000f8e020d */
[----:B------:R-:W-:Y:S01]  /*1540*/  @UP1 ULDC.64 UR14, c[0x0][0x248] ;  /* 0x00009200000e1ab9 */ /* 0x000fe20000000a00 */
[----:B------:R-:W-:Y:S01]  /*1550*/  @UP1 ULDC.64 UR24, c[0x0][0x250] ;  /* 0x0000940000181ab9 */ /* 0x000fe20000000a00 */
[----:B------:R-:W-:Y:S02]  /*1560*/  @UP3 USEL UR12, UR9, UR5, !UP2 ;  /* 0x00000005090c3287 */ /* 0x000fe4000d000000 */
[----:B------:R-:W-:Y:S01]  /*1570*/  @P0 IADD3 R12, R12, 0x1, RZ ;  /* 0x000000010c0c0810 */ /* 0x000fe20007ffe0ff */
[----:B------:R-:W-:Y:S01]  /*1580*/  @UP2 UIADD3 UR22, UR17, UR21, URZ ;  /* 0x0000001511162290 */ /* 0x000fe2000fffe03f */
[----:B------:R-:W-:Y:S01]  /*1590*/  PLOP3.LUT P0, PT, PT, PT, UP3, 0x80, 0x0 ;  /* 0x000000000000781c */ /* 0x000fe20003f0f038 */
[----:B------:R-:W-:-:S02]  /*15a0*/  @UP1 UIMAD.WIDE.U32 UR18, UR35, UR14, URZ ;  /* 0x0000000e231212a5 */ /* 0x000fc4000f8e003f */
[----:B------:R-:W-:Y:S01]  /*15b0*/  @UP1 UIMAD.WIDE.U32 UR16, UR36, UR24, URZ ;  /* 0x00000018241012a5 */ /* 0x000fe2000f8e003f */
[----:B------:R-:W-:Y:S01]  /*15c0*/  IMAD.MOV.U32 R8, RZ, RZ, R12 ;  /* 0x000000ffff087224 */ /* 0x000fe200078e000c */
[----:B------:R-:W-:Y:S01]  /*15d0*/  @UP3 ULDC UR9, c[0x0][0x2e4] ;  /* 0x0000b90000093ab9 */ /* 0x000fe20000000800 */
[----:B------:R-:W-:Y:S02]  /*15e0*/  @UP1 UIMAD UR35, UR35, UR15, URZ ;  /* 0x0000000f232312a4 */ /* 0x000fe4000f8e023f */
[----:B------:R-:W-:Y:S01]  /*15f0*/  @UP3 UIMAD UR47, UR56, UR9, UR12 ;  /* 0x00000009382f32a4 */ /* 0x000fe2000f8e020c */
[----:B------:R-:W-:Y:S01]  /*1600*/  @!P2 IADD3 R8, -R8, RZ, RZ ;  /* 0x000000ff0808a210 */ /* 0x000fe20007ffe1ff */
[----:B------:R-:W-:Y:S01]  /*1610*/  @UP1 UIMAD UR36, UR36, UR25, URZ ;  /* 0x00000019242412a4 */ /* 0x000fe2000f8e023f */
[----:B------:R-:W-:Y:S01]  /*1620*/  @!P3 LOP3.LUT R8, RZ, R2, RZ, 0x33, !PT ;  /* 0x00000002ff08b212 */ /* 0x000fe200078e33ff */
[----:B------:R-:W-:Y:S02]  /*1630*/  @!UP3 UIMAD UR9, UR50, UR52, UR56 ;  /* 0x000000343209b2a4 */ /* 0x000fe4000f8e0238 */
[----:B------:R-:W-:-:S02]  /*1640*/  @!UP2 UIADD3 UR42, UR45, UR34, URZ ;  /* 0x000000222d2aa290 */ /* 0x000fc4000fffe03f */
[----:B------:R-:W-:Y:S02]  /*1650*/  USHF.R.S32.HI UR53, URZ, 0x1f, UR51 ;  /* 0x0000001f3f357899 */ /* 0x000fe40008011433 */
[----:B------:R-:W-:Y:S02]  /*1660*/  USEL UR54, UR30, URZ, UP4 ;  /* 0x0000003f1e367287 */ /* 0x000fe4000a000000 */
[----:B------:R-:W-:Y:S02]  /*1670*/  @UP1 UIADD3 UR36, UR17, UR36, URZ ;  /* 0x0000002411241290 */ /* 0x000fe4000fffe03f */
[----:B------:R-:W-:Y:S02]  /*1680*/  USEL UR52, UR43, URZ, UP4 ;  /* 0x0000003f2b347287 */ /* 0x000fe4000a000000 */
[----:B------:R-:W-:Y:S02]  /*1690*/  @!UP3 UIMAD UR47, UR9, UR27, URZ ;  /* 0x0000001b092fb2a4 */ /* 0x000fe4000f8e023f */
[----:B------:R-:W-:-:S02]  /*16a0*/  UIADD3 UR21, UR39, UR13, URZ ;  /* 0x0000000d27157290 */ /* 0x000fc4000fffe03f */
        /* <DEDUP_REMOVED lines=16> */
.L_x_873:
        /* <DEDUP_REMOVED lines=13> */
.L_x_874:
        /* <DEDUP_REMOVED lines=11> */
.L_x_875:
[----:B------:R-:W-:Y:S02]  /*1930*/  ULDC UR5, c[0x0][0x270] ;  /* 0x00009c0000057ab9 */ /* 0x000fe40000000800 */
[----:B------:R-:W-:-:S04]  /*1940*/  UIMAD UR5, UR50, UR5, UR56 ;  /* 0x00000005320572a4 */ /* 0x000fc8000f8e0238 */
[----:B------:R-:W-:-:S12]  /*1950*/  UIMAD UR5, UR5, UR58, URZ ;  /* 0x0000003a050572a4 */ /* 0x000fd8000f8e023f */
.L_x_876:
[----:B------:R-:W2:Y:S01]  /*1960*/  LDL.64 R12, [R1+0x10] ;  /* 0x00001000010c7983 */ /* 0x000ea20000100a00 */
[----:B------:R-:W1:Y:S01]  /*1970*/  LDC.64 R2, c[0x0][0x420] ;  /* 0x00010800ff027b82 */ /* 0x000e620000000a00 */
[----:B------:R-:W-:Y:S01]  /*1980*/  ULDC UR9, c[0x0][0x2dc] ;  /* 0x0000b70000097ab9 */ /* 0x000fe20000000800 */
[----:B------:R-:W-:Y:S01]  /*1990*/  ULDC UR12, c[0x0][0x270] ;  /* 0x00009c00000c7ab9 */ /* 0x000fe20000000800 */
[----:B------:R3:W4:Y:S01]  /*19a0*/  LDL.64 R32, [R1+0x10] ;  /* 0x0000100001207983 */ /* 0x0007220000100a00 */
[----:B------:R-:W-:Y:S01]  /*19b0*/  LEA.HI R17, R4, R5, RZ, 0x5 ;  /* 0x0000000504117211 */ /* 0x000fe200078f28ff */
[----:B------:R-:W-:Y:S01]  /*19c0*/  UIMAD UR12, UR9, UR12, URZ ;  /* 0x0000000c090c72a4 */ /* 0x000fe2000f8e023f */
[----:B------:R-:W-:Y:S01]  /*19d0*/  IADD3 R15, P2, R6, UR11, RZ ;  /* 0x0000000b060f7c10 */ /* 0x000fe2000ff5e0ff */
[----:B------:R-:W-:Y:S01]  /*19e0*/  UIADD3 UR43, UR11, UR5, URZ ;  /* 0x000000050b2b7290 */ /* 0x000fe2000fffe03f */
[----:B------:R-:W-:Y:S01]  /*19f0*/  BSSY B1, `(.L_x_872) ;  /* 0x0000997000017945 */ /* 0x000fe20003800000 */
[----:B------:R-:W-:Y:S01]  /*1a00*/  USHF.L.U32 UR5, UR12, 0x6, URZ ;  /* 0x000000060c057899 */ /* 0x000fe2000800063f */
[----:B------:R-:W-:Y:S01]  /*1a10*/  IADD3.X R19, R7, UR20, RZ, P2, !PT ;  /* 0x0000001407137c10 */ /* 0x000fe200097fe4ff */
[----:B------:R-:W-:-:S02]  /*1a20*/  UIADD3 UR13, -UR8, UR10, UR33 ;  /* 0x0000000a080d7290 */ /* 0x000fc4000fffe121 */
[----:B------:R-:W-:Y:S02]  /*1a30*/  UIADD3 UR17, UP2, UP0, UR38, UR5, UR51 ;  /* 0x0000000526117290 */ /* 0x000fe4000f85e033 */
[----:B------:R-:W-:Y:S01]  /*1a40*/  USHF.R.S32.HI UR5, URZ, 0x1f, UR5 ;  /* 0x0000001f3f057899 */ /* 0x000fe20008011405 */
[----:B------:R-:W-:Y:S01]  /*1a50*/  IMAD R16, R19, UR28, RZ ;  /* 0x0000001c13107c24 */ /* 0x000fe2000f8e02ff */
[----:B------:R-:W-:Y:S01]  /*1a60*/  ULDC UR44, c[0x0][0x398] ;  /* 0x0000e600002c7ab9 */ /* 0x000fe20000000800 */
[----:B------:R-:W-:Y:S01]  /*1a70*/  USHF.R.S32.HI UR45, URZ, 0x1f, UR56 ;  /* 0x0000001f3f2d7899 */ /* 0x000fe20008011438 */
[----:B------:R-:W-:Y:S01]  /*1a80*/  ULDC.64 UR18, c[0x0][0x428] ;  /* 0x00010a0000127ab9 */ /* 0x000fe20000000a00 */
[----:B------:R-:W-:Y:S02]  /*1a90*/  ULDC.64 UR38, c[0x0][0x400] ;  /* 0x0001000000267ab9 */ /* 0x000fe40000000a00 */
[----:B------:R-:W-:Y:S01]  /*1aa0*/  UIMAD UR27, UR45, UR18, URZ ;  /* 0x000000122d1b72a4 */ /* 0x000fe2000f8e023f */
[----:B------:R-:W-:Y:S01]  /*1ab0*/  IMAD R16, R15, UR29, R16 ;  /* 0x0000001d0f107c24 */ /* 0x000fe2000f8e0210 */
[----:B------:R-:W-:Y:S01]  /*1ac0*/  ULDC.64 UR30, c[0x0][0x258] ;  /* 0x00009600001e7ab9 */ /* 0x000fe20000000a00 */
[----:B-1----:R-:W-:Y:S01]  /*1ad0*/  IMAD R14, R2, UR20, RZ ;  /* 0x00000014020e7c24 */ /* 0x002fe2000f8e02ff */
[----:B------:R-:W-:Y:S01]  /*1ae0*/  UIMAD UR27, UR56, UR19, UR27 ;  /* 0x00000013381b72a4 */ /* 0x000fe2000f8e021b */
[----:B------:R-:W-:Y:S01]  /*1af0*/  ULDC.64 UR48, c[0x0][0x2b0] ;  /* 0x0000ac0000307ab9 */ /* 0x000fe20000000a00 */
[----:B------:R-:W-:Y:S01]  /*1b00*/  UIADD3 UR9, UR46, -0x1, URZ ;  /* 0xffffffff2e097890 */ /* 0x000fe2000fffe03f */
[----:B--2---:R-:W-:-:S02]  /*1b10*/  IMAD R13, R3, UR11, R14 ;  /* 0x0000000b030d7c24 */ /* 0x004fc4000f8e020e */
[----:B----4-:R-:W-:Y:S01]  /*1b20*/  IMAD.MOV.U32 R32, RZ, RZ, R12 ;  /* 0x000000ffff207224 */ /* 0x010fe200078e000c */
[----:B------:R-:W-:Y:S02]  /*1b30*/  LOP3.LUT R12, R17, 0xffffffe0, RZ, 0xc0, !PT ;  /* 0xffffffe0110c7812 */ /* 0x000fe400078ec0ff */
[----:B------:R-:W-:Y:S01]  /*1b40*/  SHF.R.S32.HI R17, RZ, 0x5, R17 ;  /* 0x00000005ff117819 */ /* 0x000fe20000011411 */
[C---:B------:R-:W-:Y:S01]  /*1b50*/  VIADD R30, R32.reuse, 0x80 ;  /* 0x00000080201e7836 */ /* 0x040fe20000000000 */
[----:B------:R-:W-:Y:S01]  /*1b60*/  SHF.R.S32.HI R33, RZ, 0x1f, R32 ;  /* 0x0000001fff217819 */ /* 0x000fe20000011420 */
[----:B------:R-:W-:Y:S01]  /*1b70*/  IMAD.IADD R12, R5, 0x1, -R12 ;  /* 0x00000001050c7824 */ /* 0x000fe200078e0a0c */
[C---:B------:R-:W-:Y:S01]  /*1b80*/  IADD3 R20, P0, R32.reuse, UR16, RZ ;  /* 0x0000001020147c10 */ /* 0x040fe2000ff1e0ff */
[C---:B------:R-:W-:Y:S01]  /*1b90*/  VIADD R29, R32.reuse, 0xc0 ;  /* 0x000000c0201d7836 */ /* 0x040fe20000000000 */
[----:B------:R-:W-:Y:S01]  /*1ba0*/  IADD3 R31, R32, 0x40, RZ ;  /* 0x00000040201f7810 */ /* 0x000fe20007ffe0ff */
[----:B------:R-:W-:Y:S01]  /*1bb0*/  IMAD R12, R17, UR12, R12 ;  /* 0x0000000c110c7c24 */ /* 0x000fe2000f8e020c */
[----:B------:R-:W-:Y:S01]  /*1bc0*/  IADD3.X R21, R33, UR42, RZ, P0, !PT ;  /* 0x0000002a21157c10 */ /* 0x000fe200087fe4ff */
[----:B------:R-:W-:Y:S01]  /*1bd0*/  UIADD3.X UR12, UR21, UR5, UR53, UP2, UP0 ;  /* 0x00000005150c7290 */ /* 0x000fe200097e0435 */
[----:B------:R-:W-:Y:S01]  /*1be0*/  MOV R17, UR18 ;  /* 0x0000001200117c02 */ /* 0x000fe20008000f00 */
[----:B------:R-:W-:Y:S01]  /*1bf0*/  UIADD3 UR5, UR13, -UR44, URZ ;  /* 0x8000002c0d057290 */ /* 0x000fe2000fffe03f */
[----:B------:R-:W-:Y:S01]  /*1c00*/  STL [R1+0x14], R33 ;  /* 0x0000142101007387 */ /* 0x000fe20000100800 */
[----:B------:R-:W-:Y:S01]  /*1c10*/  UIADD3 UR13, UP2, UP0, UR54, UR17, UR55 ;  /* 0x00000011360d7290 */ /* 0x000fe2000f85e037 */
[----:B------:R-:W-:Y:S01]  /*1c20*/  IMAD.WIDE.U32 R24, R2, UR11, R20 ;  /* 0x0000000b02187c25 */ /* 0x000fe2000f8e0014 */
[----:B------:R-:W-:-:S02]  /*1c30*/  UIMAD UR21, UR45, UR30, URZ ;  /* 0x0000001e2d1572a4 */ /* 0x000fc4000f8e023f */
[----:B------:R-:W-:Y:S01]  /*1c40*/  UIADD3.X UR12, UR52, UR12, UR22, UP2, UP0 ;  /* 0x0000000c340c7290 */ /* 0x000fe200097e0416 */
[----:B------:R-:W-:Y:S01]  /*1c50*/  IMAD.IADD R25, R25, 0x1, R13 ;  /* 0x0000000119197824 */ /* 0x000fe200078e020d */
[C---:B------:R-:W-:Y:S01]  /*1c60*/  IADD3 R13, P0, R12.reuse, UR13, RZ ;  /* 0x0000000d0c0d7c10 */ /* 0x040fe2000ff1e0ff */
[----:B------:R-:W-:Y:S01]  /*1c70*/  IMAD.WIDE.U32 R20, R15, UR28, R32 ;  /* 0x0000001c0f147c25 */ /* 0x000fe2000f8e0020 */
[----:B------:R-:W-:Y:S02]  /*1c80*/  USHF.R.S32.HI UR22, URZ, 0x1f, UR5 ;  /* 0x0000001f3f167899 */ /* 0x000fe40008011405 */
[----:B------:R-:W-:Y:S01]  /*1c90*/  LEA.HI.X.SX32 R12, R12, UR12, 0x1, P0 ;  /* 0x0000000c0c0c7c11 */ /* 0x000fe200080f0eff */
[----:B------:R-:W-:Y:S01]  /*1ca0*/  IMAD.WIDE.U32 R24, R17, UR56, R24 ;  /* 0x0000003811187c25 */ /* 0x000fe2000f8e0018 */
[----:B------:R-:W-:Y:S01]  /*1cb0*/  LEA R22, P0, R13, UR38, 0x2 ;  /* 0x000000260d167c11 */ /* 0x000fe2000f8010ff */
[----:B------:R-:W-:Y:S01]  /*1cc0*/  ULEA.HI UR22, UR22, UR5, URZ, 0x6 ;  /* 0x0000000516167291 */ /* 0x000fe2000f8f303f */
[----:B------:R-:W-:Y:S01]  /*1cd0*/  IADD3 R20, P2, R20, UR41, RZ ;  /* 0x0000002914147c10 */ /* 0x000fe2000ff5e0ff */
[----:B------:R-:W-:Y:S01]  /*1ce0*/  VIADD R25, R25, UR27 ;  /* 0x0000001b19197c36 */ /* 0x000fe20008000000 */
[----:B------:R-:W-:Y:S01]  /*1cf0*/  LEA.HI.X R23, R13, UR39, R12, 0x2, P0 ;  /* 0x000000270d177c11 */ /* 0x000fe200080f140c */
[----:B------:R-:W-:Y:S01]  /*1d00*/  IMAD.U32 R13, RZ, RZ, UR30 ;  /* 0x0000001eff0d7e24 */ /* 0x000fe2000f8e00ff */
[----:B------:R-:W-:Y:S01]  /*1d10*/  IADD3.X R21, R21, UR37, R16, P2, !PT ;  /* 0x0000002515157c10 */ /* 0x000fe200097fe410 */
[----:B------:R-:W-:Y:S01]  /*1d20*/  UIMAD UR21, UR56, UR31, UR21 ;  /* 0x0000001f381572a4 */ /* 0x000fe2000f8e0215 */
[----:B------:R-:W-:Y:S01]  /*1d30*/  IMAD.WIDE.U32 R24, R6, R2, R24 ;  /* 0x0000000206187225 */ /* 0x000fe200078e0018 */
[----:B------:R1:W-:Y:S01]  /*1d40*/  STL.64 [R1+0x68], R22 ;  /* 0x0000681601007387 */ /* 0x0003e20000100a00 */
[----:B------:R-:W-:-:S02]  /*1d50*/  USHF.R.S32.HI UR22, URZ, 0x6, UR22 ;  /* 0x000000063f167899 */ /* 0x000fc40008011416 */
[----:B------:R-:W-:Y:S01]  /*1d60*/  IMAD.WIDE.U32 R20, R13, UR56, R20 ;  /* 0x000000380d147c25 */ /* 0x000fe2000f8e0014 */
[----:B------:R-:W-:Y:S01]  /*1d70*/  ULDC.64 UR12, c[0x0][0x210] ;  /* 0x00008400000c7ab9 */ /* 0x000fe20000000a00 */
[----:B------:R-:W-:Y:S01]  /*1d80*/  ULDC.64 UR30, c[0x0][0x3e0] ;  /* 0x0000f800001e7ab9 */ /* 0x000fe20000000a00 */
[----:B------:R-:W-:Y:S01]  /*1d90*/  UISETP.LT.AND UP0, UPT, URZ, UR22, UPT ;  /* 0x000000163f00728c */ /* 0x000fe2000bf01270 */
[----:B------:R-:W-:Y:S01]  /*1da0*/  LEA R37, P2, R24, UR30, 0x1 ;  /* 0x0000001e18257c11 */ /* 0x000fe2000f8408ff */
[----:B------:R3:W-:Y:S01]  /*1db0*/  STL [R1+0x40], R31 ;  /* 0x0000401f01007387 */ /* 0x0007e20000100800 */
[----:B------:R-:W-:Y:S01]  /*1dc0*/  LEA R35, P3, R20, UR12, 0x1 ;  /* 0x0000000c14237c11 */ /* 0x000fe2000f8608ff */
[----:B------:R-:W-:Y:S01]  /*1dd0*/  USEL UR22, URZ, UR22, !UP0 ;  /* 0x000000163f167287 */ /* 0x000fe2000c000000 */
[----:B------:R-:W-:Y:S01]  /*1de0*/  IADD3 R14, R21, UR21, RZ ;  /* 0x00000015150e7c10 */ /* 0x000fe2000fffe0ff */
[----:B------:R3:W-:Y:S01]  /*1df0*/  STL [R1+0x3c], R30 ;  /* 0x00003c1e01007387 */ /* 0x0007e20000100800 */
[----:B------:R-:W-:-:S02]  /*1e00*/  UIADD3 UR38, UR11, UR47, URZ ;  /* 0x0000002f0b267290 */ /* 0x000fc4000fffe03f */
[----:B------:R-:W-:Y:S01]  /*1e10*/  LEA.HI.X R34, R20, UR13, R14, 0x1, P3 ;  /* 0x0000000d14227c11 */ /* 0x000fe200098f0c0e */
[----:B------:R3:W-:Y:S01]  /*1e20*/  STL [R1+0x38], R29 ;  /* 0x0000381d01007387 */ /* 0x0007e20000100800 */
[----:B------:R-:W-:Y:S01]  /*1e30*/  UISETP.GT.AND UP0, UPT, UR46, UR22, UPT ;  /* 0x000000162e00728c */ /* 0x000fe2000bf04270 */
[----:B------:R-:W-:Y:S02]  /*1e40*/  ULDC.64 UR54, c[0x0][0x478] ;  /* 0x00011e0000367ab9 */ /* 0x000fe40000000a00 */
[----:B------:R3:W-:Y:S01]  /*1e50*/  STL [R1+0x4c], R35 ;  /* 0x00004c2301007387 */ /* 0x0007e20000100800 */
[----:B------:R-:W-:Y:S02]  /*1e60*/  UIMAD.WIDE UR18, UR43, 0x4, UR54 ;  /* 0x000000042b1278a5 */ /* 0x000fe4000f8e0236 */
[----:B------:R-:W-:Y:S01]  /*1e70*/  PLOP3.LUT P0, PT, PT, PT, UP0, 0x80, 0x0 ;  /* 0x000000000000781c */ /* 0x000fe20003f0f008 */
[----:B------:R3:W-:Y:S01]  /*1e80*/  STL [R1+0x54], R37 ;  /* 0x0000542501007387 */ /* 0x0007e20000100800 */
[----:B------:R-:W-:Y:S01]  /*1e90*/  UIMAD.WIDE UR38, UR38, 0x4, UR48 ;  /* 0x00000004262678a5 */ /* 0x000fe2000f8e0230 */
[----:B-1----:R-:W-:-:S02]  /*1ea0*/  IMAD R23, R7, R2, RZ ;  /* 0x0000000207177224 */ /* 0x002fc400078e02ff */
[----:B------:R3:W-:Y:S01]  /*1eb0*/  STL [R1+0x48], R34 ;  /* 0x0000482201007387 */ /* 0x0007e20000100800 */
[----:B------:R-:W-:Y:S01]  /*1ec0*/  UMOV UR20, UR18 ;  /* 0x0000001200147c82 */ /* 0x000fe20008000000 */
[----:B------:R-:W-:Y:S02]  /*1ed0*/  IMAD R23, R6, R3, R23 ;  /* 0x0000000306177224 */ /* 0x000fe400078e0217 */
[----:B------:R-:W-:Y:S01]  /*1ee0*/  UMOV UR18, UR38 ;  /* 0x0000002600127c82 */ /* 0x000fe20008000000 */
[----:B------:R-:W-:Y:S01]  /*1ef0*/  UMOV UR17, UR39 ;  /* 0x0000002700117c82 */ /* 0x000fe20008000000 */
[----:B------:R-:W-:-:S05]  /*1f00*/  IMAD.IADD R18, R25, 0x1, R23 ;  /* 0x0000000119127824 */ /* 0x000fca00078e0217 */
[----:B------:R-:W-:-:S05]  /*1f10*/  LEA.HI.X R36, R24, UR31, R18, 0x1, P2 ;  /* 0x0000001f18247c11 */ /* 0x000fca00090f0c12 */
        /* <DEDUP_REMOVED lines=21> */
.L_x_878:
        /* <DEDUP_REMOVED lines=20> */
.L_x_879:
        /* <DEDUP_REMOVED lines=37> */
.L_x_881:
[----:B------:R-:W-:Y:S05]  /*2400*/  BSYNC B0 ;  /* 0x0000000000007941 */ /* 0x000fea0003800000 */
.L_x_880:
        /* <DEDUP_REMOVED lines=21> */
.L_x_883:
[----:B------:R-:W-:Y:S05]  /*2560*/  BSYNC B0 ;  /* 0x0000000000007941 */ /* 0x000fea0003800000 */
.L_x_882:
[----:B------:R-:W-:Y:S01]  /*2570*/  IMAD.U32 R2, RZ, RZ, UR10 ;  /* 0x0000000aff027e24 */ /* 0x000fe2000f8e00ff */
[----:B------:R-:W-:Y:S01]  /*2580*/  UIMAD UR5, UR18, UR10, URZ ;  /* 0x0000000a120572a4 */ /* 0x000fe2000f8e023f */
[----:B------:R-:W-:Y:S01]  /*2590*/  BSSY B0, `(.L_x_884) ;  /* 0x000001f000007945 */ /* 0x000fe20003800000 */
[----:B------:R-:W-:Y:S01]  /*25a0*/  USHF.R.S32.HI UR12, URZ, 0x1f, UR56 ;  /* 0x0000001f3f0c7899 */ /* 0x000fe20008011438 */
[----:B------:R-:W-:Y:S01]  /*25b0*/  IMAD.WIDE.U32 R2, R2, UR33, R32 ;  /* 0x0000002102027c25 */ /* 0x000fe2000f8e0020 */
[----:B------:R-:W-:Y:S01]  /*25c0*/  UIMAD UR5, UR33, UR11, UR5 ;  /* 0x0000000b210572a4 */ /* 0x000fe2000f8e0205 */
[----:B------:R-:W-:Y:S01]  /*25d0*/  ULDC.64 UR8, c[0x0][0x470] ;  /* 0x00011c0000087ab9 */ /* 0x000fe20000000a00 */
[----:B-12---:R-:W-:-:S04]  /*25e0*/  IADD3 R4, P0, R2, UR16, RZ ;  /* 0x0000001002047c10 */ /* 0x006fc8000ff1e0ff */
[----:B------:R-:W-:Y:S01]  /*25f0*/  IMAD.U32 R2, RZ, RZ, UR5 ;  /* 0x00000005ff027e24 */ /* 0x000fe2000f8e00ff */
[----:B------:R-:W-:Y:S01]  /*2600*/  UIMAD UR5, UR12, UR8, URZ ;  /* 0x000000080c0572a4 */ /* 0x000fe2000f8e023f */
[----:B------:R-:W-:-:S03]  /*2610*/  MOV R8, UR8 ;  /* 0x0000000800087c02 */ /* 0x000fc60008000f00 */
        /* <DEDUP_REMOVED lines=22> */
.L_x_885:
[----:B------:R-:W-:Y:S05]  /*2780*/  BSYNC B0 ;  /* 0x0000000000007941 */ /* 0x000fea0003800000 */
.L_x_884:
        /* <DEDUP_REMOVED lines=22> */
.L_x_877:
        /* <DEDUP_REMOVED lines=20> */
[----:B------:R-:W-:Y:S01]  /*2a30*/  IMAD R22, R19, R2, RZ ;  /* 0x0000000213167224 */ /* 0x000fe200078e02ff */
        /* <DEDUP_REMOVED lines=38> */
.L_x_888:
[----:B------:R-:W-:Y:S05]  /*2ca0*/  BSYNC B0 ;  /* 0x0000000000007941 */ /* 0x000fea0003800000 */
.L_x_887:
        /* <DEDUP_REMOVED lines=10> */
[----:B----4-:R-:W-:Y:S01]  /*2d50*/  IMAD.WIDE.U32 R22, R2, 0x20, RZ ;  /* 0x0000002002167825 */ /* 0x010fe200078e00ff */
        /* <DEDUP_REMOVED lines=14> */
[C---:B------:R-:W-:Y:S02]  /*2e40*/  @!P4 LEA.HI.X R3, R24.reuse, UR31, R17, 0x1, P1 ;  /* 0x0000001f1803cc11 */ /* 0x040fe400088f0c11 */
        /* <DEDUP_REMOVED lines=21> */
.L_x_890:
[----:B------:R-:W-:Y:S05]  /*2fa0*/  BSYNC B0 ;  /* 0x0000000000007941 */ /* 0x000fea0003800000 */
.L_x_889:
[----:B--2-4-:R-:W-:Y:S01]  /*2fb0*/  LEA R26, R19, UR4, 0x1 ;  /* 0x00000004131a7c11 */ /* 0x014fe2000f8e08ff */
        /* <DEDUP_REMOVED lines=20> */
.L_x_892:
[----:B------:R-:W4:Y:S01]  /*3100*/  LDC.64 R2, c[0x0][0x210] ;  /* 0x00008400ff027b82 */ /* 0x000f220000000a00 */
        /* <DEDUP_REMOVED lines=13> */
[----:B----4-:R-:W-:-:S03]  /*31e0*/  IMAD.WIDE R18, R32, 0x2, R2 ;  /* 0x0000000220127825 */ /* 0x010fc600078e0202 */
        /* <DEDUP_REMOVED lines=35> */
.L_x_893:
[----:B------:R-:W-:Y:S05]  /*3420*/  BSYNC B0 ;  /* 0x0000000000007941 */ /* 0x000fea0003800000 */
.L_x_891:
        /* <DEDUP_REMOVED lines=21> */
.L_x_895:
        /* <DEDUP_REMOVED lines=51> */
.L_x_896:
[----:B------:R-:W-:Y:S05]  /*38b0*/  BSYNC B0 ;  /* 0x0000000000007941 */ /* 0x000fea0003800000 */
.L_x_894:
        /* <DEDUP_REMOVED lines=10> */
[----:B----4-:R-:W-:Y:S01]  /*3960*/  IADD3 R18, P1, R14, UR32, RZ ;  /* 0x000000200e127c10 */ /* 0x010fe2000ff3e0ff */
        /* <DEDUP_REMOVED lines=61> */
.L_x_898:
[----:B------:R-:W-:Y:S05]  /*3d40*/  BSYNC B0 ;  /* 0x0000000000007941 */ /* 0x000fea0003800000 */
.L_x_897:
        /* <DEDUP_REMOVED lines=58> */
.L_x_900:
[----:B------:R-:W-:Y:S05]  /*40f0*/  BSYNC B0 ;  /* 0x0000000000007941 */ /* 0x000fea0003800000 */
.L_x_899:
[----:B------:R-:W-:Y:S01]  /*4100*/  UIMAD UR5, UR11, UR24, URZ ;  /* 0x000000180b0572a4 */ /* 0x000fe2000f8e023f */
[----:B------:R2:W-:Y:S01]  /*4110*/  @P3 STS.128 [R28+0x20000], RZ ;  /* 0x020000ff1c003388 */ /* 0x0005e20000000c00 */
[----:B-1--4-:R-:W-:Y:S01]  /*4120*/  IMAD.WIDE.U32 R2, R12, UR33, R32 ;  /* 0x000000210c027c25 */ /* 0x012fe2000f8e0020 */
[----:B------:R-:W-:Y:S01]  /*4130*/  ULDC.64 UR12, c[0x0][0x268] ;  /* 0x00009a00000c7ab9 */ /* 0x000fe20000000a00 */
[----:B------:R-:W-:Y:S01]  /*4140*/  UIMAD UR5, UR33, UR25, UR5 ;  /* 0x00000019210572a4 */ /* 0x000fe2000f8e0205 */
[----:B------:R2:W-:Y:S01]  /*4150*/  @P3 STS.128 [R28+0x22000], RZ ;  /* 0x022000ff1c003388 */ /* 0x0005e20000000c00 */
[----:B------:R-:W-:Y:S01]  /*4160*/  IMAD R11, R11, UR12, RZ ;  /* 0x0000000c0b0b7c24 */ /* 0x000fe2000f8e02ff */
[----:B------:R-:W-:Y:S01]  /*4170*/  IADD3 R16, P1, R2, UR34, RZ ;  /* 0x0000002202107c10 */ /* 0x000fe2000ff3e0ff */
        /* <DEDUP_REMOVED lines=56> */
.L_x_902:
[----:B------:R-:W-:Y:S05]  /*4500*/  BSYNC B0 ;  /* 0x0000000000007941 */ /* 0x000fea0003800000 */
.L_x_901:
        /* <DEDUP_REMOVED lines=56> */
.L_x_904:
[----:B------:R-:W-:Y:S05]  /*4890*/  BSYNC B0 ;  /* 0x0000000000007941 */ /* 0x000fea0003800000 */
.L_x_903:
[----:B------:R-:W-:Y:S01]  /*48a0*/  ULDC.64 UR14, c[0x0][0x3c8] ;  /* 0x0000f200000e7ab9 */ /* 0x000fe20000000a00 */
[----:B------:R-:W-:Y:S01]  /*48b0*/  USHF.R.S32.HI UR11, URZ, 0x1f, UR56 ;  /* 0x0000001f3f0b7899 */ /* 0x000fe20008011438 */
[----:B------:R-:W0:Y:S01]  /*48c0*/  LDGDEPBAR ;  /* 0x00000000000079af */ /* 0x000e220000000000 */
[----:B------:R-:W-:Y:S01]  /*48d0*/  UISETP.NE.U32.AND UP1, UPT, UR14, URZ, UPT ;  /* 0x0000003f0e00728c */ /* 0x000fe2000bf25070 */
[----:B------:R-:W-:Y:S01]  /*48e0*/  IMAD.SHL.U32 R8, R84, 0x4, RZ ;  /* 0x0000000454087824 */ /* 0x000fe200078e00ff */
[----:B-1--4-:R-:W-:Y:S01]  /*48f0*/  SHF.R.S32.HI R2, RZ, 0x1f, R84 ;  /* 0x0000001fff027819 */ /* 0x012fe20000011454 */
[----:B------:R-:W-:Y:S01]  /*4900*/  IMAD.MOV.U32 R12, RZ, RZ, 0x7f800000 ;  /* 0x7f800000ff0c7424 */ /* 0x000fe200078e00ff */
[----:B------:R-:W-:Y:S01]  /*4910*/  UISETP.NE.AND.EX UP1, UPT, UR15, URZ, UPT, UP1 ;  /* 0x0000003f0f00728c */ /* 0x000fe2000bf25310 */
[----:B------:R-:W-:Y:S01]  /*4920*/  IMAD.MOV.U32 R7, RZ, RZ, 0x7f800000 ;  /* 0x7f800000ff077424 */ /* 0x000fe200078e00ff */
[----:B------:R-:W-:Y:S01]  /*4930*/  LEA.HI R4, R4, R5, RZ, 0x4 ;  /* 0x0000000504047211 */ /* 0x000fe200078f20ff */
[----:B------:R-:W-:Y:S01]  /*4940*/  IMAD.MOV.U32 R242, RZ, RZ, 0x20 ;  /* 0x00000020fff27424 */ /* 0x000fe200078e00ff */
[----:B------:R-:W-:Y:S01]  /*4950*/  ULDC UR27, c[0x0][0x398] ;  /* 0x0000e600001b7ab9 */ /* 0x000fe20000000800 */
[----:B------:R-:W-:Y:S01]  /*4960*/  IMAD.MOV.U32 R241, RZ, RZ, 0x40 ;  /* 0x00000040fff17424 */ /* 0x000fe200078e00ff */
[----:B------:R-:W-:Y:S01]  /*4970*/  PLOP3.LUT P3, PT, PT, PT, UP1, 0x80, 0x0 ;  /* 0x000000000000781c */ /* 0x000fe20003f6f018 */
[----:B------:R-:W-:-:S02]  /*4980*/  VIADD R244, R251, 0x4000 ;  /* 0x00004000fbf47836 */ /* 0x000fc40000000000 */
[----:B------:R-:W-:Y:S01]  /*4990*/  VIADD R243, R252, 0x4000 ;  /* 0x00004000fcf37836 */ /* 0x000fe20000000000 */
[----:B------:R-:W-:Y:S01]  /*49a0*/  UIADD3 UR33, UR33, UR10, URZ ;  /* 0x0000000a21217290 */ /* 0x000fe2000fffe03f */
        /* <DEDUP_REMOVED lines=9> */
[----:B------:R-:W-:Y:S02]  /*4a40*/  IADD3 R8, P1, R8, UR18, RZ ;  /* 0x0000001208087c10 */ /* 0x000fe4000ff3e0ff */
[----:B------:R-:W-:Y:S02]  /*4a50*/  CS2R R188, SRZ ;  /* 0x0000000000bc7805 */ /* 0x000fe4000001ff00 */
[----:B------:R-:W-:Y:S01]  /*4a60*/  SHF.L.U64.HI R6, R84, 0x2, R2 ;  /* 0x0000000254067819 */ /* 0x000fe20000010202 */
[----:B------:R-:W-:Y:S01]  /*4a70*/  @UP1 ULEA.HI.X UR15, UR12, UR15, UR5, 0x2, UP0 ;  /* 0x0000000f0c0f1291 */ /* 0x000fe200080f1405 */
[----:B------:R-:W-:Y:S01]  /*4a80*/  IMAD.U32 R10, RZ, RZ, UR14 ;  /* 0x0000000eff0a7e24 */ /* 0x000fe2000f8e00ff */
[----:B------:R-:W-:Y:S01]  /*4a90*/  LOP3.LUT R4, R4, 0xfffffff0, RZ, 0xc0, !PT ;  /* 0xfffffff004047812 */ /* 0x000fe200078ec0ff */
[----:B------:R-:W-:Y:S01]  /*4aa0*/  @UP1 ULDC UR5, c[0x0][0x2e8] ;  /* 0x0000ba0000051ab9 */ /* 0x000fe20000000800 */
[----:B------:R-:W-:-:S02]  /*4ab0*/  SEL R244, R244, R251, !P0 ;  /* 0x000000fbf4f47207 */ /* 0x000fc40004000000 */
[----:B------:R-:W-:Y:S01]  /*4ac0*/  CS2R R194, SRZ ;  /* 0x0000000000c27805 */ /* 0x000fe2000001ff00 */
[----:B------:R-:W-:Y:S01]  /*4ad0*/  IMAD.U32 R11, RZ, RZ, UR15 ;  /* 0x0000000fff0b7e24 */ /* 0x000fe2000f8e00ff */
[----:B------:R-:W-:Y:S02]  /*4ae0*/  SEL R243, R243, R252, !P0 ;  /* 0x000000fcf3f37207 */ /* 0x000fe40004000000 */
[----:B------:R-:W-:Y:S02]  /*4af0*/  CS2R R192, SRZ ;  /* 0x0000000000c07805 */ /* 0x000fe4000001ff00 */
[----:B------:R-:W-:Y:S02]  /*4b00*/  CS2R R186, SRZ ;  /* 0x0000000000ba7805 */ /* 0x000fe4000001ff00 */
[----:B------:R-:W-:Y:S01]  /*4b10*/  CS2R R184, SRZ ;  /* 0x0000000000b87805 */ /* 0x000fe2000001ff00 */
[----:B------:R-:W4:Y:S01]  /*4b20*/  @P3 LDG.E R3, desc[UR6][R10.64] ;  /* 0x000000060a033981 */ /* 0x000f22000c1e1900 */
[----:B------:R-:W-:-:S02]  /*4b30*/  IADD3.X R9, R6, UR17, RZ, P1, !PT ;  /* 0x0000001106097c10 */ /* 0x000fc40008ffe4ff */
[----:B------:R-:W-:Y:S02]  /*4b40*/  CS2R R182, SRZ ;  /* 0x0000000000b67805 */ /* 0x000fe4000001ff00 */
[----:B------:R-:W-:Y:S02]  /*4b50*/  CS2R R180, SRZ ;  /* 0x0000000000b47805 */ /* 0x000fe4000001ff00 */
[----:B------:R-:W-:Y:S02]  /*4b60*/  CS2R R174, SRZ ;  /* 0x0000000000ae7805 */ /* 0x000fe4000001ff00 */
[----:B------:R-:W-:Y:S01]  /*4b70*/  CS2R R172, SRZ ;  /* 0x0000000000ac7805 */ /* 0x000fe2000001ff00 */
[----:B------:R-:W5:Y:S01]  /*4b80*/  @!P6 LDG.E R12, desc[UR6][R8.64] ;  /* 0x00000006080ce981 */ /* 0x000f62000c1e1900 */
[----:B------:R-:W-:Y:S02]  /*4b90*/  CS2R R178, SRZ ;  /* 0x0000000000b27805 */ /* 0x000fe4000001ff00 */
[----:B------:R-:W-:-:S02]  /*4ba0*/  CS2R R176, SRZ ;  /* 0x0000000000b07805 */ /* 0x000fc4000001ff00 */
[----:B------:R-:W-:Y:S01]  /*4bb0*/  CS2R R170, SRZ ;  /* 0x0000000000aa7805 */ /* 0x000fe2000001ff00 */
[----:B------:R-:W5:Y:S01]  /*4bc0*/  @!P5 LDG.E R7, desc[UR6][R8.64+0x20] ;  /* 0x000020060807d981 */ /* 0x000f62000c1e1900 */
[----:B------:R-:W-:Y:S01]  /*4bd0*/  IMAD.IADD R5, R5, 0x1, -R4 ;  /* 0x0000000105057824 */ /* 0x000fe200078e0a04 */
[----:B------:R-:W4:Y:S01]  /*4be0*/  @P3 MUFU.RCP R6, UR5 ;  /* 0x0000000500063d08 */ /* 0x000f220008001000 */
[----:B------:R-:W-:Y:S01]  /*4bf0*/  SHF.L.U64.HI R2, R84, 0x2, R2 ;  /* 0x0000000254027819 */ /* 0x000fe20000010202 */
[----:B------:R-:W-:Y:S01]  /*4c00*/  UIADD3 UR25, -UR8, 0x40, UR33 ;  /* 0x0000004008197890 */ /* 0x000fe2000fffe121 */
[----:B------:R-:W-:Y:S02]  /*4c10*/  CS2R R168, SRZ ;  /* 0x0000000000a87805 */ /* 0x000fe4000001ff00 */
[----:B------:R-:W-:Y:S02]  /*4c20*/  SHF.R.S32.HI R4, RZ, 0x1f, R5 ;  /* 0x0000001fff047819 */ /* 0x000fe40000011405 */
[----:B------:R-:W-:-:S02]  /*4c30*/  CS2R R166, SRZ ;  /* 0x0000000000a67805 */ /* 0x000fc4000001ff00 */
[----:B------:R-:W-:Y:S02]  /*4c40*/  CS2R R164, SRZ ;  /* 0x0000000000a47805 */ /* 0x000fe4000001ff00 */
[----:B------:R-:W-:Y:S02]  /*4c50*/  CS2R R158, SRZ ;  /* 0x00000000009e7805 */ /* 0x000fe4000001ff00 */
[----:B------:R-:W-:Y:S02]  /*4c60*/  LEA.HI R4, R4, R5, RZ, 0x3 ;  /* 0x0000000504047211 */ /* 0x000fe400078f18ff */
[----:B------:R-:W-:Y:S02]  /*4c70*/  CS2R R156, SRZ ;  /* 0x00000000009c7805 */ /* 0x000fe4000001ff00 */
[----:B------:R-:W-:Y:S02]  /*4c80*/  CS2R R162, SRZ ;  /* 0x0000000000a27805 */ /* 0x000fe4000001ff00 */
[----:B------:R-:W-:-:S02]  /*4c90*/  CS2R R160, SRZ ;  /* 0x0000000000a07805 */ /* 0x000fc4000001ff00 */
[----:B------:R-:W-:Y:S02]  /*4ca0*/  LOP3.LUT R4, R4, 0xfffffff8, RZ, 0xc0, !PT ;  /* 0xfffffff804047812 */ /* 0x000fe400078ec0ff */
[----:B------:R-:W-:Y:S02]  /*4cb0*/  CS2R R154, SRZ ;  /* 0x00000000009a7805 */ /* 0x000fe4000001ff00 */
[----:B------:R-:W-:Y:S02]  /*4cc0*/  CS2R R152, SRZ ;  /* 0x0000000000987805 */ /* 0x000fe4000001ff00 */
[----:B------:R-:W-:Y:S02]  /*4cd0*/  CS2R R150, SRZ ;  /* 0x0000000000967805 */ /* 0x000fe4000001ff00 */
[----:B------:R-:W-:Y:S01]  /*4ce0*/  CS2R R148, SRZ ;  /* 0x0000000000947805 */ /* 0x000fe2000001ff00 */
[----:B------:R-:W-:Y:S01]  /*4cf0*/  IMAD.IADD R4, R5, 0x1, -R4 ;  /* 0x0000000105047824 */ /* 0x000fe200078e0a04 */
[----:B------:R-:W-:-:S02]  /*4d00*/  CS2R R142, SRZ ;  /* 0x00000000008e7805 */ /* 0x000fc4000001ff00 */
[----:B------:R-:W-:Y:S02]  /*4d10*/  CS2R R140, SRZ ;  /* 0x00000000008c7805 */ /* 0x000fe4000001ff00 */
[----:B------:R-:W-:Y:S02]  /*4d20*/  CS2R R146, SRZ ;  /* 0x0000000000927805 */ /* 0x000fe4000001ff00 */
[----:B------:R-:W-:Y:S02]  /*4d30*/  CS2R R144, SRZ ;  /* 0x0000000000907805 */ /* 0x000fe4000001ff00 */
[----:B------:R-:W-:Y:S01]  /*4d40*/  R2P PR, R4, 0x6 ;  /* 0x0000000604007804 */ /* 0x000fe20000000000 */
[----:B------:R-:W-:Y:S01]  /*4d50*/  IMAD.MOV.U32 R4, RZ, RZ, R26 ;  /* 0x000000ffff047224 */ /* 0x000fe200078e001a */
[----:B------:R-:W-:Y:S02]  /*4d60*/  CS2R R138, SRZ ;  /* 0x00000000008a7805 */ /* 0x000fe4000001ff00 */
[----:B------:R-:W-:-:S02]  /*4d70*/  CS2R R136, SRZ ;  /* 0x0000000000887805 */ /* 0x000fc4000001ff00 */
[----:B------:R-:W-:Y:S02]  /*4d80*/  CS2R R134, SRZ ;  /* 0x0000000000867805 */ /* 0x000fe4000001ff00 */
[----:B------:R-:W-:Y:S01]  /*4d90*/  SEL R242, R242, 0xffffffe0, !P1 ;  /* 0xffffffe0f2f27807 */ /* 0x000fe20004800000 */
[----:B------:R-:W-:Y:S01]  /*4da0*/  STL [R1+0x58], R4 ;  /* 0x0000580401007387 */ /* 0x000fe20000100800 */
[----:B------:R-:W-:Y:S02]  /*4db0*/  SEL R241, R241, 0xffffffc0, !P2 ;  /* 0xffffffc0f1f17807 */ /* 0x000fe40005000000 */
[----:B------:R-:W-:Y:S02]  /*4dc0*/  CS2R R132, SRZ ;  /* 0x0000000000847805 */ /* 0x000fe4000001ff00 */
[----:B------:R-:W-:Y:S01]  /*4dd0*/  CS2R R78, SRZ ;  /* 0x00000000004e7805 */ /* 0x000fe2000001ff00 */
[----:B------:R-:W-:Y:S01]  /*4de0*/  IMAD.IADD R240, R245, 0x1, R242 ;  /* 0x00000001f5f07824 */ /* 0x000fe200078e02f2 */
        /* <DEDUP_REMOVED lines=22> */
[----:B---3--:R-:W-:Y:S02]  /*4f50*/  CS2R R36, SRZ ;  /* 0x0000000000247805 */ /* 0x008fe4000001ff00 */
[----:B------:R-:W-:Y:S02]  /*4f60*/  CS2R R30, SRZ ;  /* 0x00000000001e7805 */ /* 0x000fe4000001ff00 */
[----:B--2---:R-:W-:-:S02]  /*4f70*/  CS2R R28, SRZ ;  /* 0x00000000001c7805 */ /* 0x004fc4000001ff00 */
[----:B------:R-:W-:Y:S02]  /*4f80*/  CS2R R34, SRZ ;  /* 0x0000000000227805 */ /* 0x000fe4000001ff00 */
[----:B------:R-:W-:Y:S02]  /*4f90*/  CS2R R32, SRZ ;  /* 0x0000000000207805 */ /* 0x000fe4000001ff00 */
[----:B------:R-:W-:Y:S02]  /*4fa0*/  CS2R R26, SRZ ;  /* 0x00000000001a7805 */ /* 0x000fe4000001ff00 */
[----:B------:R-:W-:Y:S02]  /*4fb0*/  CS2R R24, SRZ ;  /* 0x0000000000187805 */ /* 0x000fe4000001ff00 */
[----:B------:R-:W-:Y:S02]  /*4fc0*/  CS2R R22, SRZ ;  /* 0x0000000000167805 */ /* 0x000fe4000001ff00 */
[----:B------:R-:W-:-:S02]  /*4fd0*/  CS2R R20, SRZ ;  /* 0x0000000000147805 */ /* 0x000fc4000001ff00 */
[----:B------:R-:W-:Y:S01]  /*4fe0*/  LEA R244, R244, UR4, 0x1 ;  /* 0x00000004f4f47c11 */ /* 0x000fe2000f8e08ff */
[----:B------:R-:W-:Y:S01]  /*4ff0*/  UMOV UR5, URZ ;  /* 0x0000003f00057c82 */ /* 0x000fe20008000000 */
[----:B------:R-:W-:Y:S01]  /*5000*/  LEA R243, R243, UR4, 0x1 ;  /* 0x00000004f3f37c11 */ /* 0x000fe2000f8e08ff */
[----:B------:R-:W-:Y:S01]  /*5010*/  ULDC UR24, c[0x0][0x2d0] ;  /* 0x0000b40000187ab9 */ /* 0x000fe20000000800 */
[----:B------:R-:W-:Y:S01]  /*5020*/  ULDC UR16, c[0x0][0x394] ;  /* 0x0000e50000107ab9 */ /* 0x000fe20000000800 */
[----:B------:R-:W-:Y:S01]  /*5030*/  UIADD3 UR25, UR25, -UR44, URZ ;  /* 0x8000002c19197290 */ /* 0x000fe2000fffe03f */
[----:B------:R-:W-:Y:S01]  /*5040*/  ULDC UR28, c[0x0][0x2dc] ;  /* 0x0000b700001c7ab9 */ /* 0x000fe20000000800 */
[----:B------:R-:W-:Y:S01]  /*5050*/  ULDC UR21, c[0x0][0x2ec] ;  /* 0x0000bb0000157ab9 */ /* 0x000fe20000000800 */
[----:B----4-:R-:W-:-:S05]  /*5060*/  @P3 FMUL.FTZ R3, R3, R6 ;  /* 0x0000000603033220 */ /* 0x010fca0000410000 */
[----:B------:R-:W-:Y:S01]  /*5070*/  @P3 R2UR UR11, R3 ;  /* 0x00000000030b32ca */ /* 0x000fe200000e0000 */
[----:B------:R-:W-:-:S05]  /*5080*/  IMAD.SHL.U32 R3, R84, 0x4, RZ ;  /* 0x0000000454037824 */ /* 0x000fca00078e00ff */
[----:B------:R1:W-:Y:S04]  /*5090*/  STL [R1+0x2c], R3 ;  /* 0x00002c0301007387 */ /* 0x0003e80000100800 */
[----:B-----5:R-:W-:Y:S03]  /*50a0*/  STL [R1+0x5c], R12 ;  /* 0x00005c0c01007387 */ /* 0x020fe60000100800 */
[----:B------:R-:W-:Y:S01]  /*50b0*/  @UP1 UMOV UR5, UR11 ;  /* 0x0000000b00051c82 */ /* 0x000fe20008000000 */
[----:B------:R-:W-:Y:S04]  /*50c0*/  STL [R1+0x60], R7 ;  /* 0x0000600701007387 */ /* 0x000fe80000100800 */
[----:B------:R2:W-:Y:S01]  /*50d0*/  STL [R1+0x30], R2 ;  /* 0x0000300201007387 */ /* 0x0005e20000100800 */
[----:B-1----:R-:W-:-:S02]  /*50e0*/  IMAD.IADD R3, R241, 0x1, R240 ;  /* 0x00000001f1037824 */ /* 0x002fc400078e02f0 */
[----:B--2---:R-:W-:-:S07]  /*50f0*/  IMAD.IADD R2, R245, 0x1, R241 ;  /* 0x00000001f5027824 */ /* 0x004fce00078e02f1 */
.L_x_909:
        /* <DEDUP_REMOVED lines=8> */
[----:B------:R-:W-:Y:S03]  /*5180*/  UMOV UR12, UR60 ;  /* 0x0000003c000c7c82 */ /* 0x000fe60008000000 */
[----:B------:R-:W4:Y:S04]  /*5190*/  LDL R120, [R1] ;  /* 0x0000000001787983 */ /* 0x000f280000100800 */
        /* <DEDUP_REMOVED lines=57> */
[----:B------:R-:W3:Y:S04]  /*5530*/  LDSM.16.M88.4 R84, [R250+UR4+0x1c800] ;  /* 0x01c80004fa54783b */ /* 0x000ee80008000200 */
[----:B------:R-:W-:Y:S01]  /*5540*/  LDSM.16.M88.4 R96, [R114+0x4000] ;  /* 0x004000007260783b */ /* 0x000fe20000000200 */
[C---:B------:R-:W-:Y:S06]  /*5550*/  HMMA.16816.F32 R4, R100.reuse, R104, R4 ;  /* 0x000000686404723c */ /* 0x040fec0000001804 */
[C---:B------:R-:W-:Y:S01]  /*5560*/  HMMA.16816.F32 R8, R100.reuse, R106, R8 ;  /* 0x0000006a6408723c */ /* 0x040fe20000001808 */
[----:B------:R-:W4:Y:S05]  /*5570*/  LDSM.16.M88.4 R104, [R249+0x4000] ;  /* 0x00400000f968783b */ /* 0x000f2a0000000200 */
[C---:B------:R-:W-:Y:S06]  /*5580*/  HMMA.16816.F32 R12, R100.reuse, R88, R12 ;  /* 0x00000058640c723c */ /* 0x040fec000000180c */
[----:B------:R-:W-:Y:S01]  /*5590*/  HMMA.16816.F32 R16, R100, R90, R16 ;  /* 0x0000005a6410723c */ /* 0x000fe20000001810 */
[----:B------:R-:W4:Y:S04]  /*55a0*/  LDSM.16.M88.4 R88, [R249+0x4800] ;  /* 0x00480000f958783b */ /* 0x000f280000000200 */
[----:B------:R-:W-:Y:S01]  /*55b0*/  LDSM.16.M88.4 R100, [R113+0x4000] ;  /* 0x004000007164783b */ /* 0x000fe20000000200 */
[C---:B-1----:R-:W-:Y:S05]  /*55c0*/  HMMA.16816.F32 R4, R92.reuse, R108, R4 ;  /* 0x0000006c5c04723c */ /* 0x042fea0000001804 */
[----:B--2---:R-:W-:Y:S01]  /*55d0*/  IADD3 R118, P0, R115, UR20, RZ ;  /* 0x0000001473767c10 */ /* 0x004fe2000ff1e0ff */
[C---:B------:R-:W-:Y:S01]  /*55e0*/  HMMA.16816.F32 R8, R92.reuse, R110, R8 ;  /* 0x0000006e5c08723c */ /* 0x040fe20000001808 */
[----:B------:R-:W1:Y:S01]  /*55f0*/  LDSM.16.M88.4 R108, [R248+0x4000] ;  /* 0x00400000f86c783b */ /* 0x000e620000000200 */
[----:B------:R-:W-:Y:S03]  /*5600*/  IMAD.U32 R115, RZ, RZ, UR23 ;  /* 0x00000017ff737e24 */ /* 0x000fe6000f8e00ff */
[----:B---3--:R-:W-:Y:S01]  /*5610*/  IADD3.X R119, R237, UR19, RZ, P0, !PT ;  /* 0x00000013ed777c10 */ /* 0x008fe200087fe4ff */
[C---:B------:R-:W-:Y:S04]  /*5620*/  HMMA.16816.F32 R12, R92.reuse, R84, R12 ;  /* 0x000000545c0c723c */ /* 0x040fe8000000180c */
[----:B------:R-:W5:Y:S01]  /*5630*/  LDG.E R117, desc[UR6][R118.64] ;  /* 0x0000000676757981 */ /* 0x000f62000c1e1900 */
[----:B----4-:R-:W-:Y:S01]  /*5640*/  IMAD R115, R115, 0x40, R120 ;  /* 0x0000004073737824 */ /* 0x010fe200078e0278 */
[----:B------:R-:W-:Y:S02]  /*5650*/  HMMA.16816.F32 R16, R92, R86, R16 ;  /* 0x000000565c10723c */ /* 0x000fe40000001810 */
[----:B------:R2:W5:Y:S04]  /*5660*/  LDG.E R116, desc[UR6][R118.64+0x20] ;  /* 0x0000200676747981 */ /* 0x000568000c1e1900 */
[C---:B------:R-:W-:Y:S01]  /*5670*/  HMMA.16816.F32 R4, R96.reuse, R104, R4 ;  /* 0x000000686004723c */ /* 0x040fe20000001804 */
[----:B------:R-:W3:Y:S04]  /*5680*/  LDSM.16.M88.4 R84, [R248+0x4800] ;  /* 0x00480000f854783b */ /* 0x000ee80000000200 */
[----:B------:R-:W-:Y:S01]  /*5690*/  LDSM.16.M88.4 R92, [R112+0x4000] ;  /* 0x00400000705c783b */ /* 0x000fe20000000200 */
[C---:B------:R-:W-:Y:S03]  /*56a0*/  HMMA.16816.F32 R8, R96.reuse, R106, R8 ;  /* 0x0000006a6008723c */ /* 0x040fe60000001808 */
[----:B------:R-:W4:Y:S03]  /*56b0*/  LDSM.16.M88.4 R104, [R247+0x4000] ;  /* 0x00400000f768783b */ /* 0x000f260000000200 */
[C---:B------:R-:W-:Y:S06]  /*56c0*/  HMMA.16816.F32 R12, R96.reuse, R88, R12 ;  /* 0x00000058600c723c */ /* 0x040fec000000180c */
[----:B------:R-:W-:Y:S01]  /*56d0*/  HMMA.16816.F32 R16, R96, R90, R16 ;  /* 0x0000005a6010723c */ /* 0x000fe20000001810 */
[----:B------:R-:W4:Y:S04]  /*56e0*/  LDSM.16.M88.4 R88, [R247+0x4800] ;  /* 0x00480000f758783b */ /* 0x000f280000000200 */
[----:B------:R-:W-:Y:S01]  /*56f0*/  LDSM.16.M88.4 R96, [R243+0x6000] ;  /* 0x00600000f360783b */ /* 0x000fe20000000200 */
[C---:B-1----:R-:W-:Y:S05]  /*5700*/  HMMA.16816.F32 R4, R100.reuse, R108, R4 ;  /* 0x0000006c6404723c */ /* 0x042fea0000001804 */
[----:B--2---:R-:W-:Y:S01]  /*5710*/  IADD3 R118, R129, -UR10, -R115 ;  /* 0x8000000a81767c10 */ /* 0x004fe2000fffe873 */
[C---:B------:R-:W-:Y:S01]  /*5720*/  HMMA.16816.F32 R8, R100.reuse, R110, R8 ;  /* 0x0000006e6408723c */ /* 0x040fe20000001808 */
[----:B------:R-:W1:Y:S04]  /*5730*/  LDSM.16.M88.4 R108, [R250+UR4+0x1e000] ;  /* 0x01e00004fa6c783b */ /* 0x000e680008000200 */
[----:B------:R-:W-:Y:S01]  /*5740*/  VIADD R118, R118, UR8 ;  /* 0x0000000876767c36 */ /* 0x000fe20008000000 */
[C---:B---3--:R-:W-:Y:S05]  /*5750*/  HMMA.16816.F32 R12, R100.reuse, R84, R12 ;  /* 0x00000054640c723c */ /* 0x048fea000000180c */
[----:B------:R-:W-:Y:S01]  /*5760*/  VIADD R118, R118, UR11 ;  /* 0x0000000b76767c36 */ /* 0x000fe20008000000 */
[----:B------:R-:W-:Y:S01]  /*5770*/  HMMA.16816.F32 R16, R100, R86, R16 ;  /* 0x000000566410723c */ /* 0x000fe20000001810 */
[----:B------:R-:W2:Y:S04]  /*5780*/  LDSM.16.M88.4 R84, [R250+UR4+0x1e800] ;  /* 0x01e80004fa54783b */ /* 0x000ea80008000200 */
[----:B------:R-:W-:Y:S01]  /*5790*/  LDSM.16.M88.4 R100, [R114+0x6000] ;  /* 0x006000007264783b */ /* 0x000fe20000000200 */
[C---:B----4-:R-:W-:Y:S05]  /*57a0*/  HMMA.16816.F32 R4, R92.reuse, R104, R4 ;  /* 0x000000685c04723c */ /* 0x050fea0000001804 */
[----:B------:R-:W-:Y:S01]  /*57b0*/  VIADD R120, R118, 0x7 ;  /* 0x0000000776787836 */ /* 0x000fe20000000000 */
[C---:B------:R-:W-:Y:S01]  /*57c0*/  HMMA.16816.F32 R8, R92.reuse, R106, R8 ;  /* 0x0000006a5c08723c */ /* 0x040fe20000001808 */
[----:B------:R-:W3:Y:S03]  /*57d0*/  LDSM.16.M88.4 R104, [R249+0x6000] ;  /* 0x00600000f968783b */ /* 0x000ee60000000200 */
[----:B------:R-:W-:Y:S01]  /*57e0*/  ISETP.GE.AND P0, PT, R120, RZ, PT ;  /* 0x000000ff7800720c */ /* 0x000fe20003f06270 */
[C---:B------:R-:W-:Y:S01]  /*57f0*/  VIADD R121, R118.reuse, 0x8 ;  /* 0x0000000876797836 */ /* 0x040fe20000000000 */
[C---:B------:R-:W-:Y:S04]  /*5800*/  HMMA.16816.F32 R12, R92.reuse, R88, R12 ;  /* 0x000000585c0c723c */ /* 0x040fe8000000180c */
[----:B------:R-:W-:Y:S01]  /*5810*/  ISETP.GE.AND P1, PT, R121, RZ, PT ;  /* 0x000000ff7900720c */ /* 0x000fe20003f26270 */
[C---:B------:R-:W-:Y:S01]  /*5820*/  VIADD R122, R118.reuse, 0xffffffe7 ;  /* 0xffffffe7767a7836 */ /* 0x040fe20000000000 */
[----:B------:R-:W-:Y:S01]  /*5830*/  HMMA.16816.F32 R16, R92, R90, R16 ;  /* 0x0000005a5c10723c */ /* 0x000fe20000001810 */
[----:B------:R-:W4:Y:S04]  /*5840*/  LDSM.16.M88.4 R88, [R249+0x6800] ;  /* 0x00680000f958783b */ /* 0x000f280000000200 */
[----:B------:R-:W-:Y:S01]  /*5850*/  LDSM.16.M88.4 R92, [R113+0x6000] ;  /* 0x00600000715c783b */ /* 0x000fe20000000200 */
[C---:B-1----:R-:W-:Y:S05]  /*5860*/  HMMA.16816.F32 R4, R96.reuse, R108, R4 ;  /* 0x0000006c6004723c */ /* 0x042fea0000001804 */
[----:B------:R-:W-:Y:S01]  /*5870*/  @!P0 IADD3 R120, -R118, -0x7, RZ ;  /* 0xfffffff976788810 */ /* 0x000fe20007ffe1ff */
[C---:B------:R-:W-:Y:S01]  /*5880*/  HMMA.16816.F32 R8, R96.reuse, R110, R8 ;  /* 0x0000006e6008723c */ /* 0x040fe20000001808 */
[----:B------:R-:W1:Y:S02]  /*5890*/  LDSM.16.M88.4 R108, [R248+0x6000] ;  /* 0x00600000f86c783b */ /* 0x000e640000000200 */
[----:B------:R-:W-:Y:S02]  /*58a0*/  ISETP.GE.AND P0, PT, R122, RZ, PT ;  /* 0x000000ff7a00720c */ /* 0x000fe40003f06270 */
[----:B------:R-:W-:Y:S01]  /*58b0*/  VIADD R128, R118, 0xffffffff ;  /* 0xffffffff76807836 */ /* 0x000fe20000000000 */
[C---:B--2---:R-:W-:Y:S04]  /*58c0*/  HMMA.16816.F32 R12, R96.reuse, R84, R12 ;  /* 0x00000054600c723c */ /* 0x044fe8000000180c */
[----:B------:R-:W-:Y:S01]  /*58d0*/  ISETP.GE.AND P6, PT, R128, RZ, PT ;  /* 0x000000ff8000720c */ /* 0x000fe20003fc6270 */
[C---:B------:R-:W-:Y:S01]  /*58e0*/  VIADD R127, R118.reuse, 0xfffffff8 ;  /* 0xfffffff8767f7836 */ /* 0x040fe20000000000 */
[----:B------:R-:W-:Y:S01]  /*58f0*/  HMMA.16816.F32 R16, R96, R86, R16 ;  /* 0x000000566010723c */ /* 0x000fe20000001810 */
[----:B------:R-:W2:Y:S03]  /*5900*/  LDSM.16.M88.4 R84, [R248+0x6800] ;  /* 0x00680000f854783b */ /* 0x000ea60000000200 */
[----:B------:R-:W-:Y:S01]  /*5910*/  ISETP.GE.AND P5, PT, R127, RZ, PT ;  /* 0x000000ff7f00720c */ /* 0x000fe20003fa6270 */
[----:B------:R-:W-:Y:S01]  /*5920*/  LDSM.16.M88.4 R96, [R112+0x6000] ;  /* 0x006000007060783b */ /* 0x000fe20000000200 */
[C---:B---3--:R-:W-:Y:S05]  /*5930*/  HMMA.16816.F32 R4, R100.reuse, R104, R4 ;  /* 0x000000686404723c */ /* 0x048fea0000001804 */
[----:B------:R-:W-:Y:S01]  /*5940*/  VIADD R126, R118, 0xfffffff7 ;  /* 0xfffffff7767e7836 */ /* 0x000fe20000000000 */
[C---:B------:R-:W-:Y:S01]  /*5950*/  HMMA.16816.F32 R8, R100.reuse, R106, R8 ;  /* 0x0000006a6408723c */ /* 0x040fe20000001808 */
[----:B------:R-:W3:Y:S03]  /*5960*/  LDSM.16.M88.4 R104, [R247+0x6000] ;  /* 0x00600000f768783b */ /* 0x000ee60000000200 */
[----:B------:R-:W-:Y:S01]  /*5970*/  ISETP.GE.AND P4, PT, R126, RZ, PT ;  /* 0x000000ff7e00720c */ /* 0x000fe20003f86270 */
[C---:B------:R-:W-:Y:S01]  /*5980*/  VIADD R125, R118.reuse, 0xfffffff0 ;  /* 0xfffffff0767d7836 */ /* 0x040fe20000000000 */
[C---:B----4-:R-:W-:Y:S04]  /*5990*/  HMMA.16816.F32 R12, R100.reuse, R88, R12 ;  /* 0x00000058640c723c */ /* 0x050fe8000000180c */
[----:B------:R-:W-:Y:S01]  /*59a0*/  ISETP.GE.AND P3, PT, R125, RZ, PT ;  /* 0x000000ff7d00720c */ /* 0x000fe20003f66270 */
[----:B------:R-:W-:Y:S01]  /*59b0*/  VIADD R124, R118, 0xffffffef ;  /* 0xffffffef767c7836 */ /* 0x000fe20000000000 */
[----:B------:R-:W-:Y:S01]  /*59c0*/  HMMA.16816.F32 R16, R100, R90, R16 ;  /* 0x0000005a6410723c */ /* 0x000fe20000001810 */
[----:B------:R-:W4:Y:S03]  /*59d0*/  LDSM.16.M88.4 R88, [R247+0x6800] ;  /* 0x00680000f758783b */ /* 0x000f260000000200 */
[----:B------:R-:W-:Y:S01]  /*59e0*/  ISETP.GE.AND P2, PT, R124, RZ, PT ;  /* 0x000000ff7c00720c */ /* 0x000fe20003f46270 */
[C---:B------:R-:W-:Y:S01]  /*59f0*/  VIADD R123, R118.reuse, 0xffffffe8 ;  /* 0xffffffe8767b7836 */ /* 0x040fe20000000000 */
[C---:B-1----:R-:W-:Y:S05]  /*5a00*/  HMMA.16816.F32 R4, R92.reuse, R108, R4 ;  /* 0x0000006c5c04723c */ /* 0x042fea0000001804 */
[C---:B------:R-:W-:Y:S01]  /*5a10*/  @!P1 IADD3 R121, -R118.reuse, -0x8, RZ ;  /* 0xfffffff876799810 */ /* 0x040fe20007ffe1ff */
[C---:B------:R-:W-:Y:S03]  /*5a20*/  HMMA.16816.F32 R8, R92.reuse, R110, R8 ;  /* 0x0000006e5c08723c */ /* 0x040fe60000001808 */
[----:B------:R-:W-:Y:S02]  /*5a30*/  ISETP.GE.AND P1, PT, R123, RZ, PT ;  /* 0x000000ff7b00720c */ /* 0x000fe40003f26270 */
[C---:B------:R-:W-:Y:S01]  /*5a40*/  @!P0 IADD3 R122, -R118.reuse, 0x19, RZ ;  /* 0x00000019767a8810 */ /* 0x040fe20007ffe1ff */
[C---:B--2---:R-:W-:Y:S01]  /*5a50*/  HMMA.16816.F32 R12, R92.reuse, R84, R12 ;  /* 0x000000545c0c723c */ /* 0x044fe2000000180c */
[----:B------:R-:W-:Y:S04]  /*5a60*/  PLOP3.LUT P0, PT, PT, PT, UP0, 0x80, 0x0 ;  /* 0x000000000000781c */ /* 0x000fe80003f0f008 */
[----:B------:R-:W-:Y:S01]  /*5a70*/  IABS R119, R118 ;  /* 0x0000007600777213 */ /* 0x000fe20000000000 */
[----:B------:R-:W-:Y:S05]  /*5a80*/  HMMA.16816.F32 R16, R92, R86, R16 ;  /* 0x000000565c10723c */ /* 0x000fea0000001810 */
[C---:B------:R-:W-:Y:S01]  /*5a90*/  @!P6 IADD3 R128, -R118.reuse, 0x1, RZ ;  /* 0x000000017680e810 */ /* 0x040fe20007ffe1ff */
[C---:B---3--:R-:W-:Y:S05]  /*5aa0*/  HMMA.16816.F32 R4, R96.reuse, R104, R4 ;  /* 0x000000686004723c */ /* 0x048fea0000001804 */
[C---:B------:R-:W-:Y:S01]  /*5ab0*/  @!P5 IADD3 R127, -R118.reuse, 0x8, RZ ;  /* 0x00000008767fd810 */ /* 0x040fe20007ffe1ff */
[C---:B------:R-:W-:Y:S05]  /*5ac0*/  HMMA.16816.F32 R8, R96.reuse, R106, R8 ;  /* 0x0000006a6008723c */ /* 0x040fea0000001808 */
[C---:B------:R-:W-:Y:S01]  /*5ad0*/  @!P4 IADD3 R126, -R118.reuse, 0x9, RZ ;  /* 0x00000009767ec810 */ /* 0x040fe20007ffe1ff */
[C---:B----4-:R-:W-:Y:S05]  /*5ae0*/  HMMA.16816.F32 R12, R96.reuse, R88, R12 ;  /* 0x00000058600c723c */ /* 0x050fea000000180c */
[C---:B------:R-:W-:Y:S01]  /*5af0*/  @!P3 IADD3 R125, -R118.reuse, 0x10, RZ ;  /* 0x00000010767db810 */ /* 0x040fe20007ffe1ff */
[----:B------:R-:W-:Y:S05]  /*5b00*/  HMMA.16816.F32 R16, R96, R90, R16 ;  /* 0x0000005a6010723c */ /* 0x000fea0000001810 */
[C---:B------:R-:W-:Y:S02]  /*5b10*/  @!P2 IADD3 R124, -R118.reuse, 0x11, RZ ;  /* 0x00000011767ca810 */ /* 0x040fe40007ffe1ff */
[----:B------:R-:W-:Y:S04]  /*5b20*/  @!P1 IADD3 R123, -R118, 0x18, RZ ;  /* 0x00000018767b9810 */ /* 0x000fe80007ffe1ff */
[----:B------:R-:W-:Y:S02]  /*5b30*/  I2FP.F32.S32 R119, R119 ;  /* 0x0000007700777245 */ /* 0x000fe40000201400 */
[----:B------:R-:W-:Y:S02]  /*5b40*/  I2FP.F32.S32 R121, R121 ;  /* 0x0000007900797245 */ /* 0x000fe40000201400 */
[----:B------:R-:W-:Y:S01]  /*5b50*/  I2FP.F32.S32 R120, R120 ;  /* 0x0000007800787245 */ /* 0x000fe20000201400 */
[----:B------:R-:W-:Y:S01]  /*5b60*/  FFMA.FTZ R4, R119, -UR5, R4 ;  /* 0x8000000577047c23 */ /* 0x000fe20008010004 */
        /* <DEDUP_REMOVED lines=9> */
[----:B------:R-:W-:Y:S01]  /*5c00*/  FFMA.FTZ R10, R119, -UR5, R10 ;  /* 0x80000005770a7c23 */ /* 0x000fe2000801000a */
[----:B------:R-:W-:Y:S01]  /*5c10*/  I2FP.F32.S32 R123, R123 ;  /* 0x0000007b007b7245 */ /* 0x000fe20000201400 */
[C---:B------:R-:W-:Y:S01]  /*5c20*/  FFMA.FTZ R8, R127.reuse, -UR5, R8 ;  /* 0x800000057f087c23 */ /* 0x040fe20008010008 */
[----:B------:R-:W-:Y:S01]  /*5c30*/  I2FP.F32.S32 R122, R122 ;  /* 0x0000007a007a7245 */ /* 0x000fe20000201400 */
[C---:B------:R-:W-:Y:S01]  /*5c40*/  FFMA.FTZ R9, R126.reuse, -UR5, R9 ;  /* 0x800000057e097c23 */ /* 0x040fe20008010009 */
        /* <DEDUP_REMOVED lines=21> */
.L_x_905:
[----:B------:R-:W-:Y:S01]  /*5da0*/  UIADD3 UR14, UR8, 0x1, -UR10 ;  /* 0x00000001080e7890 */ /* 0x000fe2000fffe80a */
[----:B------:R-:W-:Y:S01]  /*5db0*/  VIADD R85, R129, UR11 ;  /* 0x0000000b81557c36 */ /* 0x000fe20008000000 */
[----:B------:R-:W-:Y:S01]  /*5dc0*/  UIADD3 UR13, -UR12, UR8, -UR10 ;  /* 0x000000080c0d7290 */ /* 0x000fe2000fffe90a */
[C---:B------:R-:W-:Y:S01]  /*5dd0*/  VIADD R92, R115.reuse, 0x1 ;  /* 0x00000001735c7836 */ /* 0x040fe20000000000 */
[----:B------:R-:W-:Y:S01]  /*5de0*/  UIADD3 UR11, UR14, UR27, URZ ;  /* 0x0000001b0e0b7290 */ /* 0x000fe2000fffe03f */
[----:B------:R-:W-:Y:S01]  /*5df0*/  IMAD.U32 R84, RZ, RZ, UR27 ;  /* 0x0000001bff547e24 */ /* 0x000fe2000f8e00ff */
[----:B------:R-:W-:Y:S01]  /*5e00*/  UMOV UR16, UR12 ;  /* 0x0000000c00107c82 */ /* 0x000fe20008000000 */
[----:B------:R-:W-:Y:S01]  /*5e10*/  VIADD R91, R115, 0x8 ;  /* 0x00000008735b7836 */ /* 0x000fe20000000000 */
[----:B------:R-:W-:Y:S01]  /*5e20*/  VIADDMNMX R94, R85, UR13, RZ, !PT ;  /* 0x0000000d555e7c46 */ /* 0x000fe2000f8001ff */
[C---:B------:R-:W-:Y:S02]  /*5e30*/  VIADD R90, R115.reuse, 0x9 ;  /* 0x00000009735a7836 */ /* 0x040fe40000000000 */
[----:B------:R-:W-:Y:S01]  /*5e40*/  IMAD.U32 R86, RZ, RZ, UR11 ;  /* 0x0000000bff567e24 */ /* 0x000fe2000f8e00ff */
[CC--:B------:R-:W-:Y:S01]  /*5e50*/  ISETP.GE.AND P1, PT, R115.reuse, R94.reuse, PT ;  /* 0x0000005e7300720c */ /* 0x0c0fe20003f26270 */
[C---:B------:R-:W-:Y:S01]  /*5e60*/  VIADD R89, R115.reuse, 0x10 ;  /* 0x0000001073597836 */ /* 0x040fe20000000000 */
[-C--:B------:R-:W-:Y:S01]  /*5e70*/  ISETP.GE.AND P0, PT, R92, R94.reuse, PT ;  /* 0x0000005e5c00720c */ /* 0x080fe20003f06270 */
[----:B------:R-:W-:Y:S01]  /*5e80*/  VIADD R88, R115, 0x11 ;  /* 0x0000001173587836 */ /* 0x000fe20000000000 */
[----:B------:R-:W-:Y:S01]  /*5e90*/  VIADDMNMX R93, R86, R85, UR8, PT ;  /* 0x00000008565d7e46 */ /* 0x000fe2000b800155 */
[----:B------:R-:W-:Y:S01]  /*5ea0*/  VIADD R85, R85, 0x8 ;  /* 0x0000000855557836 */ /* 0x000fe20000000000 */
[-C--:B------:R-:W-:Y:S01]  /*5eb0*/  ISETP.GE.AND P6, PT, R91, R94.reuse, PT ;  /* 0x0000005e5b00720c */ /* 0x080fe20003fc6270 */
[C---:B------:R-:W-:Y:S01]  /*5ec0*/  VIADD R87, R115.reuse, 0x18 ;  /* 0x0000001873577836 */ /* 0x040fe20000000000 */
[CC--:B------:R-:W-:Y:S01]  /*5ed0*/  ISETP.GE.OR P1, PT, R115.reuse, R93.reuse, !P1 ;  /* 0x0000005d7300720c */ /* 0x0c0fe20004f26670 */
[----:B------:R-:W-:Y:S01]  /*5ee0*/  VIADD R86, R115, 0x19 ;  /* 0x0000001973567836 */ /* 0x000fe20000000000 */
[C---:B------:R-:W-:Y:S02]  /*5ef0*/  IADD3 R84, R85.reuse, UR14, R84 ;  /* 0x0000000e55547c10 */ /* 0x040fe4000fffe054 */
[----:B------:R-:W-:Y:S02]  /*5f00*/  ISETP.GE.OR P0, PT, R92, R93, !P0 ;  /* 0x0000005d5c00720c */ /* 0x000fe40004706670 */
[----:B------:R-:W-:Y:S02]  /*5f10*/  VIADDMNMX R85, R85, UR13, RZ, !PT ;  /* 0x0000000d55557c46 */ /* 0x000fe4000f8001ff */
[----:B------:R-:W-:Y:S02]  /*5f20*/  FSEL R4, R4, -INF , !P1 ;  /* 0xff80000004047808 */ /* 0x000fe40004800000 */
[----:B------:R-:W-:Y:S02]  /*5f30*/  FSEL R5, R5, -INF , !P0 ;  /* 0xff80000005057808 */ /* 0x000fe40004000000 */
[-C--:B------:R-:W-:Y:S02]  /*5f40*/  ISETP.GE.AND P5, PT, R90, R94.reuse, PT ;  /* 0x0000005e5a00720c */ /* 0x080fe40003fa6270 */
[-C--:B------:R-:W-:Y:S02]  /*5f50*/  ISETP.GE.AND P4, PT, R89, R94.reuse, PT ;  /* 0x0000005e5900720c */ /* 0x080fe40003f86270 */
[-C--:B------:R-:W-:Y:S02]  /*5f60*/  ISETP.GE.AND P3, PT, R88, R94.reuse, PT ;  /* 0x0000005e5800720c */ /* 0x080fe40003f66270 */
[-C--:B------:R-:W-:Y:S02]  /*5f70*/  ISETP.GE.AND P2, PT, R87, R94.reuse, PT ;  /* 0x0000005e5700720c */ /* 0x080fe40003f46270 */
[----:B------:R-:W-:Y:S02]  /*5f80*/  ISETP.GE.AND P1, PT, R86, R94, PT ;  /* 0x0000005e5600720c */ /* 0x000fe40003f26270 */
        /* <DEDUP_REMOVED lines=37> */
.L_x_906:
        /* <DEDUP_REMOVED lines=183> */
[C---:B------:R-:W-:Y:S01]  /*6d50*/  FADD.FTZ R5, -R117.reuse, R5 ;  /* 0x0000000575057221 */ /* 0x040fe20000010100 */
[C---:B------:R-:W-:Y:S03]  /*6d60*/  FADD.FTZ R6, -R116.reuse, R6 ;  /* 0x0000000674067221 */ /* 0x040fe60000010100 */
[C---:B------:R-:W-:Y:S01]  /*6d70*/  FADD.FTZ R7, -R116.reuse, R7 ;  /* 0x0000000774077221 */ /* 0x040fe20000010100 */
[C---:B------:R-:W-:Y:S01]  /*6d80*/  FADD.FTZ R8, -R117.reuse, R8 ;  /* 0x0000000875087221 */ /* 0x040fe20000010100 */
[----:B------:R-:W-:Y:S01]  /*6d90*/  FADD.FTZ R9, -R117, R9 ;  /* 0x0000000975097221 */ /* 0x000fe20000010100 */
[C---:B------:R-:W-:Y:S01]  /*6da0*/  FADD.FTZ R10, -R116.reuse, R10 ;  /* 0x0000000a740a7221 */ /* 0x040fe20000010100 */
[----:B------:R-:W-:Y:S01]  /*6db0*/  FADD.FTZ R11, -R116, R11 ;  /* 0x0000000b740b7221 */ /* 0x000fe20000010100 */
[----:B------:R-:W-:Y:S01]  /*6dc0*/  FMUL.FTZ R4, R197, R4 ;  /* 0x00000004c5047220 */ /* 0x000fe20000410000 */
[----:B------:R-:W-:Y:S01]  /*6dd0*/  FMUL.FTZ R5, R196, R5 ;  /* 0x00000005c4057220 */ /* 0x000fe20000410000 */
[C---:B------:R-:W-:Y:S01]  /*6de0*/  FADD.FTZ R12, -R117.reuse, R12 ;  /* 0x0000000c750c7221 */ /* 0x040fe20000010100 */
[----:B------:R-:W-:Y:S01]  /*6df0*/  FADD.FTZ R13, -R117, R13 ;  /* 0x0000000d750d7221 */ /* 0x000fe20000010100 */
[C---:B------:R-:W-:Y:S01]  /*6e00*/  FADD.FTZ R14, -R116.reuse, R14 ;  /* 0x0000000e740e7221 */ /* 0x040fe20000010100 */
[C---:B------:R-:W-:Y:S01]  /*6e10*/  FADD.FTZ R15, -R116.reuse, R15 ;  /* 0x0000000f740f7221 */ /* 0x040fe20000010100 */
[----:B------:R-:W-:Y:S01]  /*6e20*/  F2FP.F16.F32.PACK_AB R84, R5, R4 ;  /* 0x000000040554723e */ /* 0x000fe200000000ff */
[----:B------:R-:W-:Y:S01]  /*6e30*/  FMUL.FTZ R6, R125, R6 ;  /* 0x000000067d067220 */ /* 0x000fe20000410000 */
[C---:B------:R-:W-:Y:S01]  /*6e40*/  FADD.FTZ R16, -R117.reuse, R16 ;  /* 0x0000001075107221 */ /* 0x040fe20000010100 */
[----:B------:R-:W-:Y:S01]  /*6e50*/  FADD.FTZ R17, -R117, R17 ;  /* 0x0000001175117221 */ /* 0x000fe20000010100 */
[C---:B------:R-:W-:Y:S01]  /*6e60*/  FADD.FTZ R18, -R116.reuse, R18 ;  /* 0x0000001274127221 */ /* 0x040fe20000010100 */
[----:B------:R-:W-:Y:S01]  /*6e70*/  FADD.FTZ R19, -R116, R19 ;  /* 0x0000001374137221 */ /* 0x000fe20000010100 */
        /* <DEDUP_REMOVED lines=122> */
.L_x_907:
        /* <DEDUP_REMOVED lines=177> */
.L_x_908:
        /* <DEDUP_REMOVED lines=638> */
.L_x_910:
[----:B------:R-:W2:Y:S01]  /*a910*/  LDL R3, [R1+0x8] ;  /* 0x0000080001037983 */ /* 0x000ea20000100800 */
[----:B------:R-:W-:Y:S01]  /*a920*/  @UP0 UIADD3 UR9, UR26, UR40, URZ ;  /* 0x000000281a090290 */ /* 0x000fe2000fffe03f */
[----:B------:R-:W-:Y:S01]  /*a930*/  @UP0 ULDC.64 UR12, c[0x0][0x458] ;  /* 0x00011600000c0ab9 */ /* 0x000fe20000000a00 */
[----:B------:R-:W-:Y:S02]  /*a940*/  USHF.L.U32 UR5, UR23, 0x6, URZ ;  /* 0x0000000617057899 */ /* 0x000fe4000800063f */
[----:B------:R-:W-:Y:S02]  /*a950*/  @UP0 UIMAD.WIDE.U32 UR14, UR9, UR12, URZ ;  /* 0x0000000c090e02a5 */ /* 0x000fe4000f8e003f */
        /* <DEDUP_REMOVED lines=16> */
.L_x_911:
[----:B------:R-:W2:Y:S01]  /*aa60*/  LDL.64 R66, [R1+0x10] ;  /* 0x0000100001427983 */ /* 0x000ea20000100a00 */
        /* <DEDUP_REMOVED lines=42> */
[----:B------:R-:W-:Y:S01]  /*ad10*/  IMAD R56, R52, UR10, RZ ;  /* 0x0000000a34387c24 */ /* 0x000fe2000f8e02ff */
[----:B------:R-:W-:Y:S01]  /*ad20*/  ISETP.GE.AND P2, PT, R2, UR15, PT ;  /* 0x0000000f02007c0c */ /* 0x000fe2000bf46270 */
[----:B------:R-:W2:Y:S01]  /*ad30*/  LDS.128 R12, [R54+0x1c000] ;  /* 0x01c00000360c7984 */ /* 0x000ea20000000c00 */
[----:B------:R-:W-:Y:S01]  /*ad40*/  IMAD.MOV.U32 R62, RZ, RZ, R60 ;  /* 0x000000ffff3e7224 */ /* 0x000fe200078e003c */
[----:B------:R-:W-:Y:S01]  /*ad50*/  ISETP.GE.AND P1, PT, R55, UR15, PT ;  /* 0x0000000f37007c0c */ /* 0x000fe2000bf26270 */
[----:B------:R-:W-:Y:S01]  /*ad60*/  IMAD.MOV.U32 R63, RZ, RZ, R57 ;  /* 0x000000ffff3f7224 */ /* 0x000fe200078e0039 */
[----:B------:R-:W3:Y:S01]  /*ad70*/  LDS.128 R8, [R54+0x1e000] ;  /* 0x01e0000036087984 */ /* 0x000ee20000000c00 */
[----:B------:R-:W-:Y:S01]  /*ad80*/  IMAD R56, R53, UR11, R56 ;  /* 0x0000000b35387c24 */ /* 0x000fe2000f8e0238 */
[----:B------:R-:W-:Y:S01]  /*ad90*/  ISETP.GE.AND P0, PT, R3, UR15, PT ;  /* 0x0000000f03007c0c */ /* 0x000fe2000bf06270 */
[----:B------:R-:W-:Y:S01]  /*ada0*/  IMAD.WIDE.U32 R62, R53, UR10, R62 ;  /* 0x0000000a353e7c25 */ /* 0x000fe2000f8e003e */
[----:B------:R-:W-:-:S02]  /*adb0*/  ULDC.64 UR16, c[0x0][0x3f0] ;  /* 0x0000fc0000107ab9 */ /* 0x000fc40000000a00 */
[----:B------:R-:W4:Y:S01]  /*adc0*/  @!P3 LDS.128 R4, [R54+0x18000] ;  /* 0x018000003604b984 */ /* 0x000f220000000c00 */
[----:B------:R-:W-:Y:S01]  /*add0*/  IMAD.IADD R56, R56, 0x1, R63 ;  /* 0x0000000138387824 */ /* 0x000fe200078e023f */
[----:B------:R-:W-:-:S04]  /*ade0*/  LEA R64, P6, R62, UR16, 0x1 ;  /* 0x000000103e407c11 */ /* 0x000fc8000f8c08ff */
[----:B------:R-:W-:-:S05]  /*adf0*/  LEA.HI.X R65, R62, UR17, R56, 0x1, P6 ;  /* 0x000000113e417c11 */ /* 0x000fca000b0f0c38 */
[----:B-1----:R1:W-:Y:S04]  /*ae00*/  @!P2 STG.E.128 desc[UR6][R64.64+0x80], R16 ;  /* 0x000080104000a986 */ /* 0x0023e8000c101d06 */
[----:B--2---:R1:W-:Y:S04]  /*ae10*/  @!P1 STG.E.128 desc[UR6][R64.64+0x100], R12 ;  /* 0x0001000c40009986 */ /* 0x0043e8000c101d06 */
[----:B---3--:R1:W-:Y:S04]  /*ae20*/  @!P0 STG.E.128 desc[UR6][R64.64+0x180], R8 ;  /* 0x0001800840008986 */ /* 0x0083e8000c101d06 */
[----:B----4-:R1:W-:Y:S02]  /*ae30*/  @!P3 STG.E.128 desc[UR6][R64.64], R4 ;  /* 0x000000044000b986 */ /* 0x0103e4000c101d06 */
.L_x_913:
[----:B------:R-:W-:Y:S05]  /*ae40*/  BSYNC B0 ;  /* 0x0000000000007941 */ /* 0x000fea0003800000 */
.L_x_912:
        /* <DEDUP_REMOVED lines=21> */
.L_x_915:
[----:B------:R-:W-:Y:S05]  /*afa0*/  BSYNC B0 ;  /* 0x0000000000007941 */ /* 0x000fea0003800000 */
.L_x_914:
        /* <DEDUP_REMOVED lines=34> */
[----:B---3--:R3:W-:Y:S04]  /*b1d0*/  @!P3 STG.E.128 desc[UR6][R42.64], R12 ;  /* 0x0000000c2a00b986 */ /* 0x0087e8000c101d06 */
[----:B--2---:R3:W-:Y:S04]  /*b1e0*/  @!P2 STG.E.128 desc[UR6][R42.64+0x80], R8 ;  /* 0x000080082a00a986 */ /* 0x0047e8000c101d06 */
[----:B----4-:R3:W-:Y:S04]  /*b1f0*/  @!P1 STG.E.128 desc[UR6][R42.64+0x100], R4 ;  /* 0x000100042a009986 */ /* 0x0107e8000c101d06 */
[----:B-1----:R3:W-:Y:S02]  /*b200*/  @!P0 STG.E.128 desc[UR6][R42.64+0x180], R16 ;  /* 0x000180102a008986 */ /* 0x0027e4000c101d06 */
.L_x_917:
[----:B------:R-:W-:Y:S05]  /*b210*/  BSYNC B0 ;  /* 0x0000000000007941 */ /* 0x000fea0003800000 */
.L_x_916:
        /* <DEDUP_REMOVED lines=20> */
.L_x_886:
[----:B------:R-:W-:Y:S05]  /*b360*/  BSYNC B1 ;  /* 0x0000000000017941 */ /* 0x000fea0003800000 */
.L_x_872:
        /* <DEDUP_REMOVED lines=12> */
.L_x_918:
[----:B------:R-:W-:Y:S05]  /*b430*/  EXIT ;  /* 0x000000000000794d */ /* 0x000fea0003800000 */
.L_x_920:
        /* <DEDUP_REMOVED lines=12> */
.L_x_2045:


//--------------------- .text._ZN5flash27flash_bwd_convert_dq_kernelI23Flash_bwd_kernel_traitsILi256ELi64ELi64ELi8ELi4ELi2ELi2ELb0ELb1EN7cutlass6half_tE19Flash_kernel_traitsILi256ELi64ELi64ELi8ES3_EEEEvNS_16Flash_bwd_paramsEi --------------------------
	.section	.text._ZN5flash27flash_bwd_convert_dq_kernelI23Flash_bwd_kernel_traitsILi256ELi64ELi64ELi8ELi4ELi2ELi2ELb0ELb1EN7cutlass6half_tE19Flash_kernel_traitsILi256ELi64ELi64ELi8ES3_EEEEvNS_16Flash_bwd_paramsEi,"ax",@progbits
	.align	128
        .global         _ZN5flash27flash_bwd_convert_dq_kernelI23Flash_bwd_kernel_traitsILi256ELi64ELi64ELi8ELi4ELi2ELi2ELb0ELb1EN7cutlass6half_tE19Flash_kernel_traitsILi256ELi64ELi64ELi8ES3_EEEEvNS_16Flash_bwd_paramsEi
        .type           _ZN5flash27flash_bwd_convert_dq_kernelI23Flash_bwd_kernel_traitsILi256ELi64ELi64ELi8ELi4ELi2ELi2ELb0ELb1EN7cutlass6half_tE19Flash_kernel_traitsILi256ELi64ELi64ELi8ES3_EEEEvNS_16Flash_bwd_paramsEi,@function
        .size           _ZN5flash27flash_bwd_convert_dq_kernelI23Flash_bwd_kernel_traitsILi256ELi64ELi64ELi8ELi4ELi2ELi2ELb0ELb1EN7cutlass6half_tE19Flash_kernel_traitsILi256ELi64ELi64ELi8ES3_EEEEvNS_16Flash_bwd_paramsEi,(.L_x_2046 - _ZN5flash27flash_bwd_convert_dq_kernelI23Flash_bwd_kernel_traitsILi256ELi64ELi64ELi8ELi4ELi2ELi2ELb0ELb1EN7cutlass6half_tE19Flash_kernel_traitsILi256ELi64ELi64ELi8ES3_EEEEvNS_16Flash_bwd_paramsEi)
        .other          _ZN5flash27flash_bwd_convert_dq_kernelI23Flash_bwd_kernel_traitsILi256ELi64ELi64ELi8ELi4ELi2ELi2ELb0ELb1EN7cutlass6half_tE19Flash_kernel_traitsILi256ELi64ELi64ELi8ES3_EEEEvNS_16Flash_bwd_paramsEi,@"STO_CUDA_ENTRY STV_DEFAULT"
_ZN5flash27flash_bwd_convert_dq_kernelI23Flash_bwd_kernel_traitsILi256ELi64ELi64ELi8ELi4ELi2ELi2ELb0ELb1EN7cutlass6half_tE19Flash_kernel_traitsILi256ELi64ELi64ELi8ES3_EEEEvNS_16Flash_bwd_paramsEi:
.text._ZN5flash27flash_bwd_convert_dq_kernelI23Flash_bwd_kernel_traitsILi256ELi64ELi64ELi8ELi4ELi2ELi2ELb0ELb1EN7cutlass6half_tE19Flash_kernel_traitsILi256ELi64ELi64ELi8ES3_EEEEvNS_16Flash_bwd_paramsEi:
        /* <DEDUP_REMOVED lines=40> */
.L_x_921:
        /* <DEDUP_REMOVED lines=106> */
.L_x_923:
        /* <DEDUP_REMOVED lines=172> */
.L_x_922:
        /* <DEDUP_REMOVED lines=207> */
.L_x_925:
[----:B------:R-:W-:Y:S05]  /*20d0*/  BSYNC B0 ;  /* 0x0000000000007941 */ /* 0x000fea0003800000 */
.L_x_924:
        /* <DEDUP_REMOVED lines=24> */
.L_x_926:
        /* <DEDUP_REMOVED lines=10> */
.L_x_2046:


//--------------------- .text._ZN5flash44flash_bwd_dq_dk_dv_loop_seqk_parallel_kernelI23Flash_bwd_kernel_traitsILi256ELi64ELi64ELi8ELi4ELi2ELi2ELb0ELb1EN7cutlass6half_tE19Flash_kernel_traitsILi256ELi64ELi64ELi8ES3_EELb1ELb0ELb0ELb0ELb0ELb0ELb0EEEvNS_16Flash_bwd_paramsE --------------------------
	.section	.text._ZN5flash44flash_bwd_dq_dk_dv_loop_seqk_parallel_kernelI23Flash_bwd_kernel_traitsILi256ELi64ELi64ELi8ELi4ELi2ELi2ELb0ELb1EN7cutlass6half_tE19Flash_kernel_traitsILi256ELi64ELi64ELi8ES3_EELb1ELb0ELb0ELb0ELb0ELb0ELb0EEEvNS_16Flash_bwd_paramsE,"ax",@progbits
	.align	128
        .global         _ZN5flash44flash_bwd_dq_dk_dv_loop_seqk_parallel_kernelI23Flash_bwd_kernel_traitsILi256ELi64ELi64ELi8ELi4ELi2ELi2ELb0ELb1EN7cutlass6half_tE19Flash_kernel_traitsILi256ELi64ELi64ELi8ES3_EELb1ELb0ELb0ELb0ELb0ELb0ELb0EEEvNS_16Flash_bwd_paramsE
        .type           _ZN5flash44flash_bwd_dq_dk_dv_loop_seqk_parallel_kernelI23Flash_bwd_kernel_traitsILi256ELi64ELi64ELi8ELi4ELi2ELi2ELb0ELb1EN7cutlass6half_tE19Flash_kernel_traitsILi256ELi64ELi64ELi8ES3_EELb1ELb0ELb0ELb0ELb0ELb0ELb0EEEvNS_16Flash_bwd_paramsE,@function
        .size           _ZN5flash44flash_bwd_dq_dk_dv_loop_seqk_parallel_kernelI23Flash_bwd_kernel_traitsILi256ELi64ELi64ELi8ELi4ELi2ELi2ELb0ELb1EN7cutlass6half_tE19Flash_kernel_traitsILi256ELi64ELi64ELi8ES3_EELb1ELb0ELb0ELb0ELb0ELb0ELb0EEEvNS_16Flash_bwd_paramsE,(.L_x_2047 - _ZN5flash44flash_bwd_dq_dk_dv_loop_seqk_parallel_kernelI23Flash_bwd_kernel_traitsILi256ELi64ELi64ELi8ELi4ELi2ELi2ELb0ELb1EN7cutlass6half_tE19Flash_kernel_traitsILi256ELi64ELi64ELi8ES3_EELb1ELb0ELb0ELb0ELb0ELb0ELb0EEEvNS_16Flash_bwd_paramsE)
        .other          _ZN5flash44flash_bwd_dq_dk_dv_loop_seqk_parallel_kernelI23Flash_bwd_kernel_traitsILi256ELi64ELi64ELi8ELi4ELi2ELi2ELb0ELb1EN7cutlass6half_tE19Flash_kernel_traitsILi256ELi64ELi64ELi8ES3_EELb1ELb0ELb0ELb0ELb0ELb0ELb0EEEvNS_16Flash_bwd_paramsE,@"STO_CUDA_ENTRY STV_DEFAULT"
_ZN5flash44flash_bwd_dq_dk_dv_loop_seqk_parallel_kernelI23Flash_bwd_kernel_traitsILi256ELi64ELi64ELi8ELi4ELi2ELi2ELb0ELb1EN7cutlass6half_tE19Flash_kernel_traitsILi256ELi64ELi64ELi8ES3_EELb1ELb0ELb0ELb0ELb0ELb0ELb0EEEvNS_16Flash_bwd_paramsE:
.text._ZN5flash44flash_bwd_dq_dk_dv_loop_seqk_parallel_kernelI23Flash_bwd_kernel_traitsILi256ELi64ELi64ELi8ELi4ELi2ELi2ELb0ELb1EN7cutlass6half_tE19Flash_kernel_traitsILi256ELi64ELi64ELi8ES3_EELb1ELb0ELb0ELb0ELb0ELb0ELb0EEEvNS_16Flash_bwd_paramsE:
        /* <DEDUP_REMOVED lines=11> */
[----:B------:R-:W2:Y:S01]  /*00b0*/  S2UR UR48, SR_CTAID.Y ;  /* 0x00000000003079c3 */ /* 0x000ea20000002600 */
[----:B------:R-:W-:Y:S01]  /*00c0*/  UMOV UR4, 0x400 ;  /* 0x0000040000047882 */ /* 0x000fe20000000000 */
[----:B------:R-:W-:Y:S01]  /*00d0*/  IMAD.MOV.U32 R222, RZ, RZ, 0x20 ;  /* 0x00000020ffde7424 */ /* 0x000fe200078e00ff */
[----:B------:R-:W-:Y:S01]  /*00e0*/  UMOV UR57, URZ ;  /* 0x0000003f00397c82 */ /* 0x000fe20008000000 */
[----:B------:R-:W-:Y:S02]  /*00f0*/  IMAD.MOV.U32 R218, RZ, RZ, 0x40 ;  /* 0x00000040ffda7424 */ /* 0x000fe400078e00ff */
[----:B------:R-:W-:Y:S02]  /*0100*/  IMAD.MOV.U32 R236, RZ, RZ, -0x10 ;  /* 0xfffffff0ffec7424 */ /* 0x000fe400078e00ff */
[----:B------:R-:W3:Y:S08]  /*0110*/  S2UR UR5, SR_CgaCtaId ;  /* 0x00000000000579c3 */ /* 0x000ef00000008800 */
[----:B------:R-:W4:Y:S01]  /*0120*/  S2UR UR54, SR_CTAID.Z ;  /* 0x00000000003679c3 */ /* 0x000f220000002700 */
[----:B--2---:R-:W-:Y:S01]  /*0130*/  USHF.L.U32 UR6, UR48, 0x7, URZ ;  /* 0x0000000730067899 */ /* 0x004fe2000800063f */
[----:B-1----:R-:W-:Y:S01]  /*0140*/  SHF.R.S32.HI R2, RZ, 0x1f, R7 ;  /* 0x0000001fff027819 */ /* 0x002fe20000011407 */
[----:B---3--:R-:W-:-:S03]  /*0150*/  ULEA UR4, UR5, UR4, 0x18 ;  /* 0x0000000405047291 */ /* 0x008fc6000f8ec03f */
[CC--:B------:R-:W-:Y:S02]  /*0160*/  LEA.HI R0, R2.reuse, R7.reuse, RZ, 0x5 ;  /* 0x0000000702007211 */ /* 0x0c0fe400078f28ff */
[CC--:B------:R-:W-:Y:S02]  /*0170*/  LEA.HI R11, R2.reuse, R7.reuse, RZ, 0x3 ;  /* 0x00000007020b7211 */ /* 0x0c0fe400078f18ff */
[CC--:B------:R-:W-:Y:S01]  /*0180*/  LEA.HI R3, R2.reuse, R7.reuse, RZ, 0x4 ;  /* 0x0000000702037211 */ /* 0x0c0fe200078f20ff */
[----:B----4-:R-:W-:Y:S01]  /*0190*/  USHF.R.S32.HI UR5, URZ, 0x1f, UR54 ;  /* 0x0000001f3f057899 */ /* 0x010fe20008011436 */
[CC--:B------:R-:W-:Y:S02]  /*01a0*/  LEA.HI R249, R2.reuse, R7.reuse, RZ, 0x7 ;  /* 0x0000000702f97211 */ /* 0x0c0fe400078f38ff */
[CC--:B------:R-:W-:Y:S02]  /*01b0*/  LEA.HI R14, R2.reuse, R7.reuse, RZ, 0x6 ;  /* 0x00000007020e7211 */ /* 0x0c0fe400078f30ff */
[----:B------:R-:W-:-:S02]  /*01c0*/  LEA.HI R2, R2, R7, RZ, 0x2 ;  /* 0x0000000702027211 */ /* 0x000fc400078f10ff */
[----:B------:R-:W-:Y:S02]  /*01d0*/  LOP3.LUT R4, R0, 0xffffffe0, RZ, 0xc0, !PT ;  /* 0xffffffe000047812 */ /* 0x000fe400078ec0ff */
[----:B------:R-:W-:Y:S02]  /*01e0*/  LOP3.LUT R5, R11, 0xfffffff8, RZ, 0xc0, !PT ;  /* 0xfffffff80b057812 */ /* 0x000fe400078ec0ff */
[----:B------:R-:W-:Y:S01]  /*01f0*/  LOP3.LUT R9, R3, 0xfffffff0, RZ, 0xc0, !PT ;  /* 0xfffffff003097812 */ /* 0x000fe200078ec0ff */
[C---:B------:R-:W-:Y:S01]  /*0200*/  IMAD.IADD R10, R7.reuse, 0x1, -R4 ;  /* 0x00000001070a7824 */ /* 0x040fe200078e0a04 */
[----:B------:R-:W-:Y:S01]  /*0210*/  LOP3.LUT R6, R2, 0x7ffffffc, RZ, 0xc0, !PT ;  /* 0x7ffffffc02067812 */ /* 0x000fe200078ec0ff */
[C---:B------:R-:W-:Y:S01]  /*0220*/  IMAD.IADD R5, R7.reuse, 0x1, -R5 ;  /* 0x0000000107057824 */ /* 0x040fe200078e0a05 */
[--C-:B------:R-:W-:Y:S01]  /*0230*/  SHF.R.S32.HI R4, RZ, 0x5, R0.reuse ;  /* 0x00000005ff047819 */ /* 0x100fe20000011400 */
[C---:B------:R-:W-:Y:S01]  /*0240*/  IMAD.IADD R9, R7.reuse, 0x1, -R9 ;  /* 0x0000000107097824 */ /* 0x040fe200078e0a09 */
[----:B------:R-:W-:Y:S01]  /*0250*/  SHF.R.S32.HI R8, RZ, 0x1f, R0 ;  /* 0x0000001fff087819 */ /* 0x000fe20000011400 */
[----:B------:R-:W-:Y:S01]  /*0260*/  IMAD.IADD R15, R7, 0x1, -R6 ;  /* 0x00000001070f7824 */ /* 0x000fe200078e0a06 */
[----:B------:R-:W-:Y:S01]  /*0270*/  SHF.R.S32.HI R7, RZ, 0x2, R2 ;  /* 0x00000002ff077819 */ /* 0x000fe20000011402 */
[----:B------:R-:W-:Y:S01]  /*0280*/  IMAD.SHL.U32 R228, R5, 0x8, RZ ;  /* 0x0000000805e47824 */ /* 0x000fe200078e00ff */
[----:B------:R-:W-:-:S02]  /*0290*/  SHF.R.S32.HI R6, RZ, 0x4, R3 ;  /* 0x00000004ff067819 */ /* 0x000fc40000011403 */
[----:B------:R-:W-:Y:S02]  /*02a0*/  SHF.R.S32.HI R2, RZ, 0x1f, R2 ;  /* 0x0000001fff027819 */ /* 0x000fe40000011402 */
[----:B------:R-:W-:Y:S02]  /*02b0*/  SHF.R.S32.HI R12, RZ, 0x3, R11 ;  /* 0x00000003ff0c7819 */ /* 0x000fe4000001140b */
[----:B------:R-:W-:Y:S02]  /*02c0*/  LEA.HI R0, R0, R4, RZ, 0x1 ;  /* 0x0000000400007211 */ /* 0x000fe400078f08ff */
[----:B------:R-:W-:Y:S01]  /*02d0*/  LEA.HI R3, R3, R6, RZ, 0x1 ;  /* 0x0000000603037211 */ /* 0x000fe200078f08ff */
[----:B------:R-:W-:Y:S01]  /*02e0*/  IMAD.SHL.U32 R12, R12, 0x40, RZ ;  /* 0x000000400c0c7824 */ /* 0x000fe200078e00ff */
[----:B------:R-:W-:Y:S02]  /*02f0*/  LEA.HI R2, R2, R7, RZ, 0x3 ;  /* 0x0000000702027211 */ /* 0x000fe400078f18ff */
[----:B------:R-:W-:-:S02]  /*0300*/  LOP3.LUT R0, R0, 0xfffffffe, RZ, 0xc0, !PT ;  /* 0xfffffffe00007812 */ /* 0x000fc400078ec0ff */
[----:B------:R-:W-:Y:S02]  /*0310*/  LOP3.LUT R3, R3, 0xfffffffe, RZ, 0xc0, !PT ;  /* 0xfffffffe03037812 */ /* 0x000fe400078ec0ff */
[----:B------:R-:W-:Y:S01]  /*0320*/  LEA.HI R8, R8, R4, RZ, 0x2 ;  /* 0x0000000408087211 */ /* 0x000fe200078f10ff */
[----:B------:R-:W-:Y:S01]  /*0330*/  IMAD.IADD R220, R4, 0x1, -R0 ;  /* 0x0000000104dc7824 */ /* 0x000fe200078e0a00 */
[----:B------:R-:W-:Y:S01]  /*0340*/  LOP3.LUT R2, R2, 0xfffffff8, RZ, 0xc0, !PT ;  /* 0xfffffff802027812 */ /* 0x000fe200078ec0ff */
[----:B------:R-:W-:Y:S01]  /*0350*/  IMAD.IADD R13, R6, 0x1, -R3 ;  /* 0x00000001060d7824 */ /* 0x000fe200078e0a03 */
[----:B------:R-:W-:Y:S02]  /*0360*/  LOP3.LUT R0, R12, 0x1c0, RZ, 0xc0, !PT ;  /* 0x000001c00c007812 */ /* 0x000fe400078ec0ff */
[----:B------:R-:W-:Y:S01]  /*0370*/  LOP3.LUT R8, R8, 0xfffffffc, RZ, 0xc0, !PT ;  /* 0xfffffffc08087812 */ /* 0x000fe200078ec0ff */
[----:B------:R-:W-:Y:S01]  /*0380*/  IMAD.IADD R6, R7, 0x1, -R2 ;  /* 0x0000000107067824 */ /* 0x000fe200078e0a02 */
[----:B------:R-:W-:-:S02]  /*0390*/  SHF.R.U32.HI R3, RZ, 0x3, R0 ;  /* 0x00000003ff037819 */ /* 0x000fc40000011600 */
[----:B------:R-:W-:Y:S01]  /*03a0*/  LOP3.LUT R2, R0, 0x38, R228, 0xf8, !PT ;  /* 0x0000003800027812 */ /* 0x000fe200078ef8e4 */
[C---:B------:R-:W-:Y:S01]  /*03b0*/  IMAD.SHL.U32 R0, R5.reuse, 0x40, RZ ;  /* 0x0000004005007824 */ /* 0x040fe200078e00ff */
[----:B------:R-:W-:Y:S01]  /*03c0*/  LOP3.LUT P4, RZ, R5, 0x4, RZ, 0xc0, !PT ;  /* 0x0000000405ff7812 */ /* 0x000fe2000788c0ff */
[----:B------:R-:W-:Y:S01]  /*03d0*/  IMAD.IADD R251, R4, 0x1, -R8 ;  /* 0x0000000104fb7824 */ /* 0x000fe200078e0a08 */
[----:B------:R-:W-:Y:S01]  /*03e0*/  LOP3.LUT R8, R2, R3, RZ, 0x3c, !PT ;  /* 0x0000000302087212 */ /* 0x000fe200078e3cff */
[----:B------:R-:W-:Y:S01]  /*03f0*/  IMAD.SHL.U32 R2, R220, 0x10, RZ ;  /* 0x00000010dc027824 */ /* 0x000fe200078e00ff */
[----:B------:R-:W-:Y:S02]  /*0400*/  SHF.R.S32.HI R3, RZ, 0x1f, R9 ;  /* 0x0000001fff037819 */ /* 0x000fe40000011409 */
[----:B------:R-:W-:Y:S02]  /*0410*/  LOP3.LUT R0, R0, 0x1c0, RZ, 0xc0, !PT ;  /* 0x000001c000007812 */ /* 0x000fe400078ec0ff */
[----:B------:R-:W-:-:S02]  /*0420*/  SHF.R.S32.HI R4, RZ, 0x1f, R10 ;  /* 0x0000001fff047819 */ /* 0x000fc4000001140a */
[----:B------:R-:W-:Y:S02]  /*0430*/  LEA.HI R12, R3, R9, RZ, 0x3 ;  /* 0x00000009030c7211 */ /* 0x000fe400078f18ff */
[----:B------:R-:W-:Y:S02]  /*0440*/  LOP3.LUT P3, RZ, R5, 0x2, RZ, 0xc0, !PT ;  /* 0x0000000205ff7812 */ /* 0x000fe4000786c0ff */
[C---:B------:R-:W-:Y:S02]  /*0450*/  LOP3.LUT R3, R0.reuse, 0x8, R11, 0xf8, !PT ;  /* 0x0000000800037812 */ /* 0x040fe400078ef80b */
[----:B------:R-:W-:Y:S02]  /*0460*/  LOP3.LUT R5, R0, 0x10, R2, 0xf8, !PT ;  /* 0x0000001000057812 */ /* 0x000fe400078ef802 */
[----:B------:R-:W-:Y:S02]  /*0470*/  SHF.R.U32.HI R215, RZ, 0x3, R0 ;  /* 0x00000003ffd77819 */ /* 0x000fe40000011600 */
[----:B------:R-:W-:Y:S01]  /*0480*/  LEA.HI R240, R4, R10, RZ, 0x2 ;  /* 0x0000000a04f07211 */ /* 0x000fe200078f10ff */
[----:B------:R-:W-:Y:S01]  /*0490*/  IMAD.SHL.U32 R10, R13, 0x200, RZ ;  /* 0x000002000d0a7824 */ /* 0x000fe200078e00ff */
[----:B------:R-:W-:-:S02]  /*04a0*/  SHF.R.S32.HI R249, RZ, 0x7, R249 ;  /* 0x00000007fff97819 */ /* 0x000fc400000114f9 */
[----:B------:R-:W-:Y:S02]  /*04b0*/  LOP3.LUT R0, R6, 0x1, RZ, 0xc0, !PT ;  /* 0x0000000106007812 */ /* 0x000fe400078ec0ff */
[----:B------:R-:W-:Y:S02]  /*04c0*/  LOP3.LUT R4, R12, 0xfffffff8, RZ, 0xc0, !PT ;  /* 0xfffffff80c047812 */ /* 0x000fe400078ec0ff */
[----:B------:R-:W-:Y:S01]  /*04d0*/  LOP3.LUT R2, R3, R215, RZ, 0x3c, !PT ;  /* 0x000000d703027212 */ /* 0x000fe200078e3cff */
[----:B------:R-:W-:Y:S01]  /*04e0*/  IMAD R3, R249, 0x800, R10 ;  /* 0x00000800f9037824 */ /* 0x000fe200078e020a */
[----:B------:R-:W-:Y:S01]  /*04f0*/  ISETP.NE.U32.AND P0, PT, R0, 0x1, PT ;  /* 0x000000010000780c */ /* 0x000fe20003f05070 */
[----:B------:R-:W-:Y:S01]  /*0500*/  IMAD.IADD R7, R9, 0x1, -R4 ;  /* 0x0000000109077824 */ /* 0x000fe200078e0a04 */
[----:B------:R-:W-:Y:S01]  /*0510*/  SHF.R.S32.HI R0, RZ, 0x6, R14 ;  /* 0x00000006ff007819 */ /* 0x000fe2000001140e */
[C---:B------:R-:W-:Y:S01]  /*0520*/  IMAD.SHL.U32 R4, R6.reuse, 0x40, RZ ;  /* 0x0000004006047824 */ /* 0x040fe200078e00ff */
[----:B------:R-:W-:Y:S01]  /*0530*/  R2P PR, R6, 0x6 ;  /* 0x0000000606007804 */ /* 0x000fe20000000000 */
[----:B------:R-:W-:Y:S01]  /*0540*/  IMAD.IADD R2, R3, 0x1, R2 ;  /* 0x0000000103027824 */ /* 0x000fe200078e0202 */
[----:B------:R-:W-:Y:S01]  /*0550*/  LOP3.LUT R11, R5, 0x8, R11, 0xf8, !PT ;  /* 0x00000008050b7812 */ /* 0x000fe200078ef80b */
[C---:B------:R-:W-:Y:S01]  /*0560*/  IMAD.SHL.U32 R3, R0.reuse, 0x8, RZ ;  /* 0x0000000800037824 */ /* 0x040fe200078e00ff */
[----:B------:R-:W-:Y:S01]  /*0570*/  LOP3.LUT P6, RZ, R7, 0x4, RZ, 0xc0, !PT ;  /* 0x0000000407ff7812 */ /* 0x000fe200078cc0ff */
[----:B------:R-:W-:Y:S01]  /*0580*/  IMAD R226, R0, 0x200, R8 ;  /* 0x0000020000e27824 */ /* 0x000fe200078e0208 */
[----:B------:R-:W-:Y:S01]  /*0590*/  LOP3.LUT R0, R4, 0x1c0, RZ, 0xc0, !PT ;  /* 0x000001c004007812 */ /* 0x000fe200078ec0ff */
[----:B------:R-:W-:Y:S01]  /*05a0*/  IMAD.SHL.U32 R8, R13, 0x20, RZ ;  /* 0x000000200d087824 */ /* 0x000fe200078e00ff */
[----:B------:R-:W-:Y:S01]  /*05b0*/  LOP3.LUT R3, R3, 0x18, RZ, 0xc0, !PT ;  /* 0x0000001803037812 */ /* 0x000fe200078ec0ff */
[----:B------:R-:W-:Y:S01]  /*05c0*/  IMAD.SHL.U32 R6, R249, 0x20, RZ ;  /* 0x00000020f9067824 */ /* 0x000fe200078e00ff */
[----:B------:R-:W-:Y:S01]  /*05d0*/  SHF.R.U32.HI R4, RZ, 0x3, R0 ;  /* 0x00000003ff047819 */ /* 0x000fe20000011600 */
[----:B------:R-:W-:Y:S01]  /*05e0*/  IMAD.SHL.U32 R5, R15, 0x2, RZ ;  /* 0x000000020f057824 */ /* 0x000fe200078e00ff */
[----:B------:R-:W-:-:S02]  /*05f0*/  LOP3.LUT R9, R3, 0x20, R8, 0xf8, !PT ;  /* 0x0000002003097812 */ /* 0x000fc400078ef808 */
[----:B------:R-:W-:Y:S02]  /*0600*/  LOP3.LUT R6, R0, 0x20, R6, 0xf8, !PT ;  /* 0x0000002000067812 */ /* 0x000fe400078ef806 */
[----:B------:R-:W-:Y:S01]  /*0610*/  LOP3.LUT R8, R4, R0, R3, 0x1e, !PT ;  /* 0x0000000004087212 */ /* 0x000fe200078e1e03 */
[----:B------:R-:W-:Y:S01]  /*0620*/  IMAD.SHL.U32 R0, R7, 0x40, RZ ;  /* 0x0000004007007824 */ /* 0x000fe200078e00ff */
[----:B------:R-:W-:Y:S01]  /*0630*/  LOP3.LUT R4, R6, R4, RZ, 0x3c, !PT ;  /* 0x0000000406047212 */ /* 0x000fe200078e3cff */
[--C-:B------:R-:W-:Y:S01]  /*0640*/  IMAD R3, R251, 0x400, R5.reuse ;  /* 0x00000400fb037824 */ /* 0x100fe200078e0205 */
[----:B------:R-:W-:Y:S01]  /*0650*/  LOP3.LUT P5, RZ, R7, 0x2, RZ, 0xc0, !PT ;  /* 0x0000000207ff7812 */ /* 0x000fe200078ac0ff */
[----:B------:R-:W-:Y:S01]  /*0660*/  IMAD R5, R220, 0x400, R5 ;  /* 0x00000400dc057824 */ /* 0x000fe200078e0205 */
[----:B------:R-:W-:Y:S01]  /*0670*/  LOP3.LUT R0, R0, 0x1c0, RZ, 0xc0, !PT ;  /* 0x000001c000007812 */ /* 0x000fe200078ec0ff */
[----:B------:R-:W-:Y:S01]  /*0680*/  IMAD.IADD R234, R3, 0x1, R4 ;  /* 0x0000000103ea7824 */ /* 0x000fe200078e0204 */
[----:B------:R-:W-:Y:S01]  /*0690*/  SEL R217, R218, 0xffffffc0, !P4 ;  /* 0xffffffc0dad97807 */ /* 0x000fe20006000000 */
[----:B------:R-:W-:Y:S01]  /*06a0*/  IMAD.IADD R8, R5, 0x1, R8 ;  /* 0x0000000105087824 */ /* 0x000fe200078e0208 */
[--C-:B------:R-:W-:Y:S01]  /*06b0*/  SHF.R.U32.HI R3, RZ, 0x3, R0.reuse ;  /* 0x00000003ff037819 */ /* 0x100fe20000011600 */
[----:B------:R-:W-:Y:S01]  /*06c0*/  IMAD.SHL.U32 R5, R13, 0x8, RZ ;  /* 0x000000080d057824 */ /* 0x000fe200078e00ff */
[----:B------:R-:W-:Y:S01]  /*06d0*/  LEA R2, R2, UR4, 0x1 ;  /* 0x0000000402027c11 */ /* 0x000fe2000f8e08ff */
[----:B------:R-:W-:Y:S01]  /*06e0*/  IMAD.SHL.U32 R4, R12, 0x40, RZ ;  /* 0x000000400c047824 */ /* 0x000fe200078e00ff */
[----:B------:R-:W-:-:S02]  /*06f0*/  LOP3.LUT R6, R3, R9, R0, 0x1e, !PT ;  /* 0x0000000903067212 */ /* 0x000fc400078e1e00 */
[----:B------:R-:W-:Y:S01]  /*0700*/  LOP3.LUT R5, R0, 0x8, R5, 0xf8, !PT ;  /* 0x0000000800057812 */ /* 0x000fe200078ef805 */
[----:B------:R-:W-:Y:S01]  /*0710*/  IMAD.IADD R213, R217, 0x1, R2 ;  /* 0x00000001d9d57824 */ /* 0x000fe200078e0202 */
[----:B------:R-:W-:Y:S01]  /*0720*/  LOP3.LUT R0, R4, 0xfffffe00, RZ, 0xc0, !PT ;  /* 0xfffffe0004007812 */ /* 0x000fe200078ec0ff */
[----:B------:R-:W-:Y:S01]  /*0730*/  IMAD.U32 R4, RZ, RZ, UR6 ;  /* 0x00000006ff047e24 */ /* 0x000fe2000f8e00ff */
[----:B------:R-:W-:Y:S01]  /*0740*/  LOP3.LUT R3, R5, R3, RZ, 0x3c, !PT ;  /* 0x0000000305037212 */ /* 0x000fe200078e3cff */
[----:B------:R-:W-:Y:S01]  /*0750*/  IMAD.U32 R4, RZ, RZ, UR5 ;  /* 0x00000005ff047e24 */ /* 0x000fe2000f8e00ff */
[----:B------:R-:W-:Y:S01]  /*0760*/  USHF.R.S32.HI UR5, URZ, 0x1f, UR48 ;  /* 0x0000001f3f057899 */ /* 0x000fe20008011430 */
[--C-:B------:R-:W-:Y:S01]  /*0770*/  IMAD R214, R251, 0x400, R0.reuse ;  /* 0x00000400fbd67824 */ /* 0x100fe200078e0200 */
[----:B------:R-:W-:Y:S01]  /*0780*/  USHF.R.S32.HI UR6, URZ, 0x1f, UR48 ;  /* 0x0000001f3f067899 */ /* 0x000fe20008011430 */
[----:B------:R-:W-:Y:S01]  /*0790*/  IMAD R220, R220, 0x400, R0 ;  /* 0x00000400dcdc7824 */ /* 0x000fe200078e0200 */
[----:B------:R-:W-:Y:S01]  /*07a0*/  LEA R234, R234, UR4, 0x1 ;  /* 0x00000004eaea7c11 */ /* 0x000fe2000f8e08ff */
[----:B------:R-:W-:Y:S01]  /*07b0*/  IMAD.IADD R214, R214, 0x1, R3 ;  /* 0x00000001d6d67824 */ /* 0x000fe200078e0203 */
[----:B------:R-:W-:Y:S01]  /*07c0*/  LOP3.LUT R215, R10, R11, R215, 0xf6, !PT ;  /* 0x0000000b0ad77212 */ /* 0x000fe200078ef6d7 */
[----:B------:R-:W-:Y:S01]  /*07d0*/  IMAD.IADD R220, R3, 0x1, R220 ;  /* 0x0000000103dc7824 */ /* 0x000fe200078e02dc */
[----:B------:R-:W-:Y:S01]  /*07e0*/  SEL R218, R218, 0xffffffc0, !P6 ;  /* 0xffffffc0dada7807 */ /* 0x000fe20007000000 */
[----:B------:R-:W-:Y:S01]  /*07f0*/  IMAD.U32 R3, RZ, RZ, UR5 ;  /* 0x00000005ff037e24 */ /* 0x000fe2000f8e00ff */
[----:B------:R-:W-:Y:S01]  /*0800*/  USHF.R.S32.HI UR5, URZ, 0x1f, UR54 ;  /* 0x0000001f3f057899 */ /* 0x000fe20008011436 */
[----:B------:R-:W-:Y:S01]  /*0810*/  LEA R214, R214, UR4, 0x1 ;  /* 0x00000004d6d67c11 */ /* 0x000fe2000f8e08ff */
[----:B------:R-:W-:Y:S01]  /*0820*/  VIADD R235, R234, 0x20 ;  /* 0x00000020eaeb7836 */ /* 0x000fe20000000000 */
[----:B------:R-:W-:Y:S01]  /*0830*/  SEL R236, R236, 0x10, !P0 ;  /* 0x00000010ecec7807 */ /* 0x000fe20004000000 */
[----:B------:R-:W-:Y:S01]  /*0840*/  @P1 VIADD R235, R234, 0xffffffe0 ;  /* 0xffffffe0eaeb1836 */ /* 0x000fe20000000000 */
[----:B------:R-:W-:Y:S01]  /*0850*/  SHF.R.S32.HI R240, RZ, 0x2, R240 ;  /* 0x00000002fff07819 */ /* 0x000fe200000114f0 */
[----:B------:R-:W-:Y:S01]  /*0860*/  IMAD.U32 R3, RZ, RZ, UR5 ;  /* 0x00000005ff037e24 */ /* 0x000fe2000f8e00ff */
        /* <DEDUP_REMOVED lines=8> */
[----:B------:R-:W-:Y:S01]  /*08f0*/  IMAD.IADD R219, R214, 0x1, R218 ;  /* 0x00000001d6db7824 */ /* 0x000fe200078e02da */
[----:B------:R-:W-:Y:S01]  /*0900*/  LEA R246, R8, UR6, 0x1 ;  /* 0x0000000608f67c11 */ /* 0x000fe2000f8e08ff */
[----:B------:R-:W-:Y:S01]  /*0910*/  IMAD.IADD R3, R3, 0x1, R2 ;  /* 0x0000000103037824 */ /* 0x000fe200078e0202 */
[----:B------:R-:W-:Y:S01]  /*0920*/  LEA R220, R220, UR5, 0x1 ;  /* 0x00000005dcdc7c11 */ /* 0x000fe2000f8e08ff */
[----:B------:R-:W-:Y:S01]  /*0930*/  IMAD.IADD R216, R214, 0x1, R222 ;  /* 0x00000001d6d87824 */ /* 0x000fe200078e02de */
[----:B------:R-:W-:Y:S01]  /*0940*/  LOP3.LUT R0, R6, R0, RZ, 0xfc, !PT ;  /* 0x0000000006007212 */ /* 0x000fe200078efcff */
[----:B------:R-:W-:Y:S01]  /*0950*/  IMAD.IADD R212, R217, 0x1, R3 ;  /* 0x00000001d9d47824 */ /* 0x000fe200078e0203 */
[----:B------:R-:W-:Y:S01]  /*0960*/  LEA R226, R226, UR4, 0x1 ;  /* 0x00000004e2e27c11 */ /* 0x000fe2000f8e08ff */
[--C-:B------:R-:W-:Y:S01]  /*0970*/  IMAD.IADD R221, R218, 0x1, R220.reuse ;  /* 0x00000001dadd7824 */ /* 0x100fe200078e02dc */
[----:B------:R-:W-:Y:S01]  /*0980*/  LEA R0, R0, UR4, 0x1 ;  /* 0x0000000400007c11 */ /* 0x000fe2000f8e08ff */
[----:B------:R-:W-:Y:S01]  /*0990*/  VIADD R247, R246, 0x40 ;  /* 0x00000040f6f77836 */ /* 0x000fe20000000000 */
[----:B------:R-:W-:Y:S01]  /*09a0*/  ULDC.64 UR4, c[0x0][0x208] ;  /* 0x0000820000047ab9 */ /* 0x000fe20000000a00 */
[----:B------:R-:W-:-:S02]  /*09b0*/  IMAD.IADD R223, R222, 0x1, R220 ;  /* 0x00000001dedf7824 */ /* 0x000fc400078e02dc */
[----:B------:R-:W-:Y:S02]  /*09c0*/  IMAD R240, R251, 0x10, R240 ;  /* 0x00000010fbf07824 */ /* 0x000fe400078e02f0 */
[----:B------:R-:W-:Y:S02]  /*09d0*/  IMAD.IADD R217, R217, 0x1, R215 ;  /* 0x00000001d9d97824 */ /* 0x000fe400078e02d7 */
[----:B------:R-:W-:Y:S02]  /*09e0*/  @P2 VIADD R247, R246, 0xffffffc0 ;  /* 0xffffffc0f6f72836 */ /* 0x000fe40000000000 */
[----:B------:R-:W-:Y:S02]  /*09f0*/  IMAD.IADD R236, R236, 0x1, R235 ;  /* 0x00000001ecec7824 */ /* 0x000fe400078e02eb */
[----:B------:R-:W-:Y:S02]  /*0a00*/  IMAD.IADD R218, R216, 0x1, R218 ;  /* 0x00000001d8da7824 */ /* 0x000fe400078e02da */
[----:B------:R-:W-:-:S07]  /*0a10*/  IMAD.IADD R222, R222, 0x1, R221 ;  /* 0x00000001dede7824 */ /* 0x000fce00078e02dd */
.L_x_971:
        /* <DEDUP_REMOVED lines=32> */
[----:B------:R-:W-:-:S03]  /*0c20*/  UIADD3.X UR6, UR10, UR15, URZ, UP0, !UPT ;  /* 0x0000000f0a067290 */ /* 0x000fc600087fe43f */
[----:B---3--:R1:W3:Y:S01]  /*0c30*/  @P1 LDG.E R10, desc[UR4][R4.64] ;  /* 0x00000004040a1981 */ /* 0x0082e2000c1e1900 */
[----:B------:R-:W-:Y:S01]  /*0c40*/  PLOP3.LUT P2, PT, PT, PT, UP1, 0x80, 0x0 ;  /* 0x000000000000781c */ /* 0x000fe20003f4f018 */
[----:B-1----:R-:W-:Y:S02]  /*0c50*/  IMAD.U32 R4, RZ, RZ, UR16 ;  /* 0x00000010ff047e24 */ /* 0x002fe4000f8e00ff */
[----:B------:R-:W-:-:S05]  /*0c60*/  IMAD.U32 R5, RZ, RZ, UR11 ;  /* 0x0000000bff057e24 */ /* 0x000fca000f8e00ff */
[----:B----4-:R-:W4:Y:S04]  /*0c70*/  @P3 LDG.E R9, desc[UR4][R4.64] ;  /* 0x0000000404093981 */ /* 0x010f28000c1e1900 */
[----:B-----5:R1:W5:Y:S02]  /*0c80*/  @P3 LDG.E R6, desc[UR4][R4.64+0x4] ;  /* 0x0000040404063981 */ /* 0x020364000c1e1900 */
[----:B-1----:R-:W-:Y:S02]  /*0c90*/  IMAD.U32 R4, RZ, RZ, UR8 ;  /* 0x00000008ff047e24 */ /* 0x002fe4000f8e00ff */
[----:B------:R-:W-:Y:S01]  /*0ca0*/  IMAD.U32 R5, RZ, RZ, UR6 ;  /* 0x00000006ff057e24 */ /* 0x000fe2000f8e00ff */
[----:B------:R-:W1:Y:S01]  /*0cb0*/  S2R R24, SR_TID.X ;  /* 0x0000000000187919 */ /* 0x000e620000002100 */
[----:B------:R-:W1:Y:S01]  /*0cc0*/  S2UR UR50, SR_CTAID.X ;  /* 0x00000000003279c3 */ /* 0x000e620000002500 */
[----:B------:R-:W-:Y:S01]  /*0cd0*/  UMOV UR32, URZ ;  /* 0x0000003f00207c82 */ /* 0x000fe20008000000 */
[----:B------:R-:W-:Y:S01]  /*0ce0*/  @!UP3 ULDC.64 UR6, c[0x0][0x318] ;  /* 0x0000c6000006bab9 */ /* 0x000fe20000000a00 */
        /* <DEDUP_REMOVED lines=19> */
[----:B------:R-:W-:Y:S02]  /*0e20*/  SHF.R.S32.HI R9, RZ, 0x1f, R24 ;  /* 0x0000001fff097819 */ /* 0x000fe40000011418 */
        /* <DEDUP_REMOVED lines=8> */
.L_x_927:
        /* <DEDUP_REMOVED lines=19> */
[----:B------:R-:W-:Y:S02]  /*0fe0*/  USHF.R.S32.HI UR27, URZ, 0x1f, UR56 ;  /* 0x0000001f3f1b7899 */ /* 0x000fe40008011438 */
[----:B------:R-:W-:-:S02]  /*0ff0*/  UIMAD UR26, UR48, UR9, UR8 ;  /* 0x00000009301a72a4 */ /* 0x000fc4000f8e0208 */
[----:B------:R-:W-:Y:S01]  /*1000*/  @UP1 ULDC.64 UR10, c[0x0][0x420] ;  /* 0x00010800000a1ab9 */ /* 0x000fe20000000a00 */
[----:B------:R-:W-:Y:S01]  /*1010*/  @!UP1 ULDC.64 UR8, c[0x0][0x418] ;  /* 0x0001060000089ab9 */ /* 0x000fe20000000a00 */
[----:B------:R-:W-:Y:S02]  /*1020*/  @UP1 UIMAD.WIDE.U32 UR44, UR12, UR10, URZ ;  /* 0x0000000a0c2c12a5 */ /* 0x000fe4000f8e003f */
[----:B------:R-:W-:Y:S01]  /*1030*/  @!UP1 UIMAD UR7, UR55, UR8, URZ ;  /* 0x00000008370792a4 */ /* 0x000fe2000f8e023f */
[----:B------:R-:W-:Y:S01]  /*1040*/  ULDC.64 UR14, c[0x0][0x488] ;  /* 0x00012200000e7ab9 */ /* 0x000fe20000000a00 */
[----:B------:R-:W-:Y:S02]  /*1050*/  ULDC UR59, c[0x0][0x2dc] ;  /* 0x0000b700003b7ab9 */ /* 0x000fe40000000800 */
[----:B------:R-:W-:Y:S02]  /*1060*/  @!UP1 UIMAD UR47, UR48, UR9, UR7 ;  /* 0x00000009302f92a4 */ /* 0x000fe4000f8e0207 */
[----:B------:R-:W-:Y:S01]  /*1070*/  UIADD3 UR7, UR39, 0x3f, URZ ;  /* 0x0000003f27077890 */ /* 0x000fe2000fffe03f */
[----:B-1----:R-:W-:Y:S01]  /*1080*/  IABS R7, R8 ;  /* 0x0000000800077213 */ /* 0x002fe20000000000 */
[----:B------:R-:W-:Y:S01]  /*1090*/  UIMAD.WIDE.U32 UR28, UR50, UR14, URZ ;  /* 0x0000000e321c72a5 */ /* 0x000fe2000f8e003f */
[----:B------:R-:W-:Y:S01]  /*10a0*/  ISETP.NE.AND P3, PT, R8, RZ, PT ;  /* 0x000000ff0800720c */ /* 0x000fe20003f65270 */
[----:B------:R-:W-:Y:S01]  /*10b0*/  USHF.R.S32.HI UR22, URZ, 0x1f, UR7 ;  /* 0x0000001f3f167899 */ /* 0x000fe20008011407 */
[----:B------:R-:W1:Y:S01]  /*10c0*/  I2F.RP R4, R7 ;  /* 0x0000000700047306 */ /* 0x000e620000209400 */
[----:B------:R-:W-:Y:S01]  /*10d0*/  ULDC UR58, c[0x0][0x270] ;  /* 0x00009c00003a7ab9 */ /* 0x000fe20000000800 */
[----:B------:R-:W-:-:S02]  /*10e0*/  @UP1 UIMAD UR38, UR12, UR11, UR45 ;  /* 0x0000000b0c2612a4 */ /* 0x000fc4000f8e022d */
[----:B------:R-:W-:Y:S02]  /*10f0*/  ULEA.HI UR46, UR22, UR7, URZ, 0x6 ;  /* 0x00000007162e7291 */ /* 0x000fe4000f8f303f */
[----:B------:R-:W-:Y:S02]  /*1100*/  UIMAD UR7, UR27, UR48, URZ ;  /* 0x000000301b0772a4 */ /* 0x000fe4000f8e023f */
[----:B------:R-:W-:Y:S02]  /*1110*/  @!UP1 UIMAD.WIDE.U32 UR40, UR48, UR8, URZ ;  /* 0x00000008302892a5 */ /* 0x000fe4000f8e003f */
[----:B------:R-:W-:Y:S02]  /*1120*/  USHF.L.U64.HI UR13, UR48, 0x7, UR55 ;  /* 0x00000007300d7899 */ /* 0x000fe40008010237 */
[----:B------:R-:W-:Y:S02]  /*1130*/  UIMAD.WIDE UR8, UR59, UR58, URZ ;  /* 0x0000003a3b0872a5 */ /* 0x000fe4000f8e023f */
[----:B------:R-:W-:Y:S01]  /*1140*/  UIMAD.WIDE.U32 UR10, UR48, UR56, URZ ;  /* 0x00000038300a72a5 */ /* 0x000fe2000f8e003f */
[----:B-1----:R-:W1:Y:S01]  /*1150*/  MUFU.RCP R4, R4 ;  /* 0x0000000400047308 */ /* 0x002e620000001000 */
[----:B------:R-:W-:Y:S01]  /*1160*/  UIMAD UR7, UR55, UR56, UR7 ;  /* 0x00000038370772a4 */ /* 0x000fe2000f8e0207 */
[----:B------:R-:W-:Y:S01]  /*1170*/  ULDC.64 UR24, c[0x0][0x240] ;  /* 0x0000900000187ab9 */ /* 0x000fe20000000a00 */
[----:B------:R-:W-:-:S02]  /*1180*/  UIMAD UR50, UR50, UR15, UR29 ;  /* 0x0000000f323272a4 */ /* 0x000fc4000f8e021d */
[----:B------:R-:W-:Y:S02]  /*1190*/  UIMAD.WIDE.U32 UR14, UR12, UR24, URZ ;  /* 0x000000180c0e72a5 */ /* 0x000fe4000f8e003f */
[----:B------:R-:W-:Y:S02]  /*11a0*/  UIMAD UR30, UR12, UR25, URZ ;  /* 0x000000190c1e72a4 */ /* 0x000fe4000f8e023f */
[----:B------:R-:W-:Y:S02]  /*11b0*/  USEL UR33, UR13, URZ, UP2 ;  /* 0x0000003f0d217287 */ /* 0x000fe40009000000 */
[----:B------:R-:W-:Y:S02]  /*11c0*/  UIMAD UR13, UR9, UR10, URZ ;  /* 0x0000000a090d72a4 */ /* 0x000fe4000f8e023f */
[----:B------:R-:W-:Y:S02]  /*11d0*/  UIADD3 UR7, UR11, UR7, URZ ;  /* 0x000000070b077290 */ /* 0x000fe4000fffe03f */
[----:B------:R-:W-:Y:S01]  /*11e0*/  UIADD3 UR37, UR17, UR26, URZ ;  /* 0x0000001a11257290 */ /* 0x000fe2000fffe03f */
[----:B-1----:R-:W-:Y:S01]  /*11f0*/  VIADD R4, R4, 0xffffffe ;  /* 0x0ffffffe04047836 */ /* 0x002fe20000000000 */
[----:B------:R-:W-:-:S02]  /*1200*/  USHF.L.U32 UR18, UR48, 0x7, URZ ;  /* 0x0000000730127899 */ /* 0x000fc4000800063f */
[----:B------:R-:W-:Y:S01]  /*1210*/  USEL UR42, UR16, UR14, !UP1 ;  /* 0x0000000e102a7287 */ /* 0x000fe2000c800000 */
[----:B------:R-:W1:Y:S01]  /*1220*/  F2I.FTZ.U32.TRUNC.NTZ R5, R4 ;  /* 0x0000000400057305 */ /* 0x000e62000021f000 */
[----:B------:R-:W-:Y:S02]  /*1230*/  @UP1 UIADD3 UR37, UR15, UR30, URZ ;  /* 0x0000001e0f251290 */ /* 0x000fe4000fffe03f */
[----:B------:R-:W-:Y:S02]  /*1240*/  UIMAD.WIDE.U32 UR14, UR8, UR10, URZ ;  /* 0x0000000a080e72a5 */ /* 0x000fe4000f8e003f */
[----:B------:R-:W-:Y:S02]  /*1250*/  UIMAD UR7, UR8, UR7, UR13 ;  /* 0x00000007080772a4 */ /* 0x000fe4000f8e020d */
[----:B------:R-:W-:Y:S02]  /*1260*/  UIMAD.WIDE.U32 UR10, UR8, UR12, URZ ;  /* 0x0000000c080a72a5 */ /* 0x000fe4000f8e003f */
[----:B------:R-:W-:-:S02]  /*1270*/  ULOP3.LUT UR13, UR46, 0xffffffc0, URZ, 0xc0, !UPT ;  /* 0xffffffc02e0d7892 */ /* 0x000fc4000f8ec03f */
[----:B------:R-:W-:Y:S02]  /*1280*/  UIADD3 UR49, UR15, UR7, URZ ;  /* 0x000000070f317290 */ /* 0x000fe4000fffe03f */
[----:B------:R-:W-:Y:S01]  /*1290*/  USEL UR43, UR18, URZ, UP2 ;  /* 0x0000003f122b7287 */ /* 0x000fe20009000000 */
[----:B-1----:R-:W-:Y:S01]  /*12a0*/  IMAD.MOV R4, RZ, RZ, -R5 ;  /* 0x000000ffff047224 */ /* 0x002fe200078e0a05 */
[----:B------:R-:W-:Y:S02]  /*12b0*/  USEL UR53, UR14, UR10, !UP1 ;  /* 0x0000000a0e357287 */ /* 0x000fe4000c800000 */
[----:B------:R-:W-:Y:S01]  /*12c0*/  UIMAD UR7, UR9, UR12, URZ ;  /* 0x0000000c090772a4 */ /* 0x000fe2000f8e023f */
[----:B------:R-:W-:Y:S01]  /*12d0*/  IMAD R6, R4, R7, RZ ;  /* 0x0000000704067224 */ /* 0x000fe200078e02ff */
[----:B------:R-:W-:Y:S01]  /*12e0*/  UISETP.NE.AND UP0, UPT, UR34, -0x1, UPT ;  /* 0xffffffff2200788c */ /* 0x000fe2000bf05270 */
[----:B------:R-:W-:Y:S01]  /*12f0*/  IMAD.MOV.U32 R4, RZ, RZ, RZ ;  /* 0x000000ffff047224 */ /* 0x000fe200078e00ff */
[----:B------:R-:W-:Y:S01]  /*1300*/  ULDC.U8 UR18, c[0x0][0x3d8] ;  /* 0x0000f60000127ab9 */ /* 0x000fe20000000000 */
[----:B------:R-:W-:-:S02]  /*1310*/  UIADD3 UR14, UR13, -0x40, URZ ;  /* 0xffffffc00d0e7890 */ /* 0x000fc4000fffe03f */
[----:B------:R-:W-:Y:S01]  /*1320*/  IMAD.HI.U32 R4, R5, R6, R4 ;  /* 0x0000000605047227 */ /* 0x000fe200078e0004 */
[----:B------:R-:W-:Y:S01]  /*1330*/  IABS R5, UR54 ;  /* 0x0000003600057c13 */ /* 0x000fe20008000000 */
[----:B------:R-:W-:Y:S02]  /*1340*/  UISETP.NE.AND UP3, UPT, UR18, URZ, UPT ;  /* 0x0000003f1200728c */ /* 0x000fe4000bf65270 */
[----:B------:R-:W-:Y:S02]  /*1350*/  @UP1 UIADD3 UR49, UR11, UR7, URZ ;  /* 0x000000070b311290 */ /* 0x000fe4000fffe03f */
[----:B------:R-:W-:Y:S01]  /*1360*/  IMAD.HI.U32 R4, R4, R5, RZ ;  /* 0x0000000504047227 */ /* 0x000fe200078e00ff */
[----:B------:R-:W-:Y:S02]  /*1370*/  USHF.R.S32.HI UR36, URZ, 0x1f, UR14 ;  /* 0x0000001f3f247899 */ /* 0x000fe4000801140e */
[----:B------:R-:W-:Y:S02]  /*1380*/  UIADD3 UR7, UP2, UR14, UR43, URZ ;  /* 0x0000002b0e077290 */ /* 0x000fe4000ff5e03f */
[----:B------:R-:W-:Y:S01]  /*1390*/  IADD3 R6, -R4, RZ, RZ ;  /* 0x000000ff04067210 */ /* 0x000fe20007ffe1ff */
[----:B------:R-:W-:Y:S01]  /*13a0*/  ULDC.U8 UR19, c[0x0][0x480] ;  /* 0x0001200000137ab9 */ /* 0x000fe20000000000 */
[----:B------:R-:W-:-:S02]  /*13b0*/  UIADD3.X UR13, UR36, UR33, URZ, UP2, !UPT ;  /* 0x00000021240d7290 */ /* 0x000fc400097fe43f */
[----:B------:R-:W-:Y:S01]  /*13c0*/  UIMAD UR9, UR9, UR7, URZ ;  /* 0x00000007090972a4 */ /* 0x000fe2000f8e023f */
[C---:B------:R-:W-:Y:S01]  /*13d0*/  IMAD R5, R7.reuse, R6, R5 ;  /* 0x0000000607057224 */ /* 0x040fe200078e0205 */
[----:B------:R-:W-:Y:S01]  /*13e0*/  ULDC UR60, c[0x0][0x2c4] ;  /* 0x0000b100003c7ab9 */ /* 0x000fe20000000800 */
[----:B------:R-:W-:Y:S02]  /*13f0*/  @UP0 UIADD3 UR29, UR32, UR34, URZ ;  /* 0x00000022201d0290 */ /* 0x000fe4000fffe03f */
[----:B------:R-:W-:Y:S01]  /*1400*/  @UP0 UIADD3 UR23, UR32, UR34, URZ ;  /* 0x0000002220170290 */ /* 0x000fe2000fffe03f */
[----:B------:R-:W-:Y:S01]  /*1410*/  ISETP.GT.U32.AND P1, PT, R7, R5, PT ;  /* 0x000000050700720c */ /* 0x000fe20003f24070 */
[----:B------:R-:W-:Y:S02]  /*1420*/  UIMAD UR13, UR8, UR13, UR9 ;  /* 0x0000000d080d72a4 */ /* 0x000fe4000f8e0209 */
[----:B------:R-:W-:Y:S01]  /*1430*/  UISETP.NE.AND UP4, UPT, UR19, URZ, UPT ;  /* 0x0000003f1300728c */ /* 0x000fe2000bf85270 */
[----:B------:R-:W-:Y:S01]  /*1440*/  @UP0 ULDC.64 UR20, c[0x0][0x250] ;  /* 0x0000940000140ab9 */ /* 0x000fe20000000a00 */
[----:B------:R-:W-:Y:S01]  /*1450*/  @UP3 UIMAD UR9, UR48, UR60, URZ ;  /* 0x0000003c300932a4 */ /* 0x000fe2000f8e023f */
[----:B------:R-:W-:Y:S01]  /*1460*/  @UP0 ULDC.64 UR18, c[0x0][0x248] ;  /* 0x0000920000120ab9 */ /* 0x000fe20000000a00 */
[----:B------:R-:W-:-:S02]  /*1470*/  @UP0 UIMAD.WIDE.U32 UR10, UR29, UR20, URZ ;  /* 0x000000141d0a02a5 */ /* 0x000fc4000f8e003f */
[----:B------:R-:W-:-:S04]  /*1480*/  @UP0 UIMAD.WIDE.U32 UR26, UR23, UR18, URZ ;  /* 0x00000012171a02a5 */ /* 0x000fc8000f8e003f */
[----:B------:R-:W-:Y:S01]  /*1490*/  @!P1 IMAD.IADD R5, R5, 0x1, -R7 ;  /* 0x0000000105059824 */ /* 0x000fe200078e0a07 */
[----:B------:R-:W-:Y:S01]  /*14a0*/  @UP0 UIMAD UR16, UR23, UR19, URZ ;  /* 0x00000013171002a4 */ /* 0x000fe2000f8e023f */
[----:B------:R-:W-:Y:S01]  /*14b0*/  @!P1 VIADD R4, R4, 0x1 ;  /* 0x0000000104049836 */ /* 0x000fe20000000000 */
[----:B------:R-:W-:Y:S01]  /*14c0*/  PLOP3.LUT P1, PT, PT, PT, UP0, 0x80, 0x0 ;  /* 0x000000000000781c */ /* 0x000fe20003f2f008 */
[----:B------:R-:W-:Y:S01]  /*14d0*/  UIMAD.WIDE.U32 UR22, UR8, UR7, URZ ;  /* 0x00000007081672a5 */ /* 0x000fe2000f8e003f */
[----:B------:R-:W-:Y:S01]  /*14e0*/  ISETP.GE.U32.AND P0, PT, R5, R7, PT ;  /* 0x000000070500720c */ /* 0x000fe20003f06070 */
[----:B------:R-:W-:Y:S01]  /*14f0*/  @UP3 USEL UR9, UR9, UR12, !UP1 ;  /* 0x0000000c09093287 */ /* 0x000fe2000c800000 */
[----:B------:R-:W-:Y:S01]  /*1500*/  LOP3.LUT R5, R8, UR54, RZ, 0x3c, !PT ;  /* 0x0000003608057c12 */ /* 0x000fe2000f8e3cff */
[----:B------:R-:W-:Y:S02]  /*1510*/  UIMAD UR51, UR54, UR59, URZ ;  /* 0x0000003b363372a4 */ /* 0x000fe4000f8e023f */
[----:B------:R-:W-:Y:S01]  /*1520*/  @UP0 UIMAD UR29, UR29, UR21, URZ ;  /* 0x000000151d1d02a4 */ /* 0x000fe2000f8e023f */
[----:B------:R-:W-:Y:S01]  /*1530*/  ISETP.GE.AND P2, PT, R5, RZ, PT ;  /* 0x000000ff0500720c */ /* 0x000fe20003f46270 */
[----:B------:R-:W-:Y:S01]  /*1540*/  @!UP3 UIMAD UR8, UR48, UR58, UR54 ;  /* 0x0000003a3008b2a4 */ /* 0x000fe2000f8e0236 */
[----:B------:R-:W-:Y:S01]  /*1550*/  @UP3 ULDC UR7, c[0x0][0x2e4] ;  /* 0x0000b90000073ab9 */ /* 0x000fe20000000800 */
[----:B------:R-:W-:-:S02]  /*1560*/  @!UP1 UIADD3 UR38, UR41, UR47, URZ ;  /* 0x0000002f29269290 */ /* 0x000fc4000fffe03f */
[----:B------:R-:W-:Y:S02]  /*1570*/  @UP3 UIMAD UR15, UR54, UR7, UR9 ;  /* 0x00000007360f32a4 */ /* 0x000fe4000f8e0209 */
[----:B------:R-:W-:Y:S01]  /*1580*/  @P0 IADD3 R4, R4, 0x1, RZ ;  /* 0x0000000104040810 */ /* 0x000fe20007ffe0ff */
[----:B------:R-:W-:Y:S01]  /*1590*/  USEL UR52, UR28, URZ, UP4 ;  /* 0x0000003f1c347287 */ /* 0x000fe2000a000000 */
[----:B------:R-:W-:Y:S01]  /*15a0*/  PLOP3.LUT P0, PT, PT, PT, UP3, 0x80, 0x0 ;  /* 0x000000000000781c */ /* 0x000fe20003f0f038 */
[----:B------:R-:W-:Y:S02]  /*15b0*/  USHF.R.S32.HI UR47, URZ, 0x1f, UR51 ;  /* 0x0000001f3f2f7899 */ /* 0x000fe40008011433 */
[----:B------:R-:W-:Y:S01]  /*15c0*/  IMAD.MOV.U32 R17, RZ, RZ, R4 ;  /* 0x000000ffff117224 */ /* 0x000fe200078e0004 */
[----:B------:R-:W-:Y:S02]  /*15d0*/  @UP0 UIADD3 UR33, UR11, UR29, URZ ;  /* 0x0000001d0b210290 */ /* 0x000fe4000fffe03f */
[----:B------:R-:W-:-:S02]  /*15e0*/  USEL UR50, UR50, URZ, UP4 ;  /* 0x0000003f32327287 */ /* 0x000fc4000a000000 */
[----:B------:R-:W-:Y:S01]  /*15f0*/  @!UP3 UIMAD UR15, UR8, UR60, URZ ;  /* 0x0000003c080fb2a4 */ /* 0x000fe2000f8e023f */
[----:B------:R-:W-:Y:S01]  /*1600*/  @!P2 IADD3 R17, -R17, RZ, RZ ;  /* 0x000000ff1111a210 */ /* 0x000fe20007ffe1ff */
[----:B------:R-:W-:Y:S01]  /*1610*/  UIADD3 UR43, UR23, UR13, URZ ;  /* 0x0000000d172b7290 */ /* 0x000fe2000fffe03f */
[----:B------:R-:W-:Y:S01]  /*1620*/  @!P3 LOP3.LUT R17, RZ, R8, RZ, 0x33, !PT ;  /* 0x00000008ff11b212 */ /* 0x000fe200078e33ff */
        /* <DEDUP_REMOVED lines=15> */
.L_x_929:
        /* <DEDUP_REMOVED lines=13> */
.L_x_930:
        /* <DEDUP_REMOVED lines=11> */
.L_x_931:
[----:B------:R-:W-:-:S04]  /*18a0*/  UIMAD UR7, UR48, UR58, UR54 ;  /* 0x0000003a300772a4 */ /* 0x000fc8000f8e0236 */
[----:B------:R-:W-:-:S12]  /*18b0*/  UIMAD UR7, UR7, UR56, URZ ;  /* 0x00000038070772a4 */ /* 0x000fd8000f8e023f */
.L_x_932:
[----:B------:R-:W1:Y:S01]  /*18c0*/  LDC.64 R4, c[0x0][0x420] ;  /* 0x00010800ff047b82 */ /* 0x000e620000000a00 */
[----:B------:R-:W-:Y:S01]  /*18d0*/  SHF.R.S32.HI R229, RZ, 0x1f, R228 ;  /* 0x0000001fffe57819 */ /* 0x000fe200000114e4 */
[----:B------:R-:W-:Y:S01]  /*18e0*/  UIADD3 UR7, UR14, UR7, URZ ;  /* 0x000000070e077290 */ /* 0x000fe2000fffe03f */
[----:B------:R-:W-:Y:S01]  /*18f0*/  IADD3 R6, P0, R228, UR13, RZ ;  /* 0x0000000de4067c10 */ /* 0x000fe2000ff1e0ff */
[----:B------:R-:W-:Y:S01]  /*1900*/  UIMAD UR8, UR59, UR58, URZ ;  /* 0x0000003a3b0872a4 */ /* 0x000fe2000f8e023f */
[----:B------:R-:W-:Y:S01]  /*1910*/  LEA.HI R9, R9, R24, RZ, 0x5 ;  /* 0x0000001809097211 */ /* 0x000fe200078f28ff */
[----:B------:R-:W-:Y:S01]  /*1920*/  ULDC.64 UR16, c[0x0][0x478] ;  /* 0x00011e0000107ab9 */ /* 0x000fe20000000a00 */
[----:B------:R-:W-:Y:S01]  /*1930*/  IADD3.X R7, R229, UR38, RZ, P0, !PT ;  /* 0x00000026e5077c10 */ /* 0x000fe200087fe4ff */
[----:B------:R-:W-:Y:S01]  /*1940*/  UIMAD.WIDE UR16, UR7, 0x4, UR16 ;  /* 0x00000004071078a5 */ /* 0x000fe2000f8e0210 */
[----:B------:R-:W-:Y:S01]  /*1950*/  LOP3.LUT R10, R9, 0xffffffe0, RZ, 0xc0, !PT ;  /* 0xffffffe0090a7812 */ /* 0x000fe200078ec0ff */
[----:B------:R-:W-:Y:S01]  /*1960*/  USHF.L.U32 UR7, UR8, 0x6, URZ ;  /* 0x0000000608077899 */ /* 0x000fe2000800063f */
[----:B------:R-:W-:Y:S01]  /*1970*/  IADD3 R15, P0, R14, UR14, RZ ;  /* 0x0000000e0e0f7c10 */ /* 0x000fe2000ff1e0ff */
[----:B------:R-:W-:Y:S01]  /*1980*/  UISETP.GE.AND UP2, UPT, UR39, 0x1, UPT ;  /* 0x000000012700788c */ /* 0x000fe2000bf46270 */
[----:B------:R-:W-:Y:S01]  /*1990*/  BSSY B1, `(.L_x_928) ;  /* 0x0000951000017945 */ /* 0x000fe20003800000 */
[----:B------:R-:W-:Y:S01]  /*19a0*/  UIADD3 UR9, UP1, UP0, UR22, UR7, UR51 ;  /* 0x0000000716097290 */ /* 0x000fe2000f83e033 */
[----:B------:R-:W-:Y:S01]  /*19b0*/  IMAD.IADD R24, R24, 0x1, -R10 ;  /* 0x0000000118187824 */ /* 0x000fe200078e0a0a */
[----:B------:R-:W-:Y:S01]  /*19c0*/  USHF.R.S32.HI UR7, URZ, 0x1f, UR7 ;  /* 0x0000001f3f077899 */ /* 0x000fe20008011407 */
[----:B------:R-:W-:Y:S01]  /*19d0*/  IADD3.X R13, R26, UR36, RZ, P0, !PT ;  /* 0x000000241a0d7c10 */ /* 0x000fe200087fe4ff */
[----:B------:R-:W-:Y:S01]  /*19e0*/  USHF.R.S32.HI UR55, URZ, 0x1f, UR54 ;  /* 0x0000001f3f377899 */ /* 0x000fe20008011436 */
[----:B------:R-:W-:Y:S01]  /*19f0*/  PLOP3.LUT P0, PT, PT, PT, UP2, 0x80, 0x0 ;  /* 0x000000000000781c */ /* 0x000fe20003f0f028 */
[----:B------:R-:W-:Y:S01]  /*1a00*/  UIADD3.X UR7, UR43, UR7, UR47, UP1, UP0 ;  /* 0x000000072b077290 */ /* 0x000fe20008fe042f */
[----:B------:R-:W-:Y:S01]  /*1a10*/  IMAD.WIDE.U32 R10, R15, UR24, R228 ;  /* 0x000000180f0a7c25 */ /* 0x000fe2000f8e00e4 */
[----:B------:R-:W-:Y:S01]  /*1a20*/  UIADD3 UR9, UP1, UP0, UR52, UR9, UR53 ;  /* 0x0000000934097290 */ /* 0x000fe2000f83e035 */
[----:B------:R-:W-:-:S02]  /*1a30*/  ULDC.64 UR28, c[0x0][0x428] ;  /* 0x00010a00001c7ab9 */ /* 0x000fc40000000a00 */
[C---:B-1----:R-:W-:Y:S01]  /*1a40*/  IMAD R8, R4.reuse, UR36, RZ ;  /* 0x0000002404087c24 */ /* 0x042fe2000f8e02ff */
[----:B------:R-:W-:Y:S01]  /*1a50*/  UIADD3.X UR7, UR50, UR7, UR49, UP1, UP0 ;  /* 0x0000000732077290 */ /* 0x000fe20008fe0431 */
[----:B------:R-:W-:Y:S01]  /*1a60*/  IMAD.WIDE.U32 R6, R4, UR14, R6 ;  /* 0x0000000e04067c25 */ /* 0x000fe2000f8e0006 */
[----:B------:R-:W-:Y:S01]  /*1a70*/  UIMAD UR22, UR55, UR28, URZ ;  /* 0x0000001c371672a4 */ /* 0x000fe2000f8e023f */
[----:B------:R-:W-:Y:S01]  /*1a80*/  IADD3 R10, P2, R10, UR42, RZ ;  /* 0x0000002a0a0a7c10 */ /* 0x000fe2000ff5e0ff */
[----:B------:R-:W-:Y:S01]  /*1a90*/  ULDC.64 UR10, c[0x0][0x258] ;  /* 0x00009600000a7ab9 */ /* 0x000fe20000000a00 */
[----:B------:R-:W-:Y:S01]  /*1aa0*/  IMAD R8, R5, UR14, R8 ;  /* 0x0000000e05087c24 */ /* 0x000fe2000f8e0208 */
[----:B------:R-:W-:Y:S01]  /*1ab0*/  ULDC.64 UR40, c[0x0][0x400] ;  /* 0x0001000000287ab9 */ /* 0x000fe20000000a00 */
[----:B------:R-:W-:Y:S01]  /*1ac0*/  IMAD.U32 R18, RZ, RZ, UR28 ;  /* 0x0000001cff127e24 */ /* 0x000fe2000f8e00ff */
[----:B------:R-:W-:Y:S01]  /*1ad0*/  UIADD3 UR15, UR14, UR15, URZ ;  /* 0x0000000f0e0f7290 */ /* 0x000fe2000fffe03f */
[----:B------:R-:W-:Y:S01]  /*1ae0*/  IMAD.IADD R7, R7, 0x1, R8 ;  /* 0x0000000107077824 */ /* 0x000fe200078e0208 */
[----:B------:R-:W-:Y:S01]  /*1af0*/  SHF.R.S32.HI R8, RZ, 0x5, R9 ;  /* 0x00000005ff087819 */ /* 0x000fe20000011409 */
[----:B------:R-:W-:Y:S01]  /*1b00*/  IMAD R9, R13, UR24, RZ ;  /* 0x000000180d097c24 */ /* 0x000fe2000f8e02ff */
[----:B------:R-:W-:Y:S01]  /*1b10*/  UIMAD UR23, UR55, UR10, URZ ;  /* 0x0000000a371772a4 */ /* 0x000fe2000f8e023f */
[----:B------:R-:W-:Y:S01]  /*1b20*/  IMAD.WIDE.U32 R6, R18, UR54, R6 ;  /* 0x0000003612067c25 */ /* 0x000fe2000f8e0006 */
[----:B------:R-:W-:Y:S01]  /*1b30*/  UIMAD UR22, UR54, UR29, UR22 ;  /* 0x0000001d361672a4 */ /* 0x000fe2000f8e0216 */
[----:B------:R-:W-:-:S02]  /*1b40*/  ULDC.64 UR44, c[0x0][0x2b0] ;  /* 0x0000ac00002c7ab9 */ /* 0x000fc40000000a00 */
[----:B------:R-:W-:Y:S01]  /*1b50*/  IMAD R8, R8, UR8, R24 ;  /* 0x0000000808087c24 */ /* 0x000fe2000f8e0218 */
[----:B------:R-:W-:Y:S01]  /*1b60*/  ULEA.HI.SX32 UR12, UR46, 0xffffffff, 0x1a ;  /* 0xffffffff2e0c7891 */ /* 0x000fe2000f8fd23f */
[----:B------:R-:W-:Y:S01]  /*1b70*/  IMAD R19, R15, UR25, R9 ;  /* 0x000000190f137c24 */ /* 0x000fe2000f8e0209 */
[----:B------:R-:W-:Y:S01]  /*1b80*/  UIMAD.WIDE UR14, UR15, 0x4, UR44 ;  /* 0x000000040f0e78a5 */ /* 0x000fe2000f8e022c */
[----:B------:R-:W-:Y:S01]  /*1b90*/  VIADD R9, R7, UR22 ;  /* 0x0000001607097c36 */ /* 0x000fe20008000000 */
[C---:B------:R-:W-:Y:S01]  /*1ba0*/  IADD3 R12, P1, R8.reuse, UR9, RZ ;  /* 0x00000009080c7c10 */ /* 0x040fe2000ff3e0ff */
[----:B------:R-:W-:Y:S01]  /*1bb0*/  UIMAD UR23, UR54, UR11, UR23 ;  /* 0x0000000b361772a4 */ /* 0x000fe2000f8e0217 */
[----:B------:R-:W-:Y:S02]  /*1bc0*/  IADD3.X R11, R11, UR37, R19, P2, !PT ;  /* 0x000000250b0b7c10 */ /* 0x000fe400097fe413 */
[----:B------:R-:W-:Y:S02]  /*1bd0*/  LEA.HI.X.SX32 R8, R8, UR7, 0x1, P1 ;  /* 0x0000000708087c11 */ /* 0x000fe400088f0eff */
[----:B------:R-:W-:-:S04]  /*1be0*/  LEA R224, P1, R12, UR40, 0x2 ;  /* 0x000000280ce07c11 */ /* 0x000fc8000f8210ff */
[----:B------:R-:W-:Y:S01]  /*1bf0*/  LEA.HI.X R225, R12, UR41, R8, 0x2, P1 ;  /* 0x000000290ce17c11 */ /* 0x000fe200088f1408 */
[----:B------:R-:W-:Y:S01]  /*1c00*/  IMAD.MOV.U32 R8, RZ, RZ, R6 ;  /* 0x000000ffff087224 */ /* 0x000fe200078e0006 */
[----:B------:R-:W-:Y:S07]  /*1c10*/  @!P0 BRA `(.L_x_933) ;  /* 0x0000008400fc8947 */ /* 0x000fee0003800000 */
        /* <DEDUP_REMOVED lines=8> */
[----:B------:R-:W-:Y:S01]  /*1ca0*/  ULDC.64 UR14, c[0x0][0x3e0] ;  /* 0x0000f800000e7ab9 */ /* 0x000fe20000000a00 */
[C---:B------:R-:W-:Y:S01]  /*1cb0*/  ISETP.GE.AND P6, PT, R14.reuse, UR12, PT ;  /* 0x0000000c0e007c0c */ /* 0x040fe2000bfc6270 */
[C---:B------:R-:W-:Y:S01]  /*1cc0*/  IMAD R6, R14.reuse, R5, R6 ;  /* 0x000000050e067224 */ /* 0x040fe200078e0206 */
[----:B------:R-:W-:Y:S01]  /*1cd0*/  UMOV UR11, UR16 ;  /* 0x00000010000b7c82 */ /* 0x000fe20008000000 */
[----:B------:R-:W-:Y:S01]  /*1ce0*/  VIADD R27, R14, 0x20 ;  /* 0x000000200e1b7836 */ /* 0x000fe20000000000 */
[----:B------:R-:W-:Y:S01]  /*1cf0*/  @P0 BAR.SYNC.DEFER_BLOCKING 0x0 ;  /* 0x0000000000000b1d */ /* 0x000fe20000010000 */
[----:B------:R-:W-:Y:S01]  /*1d00*/  IMAD.WIDE.U32 R10, R22, UR54, R10 ;  /* 0x00000036160a7c25 */ /* 0x000fe2000f8e000a */
[----:B------:R-:W-:-:S02]  /*1d10*/  LEA R232, P0, R8, UR14, 0x1 ;  /* 0x0000000e08e87c11 */ /* 0x000fc4000f8008ff */
[----:B------:R-:W-:Y:S01]  /*1d20*/  IADD3 R16, R9, R6, RZ ;  /* 0x0000000609107210 */ /* 0x000fe20007ffe0ff */
[C---:B------:R-:W-:Y:S01]  /*1d30*/  VIADD R244, R228.reuse, 0x80 ;  /* 0x00000080e4f47836 */ /* 0x040fe20000000000 */
[----:B------:R-:W-:Y:S01]  /*1d40*/  UMOV UR10, UR17 ;  /* 0x00000011000a7c82 */ /* 0x000fe20008000000 */
        /* <DEDUP_REMOVED lines=53> */
.L_x_935:
[----:B------:R-:W-:Y:S05]  /*20a0*/  BSYNC B0 ;  /* 0x0000000000007941 */ /* 0x000fea0003800000 */
.L_x_934:
        /* <DEDUP_REMOVED lines=47> */
.L_x_937:
[----:B------:R-:W-:Y:S05]  /*23a0*/  BSYNC B0 ;  /* 0x0000000000007941 */ /* 0x000fea0003800000 */
.L_x_936:
        /* <DEDUP_REMOVED lines=44> */
.L_x_939:
[----:B------:R-:W-:Y:S05]  /*2670*/  BSYNC B0 ;  /* 0x0000000000007941 */ /* 0x000fea0003800000 */
.L_x_938:
        /* <DEDUP_REMOVED lines=47> */
.L_x_941:
[----:B------:R-:W-:Y:S05]  /*2970*/  BSYNC B0 ;  /* 0x0000000000007941 */ /* 0x000fea0003800000 */
.L_x_940:
        /* <DEDUP_REMOVED lines=69> */
.L_x_943:
[----:B------:R-:W-:Y:S05]  /*2dd0*/  BSYNC B0 ;  /* 0x0000000000007941 */ /* 0x000fea0003800000 */
.L_x_942:
        /* <DEDUP_REMOVED lines=59> */
.L_x_945:
[----:B------:R-:W-:Y:S05]  /*3190*/  BSYNC B0 ;  /* 0x0000000000007941 */ /* 0x000fea0003800000 */
.L_x_944:
[----:B------:R-:W-:Y:S01]  /*31a0*/  UIMAD UR12, UR22, UR20, URZ ;  /* 0x00000014160c72a4 */ /* 0x000fe2000f8e023f */
[----:B-1-3--:R-:W-:Y:S01]  /*31b0*/  IMAD.WIDE.U32 R4, R18, UR35, R228 ;  /* 0x0000002312047c25 */ /* 0x00afe2000f8e00e4 */
[----:B------:R1:W-:Y:S01]  /*31c0*/  @P4 STS.128 [R226+0x18000], RZ ;  /* 0x018000ffe2004388 */ /* 0x0003e20000000c00 */
[----:B------:R-:W3:Y:S01]  /*31d0*/  LDC.64 R18, c[0x0][0x3b8] ;  /* 0x0000ee00ff127b82 */ /* 0x000ee20000000a00 */
[----:B------:R-:W-:Y:S01]  /*31e0*/  UIMAD UR12, UR35, UR21, UR12 ;  /* 0x00000015230c72a4 */ /* 0x000fe2000f8e020c */
[----:B------:R-:W-:Y:S01]  /*31f0*/  BSSY B0, `(.L_x_946) ;  /* 0x000003c000007945 */ /* 0x000fe20003800000 */
[----:B------:R1:W-:Y:S01]  /*3200*/  @P4 STS.128 [R226+0x1a000], RZ ;  /* 0x01a000ffe2004388 */ /* 0x0003e20000000c00 */
[----:B------:R-:W-:-:S03]  /*3210*/  IADD3 R8, P0, R4, UR30, RZ ;  /* 0x0000001e04087c10 */ /* 0x000fc6000ff1e0ff */
[----:B------:R1:W-:Y:S01]  /*3220*/  @P4 STS.128 [R226+0x1c000], RZ ;  /* 0x01c000ffe2004388 */ /* 0x0003e20000000c00 */
[----:B------:R-:W-:Y:S01]  /*3230*/  MOV R6, UR12 ;  /* 0x0000000c00067c02 */ /* 0x000fe20008000f00 */
[----:B------:R-:W-:Y:S02]  /*3240*/  ULDC.64 UR12, c[0x0][0x268] ;  /* 0x00009a00000c7ab9 */ /* 0x000fe40000000a00 */
[----:B------:R1:W-:Y:S01]  /*3250*/  @P4 STS.128 [R226+0x1e000], RZ ;  /* 0x01e000ffe2004388 */ /* 0x0003e20000000c00 */
[----:B------:R-:W-:Y:S01]  /*3260*/  IADD3.X R9, R5, UR33, R6, P0, !PT ;  /* 0x0000002105097c10 */ /* 0x000fe200087fe406 */
[----:B------:R-:W-:-:S04]  /*3270*/  IMAD R4, R25, UR12, RZ ;  /* 0x0000000c19047c24 */ /* 0x000fc8000f8e02ff */
[C---:B------:R-:W-:Y:S02]  /*3280*/  IMAD R15, R17.reuse, UR13, R4 ;  /* 0x0000000d110f7c24 */ /* 0x040fe4000f8e0204 */
[----:B------:R-:W-:-:S05]  /*3290*/  IMAD.WIDE.U32 R8, R17, UR12, R8 ;  /* 0x0000000c11087c25 */ /* 0x000fca000f8e0008 */
[----:B------:R-:W-:Y:S01]  /*32a0*/  IADD3 R16, R9, R15, RZ ;  /* 0x0000000f09107210 */ /* 0x000fe20007ffe0ff */
[----:B------:R-:W-:Y:S06]  /*32b0*/  @P4 BRA `(.L_x_947) ;  /* 0x0000000000bc4947 */ /* 0x000fec0003800000 */
[----:B------:R-:W-:Y:S01]  /*32c0*/  ULDC UR13, c[0x0][0x2d0] ;  /* 0x0000b400000d7ab9 */ /* 0x000fe20000000800 */
[----:B------:R-:W5:Y:S01]  /*32d0*/  LDC.64 R28, c[0x0][0x220] ;  /* 0x00008800ff1c7b82 */ /* 0x000f620000000a00 */
[----:B------:R-:W-:Y:S01]  /*32e0*/  ISETP.GE.AND P0, PT, R228, UR13, PT ;  /* 0x0000000de4007c0c */ /* 0x000fe2000bf06270 */
[----:B------:R-:W-:Y:S01]  /*32f0*/  IMAD R6, R23, UR20, RZ ;  /* 0x0000001417067c24 */ /* 0x000fe2000f8e02ff */
[----:B------:R-:W-:Y:S02]  /*3300*/  MOV R4, UR30 ;  /* 0x0000001e00047c02 */ /* 0x000fe40008000f00 */
[----:B------:R-:W-:Y:S01]  /*3310*/  MOV R5, UR33 ;  /* 0x0000002100057c02 */ /* 0x000fe20008000f00 */
[----:B------:R-:W-:Y:S01]  /*3320*/  IMAD R11, R21, UR21, R6 ;  /* 0x00000015150b7c24 */ /* 0x000fe2000f8e0206 */
        /* <DEDUP_REMOVED lines=13> */
[----:B-----5:R-:W-:Y:S01]  /*3400*/  IMAD.WIDE R10, R228, 0x2, R28 ;  /* 0x00000002e40a7825 */ /* 0x020fe200078e021c */
        /* <DEDUP_REMOVED lines=26> */
.L_x_947:
[----:B------:R-:W-:Y:S05]  /*35b0*/  BSYNC B0 ;  /* 0x0000000000007941 */ /* 0x000fea0003800000 */
.L_x_946:
        /* <DEDUP_REMOVED lines=54> */
[----:B------:R1:W-:Y:S02]  /*3920*/  @!P0 LDGSTS.E.BYPASS.LTC128B.128 [R226+0x1f000], desc[UR4][R4.64+0x180] ;  /* 0x1f00018004e28fae */ /* 0x0003e4000b901d44 */
.L_x_949:
[----:B------:R-:W-:Y:S05]  /*3930*/  BSYNC B0 ;  /* 0x0000000000007941 */ /* 0x000fea0003800000 */
.L_x_948:
[----:B------:R-:W4:Y:S01]  /*3940*/  LDC R250, c[0x0][0x270] ;  /* 0x00009c00fffa7b82 */ /* 0x000f220000000800 */
[----:B------:R-:W-:Y:S01]  /*3950*/  UIMAD UR12, UR48, UR58, UR54 ;  /* 0x0000003a300c72a4 */ /* 0x000fe2000f8e0236 */
[----:B-12---:R-:W-:Y:S01]  /*3960*/  IMAD.MOV.U32 R4, RZ, RZ, 0x4 ;  /* 0x00000004ff047424 */ /* 0x006fe200078e00ff */
[----:B------:R-:W-:Y:S01]  /*3970*/  ULDC UR18, c[0x0][0x2d0] ;  /* 0x0000b40000127ab9 */ /* 0x000fe20000000800 */
[----:B------:R-:W-:Y:S01]  /*3980*/  IMAD.MOV.U32 R238, RZ, RZ, 0x7f800000 ;  /* 0x7f800000ffee7424 */ /* 0x000fe200078e00ff */
[----:B------:R-:W-:Y:S01]  /*3990*/  USHF.L.U32 UR12, UR12, 0x5, URZ ;  /* 0x000000050c0c7899 */ /* 0x000fe2000800063f */
[----:B------:R-:W-:Y:S01]  /*39a0*/  IMAD.MOV.U32 R239, RZ, RZ, 0x7f800000 ;  /* 0x7f800000ffef7424 */ /* 0x000fe200078e00ff */
[----:B------:R-:W-:Y:S01]  /*39b0*/  ULDC UR33, c[0x0][0x2dc] ;  /* 0x0000b70000217ab9 */ /* 0x000fe20000000800 */
[----:B------:R-:W-:Y:S01]  /*39c0*/  IMAD.WIDE R4, R240, R4, UR8 ;  /* 0x00000008f0047e25 */ /* 0x000fe2000f8e0204 */
[----:B---3--:R-:W2:Y:S04]  /*39d0*/  LDG.E.64 R8, desc[UR4][R18.64] ;  /* 0x0000000412087981 */ /* 0x008ea8000c1e1b00 */
[----:B------:R-:W3:Y:S04]  /*39e0*/  LDG.E.64 R6, desc[UR4][R18.64+0x8] ;  /* 0x0000080412067981 */ /* 0x000ee8000c1e1b00 */
[----:B------:R-:W0:Y:S01]  /*39f0*/  LDGDEPBAR ;  /* 0x00000000000079af */ /* 0x000e220000000000 */
[----:B------:R-:W-:-:S03]  /*3a00*/  USHF.R.S32.HI UR13, URZ, 0x1f, UR12 ;  /* 0x0000001f3f0d7899 */ /* 0x000fc6000801140c */
[----:B------:R-:W5:Y:S01]  /*3a10*/  @!P6 LDG.E R238, desc[UR4][R4.64] ;  /* 0x0000000404eee981 */ /* 0x000f62000c1e1900 */
[----:B------:R-:W-:-:S03]  /*3a20*/  IMAD.SHL.U32 R252, R249, 0x20, RZ ;  /* 0x00000020f9fc7824 */ /* 0x000fc600078e00ff */
[----:B------:R1:W5:Y:S01]  /*3a30*/  @!P5 LDG.E R239, desc[UR4][R4.64+0x20] ;  /* 0x0000200404efd981 */ /* 0x000362000c1e1900 */
        /* <DEDUP_REMOVED lines=23> */
[----:B-1----:R-:W-:-:S02]  /*3bb0*/  SHF.R.S32.HI R4, RZ, 0x1f, R24 ;  /* 0x0000001fff047819 */ /* 0x002fc40000011418 */
        /* <DEDUP_REMOVED lines=40> */
[----:B--2---:R-:W-:Y:S02]  /*3e40*/  R2UR UR16, R9 ;  /* 0x00000000091072ca */ /* 0x004fe400000e0000 */
[----:B------:R-:W-:-:S02]  /*3e50*/  R2UR UR17, R8 ;  /* 0x00000000081172ca */ /* 0x000fc400000e0000 */
[----:B---3--:R-:W-:Y:S01]  /*3e60*/  IADD3 R242, P1, P0, R6, UR12, R24 ;  /* 0x0000000c06f27c10 */ /* 0x008fe2000f83e018 */
[----:B------:R-:W-:Y:S01]  /*3e70*/  UIADD3 UR12, UR35, 0x40, URZ ;  /* 0x00000040230c7890 */ /* 0x000fe2000fffe03f */
[----:B------:R-:W-:-:S03]  /*3e80*/  CS2R R24, SRZ ;  /* 0x0000000000187805 */ /* 0x000fc6000001ff00 */
[----:B------:R-:W-:Y:S01]  /*3e90*/  IMAD.WIDE.U32 R242, R242, -0x2daee0ad, RZ ;  /* 0xd2511f53f2f27825 */ /* 0x000fe200078e00ff */
[----:B------:R-:W-:Y:S01]  /*3ea0*/  IADD3.X R248, R7, UR13, R4, P1, P0 ;  /* 0x0000000d07f87c10 */ /* 0x000fe20008fe0404 */
[----:B------:R-:W-:Y:S02]  /*3eb0*/  UISETP.GE.AND UP0, UPT, UR12, UR6, UPT ;  /* 0x000000060c00728c */ /* 0x000fe4000bf06270 */
[----:B------:R-:W-:Y:S02]  /*3ec0*/  UIADD3 UR29, UR16, -0x4498517b, URZ ;  /* 0xbb67ae85101d7890 */ /* 0x000fe4000fffe03f */
[----:B------:R-:W-:Y:S02]  /*3ed0*/  UIADD3 UR30, UR17, -0x61c88647, URZ ;  /* 0x9e3779b9111e7890 */ /* 0x000fe4000fffe03f */
[----:B------:R-:W-:Y:S02]  /*3ee0*/  UIADD3 UR28, UR17, 0x3c6ef372, URZ ;  /* 0x3c6ef372111c7890 */ /* 0x000fe4000fffe03f */
[----:B------:R-:W-:-:S02]  /*3ef0*/  UIADD3 UR27, UR16, 0x76cf5d0a, URZ ;  /* 0x76cf5d0a101b7890 */ /* 0x000fc4000fffe03f */
[----:B------:R-:W-:Y:S02]  /*3f00*/  UIADD3 UR26, UR17, -0x255992d5, URZ ;  /* 0xdaa66d2b111a7890 */ /* 0x000fe4000fffe03f */
[----:B------:R-:W-:Y:S02]  /*3f10*/  UIADD3 UR25, UR16, 0x32370b8f, URZ ;  /* 0x32370b8f10197890 */ /* 0x000fe4000fffe03f */
[----:B------:R-:W-:Y:S02]  /*3f20*/  UIADD3 UR24, UR17, 0x78dde6e4, URZ ;  /* 0x78dde6e411187890 */ /* 0x000fe4000fffe03f */
[----:B------:R-:W-:Y:S02]  /*3f30*/  UIADD3 UR23, UR16, -0x126145ec, URZ ;  /* 0xed9eba1410177890 */ /* 0x000fe4000fffe03f */
[----:B------:R-:W-:Y:S02]  /*3f40*/  UIADD3 UR22, UR17, 0x1715609d, URZ ;  /* 0x1715609d11167890 */ /* 0x000fe4000fffe03f */
[----:B------:R-:W-:-:S02]  /*3f50*/  UIADD3 UR21, UR16, -0x56f99767, URZ ;  /* 0xa906689910157890 */ /* 0x000fc4000fffe03f */
[----:B------:R-:W-:Y:S02]  /*3f60*/  UIADD3 UR20, UR17, -0x4ab325aa, URZ ;  /* 0xb54cda5611147890 */ /* 0x000fe4000fffe03f */
[----:B------:R-:W-:Y:S01]  /*3f70*/  UIADD3 UR19, UR16, 0x646e171e, URZ ;  /* 0x646e171e10137890 */ /* 0x000fe2000fffe03f */
[----:B------:R-:W-:Y:S01]  /*3f80*/  ULDC.U8 UR13, c[0x0][0x388] ;  /* 0x0000e200000d7ab9 */ /* 0x000fe20000000000 */
[----:B----4-:R-:W-:-:S10]  /*3f90*/  ULDC UR12, c[0x0][0x2ec] ;  /* 0x0000bb00000c7ab9 */ /* 0x010fd40000000800 */
.L_x_952:
[----:B------:R-:W0:Y:S01]  /*3fa0*/  LDGDEPBAR ;  /* 0x00000000000079af */ /* 0x000e220000000000 */
[----:B------:R-:W-:Y:S01]  /*3fb0*/  PLOP3.LUT P0, PT, PT, PT, UP0, 0x80, 0x0 ;  /* 0x000000000000781c */ /* 0x000fe20003f0f008 */
[----:B------:R-:W-:Y:S01]  /*3fc0*/  UISETP.GE.AND UP2, UPT, UR7, 0x1, UPT ;  /* 0x000000010700788c */ /* 0x000fe2000bf46270 */
[----:B------:R-:W-:Y:S02]  /*3fd0*/  PLOP3.LUT P3, PT, PT, PT, UP0, 0x80, 0x0 ;  /* 0x000000000000781c */ /* 0x000fe40003f6f008 */
[----:B------:R-:W-:Y:S02]  /*3fe0*/  PLOP3.LUT P1, PT, PT, PT, UP0, 0x80, 0x0 ;  /* 0x000000000000781c */ /* 0x000fe40003f2f008 */
[----:B------:R-:W-:Y:S02]  /*3ff0*/  PLOP3.LUT P2, PT, PT, PT, UP0, 0x80, 0x0 ;  /* 0x000000000000781c */ /* 0x000fe40003f4f008 */
[----:B------:R-:W-:Y:S02]  /*4000*/  PLOP3.LUT P5, PT, PT, PT, UP0, 0x80, 0x0 ;  /* 0x000000000000781c */ /* 0x000fe40003faf008 */
[----:B------:R-:W-:Y:S02]  /*4010*/  PLOP3.LUT P4, PT, PT, PT, UP0, 0x80, 0x0 ;  /* 0x000000000000781c */ /* 0x000fe40003f8f008 */
[----:B------:R-:W-:Y:S01]  /*4020*/  PLOP3.LUT P6, PT, PT, PT, UP0, 0x80, 0x0 ;  /* 0x000000000000781c */ /* 0x000fe20003fcf008 */
[----:B------:R-:W-:Y:S04]  /*4030*/  DEPBAR.LE SB0, 0x0 ;  /* 0x000080000000791a */ /* 0x000fe80000000000 */
[----:B------:R-:W-:Y:S06]  /*4040*/  BAR.SYNC.DEFER_BLOCKING 0x0 ;  /* 0x0000000000007b1d */ /* 0x000fec0000010000 */
[----:B------:R-:W-:Y:S05]  /*4050*/  LDSM.16.M88.4 R16, [R214] ;  /* 0x00000000d610783b */ /* 0x000fea0000000200 */
[----:B-1----:R-:W1:Y:S05]  /*4060*/  LDSM.16.M88.4 R8, [R2+0x10000] ;  /* 0x010000000208783b */ /* 0x002e6a0000000200 */
[----:B------:R-:W2:Y:S05]  /*4070*/  LDSM.16.M88.4 R84, [R2+0x10800] ;  /* 0x010800000254783b */ /* 0x000eaa0000000200 */
[----:B------:R-:W-:Y:S05]  /*4080*/  LDSM.16.M88.4 R88, [R216] ;  /* 0x00000000d858783b */ /* 0x000fea0000000200 */
[----:B------:R-:W3:Y:S05]  /*4090*/  LDSM.16.M88.4 R92, [R3+0x10000] ;  /* 0x01000000035c783b */ /* 0x000eea0000000200 */
[----:B------:R-:W4:Y:S05]  /*40a0*/  LDSM.16.M88.4 R96, [R3+0x10800] ;  /* 0x010800000360783b */ /* 0x000f2a0000000200 */
[----:B------:R-:W-:Y:S05]  /*40b0*/  LDSM.16.M88.4 R100, [R219] ;  /* 0x00000000db64783b */ /* 0x000fea0000000200 */
[----:B------:R-:W4:Y:S05]  /*40c0*/  LDSM.16.M88.4 R104, [R213+0x10000] ;  /* 0x01000000d568783b */ /* 0x000f2a0000000200 */
        /* <DEDUP_REMOVED lines=11> */
[----:B------:R-:W3:Y:S05]  /*4180*/  LDSM.16.M88.4 R88, [R212+0x10800] ;  /* 0x01080000d458783b */ /* 0x000eea0000000200 */
[C---:B------:R-:W-:Y:S01]  /*4190*/  HMMA.16816.F32 R4, R100.reuse, R104, R4 ;  /* 0x000000686404723c */ /* 0x040fe20000001804 */
[----:B------:R-:W-:Y:S05]  /*41a0*/  LDSM.16.M88.4 R96, [R214+0x2000] ;  /* 0x00200000d660783b */ /* 0x000fea0000000200 */
[C---:B------:R-:W-:Y:S01]  /*41b0*/  HMMA.16816.F32 R8, R100.reuse, R106, R8 ;  /* 0x0000006a6408723c */ /* 0x040fe20000001808 */
[----:B------:R-:W4:Y:S05]  /*41c0*/  LDSM.16.M88.4 R104, [R2+0x12000] ;  /* 0x012000000268783b */ /* 0x000f2a0000000200 */
[C---:B-1----:R-:W-:Y:S06]  /*41d0*/  HMMA.16816.F32 R12, R100.reuse, R84, R12 ;  /* 0x00000054640c723c */ /* 0x042fec000000180c */
[----:B------:R-:W-:Y:S01]  /*41e0*/  HMMA.16816.F32 R16, R100, R86, R16 ;  /* 0x000000566410723c */ /* 0x000fe20000001810 */
[----:B------:R-:W1:Y:S05]  /*41f0*/  LDSM.16.M88.4 R84, [R2+0x12800] ;  /* 0x012800000254783b */ /* 0x000e6a0000000200 */
[C---:B--2---:R-:W-:Y:S01]  /*4200*/  HMMA.16816.F32 R4, R92.reuse, R108, R4 ;  /* 0x0000006c5c04723c */ /* 0x044fe20000001804 */
[----:B------:R-:W-:Y:S05]  /*4210*/  LDSM.16.M88.4 R100, [R216+0x2000] ;  /* 0x00200000d864783b */ /* 0x000fea0000000200 */
[C---:B------:R-:W-:Y:S01]  /*4220*/  HMMA.16816.F32 R8, R92.reuse, R110, R8 ;  /* 0x0000006e5c08723c */ /* 0x040fe20000001808 */
[----:B------:R-:W2:Y:S05]  /*4230*/  LDSM.16.M88.4 R108, [R3+0x12000] ;  /* 0x01200000036c783b */ /* 0x000eaa0000000200 */
[C---:B---3--:R-:W-:Y:S06]  /*4240*/  HMMA.16816.F32 R12, R92.reuse, R88, R12 ;  /* 0x000000585c0c723c */ /* 0x048fec000000180c */
[----:B------:R-:W-:Y:S01]  /*4250*/  HMMA.16816.F32 R16, R92, R90, R16 ;  /* 0x0000005a5c10723c */ /* 0x000fe20000001810 */
[----:B------:R-:W3:Y:S05]  /*4260*/  LDSM.16.M88.4 R88, [R3+0x12800] ;  /* 0x012800000358783b */ /* 0x000eea0000000200 */
[C---:B----4-:R-:W-:Y:S01]  /*4270*/  HMMA.16816.F32 R4, R96.reuse, R104, R4 ;  /* 0x000000686004723c */ /* 0x050fe20000001804 */
        /* <DEDUP_REMOVED lines=66> */
[C---:B---3--:R-:W-:Y:S01]  /*46a0*/  HMMA.16816.F32 R12, R96.reuse, R88, R12 ;  /* 0x00000058600c723c */ /* 0x048fe2000000180c */
[----:B------:R-:W3:Y:S01]  /*46b0*/  @P0 S2R R88, SR_TID.X ;  /* 0x0000000000580919 */ /* 0x000ee20000002100 */
[----:B------:R-:W-:Y:S04]  /*46c0*/  PLOP3.LUT P0, PT, PT, PT, UP0, 0x80, 0x0 ;  /* 0x000000000000781c */ /* 0x000fe80003f0f008 */
[----:B------:R-:W-:Y:S01]  /*46d0*/  HMMA.16816.F32 R16, R96, R90, R16 ;  /* 0x0000005a6010723c */ /* 0x000fe20000001810 */
[----:B------:R-:W-:Y:S05]  /*46e0*/  IMAD.U32 R89, RZ, RZ, UR31 ;  /* 0x0000001fff597e24 */ /* 0x000fea000f8e00ff */
[C---:B----4-:R-:W-:Y:S06]  /*46f0*/  HMMA.16816.F32 R4, R100.reuse, R104, R4 ;  /* 0x000000686404723c */ /* 0x050fec0000001804 */
[C---:B------:R-:W-:Y:S06]  /*4700*/  HMMA.16816.F32 R8, R100.reuse, R106, R8 ;  /* 0x0000006a6408723c */ /* 0x040fec0000001808 */
[C---:B-1----:R-:W-:Y:S06]  /*4710*/  HMMA.16816.F32 R12, R100.reuse, R84, R12 ;  /* 0x00000054640c723c */ /* 0x042fec000000180c */
[----:B------:R-:W-:Y:S01]  /*4720*/  HMMA.16816.F32 R16, R100, R86, R16 ;  /* 0x000000566410723c */ /* 0x000fe20000001810 */
[----:B------:R-:W-:Y:S04]  /*4730*/  IMAD.U32 R85, RZ, RZ, UR31 ;  /* 0x0000001fff557e24 */ /* 0x000fe8000f8e00ff */
[----:B---3--:R-:W-:Y:S01]  /*4740*/  @P3 IMAD.SHL.U32 R88, R88, 0x2, RZ ;  /* 0x0000000258583824 */ /* 0x008fe200078e00ff */
[C---:B--2---:R-:W-:Y:S01]  /*4750*/  HMMA.16816.F32 R4, R92.reuse, R108, R4 ;  /* 0x0000006c5c04723c */ /* 0x044fe20000001804 */
[----:B------:R-:W-:Y:S01]  /*4760*/  IMAD.U32 R84, RZ, RZ, UR7 ;  /* 0x00000007ff547e24 */ /* 0x000fe2000f8e00ff */
[----:B------:R-:W-:Y:S03]  /*4770*/  PLOP3.LUT P3, PT, PT, PT, UP0, 0x80, 0x0 ;  /* 0x000000000000781c */ /* 0x000fe60003f6f008 */
[----:B------:R-:W-:Y:S01]  /*4780*/  @P1 LOP3.LUT R88, R252, 0x6, R88, 0xf8, !PT ;  /* 0x00000006fc581812 */ /* 0x000fe200078ef858 */
[C---:B------:R-:W-:Y:S01]  /*4790*/  HMMA.16816.F32 R8, R92.reuse, R110, R8 ;  /* 0x0000006e5c08723c */ /* 0x040fe20000001808 */
[----:B------:R-:W-:Y:S04]  /*47a0*/  PLOP3.LUT P1, PT, PT, PT, UP0, 0x80, 0x0 ;  /* 0x000000000000781c */ /* 0x000fe80003f2f008 */
[----:B------:R-:W-:Y:S02]  /*47b0*/  IMAD R85, R85, 0x2, R249 ;  /* 0x0000000255557824 */ /* 0x000fe400078e02f9 */
[----:B------:R-:W-:Y:S04]  /*47c0*/  IMAD R84, R84, 0x4, R251 ;  /* 0x0000000454547824 */ /* 0x000fe800078e02fb */
[----:B------:R-:W-:Y:S01]  /*47d0*/  LOP3.LUT R86, R243, UR16, R85, 0x96, !PT ;  /* 0x00000010f3567c12 */ /* 0x000fe2000f8e9655 */
[----:B------:R-:W-:Y:S04]  /*47e0*/  IMAD.WIDE.U32 R84, R84, -0x326172a9, RZ ;  /* 0xcd9e8d5754547825 */ /* 0x000fe800078e00ff */
[----:B------:R-:W-:Y:S01]  /*47f0*/  @P0 IMAD R88, R89, 0x40, R88 ;  /* 0x0000004059580824 */ /* 0x000fe200078e0258 */
[----:B------:R-:W-:Y:S01]  /*4800*/  PLOP3.LUT P0, PT, PT, PT, UP0, 0x80, 0x0 ;  /* 0x000000000000781c */ /* 0x000fe20003f0f008 */
[----:B------:R-:W-:Y:S01]  /*4810*/  IMAD.WIDE.U32 R86, R86, -0x326172a9, RZ ;  /* 0xcd9e8d5756567825 */ /* 0x000fe200078e00ff */
[----:B------:R-:W-:Y:S02]  /*4820*/  LOP3.LUT R85, R85, UR17, R248, 0x96, !PT ;  /* 0x0000001155557c12 */ /* 0x000fe4000f8e96f8 */
[C---:B------:R-:W-:Y:S01]  /*4830*/  @P5 ISETP.GE.AND P5, PT, R88.reuse, UR6, PT ;  /* 0x0000000658005c0c */ /* 0x040fe2000bfa6270 */
[----:B------:R-:W-:Y:S01]  /*4840*/  @P1 VIADD R89, R88, 0x8 ;  /* 0x0000000858591836 */ /* 0x000fe20000000000 */
[----:B------:R-:W-:Y:S02]  /*4850*/  PLOP3.LUT P1, PT, PT, PT, UP0, 0x80, 0x0 ;  /* 0x000000000000781c */ /* 0x000fe40003f2f008 */
[----:B------:R-:W-:Y:S01]  /*4860*/  LOP3.LUT R100, R87, UR30, R84, 0x96, !PT ;  /* 0x0000001e57647c12 */ /* 0x000fe2000f8e9654 */
[----:B------:R-:W-:Y:S01]  /*4870*/  IMAD.WIDE.U32 R84, R85, -0x2daee0ad, RZ ;  /* 0xd2511f5355547825 */ /* 0x000fe200078e00ff */
[----:B------:R-:W-:Y:S03]  /*4880*/  @P6 ISETP.GE.AND P6, PT, R89, UR6, PT ;  /* 0x0000000659006c0c */ /* 0x000fe6000bfc6270 */
[----:B-----5:R-:W-:Y:S01]  /*4890*/  FMUL.FTZ R89, R238, 1.4426950216293334961 ;  /* 0x3fb8aa3bee597820 */ /* 0x020fe20000410000 */
[----:B------:R-:W-:Y:S01]  /*48a0*/  @P2 VIADD R87, R88, 0x1 ;  /* 0x0000000158572836 */ /* 0x000fe20000000000 */
[----:B------:R-:W-:Y:S01]  /*48b0*/  PLOP3.LUT P2, PT, PT, PT, UP0, 0x80, 0x0 ;  /* 0x000000000000781c */ /* 0x000fe20003f4f008 */
[----:B------:R-:W-:Y:S01]  /*48c0*/  IMAD.WIDE.U32 R100, R100, -0x2daee0ad, RZ ;  /* 0xd2511f5364647825 */ /* 0x000fe200078e00ff */
[----:B------:R-:W-:Y:S02]  /*48d0*/  LOP3.LUT R98, R85, UR29, R242, 0x96, !PT ;  /* 0x0000001d55627c12 */ /* 0x000fe4000f8e96f2 */
[----:B------:R-:W-:Y:S02]  /*48e0*/  @P0 FSEL R4, R4, -INF , !P5 ;  /* 0xff80000004040808 */ /* 0x000fe40006800000 */
[----:B------:R-:W-:Y:S01]  /*48f0*/  PLOP3.LUT P0, PT, PT, PT, UP0, 0x80, 0x0 ;  /* 0x000000000000781c */ /* 0x000fe20003f0f008 */
[----:B------:R-:W-:Y:S01]  /*4900*/  IMAD.WIDE.U32 R98, R98, -0x326172a9, RZ ;  /* 0xcd9e8d5762627825 */ /* 0x000fe200078e00ff */
[----:B------:R-:W-:Y:S02]  /*4910*/  LOP3.LUT R90, R101, UR27, R84, 0x96, !PT ;  /* 0x0000001b655a7c12 */ /* 0x000fe4000f8e9654 */
[----:B------:R-:W-:Y:S01]  /*4920*/  @P1 FSEL R6, R6, -INF , !P5 ;  /* 0xff80000006061808 */ /* 0x000fe20006800000 */
[----:B------:R-:W-:Y:S01]  /*4930*/  @P4 VIADD R84, R88, 0x9 ;  /* 0x0000000958544836 */ /* 0x000fe20000000000 */
[----:B------:R-:W-:Y:S01]  /*4940*/  PLOP3.LUT P1, PT, PT, PT, UP0, 0x80, 0x0 ;  /* 0x000000000000781c */ /* 0x000fe20003f2f008 */
[----:B------:R-:W-:Y:S01]  /*4950*/  IMAD.WIDE.U32 R90, R90, -0x326172a9, RZ ;  /* 0xcd9e8d575a5a7825 */ /* 0x000fe200078e00ff */
[----:B------:R-:W-:Y:S02]  /*4960*/  PLOP3.LUT P4, PT, PT, PT, UP0, 0x80, 0x0 ;  /* 0x000000000000781c */ /* 0x000fe40003f8f008 */
[----:B------:R-:W-:Y:S02]  /*4970*/  @P3 ISETP.GE.AND P3, PT, R87, UR6, PT ;  /* 0x0000000657003c0c */ /* 0x000fe4000bf66270 */
[----:B------:R-:W-:Y:S02]  /*4980*/  @P2 ISETP.GE.AND P2, PT, R84, UR6, PT ;  /* 0x0000000654002c0c */ /* 0x000fe4000bf46270 */
[----:B------:R-:W-:Y:S02]  /*4990*/  LOP3.LUT R96, R99, UR28, R86, 0x96, !PT ;  /* 0x0000001c63607c12 */ /* 0x000fe4000f8e9656 */
[----:B------:R-:W1:Y:S01]  /*49a0*/  LDSM.16.M88.4 R84, [R212+0x16800] ;  /* 0x01680000d454783b */ /* 0x000e620000000200 */
[----:B------:R-:W-:Y:S02]  /*49b0*/  @P0 FSEL R7, R7, -INF , !P3 ;  /* 0xff80000007070808 */ /* 0x000fe40005800000 */
[----:B------:R-:W-:Y:S01]  /*49c0*/  PLOP3.LUT P5, PT, PT, PT, UP0, 0x80, 0x0 ;  /* 0x000000000000781c */ /* 0x000fe20003faf008 */
[----:B------:R-:W-:Y:S01]  /*49d0*/  IMAD.WIDE.U32 R96, R96, -0x2daee0ad, RZ ;  /* 0xd2511f5360607825 */ /* 0x000fe200078e00ff */
[----:B------:R-:W-:Y:S02]  /*49e0*/  FSETP.NEU.FTZ.AND P0, PT, R238, -INF , PT ;  /* 0xff800000ee00780b */ /* 0x000fe40003f1d000 */
[----:B------:R-:W-:Y:S01]  /*49f0*/  LOP3.LUT R101, R91, UR26, R98, 0x96, !PT ;  /* 0x0000001a5b657c12 */ /* 0x000fe2000f8e9662 */
[----:B------:R-:W-:Y:S01]  /*4a00*/  @P1 VIADD R91, R88, 0x10 ;  /* 0x00000010585b1836 */ /* 0x000fe20000000000 */
[----:B------:R-:W-:Y:S02]  /*4a10*/  FSEL R89, R89, RZ, P0 ;  /* 0x000000ff59597208 */ /* 0x000fe40000000000 */
[----:B------:R-:W-:Y:S02]  /*4a20*/  @P4 FSEL R5, R5, -INF , !P3 ;  /* 0xff80000005054808 */ /* 0x000fe40005800000 */
[----:B------:R-:W-:Y:S01]  /*4a30*/  PLOP3.LUT P1, PT, PT, PT, UP0, 0x80, 0x0 ;  /* 0x000000000000781c */ /* 0x000fe20003f2f008 */
[--C-:B------:R-:W-:Y:S01]  /*4a40*/  FFMA.FTZ R4, R4, UR12, -R89.reuse ;  /* 0x0000000c04047c23 */ /* 0x100fe20008010859 */
[----:B------:R-:W-:Y:S01]  /*4a50*/  LOP3.LUT R98, R97, UR25, R100, 0x96, !PT ;  /* 0x0000001961627c12 */ /* 0x000fe2000f8e9664 */
[--C-:B------:R-:W-:Y:S01]  /*4a60*/  FFMA.FTZ R5, R5, UR12, -R89.reuse ;  /* 0x0000000c05057c23 */ /* 0x100fe20008010859 */
[----:B------:R-:W-:Y:S01]  /*4a70*/  PLOP3.LUT P4, PT, PT, PT, UP0, 0x80, 0x0 ;  /* 0x000000000000781c */ /* 0x000fe20003f8f008 */
[----:B------:R-:W-:Y:S01]  /*4a80*/  @P5 VIADD R97, R88, 0x11 ;  /* 0x0000001158615836 */ /* 0x000fe20000000000 */
[----:B------:R-:W-:Y:S01]  /*4a90*/  PLOP3.LUT P5, PT, PT, PT, UP0, 0x80, 0x0 ;  /* 0x000000000000781c */ /* 0x000fe20003faf008 */
[----:B------:R2:W3:Y:S01]  /*4aa0*/  MUFU.EX2 R128, R5 ;  /* 0x0000000500807308 */ /* 0x0004e20000000800 */
[----:B------:R-:W-:Y:S01]  /*4ab0*/  PLOP3.LUT P0, PT, PT, PT, UP0, 0x80, 0x0 ;  /* 0x000000000000781c */ /* 0x000fe20003f0f008 */
[----:B------:R-:W-:Y:S01]  /*4ac0*/  IMAD.WIDE.U32 R98, R98, -0x326172a9, RZ ;  /* 0xcd9e8d5762627825 */ /* 0x000fe200078e00ff */
[----:B------:R-:W-:Y:S03]  /*4ad0*/  PLOP3.LUT P3, PT, PT, PT, UP0, 0x80, 0x0 ;  /* 0x000000000000781c */ /* 0x000fe60003f6f008 */
[----:B------:R-:W-:Y:S01]  /*4ae0*/  @P1 FSEL R8, R8, -INF , !P6 ;  /* 0xff80000008081808 */ /* 0x000fe20007000000 */
[----:B------:R-:W-:Y:S03]  /*4af0*/  IMAD.WIDE.U32 R100, R101, -0x2daee0ad, RZ ;  /* 0xd2511f5365647825 */ /* 0x000fe600078e00ff */
[----:B------:R4:W-:Y:S01]  /*4b00*/  MUFU.EX2 R129, R4 ;  /* 0x0000000400817308 */ /* 0x0009e20000000800 */
[----:B------:R-:W-:Y:S02]  /*4b10*/  PLOP3.LUT P1, PT, PT, PT, UP0, 0x80, 0x0 ;  /* 0x000000000000781c */ /* 0x000fe40003f2f008 */
[----:B------:R-:W-:Y:S01]  /*4b20*/  @P4 ISETP.GE.AND P4, PT, R91, UR6, PT ;  /* 0x000000065b004c0c */ /* 0x000fe2000bf86270 */
[--C-:B------:R-:W-:Y:S01]  /*4b30*/  FFMA.FTZ R8, R8, UR12, -R89.reuse ;  /* 0x0000000c08087c23 */ /* 0x100fe20008010859 */
[----:B------:R-:W-:Y:S01]  /*4b40*/  LOP3.LUT R91, R99, UR24, R90, 0x96, !PT ;  /* 0x00000018635b7c12 */ /* 0x000fe2000f8e965a */
[C---:B------:R-:W-:Y:S01]  /*4b50*/  FMUL.FTZ R90, R239.reuse, 1.4426950216293334961 ;  /* 0x3fb8aa3bef5a7820 */ /* 0x040fe20000410000 */
[----:B------:R-:W-:Y:S03]  /*4b60*/  @P5 FSEL R10, R10, -INF , !P6 ;  /* 0xff8000000a0a5808 */ /* 0x000fe60007000000 */
[----:B------:R-:W-:Y:S01]  /*4b70*/  MUFU.EX2 R125, R8 ;  /* 0x00000008007d7308 */ /* 0x000fe20000000800 */
[----:B------:R-:W-:Y:S01]  /*4b80*/  FSETP.NEU.FTZ.AND P6, PT, R239, -INF , PT ;  /* 0xff800000ef00780b */ /* 0x000fe20003fdd000 */
[C---:B--2---:R-:W-:Y:S01]  /*4b90*/  @P0 VIADD R5, R88.reuse, 0x18 ;  /* 0x0000001858050836 */ /* 0x044fe20000000000 */
[----:B------:R-:W-:Y:S01]  /*4ba0*/  PLOP3.LUT P0, PT, PT, PT, UP0, 0x80, 0x0 ;  /* 0x000000000000781c */ /* 0x000fe20003f0f008 */
[C---:B-1----:R-:W-:Y:S01]  /*4bb0*/  HMMA.16816.F32 R12, R92.reuse, R84, R12 ;  /* 0x000000545c0c723c */ /* 0x042fe2000000180c */
[----:B------:R-:W-:Y:S02]  /*4bc0*/  PLOP3.LUT P5, PT, PT, PT, UP0, 0x80, 0x0 ;  /* 0x000000000000781c */ /* 0x000fe40003faf008 */
[----:B------:R-:W-:Y:S01]  /*4bd0*/  @P1 VIADD R88, R88, 0x19 ;  /* 0x0000001958581836 */ /* 0x000fe20000000000 */
[----:B------:R-:W-:Y:S02]  /*4be0*/  PLOP3.LUT P1, PT, PT, PT, UP0, 0x80, 0x0 ;  /* 0x000000000000781c */ /* 0x000fe40003f2f008 */
[----:B------:R-:W-:Y:S03]  /*4bf0*/  HMMA.16816.F32 R16, R92, R86, R16 ;  /* 0x000000565c10723c */ /* 0x000fe60000001810 */
[----:B------:R-:W-:Y:S02]  /*4c00*/  @P3 ISETP.GE.AND P3, PT, R97, UR6, PT ;  /* 0x0000000661003c0c */ /* 0x000fe4000bf66270 */
[----:B----4-:R-:W-:Y:S01]  /*4c10*/  FSEL R4, R90, RZ, P6 ;  /* 0x000000ff5a047208 */ /* 0x010fe20003000000 */
[----:B------:R-:W-:Y:S01]  /*4c20*/  IMAD.WIDE.U32 R90, R91, -0x2daee0ad, RZ ;  /* 0xd2511f535b5a7825 */ /* 0x000fe200078e00ff */
[----:B------:R-:W-:Y:S02]  /*4c30*/  @P0 FSEL R9, R9, -INF , !P2 ;  /* 0xff80000009090808 */ /* 0x000fe40005000000 */
[----:B------:R-:W-:Y:S02]  /*4c40*/  PLOP3.LUT P0, PT, PT, PT, UP0, 0x80, 0x0 ;  /* 0x000000000000781c */ /* 0x000fe40003f0f008 */
[--C-:B------:R-:W-:Y:S01]  /*4c50*/  FFMA.FTZ R6, R6, UR12, -R4.reuse ;  /* 0x0000000c06067c23 */ /* 0x100fe20008010804 */
[--C-:B------:R-:W-:Y:S01]  /*4c60*/  FFMA.FTZ R7, R7, UR12, -R4.reuse ;  /* 0x0000000c07077c23 */ /* 0x100fe20008010804 */
[----:B------:R-:W-:Y:S01]  /*4c70*/  @P1 FSEL R11, R11, -INF , !P2 ;  /* 0xff8000000b0b1808 */ /* 0x000fe20005000000 */
[----:B------:R-:W-:Y:S01]  /*4c80*/  FFMA.FTZ R10, R10, UR12, -R4 ;  /* 0x0000000c0a0a7c23 */ /* 0x000fe20008010804 */
[----:B------:R1:W-:Y:S01]  /*4c90*/  MUFU.EX2 R131, R6 ;  /* 0x0000000600837308 */ /* 0x0003e20000000800 */
[----:B------:R-:W-:Y:S01]  /*4ca0*/  PLOP3.LUT P1, PT, PT, PT, UP0, 0x80, 0x0 ;  /* 0x000000000000781c */ /* 0x000fe20003f2f008 */
[--C-:B------:R-:W-:Y:S01]  /*4cb0*/  FFMA.FTZ R9, R9, UR12, -R89.reuse ;  /* 0x0000000c09097c23 */ /* 0x100fe20008010859 */
[----:B------:R-:W-:Y:S01]  /*4cc0*/  LOP3.LUT R96, R101, UR23, R96, 0x96, !PT ;  /* 0x0000001765607c12 */ /* 0x000fe2000f8e9660 */
[----:B------:R-:W-:Y:S01]  /*4cd0*/  FFMA.FTZ R11, R11, UR12, -R4 ;  /* 0x0000000c0b0b7c23 */ /* 0x000fe20008010804 */
[----:B------:R-:W-:Y:S02]  /*4ce0*/  PLOP3.LUT P6, PT, PT, PT, UP0, 0x80, 0x0 ;  /* 0x000000000000781c */ /* 0x000fe40003fcf008 */
[----:B------:R-:W-:Y:S03]  /*4cf0*/  PLOP3.LUT P2, PT, PT, PT, UP0, 0x80, 0x0 ;  /* 0x000000000000781c */ /* 0x000fe60003f4f008 */
[----:B------:R2:W4:Y:S01]  /*4d00*/  MUFU.EX2 R130, R7 ;  /* 0x0000000700827308 */ /* 0x0005220000000800 */
[----:B------:R-:W-:Y:S01]  /*4d10*/  IMAD.WIDE.U32 R96, R96, -0x326172a9, RZ ;  /* 0xcd9e8d5760607825 */ /* 0x000fe200078e00ff */
[----:B------:R-:W-:Y:S02]  /*4d20*/  @P0 FSEL R12, R12, -INF , !P4 ;  /* 0xff8000000c0c0808 */ /* 0x000fe40006000000 */
[----:B------:R-:W-:Y:S02]  /*4d30*/  PLOP3.LUT P0, PT, PT, PT, UP0, 0x80, 0x0 ;  /* 0x000000000000781c */ /* 0x000fe40003f0f008 */
[----:B------:R-:W-:Y:S01]  /*4d40*/  LOP3.LUT R98, R97, UR22, R98, 0x96, !PT ;  /* 0x0000001661627c12 */ /* 0x000fe2000f8e9662 */
[--C-:B------:R-:W-:Y:S03]  /*4d50*/  FFMA.FTZ R12, R12, UR12, -R89.reuse ;  /* 0x0000000c0c0c7c23 */ /* 0x100fe60008010859 */
[----:B------:R3:W-:Y:S01]  /*4d60*/  MUFU.EX2 R127, R10 ;  /* 0x0000000a007f7308 */ /* 0x0007e20000000800 */
[----:B-1----:R-:W-:Y:S02]  /*4d70*/  LOP3.LUT R6, R91, UR21, R100, 0x96, !PT ;  /* 0x000000155b067c12 */ /* 0x002fe4000f8e9664 */
[----:B------:R-:W-:Y:S01]  /*4d80*/  @P1 FSEL R14, R14, -INF , !P4 ;  /* 0xff8000000e0e1808 */ /* 0x000fe20006000000 */
[----:B------:R-:W-:Y:S01]  /*4d90*/  IMAD.WIDE.U32 R84, R98, -0x2daee0ad, RZ ;  /* 0xd2511f5362547825 */ /* 0x000fe200078e00ff */
[----:B------:R-:W-:Y:S02]  /*4da0*/  PLOP3.LUT P1, PT, PT, PT, UP0, 0x80, 0x0 ;  /* 0x000000000000781c */ /* 0x000fe40003f2f008 */
[----:B------:R-:W-:Y:S03]  /*4db0*/  @P5 ISETP.GE.AND P5, PT, R5, UR6, PT ;  /* 0x0000000605005c0c */ /* 0x000fe6000bfa6270 */
[----:B------:R1:W4:Y:S01]  /*4dc0*/  MUFU.EX2 R122, R9 ;  /* 0x00000009007a7308 */ /* 0x0003220000000800 */
[----:B--2---:R-:W-:Y:S01]  /*4dd0*/  IMAD.WIDE.U32 R6, R6, -0x326172a9, RZ ;  /* 0xcd9e8d5706067825 */ /* 0x004fe200078e00ff */
[----:B------:R-:W-:Y:S02]  /*4de0*/  @P6 ISETP.GE.AND P6, PT, R88, UR6, PT ;  /* 0x0000000658006c0c */ /* 0x000fe4000bfc6270 */
[----:B------:R-:W-:Y:S01]  /*4df0*/  LOP3.LUT R88, R85, UR19, R90, 0x96, !PT ;  /* 0x0000001355587c12 */ /* 0x000fe2000f8e965a */
[----:B------:R-:W-:Y:S01]  /*4e00*/  FFMA.FTZ R14, R14, UR12, -R4 ;  /* 0x0000000c0e0e7c23 */ /* 0x000fe20008010804 */
[----:B------:R-:W-:Y:S02]  /*4e10*/  LOP3.LUT R5, R7, UR20, R96, 0x96, !PT ;  /* 0x0000001407057c12 */ /* 0x000fe4000f8e9660 */
[----:B------:R-:W-:Y:S02]  /*4e20*/  @P2 FSEL R13, R13, -INF , !P3 ;  /* 0xff8000000d0d2808 */ /* 0x000fe40005800000 */
[----:B------:R-:W2:Y:S01]  /*4e30*/  MUFU.EX2 R121, R12 ;  /* 0x0000000c00797308 */ /* 0x000ea20000000800 */
[C---:B------:R-:W-:Y:S02]  /*4e40*/  LOP3.LUT R90, R84.reuse, 0xff, RZ, 0xc0, !PT ;  /* 0x000000ff545a7812 */ /* 0x040fe400078ec0ff */
[--C-:B------:R-:W-:Y:S01]  /*4e50*/  SHF.R.U32.HI R91, RZ, 0x10, R84.reuse ;  /* 0x00000010ff5b7819 */ /* 0x100fe20000011654 */
[--C-:B------:R-:W-:Y:S01]  /*4e60*/  FFMA.FTZ R13, R13, UR12, -R89.reuse ;  /* 0x0000000c0d0d7c23 */ /* 0x100fe20008010859 */
[----:B------:R-:W-:Y:S02]  /*4e70*/  LOP3.LUT R97, R84, 0xffff, RZ, 0xc0, !PT ;  /* 0x0000ffff54617812 */ /* 0x000fe400078ec0ff */
[----:B------:R-:W-:Y:S03]  /*4e80*/  SHF.R.U32.HI R8, RZ, 0x18, R84 ;  /* 0x00000018ff087819 */ /* 0x000fe60000011654 */
[----:B------:R-:W-:Y:S01]  /*4e90*/  MUFU.EX2 R126, R11 ;  /* 0x0000000b007e7308 */ /* 0x000fe20000000800 */
[----:B------:R-:W-:Y:S02]  /*4ea0*/  PLOP3.LUT P2, PT, PT, PT, UP0, 0x80, 0x0 ;  /* 0x000000000000781c */ /* 0x000fe40003f4f008 */
[C---:B------:R-:W-:Y:S02]  /*4eb0*/  LOP3.LUT R84, R6.reuse, 0xffff, RZ, 0xc0, !PT ;  /* 0x0000ffff06547812 */ /* 0x040fe400078ec0ff */
[----:B------:R-:W-:Y:S02]  /*4ec0*/  LOP3.LUT R85, R6, 0xff, RZ, 0xc0, !PT ;  /* 0x000000ff06557812 */ /* 0x000fe400078ec0ff */
[--C-:B------:R-:W-:Y:S03]  /*4ed0*/  SHF.R.U32.HI R86, RZ, 0x18, R6.reuse ;  /* 0x00000018ff567819 */ /* 0x100fe60000011606 */
[----:B------:R-:W-:Y:S01]  /*4ee0*/  MUFU.EX2 R120, R13 ;  /* 0x0000000d00787308 */ /* 0x000fe20000000800 */
[----:B---3--:R-:W-:Y:S02]  /*4ef0*/  SHF.R.U32.HI R10, RZ, 0x10, R6 ;  /* 0x00000010ff0a7819 */ /* 0x008fe40000011606 */
[----:B------:R-:W-:Y:S02]  /*4f00*/  LOP3.LUT R6, R5, 0xffff, RZ, 0xc0, !PT ;  /* 0x0000ffff05067812 */ /* 0x000fe400078ec0ff */
[----:B------:R-:W-:Y:S02]  /*4f10*/  @P1 FSEL R16, R16, -INF , !P5 ;  /* 0xff80000010101808 */ /* 0x000fe40006800000 */
[----:B------:R-:W-:Y:S03]  /*4f20*/  @P0 FSEL R15, R15, -INF , !P3 ;  /* 0xff8000000f0f0808 */ /* 0x000fe60005800000 */
[----:B------:R-:W-:Y:S01]  /*4f30*/  MUFU.EX2 R124, R14 ;  /* 0x0000000e007c7308 */ /* 0x000fe20000000800 */
[----:B------:R-:W-:Y:S01]  /*4f40*/  PLOP3.LUT P0, PT, PT, PT, UP0, 0x80, 0x0 ;  /* 0x000000000000781c */ /* 0x000fe20003f0f008 */
[----:B------:R-:W-:Y:S01]  /*4f50*/  FFMA.FTZ R16, R16, UR12, -R89 ;  /* 0x0000000c10107c23 */ /* 0x000fe20008010859 */
[----:B------:R-:W-:Y:S01]  /*4f60*/  PLOP3.LUT P1, PT, PT, PT, UP0, 0x80, 0x0 ;  /* 0x000000000000781c */ /* 0x000fe20003f2f008 */
[----:B------:R-:W-:Y:S01]  /*4f70*/  FFMA.FTZ R15, R15, UR12, -R4 ;  /* 0x0000000c0f0f7c23 */ /* 0x000fe20008010804 */
[----:B------:R-:W-:Y:S02]  /*4f80*/  SHF.R.U32.HI R6, RZ, 0x8, R6 ;  /* 0x00000008ff067819 */ /* 0x000fe40000011606 */
[----:B------:R-:W-:Y:S03]  /*4f90*/  ISETP.LE.U32.AND P3, PT, R8, UR13, PT ;  /* 0x0000000d08007c0c */ /* 0x000fe6000bf63070 */
[----:B------:R-:W-:Y:S01]  /*4fa0*/  MUFU.EX2 R123, R15 ;  /* 0x0000000f007b7308 */ /* 0x000fe20000000800 */
[----:B------:R-:W-:Y:S02]  /*4fb0*/  LOP3.LUT R7, R6, 0xffff, RZ, 0xc0, !PT ;  /* 0x0000ffff06077812 */ /* 0x000fe400078ec0ff */
[--C-:B------:R-:W-:Y:S02]  /*4fc0*/  SHF.R.U32.HI R8, RZ, 0x10, R5.reuse ;  /* 0x00000010ff087819 */ /* 0x100fe40000011605 */
[----:B-1----:R-:W-:Y:S02]  /*4fd0*/  LOP3.LUT R9, R5, 0xff, RZ, 0xc0, !PT ;  /* 0x000000ff05097812 */ /* 0x002fe400078ec0ff */
[----:B------:R-:W-:Y:S03]  /*4fe0*/  @P2 FSEL R18, R18, -INF , !P5 ;  /* 0xff80000012122808 */ /* 0x000fe60006800000 */
[----:B------:R-:W-:Y:S01]  /*4ff0*/  MUFU.EX2 R117, R16 ;  /* 0x0000001000757308 */ /* 0x000fe20000000800 */
[----:B------:R-:W-:Y:S02]  /*5000*/  ISETP.LE.U32.AND P2, PT, R7, UR13, PT ;  /* 0x0000000d07007c0c */ /* 0x000fe4000bf43070 */
[----:B------:R-:W-:Y:S01]  /*5010*/  SHF.R.U32.HI R5, RZ, 0x18, R5 ;  /* 0x00000018ff057819 */ /* 0x000fe20000011605 */
[----:B------:R-:W-:Y:S01]  /*5020*/  FFMA.FTZ R18, R18, UR12, -R4 ;  /* 0x0000000c12127c23 */ /* 0x000fe20008010804 */
[----:B------:R-:W-:Y:S02]  /*5030*/  LOP3.LUT R6, R8, 0xff, RZ, 0xc0, !PT ;  /* 0x000000ff08067812 */ /* 0x000fe400078ec0ff */
[----:B------:R-:W-:Y:S03]  /*5040*/  @P0 FSEL R17, R17, -INF , !P6 ;  /* 0xff80000011110808 */ /* 0x000fe60007000000 */
[----:B------:R-:W-:Y:S01]  /*5050*/  MUFU.EX2 R119, R18 ;  /* 0x0000001200777308 */ /* 0x000fe20000000800 */
[----:B------:R-:W-:Y:S02]  /*5060*/  @P1 FSEL R19, R19, -INF , !P6 ;  /* 0xff80000013131808 */ /* 0x000fe40007000000 */
[----:B------:R-:W-:Y:S01]  /*5070*/  ISETP.LE.U32.AND P6, PT, R5, UR13, PT ;  /* 0x0000000d05007c0c */ /* 0x000fe2000bfc3070 */
[----:B------:R-:W-:Y:S01]  /*5080*/  FFMA.FTZ R89, R17, UR12, -R89 ;  /* 0x0000000c11597c23 */ /* 0x000fe20008010859 */
[----:B------:R-:W-:Y:S01]  /*5090*/  ISETP.LE.U32.AND P0, PT, R6, UR13, PT ;  /* 0x0000000d06007c0c */ /* 0x000fe2000bf03070 */
[----:B------:R-:W-:Y:S01]  /*50a0*/  @!P2 FADD.FTZ R128, -R128, -RZ ;  /* 0x800000ff8080a221 */ /* 0x000fe20000010100 */
[----:B------:R-:W-:Y:S01]  /*50b0*/  SHF.R.U32.HI R6, RZ, 0x8, R84 ;  /* 0x00000008ff067819 */ /* 0x000fe20000011654 */
[----:B------:R-:W-:Y:S01]  /*50c0*/  FFMA.FTZ R4, R19, UR12, -R4 ;  /* 0x0000000c13047c23 */ /* 0x000fe20008010804 */
[----:B------:R-:W-:Y:S01]  /*50d0*/  ISETP.LE.U32.AND P1, PT, R85, UR13, PT ;  /* 0x0000000d55007c0c */ /* 0x000fe2000bf23070 */
[----:B------:R-:W-:Y:S01]  /*50e0*/  MUFU.EX2 R116, R89 ;  /* 0x0000005900747308 */ /* 0x000fe20000000800 */
[----:B------:R-:W-:Y:S02]  /*50f0*/  LOP3.LUT R5, R6, 0xffff, RZ, 0xc0, !PT ;  /* 0x0000ffff06057812 */ /* 0x000fe400078ec0ff */
[----:B------:R-:W-:Y:S02]  /*5100*/  LOP3.LUT R6, R10, 0xff, RZ, 0xc0, !PT ;  /* 0x000000ff0a067812 */ /* 0x000fe400078ec0ff */
[----:B------:R-:W-:Y:S01]  /*5110*/  ISETP.LE.U32.AND P2, PT, R5, UR13, PT ;  /* 0x0000000d05007c0c */ /* 0x000fe2000bf43070 */
[----:B----4-:R-:W-:Y:S01]  /*5120*/  @!P6 FADD.FTZ R130, -R130, -RZ ;  /* 0x800000ff8282e221 */ /* 0x010fe20000010100 */
[----:B------:R-:W-:Y:S01]  /*5130*/  LOP3.LUT R5, R88, 0xff, RZ, 0xc0, !PT ;  /* 0x000000ff58057812 */ /* 0x000fe200078ec0ff */
[----:B------:R-:W-:Y:S01]  /*5140*/  @!P0 FADD.FTZ R131, -R131, -RZ ;  /* 0x800000ff83838221 */ /* 0x000fe20000010100 */
[----:B------:R-:W-:Y:S01]  /*5150*/  ISETP.LE.U32.AND P6, PT, R6, UR13, PT ;  /* 0x0000000d06007c0c */ /* 0x000fe2000bfc3070 */
[----:B------:R-:W1:Y:S01]  /*5160*/  MUFU.EX2 R118, R4 ;  /* 0x0000000400767308 */ /* 0x000e620000000800 */
[--C-:B------:R-:W-:Y:S01]  /*5170*/  SHF.R.U32.HI R6, RZ, 0x18, R88.reuse ;  /* 0x00000018ff067819 */ /* 0x100fe20000011658 */
[----:B------:R-:W-:Y:S01]  /*5180*/  @!P1 FADD.FTZ R125, -R125, -RZ ;  /* 0x800000ff7d7d9221 */ /* 0x000fe20000010100 */
[----:B------:R-:W-:Y:S02]  /*5190*/  ISETP.LE.U32.AND P0, PT, R5, UR13, PT ;  /* 0x0000000d05007c0c */ /* 0x000fe4000bf03070 */
[----:B------:R-:W-:Y:S02]  /*51a0*/  ISETP.LE.U32.AND P5, PT, R9, UR13, PT ;  /* 0x0000000d09007c0c */ /* 0x000fe4000bfa3070 */
[----:B------:R-:W-:Y:S01]  /*51b0*/  LOP3.LUT R5, R88, 0xffff, RZ, 0xc0, !PT ;  /* 0x0000ffff58057812 */ /* 0x000fe200078ec0ff */
[----:B------:R-:W-:Y:S01]  /*51c0*/  @!P2 FADD.FTZ R122, -R122, -RZ ;  /* 0x800000ff7a7aa221 */ /* 0x000fe20000010100 */
[----:B------:R-:W-:Y:S02]  /*51d0*/  ISETP.LE.U32.AND P1, PT, R6, UR13, PT ;  /* 0x0000000d06007c0c */ /* 0x000fe4000bf23070 */
[----:B------:R-:W-:Y:S01]  /*51e0*/  LOP3.LUT R6, R91, 0xff, RZ, 0xc0, !PT ;  /* 0x000000ff5b067812 */ /* 0x000fe200078ec0ff */
[----:B------:R-:W-:Y:S01]  /*51f0*/  @!P6 FADD.FTZ R127, -R127, -RZ ;  /* 0x800000ff7f7fe221 */ /* 0x000fe20000010100 */
[----:B------:R-:W-:Y:S02]  /*5200*/  SHF.R.U32.HI R5, RZ, 0x8, R5 ;  /* 0x00000008ff057819 */ /* 0x000fe40000011605 */
[----:B------:R-:W-:Y:S01]  /*5210*/  ISETP.LE.U32.AND P2, PT, R6, UR13, PT ;  /* 0x0000000d06007c0c */ /* 0x000fe2000bf43070 */
[----:B--2---:R-:W-:Y:S01]  /*5220*/  @!P0 FADD.FTZ R121, -R121, -RZ ;  /* 0x800000ff79798221 */ /* 0x004fe20000010100 */
[----:B------:R-:W-:Y:S01]  /*5230*/  LOP3.LUT R5, R5, 0xffff, RZ, 0xc0, !PT ;  /* 0x0000ffff05057812 */ /* 0x000fe200078ec0ff */
[----:B------:R-:W-:Y:S01]  /*5240*/  @!P5 FADD.FTZ R129, -R129, -RZ ;  /* 0x800000ff8181d221 */ /* 0x000fe20000010100 */
[----:B------:R-:W-:Y:S01]  /*5250*/  SHF.R.U32.HI R6, RZ, 0x8, R97 ;  /* 0x00000008ff067819 */ /* 0x000fe20000011661 */
[----:B-1----:R-:W-:Y:S01]  /*5260*/  @!P3 FADD.FTZ R118, -R118, -RZ ;  /* 0x800000ff7676b221 */ /* 0x002fe20000010100 */
[----:B------:R-:W-:Y:S01]  /*5270*/  ISETP.LE.U32.AND P6, PT, R5, UR13, PT ;  /* 0x0000000d05007c0c */ /* 0x000fe2000bfc3070 */
[----:B------:R-:W-:Y:S01]  /*5280*/  @!P1 FADD.FTZ R123, -R123, -RZ ;  /* 0x800000ff7b7b9221 */ /* 0x000fe20000010100 */
[----:B------:R-:W-:Y:S02]  /*5290*/  LOP3.LUT R5, R6, 0xffff, RZ, 0xc0, !PT ;  /* 0x0000ffff06057812 */ /* 0x000fe400078ec0ff */
[----:B------:R-:W-:Y:S02]  /*52a0*/  ISETP.LE.U32.AND P5, PT, R86, UR13, PT ;  /* 0x0000000d56007c0c */ /* 0x000fe4000bfa3070 */
[----:B------:R-:W-:Y:S01]  /*52b0*/  ISETP.LE.U32.AND P0, PT, R5, UR13, PT ;  /* 0x0000000d05007c0c */ /* 0x000fe2000bf03070 */
[----:B------:R-:W-:Y:S01]  /*52c0*/  @!P2 FADD.FTZ R119, -R119, -RZ ;  /* 0x800000ff7777a221 */ /* 0x000fe20000010100 */
[----:B------:R-:W-:Y:S02]  /*52d0*/  F2FP.RELU.F16.F32.PACK_AB R6, R128, R129 ;  /* 0x000000818006723e */ /* 0x000fe400000008ff */
[----:B------:R-:W-:Y:S02]  /*52e0*/  F2FP.RELU.F16.F32.PACK_AB R5, R130, R131 ;  /* 0x000000838205723e */ /* 0x000fe400000008ff */
[----:B------:R-:W-:Y:S01]  /*52f0*/  F2FP.RELU.F16.F32.PACK_AB R4, R122, R125 ;  /* 0x0000007d7a04723e */ /* 0x000fe200000008ff */
[----:B------:R1:W-:Y:S01]  /*5300*/  STS [R234+0x22000], R6 ;  /* 0x02200006ea007388 */ /* 0x0003e20000000800 */
[----:B------:R-:W-:Y:S01]  /*5310*/  SHF.R.U32.HI R88, RZ, 0x10, R88 ;  /* 0x00000010ff587819 */ /* 0x000fe20000011658 */
[----:B------:R-:W-:Y:S01]  /*5320*/  @!P6 FADD.FTZ R120, -R120, -RZ ;  /* 0x800000ff7878e221 */ /* 0x000fe20000010100 */
[----:B------:R-:W-:Y:S02]  /*5330*/  ISETP.LE.U32.AND P4, PT, R90, UR13, PT ;  /* 0x0000000d5a007c0c */ /* 0x000fe4000bf83070 */
[----:B------:R2:W-:Y:S01]  /*5340*/  STS [R234+0x22400], R5 ;  /* 0x02240005ea007388 */ /* 0x0005e20000000800 */
[----:B------:R-:W-:Y:S01]  /*5350*/  LOP3.LUT R88, R88, 0xff, RZ, 0xc0, !PT ;  /* 0x000000ff58587812 */ /* 0x000fe200078ec0ff */
[----:B------:R-:W-:Y:S01]  /*5360*/  @!P5 FADD.FTZ R126, -R126, -RZ ;  /* 0x800000ff7e7ed221 */ /* 0x000fe20000010100 */
[----:B------:R-:W-:Y:S02]  /*5370*/  @!P0 FADD.FTZ R116, -R116, -RZ ;  /* 0x800000ff74748221 */ /* 0x000fe40000010100 */
[----:B------:R3:W-:Y:S01]  /*5380*/  STS [R237+0x22000], R4 ;  /* 0x02200004ed007388 */ /* 0x0007e20000000800 */
[----:B------:R-:W-:Y:S02]  /*5390*/  ISETP.LE.U32.AND P5, PT, R88, UR13, PT ;  /* 0x0000000d58007c0c */ /* 0x000fe4000bfa3070 */
[----:B------:R-:W-:Y:S02]  /*53a0*/  F2FP.RELU.F16.F32.PACK_AB R8, R126, R127 ;  /* 0x0000007f7e08723e */ /* 0x000fe400000008ff */
[----:B------:R-:W-:Y:S02]  /*53b0*/  F2FP.RELU.F16.F32.PACK_AB R7, R120, R121 ;  /* 0x000000797807723e */ /* 0x000fe400000008ff */
[----:B------:R-:W-:Y:S01]  /*53c0*/  FSETP.GE.FTZ.AND P2, PT, R129, RZ, PT ;  /* 0x000000ff8100720b */ /* 0x000fe20003f56000 */
[----:B------:R-:W-:Y:S01]  /*53d0*/  @!P4 FADD.FTZ R117, -R117, -RZ ;  /* 0x800000ff7575c221 */ /* 0x000fe20000010100 */
[----:B------:R-:W-:Y:S01]  /*53e0*/  STS [R237+0x22400], R8 ;  /* 0x02240008ed007388 */ /* 0x000fe20000000800 */
[----:B------:R-:W-:Y:S02]  /*53f0*/  FSETP.GE.FTZ.AND P1, PT, R128, RZ, PT ;  /* 0x000000ff8000720b */ /* 0x000fe40003f36000 */
[----:B------:R-:W-:Y:S02]  /*5400*/  FSETP.GE.FTZ.AND P3, PT, R121, RZ, PT ;  /* 0x000000ff7900720b */ /* 0x000fe40003f76000 */
[----:B------:R-:W-:Y:S01]  /*5410*/  STS [R235+0x22000], R7 ;  /* 0x02200007eb007388 */ /* 0x000fe20000000800 */
[----:B------:R-:W-:Y:S05]  /*5420*/  @!P5 FADD.FTZ R124, -R124, -RZ ;  /* 0x800000ff7c7cd221 */ /* 0x000fea0000010100 */
[----:B-1----:R-:W-:Y:S02]  /*5430*/  F2FP.RELU.F16.F32.PACK_AB R6, R123, R124 ;  /* 0x0000007c7b06723e */ /* 0x002fe400000008ff */
[----:B--2---:R-:W-:Y:S03]  /*5440*/  F2FP.RELU.F16.F32.PACK_AB R5, R116, R117 ;  /* 0x000000757405723e */ /* 0x004fe600000008ff */
[----:B------:R-:W-:Y:S01]  /*5450*/  STS [R235+0x22400], R6 ;  /* 0x02240006eb007388 */ /* 0x000fe20000000800 */
[----:B---3--:R-:W-:Y:S04]  /*5460*/  F2FP.RELU.F16.F32.PACK_AB R4, R118, R119 ;  /* 0x000000777604723e */ /* 0x008fe800000008ff */
[----:B------:R-:W-:Y:S05]  /*5470*/  STS [R236+0x22000], R5 ;  /* 0x02200005ec007388 */ /* 0x000fea0000000800 */
[----:B------:R-:W-:Y:S05]  /*5480*/  STS [R236+0x22400], R4 ;  /* 0x02240004ec007388 */ /* 0x000fea0000000800 */
[----:B------:R-:W-:Y:S05]  /*5490*/  LDSM.16.M88.4 R16, [R214+0x8000] ;  /* 0x00800000d610783b */ /* 0x000fea0000000200 */
[----:B------:R-:W1:Y:S05]  /*54a0*/  LDSM.16.M88.4 R8, [R2+0x18000] ;  /* 0x018000000208783b */ /* 0x000e6a0000000200 */
[----:B------:R-:W2:Y:S05]  /*54b0*/  LDSM.16.M88.4 R84, [R2+0x18800] ;  /* 0x018800000254783b */ /* 0x000eaa0000000200 */
[----:B------:R-:W-:Y:S05]  /*54c0*/  LDSM.16.M88.4 R88, [R216+0x8000] ;  /* 0x00800000d858783b */ /* 0x000fea0000000200 */
[----:B------:R-:W3:Y:S05]  /*54d0*/  LDSM.16.M88.4 R92, [R3+0x18000] ;  /* 0x01800000035c783b */ /* 0x000eea0000000200 */
[----:B------:R-:W4:Y:S05]  /*54e0*/  LDSM.16.M88.4 R96, [R3+0x18800] ;  /* 0x018800000360783b */ /* 0x000f2a0000000200 */
[----:B------:R-:W-:Y:S05]  /*54f0*/  LDSM.16.M88.4 R100, [R219+0x8000] ;  /* 0x00800000db64783b */ /* 0x000fea0000000200 */
        /* <DEDUP_REMOVED lines=21> */
[----:B------:R-:W-:Y:S04]  /*5650*/  IMAD.U32 R100, RZ, RZ, UR11 ;  /* 0x0000000bff647e24 */ /* 0x000fe8000f8e00ff */
[----:B------:R-:W-:Y:S01]  /*5660*/  IMAD.U32 R101, RZ, RZ, UR10 ;  /* 0x0000000aff657e24 */ /* 0x000fe2000f8e00ff */
[C---:B------:R-:W-:Y:S01]  /*5670*/  HMMA.16816.F32 R8, R92.reuse, R110, R8 ;  /* 0x0000006e5c08723c */ /* 0x040fe20000001808 */
[----:B------:R-:W-:Y:S04]  /*5680*/  LDSM.16.M88.4 R108, [R3+0x1a000] ;  /* 0x01a00000036c783b */ /* 0x000fe80000000200 */
[C---:B------:R-:W-:Y:S01]  /*5690*/  LEA R114, P0, R240.reuse, R100, 0x2 ;  /* 0x00000064f0727211 */ /* 0x040fe200078010ff */
[C---:B---3--:R-:W-:Y:S05]  /*56a0*/  HMMA.16816.F32 R12, R92.reuse, R88, R12 ;  /* 0x000000585c0c723c */ /* 0x048fea000000180c */
[----:B------:R-:W-:Y:S01]  /*56b0*/  LEA.HI.X.SX32 R115, R240, R101, 0x2, P0 ;  /* 0x00000065f0737211 */ /* 0x000fe200000f16ff */
[----:B------:R-:W-:Y:S01]  /*56c0*/  HMMA.16816.F32 R16, R92, R90, R16 ;  /* 0x0000005a5c10723c */ /* 0x000fe20000001810 */
[----:B------:R-:W2:Y:S02]  /*56d0*/  LDSM.16.M88.4 R100, [R216+0xa000] ;  /* 0x00a00000d864783b */ /* 0x000ea40000000200 */
[----:B------:R-:W-:Y:S03]  /*56e0*/  FSETP.GE.FTZ.AND P0, PT, R125, RZ, PT ;  /* 0x000000ff7d00720b */ /* 0x000fe60003f16000 */
[C---:B----4-:R-:W-:Y:S01]  /*56f0*/  HMMA.16816.F32 R4, R96.reuse, R104, R4 ;  /* 0x000000686004723c */ /* 0x050fe20000001804 */
[----:B------:R-:W3:Y:S05]  /*5700*/  LDG.E R113, desc[UR4][R114.64] ;  /* 0x0000000472717981 */ /* 0x000eea000c1e1900 */
[----:B------:R-:W4:Y:S01]  /*5710*/  LDSM.16.M88.4 R88, [R3+0x1a800] ;  /* 0x01a800000358783b */ /* 0x000f220000000200 */
[C---:B------:R-:W-:Y:S04]  /*5720*/  HMMA.16816.F32 R8, R96.reuse, R106, R8 ;  /* 0x0000006a6008723c */ /* 0x040fe80000001808 */
[----:B------:R-:W-:Y:S02]  /*5730*/  LDSM.16.M88.4 R92, [R219+0xa000] ;  /* 0x00a00000db5c783b */ /* 0x000fe40000000200 */
[C---:B-1----:R-:W-:Y:S03]  /*5740*/  HMMA.16816.F32 R12, R96.reuse, R84, R12 ;  /* 0x00000054600c723c */ /* 0x042fe6000000180c */
[----:B------:R-:W1:Y:S03]  /*5750*/  LDSM.16.M88.4 R104, [R213+0x1a000] ;  /* 0x01a00000d568783b */ /* 0x000e660000000200 */
[----:B------:R-:W-:Y:S02]  /*5760*/  HMMA.16816.F32 R16, R96, R86, R16 ;  /* 0x000000566010723c */ /* 0x000fe40000001810 */
[----:B------:R-:W1:Y:S05]  /*5770*/  LDSM.16.M88.4 R84, [R213+0x1a800] ;  /* 0x01a80000d554783b */ /* 0x000e6a0000000200 */
[----:B------:R-:W3:Y:S05]  /*5780*/  LDG.E R112, desc[UR4][R114.64+0x20] ;  /* 0x0000200472707981 */ /* 0x000eea000c1e1900 */
[----:B------:R-:W-:Y:S01]  /*5790*/  LDSM.16.M88.4 R96, [R218+0xa000] ;  /* 0x00a00000da60783b */ /* 0x000fe20000000200 */
[C---:B--2---:R-:W-:Y:S06]  /*57a0*/  HMMA.16816.F32 R4, R100.reuse, R108, R4 ;  /* 0x0000006c6404723c */ /* 0x044fec0000001804 */
[C---:B------:R-:W-:Y:S01]  /*57b0*/  HMMA.16816.F32 R8, R100.reuse, R110, R8 ;  /* 0x0000006e6408723c */ /* 0x040fe20000001808 */
[----:B------:R-:W2:Y:S05]  /*57c0*/  LDSM.16.M88.4 R108, [R212+0x1a000] ;  /* 0x01a00000d46c783b */ /* 0x000eaa0000000200 */
[C---:B----4-:R-:W-:Y:S06]  /*57d0*/  HMMA.16816.F32 R12, R100.reuse, R88, R12 ;  /* 0x00000058640c723c */ /* 0x050fec000000180c */
[----:B------:R-:W-:Y:S01]  /*57e0*/  HMMA.16816.F32 R16, R100, R90, R16 ;  /* 0x0000005a6410723c */ /* 0x000fe20000001810 */
[----:B------:R-:W4:Y:S05]  /*57f0*/  LDSM.16.M88.4 R88, [R212+0x1a800] ;  /* 0x01a80000d458783b */ /* 0x000f2a0000000200 */
[C---:B-1----:R-:W-:Y:S01]  /*5800*/  HMMA.16816.F32 R4, R92.reuse, R104, R4 ;  /* 0x000000685c04723c */ /* 0x042fe20000001804 */
[----:B------:R-:W-:Y:S05]  /*5810*/  LDSM.16.M88.4 R100, [R214+0xc000] ;  /* 0x00c00000d664783b */ /* 0x000fea0000000200 */
[C---:B------:R-:W-:Y:S01]  /*5820*/  HMMA.16816.F32 R8, R92.reuse, R106, R8 ;  /* 0x0000006a5c08723c */ /* 0x040fe20000001808 */
[----:B------:R-:W1:Y:S05]  /*5830*/  LDSM.16.M88.4 R104, [R2+0x1c000] ;  /* 0x01c000000268783b */ /* 0x000e6a0000000200 */
[C---:B------:R-:W-:Y:S06]  /*5840*/  HMMA.16816.F32 R12, R92.reuse, R84, R12 ;  /* 0x000000545c0c723c */ /* 0x040fec000000180c */
[----:B------:R-:W-:Y:S01]  /*5850*/  HMMA.16816.F32 R16, R92, R86, R16 ;  /* 0x000000565c10723c */ /* 0x000fe20000001810 */
[----:B------:R-:W1:Y:S05]  /*5860*/  LDSM.16.M88.4 R84, [R2+0x1c800] ;  /* 0x01c800000254783b */ /* 0x000e6a0000000200 */
[C---:B--2---:R-:W-:Y:S01]  /*5870*/  HMMA.16816.F32 R4, R96.reuse, R108, R4 ;  /* 0x0000006c6004723c */ /* 0x044fe20000001804 */
[----:B------:R-:W-:Y:S05]  /*5880*/  LDSM.16.M88.4 R92, [R216+0xc000] ;  /* 0x00c00000d85c783b */ /* 0x000fea0000000200 */
        /* <DEDUP_REMOVED lines=47> */
[C---:B-1----:R-:W-:Y:S06]  /*5b80*/  HMMA.16816.F32 R4, R100.reuse, R104, R4 ;  /* 0x000000686404723c */ /* 0x042fec0000001804 */
[C---:B------:R-:W-:Y:S06]  /*5b90*/  HMMA.16816.F32 R8, R100.reuse, R106, R8 ;  /* 0x0000006a6408723c */ /* 0x040fec0000001808 */
[C---:B------:R-:W-:Y:S06]  /*5ba0*/  HMMA.16816.F32 R12, R100.reuse, R84, R12 ;  /* 0x00000054640c723c */ /* 0x040fec000000180c */
[----:B------:R-:W-:Y:S06]  /*5bb0*/  HMMA.16816.F32 R16, R100, R86, R16 ;  /* 0x000000566410723c */ /* 0x000fec0000001810 */
[C---:B--2---:R-:W-:Y:S06]  /*5bc0*/  HMMA.16816.F32 R4, R92.reuse, R108, R4 ;  /* 0x0000006c5c04723c */ /* 0x044fec0000001804 */
[C---:B------:R-:W-:Y:S06]  /*5bd0*/  HMMA.16816.F32 R8, R92.reuse, R110, R8 ;  /* 0x0000006e5c08723c */ /* 0x040fec0000001808 */
[C---:B----4-:R-:W-:Y:S06]  /*5be0*/  HMMA.16816.F32 R12, R92.reuse, R88, R12 ;  /* 0x000000585c0c723c */ /* 0x050fec000000180c */
[----:B------:R-:W-:Y:S06]  /*5bf0*/  HMMA.16816.F32 R16, R92, R90, R16 ;  /* 0x0000005a5c10723c */ /* 0x000fec0000001810 */
[C---:B---3--:R-:W-:Y:S01]  /*5c00*/  FADD.FTZ R84, -R113.reuse, R4 ;  /* 0x0000000471547221 */ /* 0x048fe20000010100 */
[C---:B------:R-:W-:Y:S05]  /*5c10*/  FADD.FTZ R5, -R113.reuse, R5 ;  /* 0x0000000571057221 */ /* 0x040fea0000010100 */
[C---:B------:R-:W-:Y:S01]  /*5c20*/  FADD.FTZ R4, -R113.reuse, R8 ;  /* 0x0000000871047221 */ /* 0x040fe20000010100 */
[-C--:B------:R-:W-:Y:S01]  /*5c30*/  FSEL R8, R84, R113.reuse, P2 ;  /* 0x0000007154087208 */ /* 0x080fe20001000000 */
[----:B------:R-:W-:Y:S01]  /*5c40*/  FADD.FTZ R9, -R113, R9 ;  /* 0x0000000971097221 */ /* 0x000fe20000010100 */
[----:B------:R-:W-:Y:S02]  /*5c50*/  FSETP.GE.FTZ.AND P2, PT, R120, RZ, PT ;  /* 0x000000ff7800720b */ /* 0x000fe40003f56000 */
[-C--:B------:R-:W-:Y:S01]  /*5c60*/  FSEL R5, R5, R113.reuse, P1 ;  /* 0x0000007105057208 */ /* 0x080fe20000800000 */
[----:B------:R-:W-:Y:S01]  /*5c70*/  FMUL.FTZ R8, R129, R8 ;  /* 0x0000000881087220 */ /* 0x000fe20000410000 */
[----:B------:R-:W-:Y:S01]  /*5c80*/  FSEL R4, R4, R113, P0 ;  /* 0x0000007104047208 */ /* 0x000fe20000000000 */
[----:B------:R-:W-:Y:S01]  /*5c90*/  FADD.FTZ R12, -R113, R12 ;  /* 0x0000000c710c7221 */ /* 0x000fe20000010100 */
[----:B------:R-:W-:Y:S01]  /*5ca0*/  FSETP.GE.FTZ.AND P0, PT, R116, RZ, PT ;  /* 0x000000ff7400720b */ /* 0x000fe20003f16000 */
[----:B------:R-:W-:Y:S01]  /*5cb0*/  FMUL.FTZ R5, R128, R5 ;  /* 0x0000000580057220 */ /* 0x000fe20000410000 */
[----:B------:R-:W-:Y:S01]  /*5cc0*/  FSETP.GE.FTZ.AND P1, PT, R122, RZ, PT ;  /* 0x000000ff7a00720b */ /* 0x000fe20003f36000 */
[----:B------:R-:W-:Y:S01]  /*5cd0*/  FMUL.FTZ R84, R125, R4 ;  /* 0x000000047d547220 */ /* 0x000fe20000410000 */
[C---:B------:R-:W-:Y:S01]  /*5ce0*/  FADD.FTZ R13, -R113.reuse, R13 ;  /* 0x0000000d710d7221 */ /* 0x040fe20000010100 */
[----:B------:R-:W-:Y:S01]  /*5cf0*/  FADD.FTZ R16, -R113, R16 ;  /* 0x0000001071107221 */ /* 0x000fe20000010100 */
[----:B------:R-:W-:Y:S02]  /*5d00*/  F2FP.F16.F32.PACK_AB R4, R5, R8 ;  /* 0x000000080504723e */ /* 0x000fe400000000ff */
[-C--:B------:R-:W-:Y:S02]  /*5d10*/  FSEL R9, R9, R113.reuse, P1 ;  /* 0x0000007109097208 */ /* 0x080fe40000800000 */
[----:B------:R-:W-:Y:S01]  /*5d20*/  FSETP.GE.FTZ.AND P1, PT, R117, RZ, PT ;  /* 0x000000ff7500720b */ /* 0x000fe20003f36000 */
[----:B------:R1:W-:Y:S01]  /*5d30*/  STS [R234+0x20000], R4 ;  /* 0x02000004ea007388 */ /* 0x0003e20000000800 */
[-C--:B------:R-:W-:Y:S01]  /*5d40*/  FSEL R12, R12, R113.reuse, P3 ;  /* 0x000000710c0c7208 */ /* 0x080fe20001800000 */
[C---:B------:R-:W-:Y:S01]  /*5d50*/  FADD.FTZ R6, -R112.reuse, R6 ;  /* 0x0000000670067221 */ /* 0x040fe20000010100 */
[-C--:B------:R-:W-:Y:S01]  /*5d60*/  FSEL R13, R13, R113.reuse, P2 ;  /* 0x000000710d0d7208 */ /* 0x080fe20001000000 */
[----:B------:R-:W-:Y:S01]  /*5d70*/  FADD.FTZ R11, -R112, R11 ;  /* 0x0000000b700b7221 */ /* 0x000fe20000010100 */
[----:B------:R-:W-:Y:S01]  /*5d80*/  FSEL R16, R16, R113, P1 ;  /* 0x0000007110107208 */ /* 0x000fe20000800000 */
[----:B------:R-:W-:Y:S01]  /*5d90*/  @P0 FADD.FTZ R113, -R113, R17 ;  /* 0x0000001171710221 */ /* 0x000fe20000010100 */
[----:B------:R-:W-:Y:S01]  /*5da0*/  FSETP.GE.FTZ.AND P0, PT, R130, RZ, PT ;  /* 0x000000ff8200720b */ /* 0x000fe20003f16000 */
[----:B------:R-:W-:Y:S01]  /*5db0*/  FMUL.FTZ R12, R121, R12 ;  /* 0x0000000c790c7220 */ /* 0x000fe20000410000 */
[----:B------:R-:W-:Y:S01]  /*5dc0*/  FSETP.GE.FTZ.AND P1, PT, R131, RZ, PT ;  /* 0x000000ff8300720b */ /* 0x000fe20003f36000 */
[----:B------:R-:W-:Y:S01]  /*5dd0*/  FMUL.FTZ R8, R120, R13 ;  /* 0x0000000d78087220 */ /* 0x000fe20000410000 */
[----:B------:R-:W-:Y:S01]  /*5de0*/  FADD.FTZ R15, -R112, R15 ;  /* 0x0000000f700f7221 */ /* 0x000fe20000010100 */
[----:B------:R-:W-:Y:S01]  /*5df0*/  FSETP.GE.FTZ.AND P3, PT, R124, RZ, PT ;  /* 0x000000ff7c00720b */ /* 0x000fe20003f76000 */
[----:B------:R-:W-:Y:S01]  /*5e00*/  FADD.FTZ R18, -R112, R18 ;  /* 0x0000001270127221 */ /* 0x000fe20000010100 */
[----:B------:R-:W-:Y:S01]  /*5e10*/  FSEL R6, R6, R112, P1 ;  /* 0x0000007006067208 */ /* 0x000fe20000800000 */
[----:B------:R-:W-:Y:S01]  /*5e20*/  FMUL.FTZ R9, R122, R9 ;  /* 0x000000097a097220 */ /* 0x000fe20000410000 */
[----:B------:R-:W-:Y:S01]  /*5e30*/  FSETP.GE.FTZ.AND P1, PT, R126, RZ, PT ;  /* 0x000000ff7e00720b */ /* 0x000fe20003f36000 */
[----:B------:R-:W-:Y:S01]  /*5e40*/  FMUL.FTZ R16, R117, R16 ;  /* 0x0000001075107220 */ /* 0x000fe20000410000 */
[----:B------:R-:W-:Y:S01]  /*5e50*/  F2FP.F16.F32.PACK_AB R8, R8, R12 ;  /* 0x0000000c0808723e */ /* 0x000fe200000000ff */
[----:B------:R-:W-:Y:S01]  /*5e60*/  FMUL.FTZ R13, R131, R6 ;  /* 0x00000006830d7220 */ /* 0x000fe20000410000 */
[----:B------:R-:W-:Y:S01]  /*5e70*/  FSETP.GE.FTZ.AND P2, PT, R123, RZ, PT ;  /* 0x000000ff7b00720b */ /* 0x000fe20003f56000 */
[----:B------:R-:W-:Y:S01]  /*5e80*/  FMUL.FTZ R113, R116, R113 ;  /* 0x0000007174717220 */ /* 0x000fe20000410000 */
[----:B------:R-:W-:Y:S02]  /*5e90*/  F2FP.F16.F32.PACK_AB R9, R9, R84 ;  /* 0x000000540909723e */ /* 0x000fe400000000ff */
[----:B------:R-:W-:Y:S01]  /*5ea0*/  FSEL R15, R15, R112, P2 ;  /* 0x000000700f0f7208 */ /* 0x000fe20001000000 */
[----:B-1----:R-:W-:Y:S01]  /*5eb0*/  FADD.FTZ R4, -R112, R7 ;  /* 0x0000000770047221 */ /* 0x002fe20000010100 */
[----:B------:R-:W-:Y:S04]  /*5ec0*/  F2FP.F16.F32.PACK_AB R7, R113, R16 ;  /* 0x000000107107723e */ /* 0x000fe800000000ff */
[-C--:B------:R-:W-:Y:S01]  /*5ed0*/  FSEL R5, R4, R112.reuse, P0 ;  /* 0x0000007004057208 */ /* 0x080fe20000000000 */
[----:B------:R-:W-:Y:S01]  /*5ee0*/  FADD.FTZ R4, -R112, R10 ;  /* 0x0000000a70047221 */ /* 0x000fe20000010100 */
[C---:B------:R-:W-:Y:S03]  /*5ef0*/  FSETP.GE.FTZ.AND P0, PT, R127.reuse, RZ, PT ;  /* 0x000000ff7f00720b */ /* 0x040fe60003f16000 */
[----:B------:R-:W-:Y:S01]  /*5f00*/  FMUL.FTZ R10, R130, R5 ;  /* 0x00000005820a7220 */ /* 0x000fe20000410000 */
[----:B------:R-:W-:Y:S01]  /*5f10*/  FSEL R4, R4, R112, P0 ;  /* 0x0000007004047208 */ /* 0x000fe20000000000 */
[----:B------:R-:W-:Y:S01]  /*5f20*/  FADD.FTZ R5, -R112, R14 ;  /* 0x0000000e70057221 */ /* 0x000fe20000010100 */
[----:B------:R-:W-:Y:S03]  /*5f30*/  FSETP.GE.FTZ.AND P0, PT, R118, RZ, PT ;  /* 0x000000ff7600720b */ /* 0x000fe60003f16000 */
[----:B------:R-:W-:Y:S01]  /*5f40*/  FMUL.FTZ R12, R127, R4 ;  /* 0x000000047f0c7220 */ /* 0x000fe20000410000 */
[-C--:B------:R-:W-:Y:S02]  /*5f50*/  FSEL R4, R11, R112.reuse, P1 ;  /* 0x000000700b047208 */ /* 0x080fe40000800000 */
[----:B------:R-:W-:Y:S02]  /*5f60*/  FSEL R5, R5, R112, P3 ;  /* 0x0000007005057208 */ /* 0x000fe40001800000 */
[----:B------:R-:W-:Y:S01]  /*5f70*/  FSETP.GE.FTZ.AND P1, PT, R119, RZ, PT ;  /* 0x000000ff7700720b */ /* 0x000fe20003f36000 */
[----:B------:R-:W-:Y:S01]  /*5f80*/  FMUL.FTZ R6, R126, R4 ;  /* 0x000000047e067220 */ /* 0x000fe20000410000 */
[----:B------:R-:W-:Y:S01]  /*5f90*/  F2FP.F16.F32.PACK_AB R4, R10, R13 ;  /* 0x0000000d0a04723e */ /* 0x000fe200000000ff */
[----:B------:R-:W-:Y:S01]  /*5fa0*/  FMUL.FTZ R10, R124, R5 ;  /* 0x000000057c0a7220 */ /* 0x000fe20000410000 */
[----:B------:R-:W-:Y:S01]  /*5fb0*/  FSEL R18, R18, R112, P1 ;  /* 0x0000007012127208 */ /* 0x000fe20000800000 */
[----:B------:R-:W-:Y:S01]  /*5fc0*/  @P0 FADD.FTZ R112, -R112, R19 ;  /* 0x0000001370700221 */ /* 0x000fe20000010100 */
[----:B------:R-:W-:Y:S01]  /*5fd0*/  FMUL.FTZ R5, R123, R15 ;  /* 0x0000000f7b057220 */ /* 0x000fe20000410000 */
[----:B------:R1:W-:Y:S01]  /*5fe0*/  STS [R234+0x20400], R4 ;  /* 0x02040004ea007388 */ /* 0x0003e20000000800 */
[----:B------:R-:W-:Y:S01]  /*5ff0*/  F2FP.F16.F32.PACK_AB R6, R6, R12 ;  /* 0x0000000c0606723e */ /* 0x000fe200000000ff */
[----:B------:R-:W-:Y:S01]  /*6000*/  FMUL.FTZ R18, R119, R18 ;  /* 0x0000001277127220 */ /* 0x000fe20000410000 */
[----:B------:R-:W-:Y:S01]  /*6010*/  FMUL.FTZ R112, R118, R112 ;  /* 0x0000007076707220 */ /* 0x000fe20000410000 */
[----:B------:R-:W-:Y:S01]  /*6020*/  F2FP.F16.F32.PACK_AB R5, R5, R10 ;  /* 0x0000000a0505723e */ /* 0x000fe200000000ff */
[----:B------:R-:W-:Y:S01]  /*6030*/  STS [R237+0x20000], R9 ;  /* 0x02000009ed007388 */ /* 0x000fe20000000800 */
[----:B------:R-:W-:Y:S04]  /*6040*/  PLOP3.LUT P0, PT, PT, PT, UP2, 0x80, 0x0 ;  /* 0x000000000000781c */ /* 0x000fe80003f0f028 */
[----:B------:R-:W-:Y:S05]  /*6050*/  STS [R237+0x20400], R6 ;  /* 0x02040006ed007388 */ /* 0x000fea0000000800 */
[----:B------:R-:W-:Y:S05]  /*6060*/  STS [R235+0x20000], R8 ;  /* 0x02000008eb007388 */ /* 0x000fea0000000800 */
[----:B------:R-:W-:Y:S05]  /*6070*/  STS [R235+0x20400], R5 ;  /* 0x02040005eb007388 */ /* 0x000fea0000000800 */
[----:B------:R-:W-:Y:S01]  /*6080*/  STS [R236+0x20000], R7 ;  /* 0x02000007ec007388 */ /* 0x000fe20000000800 */
[----:B-1----:R-:W-:Y:S05]  /*6090*/  F2FP.F16.F32.PACK_AB R4, R112, R18 ;  /* 0x000000127004723e */ /* 0x002fea00000000ff */
[----:B------:R-:W-:Y:S01]  /*60a0*/  STS [R236+0x20400], R4 ;  /* 0x02040004ec007388 */ /* 0x000fe20000000800 */
[----:B------:R-:W-:Y:S06]  /*60b0*/  BAR.SYNC.DEFER_BLOCKING 0x0 ;  /* 0x0000000000007b1d */ /* 0x000fec0000010000 */
[----:B------:R-:W-:Y:S05]  /*60c0*/  LDSM.16.MT88.4 R4, [R215+0x22000] ;  /* 0x02200000d704783b */ /* 0x000fea0000004200 */
[----:B------:R-:W1:Y:S05]  /*60d0*/  LDSM.16.MT88.4 R8, [R0+0x8000] ;  /* 0x008000000008783b */ /* 0x000e6a0000004200 */
[----:B------:R-:W2:Y:S05]  /*60e0*/  LDSM.16.MT88.4 R12, [R217+0x22000] ;  /* 0x02200000d90c783b */ /* 0x000eaa0000004200 */
[----:B------:R-:W3:Y:S05]  /*60f0*/  LDSM.16.MT88.4 R16, [R0+0xa000] ;  /* 0x00a000000010783b */ /* 0x000eea0000004200 */
[----:B------:R-:W4:Y:S05]  /*6100*/  LDSM.16.MT88.4 R84, [R0+0xc000] ;  /* 0x00c000000054783b */ /* 0x000f2a0000004200 */
[----:B------:R-:W4:Y:S05]  /*6110*/  LDSM.16.MT88.4 R88, [R0+0xe000] ;  /* 0x00e000000058783b */ /* 0x000f2a0000004200 */
[----:B------:R-:W-:Y:S05]  /*6120*/  LDSM.16.MT88.4 R92, [R215+0x22800] ;  /* 0x02280000d75c783b */ /* 0x000fea0000004200 */
[----:B------:R-:W4:Y:S05]  /*6130*/  LDSM.16.MT88.4 R96, [R0+0x8800] ;  /* 0x008800000060783b */ /* 0x000f2a0000004200 */
[----:B------:R-:W4:Y:S01]  /*6140*/  LDSM.16.MT88.4 R100, [R217+0x22800] ;  /* 0x02280000d964783b */ /* 0x000f220000004200 */
[-C--:B-1----:R-:W-:Y:S04]  /*6150*/  HMMA.16816.F32 R20, R4, R8.reuse, R20 ;  /* 0x000000080414723c */ /* 0x082fe80000001814 */
[----:B------:R-:W1:Y:S02]  /*6160*/  LDSM.16.MT88.4 R104, [R0+0xa800] ;  /* 0x00a800000068783b */ /* 0x000e640000004200 */
[C---:B--2---:R-:W-:Y:S03]  /*6170*/  HMMA.16816.F32 R24, R12.reuse, R8, R24 ;  /* 0x000000080c18723c */ /* 0x044fe60000001818 */
[----:B------:R-:W-:Y:S03]  /*6180*/  LDSM.16.MT88.4 R108, [R0+0xd800] ;  /* 0x00d80000006c783b */ /* 0x000fe60000004200 */
[-C--:B------:R-:W-:Y:S06]  /*6190*/  HMMA.16816.F32 R28, R12, R10.reuse, R28 ;  /* 0x0000000a0c1c723c */ /* 0x080fec000000181c */
[C---:B------:R-:W-:Y:S01]  /*61a0*/  HMMA.16816.F32 R32, R4.reuse, R10, R32 ;  /* 0x0000000a0420723c */ /* 0x040fe20000001820 */
[----:B------:R-:W2:Y:S05]  /*61b0*/  LDSM.16.MT88.4 R8, [R0+0xc800] ;  /* 0x00c800000008783b */ /* 0x000eaa0000004200 */
        /* <DEDUP_REMOVED lines=13> */
[----:B------:R-:W3:Y:S05]  /*6290*/  LDSM.16.MT88.4 R12, [R0+0xe800] ;  /* 0x00e80000000c783b */ /* 0x000eea0000004200 */
[----:B------:R-:W-:Y:S01]  /*62a0*/  HMMA.16816.F32 R80, R4, R90, R80 ;  /* 0x0000005a0450723c */ /* 0x000fe20000001850 */
[----:B------:R-:W4:Y:S05]  /*62b0*/  LDSM.16.MT88.4 R4, [R215+0x23000] ;  /* 0x02300000d704783b */ /* 0x000f2a0000004200 */
[-C--:B------:R-:W-:Y:S01]  /*62c0*/  HMMA.16816.F32 R20, R92, R96.reuse, R20 ;  /* 0x000000605c14723c */ /* 0x080fe20000001814 */
[----:B------:R-:W4:Y:S05]  /*62d0*/  LDSM.16.MT88.4 R88, [R0+0xb000] ;  /* 0x00b000000058783b */ /* 0x000f2a0000004200 */
        /* <DEDUP_REMOVED lines=8> */
[----:B------:R-:W-:Y:S05]  /*6360*/  LDSM.16.MT88.4 R104, [R0+0xb800] ;  /* 0x00b800000068783b */ /* 0x000fea0000004200 */
[-C--:B--2---:R-:W-:Y:S06]  /*6370*/  HMMA.16816.F32 R52, R92, R8.reuse, R52 ;  /* 0x000000085c34723c */ /* 0x084fec0000001834 */
[C---:B------:R-:W-:Y:S06]  /*6380*/  HMMA.16816.F32 R56, R100.reuse, R8, R56 ;  /* 0x000000086438723c */ /* 0x040fec0000001838 */
[-C--:B------:R-:W-:Y:S06]  /*6390*/  HMMA.16816.F32 R60, R100, R10.reuse, R60 ;  /* 0x0000000a643c723c */ /* 0x080fec000000183c */
[C---:B------:R-:W-:Y:S01]  /*63a0*/  HMMA.16816.F32 R64, R92.reuse, R10, R64 ;  /* 0x0000000a5c40723c */ /* 0x040fe20000001840 */
[----:B------:R-:W1:Y:S05]  /*63b0*/  LDSM.16.MT88.4 R8, [R0+0xd000] ;  /* 0x00d000000008783b */ /* 0x000e6a0000004200 */
[-C--:B---3--:R-:W-:Y:S06]  /*63c0*/  HMMA.16816.F32 R68, R92, R12.reuse, R68 ;  /* 0x0000000c5c44723c */ /* 0x088fec0000001844 */
[C---:B------:R-:W-:Y:S06]  /*63d0*/  HMMA.16816.F32 R72, R100.reuse, R12, R72 ;  /* 0x0000000c6448723c */ /* 0x040fec0000001848 */
[-C--:B------:R-:W-:Y:S01]  /*63e0*/  HMMA.16816.F32 R76, R100, R14.reuse, R76 ;  /* 0x0000000e644c723c */ /* 0x080fe2000000184c */
[----:B------:R-:W-:Y:S05]  /*63f0*/  LDSM.16.MT88.4 R100, [R217+0x23800] ;  /* 0x02380000d964783b */ /* 0x000fea0000004200 */
[----:B------:R-:W-:Y:S01]  /*6400*/  HMMA.16816.F32 R80, R92, R14, R80 ;  /* 0x0000000e5c50723c */ /* 0x000fe20000001850 */
[----:B------:R-:W-:Y:S05]  /*6410*/  LDSM.16.MT88.4 R12, [R215+0x23800] ;  /* 0x02380000d70c783b */ /* 0x000fea0000004200 */
[-C--:B----4-:R-:W-:Y:S01]  /*6420*/  HMMA.16816.F32 R20, R4, R16.reuse, R20 ;  /* 0x000000100414723c */ /* 0x090fe20000001814 */
[----:B------:R-:W2:Y:S05]  /*6430*/  LDSM.16.MT88.4 R92, [R0+0x9800] ;  /* 0x00980000005c783b */ /* 0x000eaa0000004200 */
[C---:B------:R-:W-:Y:S06]  /*6440*/  HMMA.16816.F32 R24, R84.reuse, R16, R24 ;  /* 0x000000105418723c */ /* 0x040fec0000001818 */
[-C--:B------:R-:W-:Y:S06]  /*6450*/  HMMA.16816.F32 R28, R84, R18.reuse, R28 ;  /* 0x00000012541c723c */ /* 0x080fec000000181c */
[C---:B------:R-:W-:Y:S01]  /*6460*/  HMMA.16816.F32 R32, R4.reuse, R18, R32 ;  /* 0x000000120420723c */ /* 0x040fe20000001820 */
[----:B------:R-:W3:Y:S05]  /*6470*/  LDSM.16.MT88.4 R16, [R0+0xf800] ;  /* 0x00f800000010783b */ /* 0x000eea0000004200 */
        /* <DEDUP_REMOVED lines=97> */
.L_x_950:
[----:B------:R-:W-:Y:S01]  /*6a90*/  LDSM.16.M88.4 R128, [R220] ;  /* 0x00000000dc80783b */ /* 0x000fe20000000200 */
[----:B------:R-:W-:Y:S03]  /*6aa0*/  @UP2 UIADD3 UR15, UP1, UR8, -0x100, URZ ;  /* 0xffffff00080f2890 */ /* 0x000fe6000ff3e03f */
[----:B------:R-:W3:Y:S01]  /*6ab0*/  LDSM.16.MT88.4 R16, [R0+0x10000] ;  /* 0x010000000010783b */ /* 0x000ee20000004200 */
[----:B------:R-:W-:Y:S02]  /*6ac0*/  @UP2 UIADD3.X UR14, UR9, -0x1, URZ, UP1, !UPT ;  /* 0xffffffff090e2890 */ /* 0x000fe40008ffe43f */
[----:B------:R-:W-:Y:S01]  /*6ad0*/  @UP2 UIADD3 UR11, UP1, UR11, -0x100, URZ ;  /* 0xffffff000b0b2890 */ /* 0x000fe2000ff3e03f */
[----:B------:R-:W1:Y:S01]  /*6ae0*/  LDSM.16.M88.4 R124, [R220+0x1000] ;  /* 0x00100000dc7c783b */ /* 0x000e620000000200 */
[----:B------:R-:W-:Y:S02]  /*6af0*/  @UP2 UMOV UR8, UR15 ;  /* 0x0000000f00082c82 */ /* 0x000fe40008000000 */
[----:B------:R-:W-:Y:S01]  /*6b00*/  @UP2 UIADD3.X UR10, UR10, -0x1, URZ, UP1, !UPT ;  /* 0xffffffff0a0a2890 */ /* 0x000fe20008ffe43f */
[----:B------:R-:W2:Y:S01]  /*6b10*/  LDSM.16.MT88.4 R96, [R0+0x12000] ;  /* 0x012000000060783b */ /* 0x000ea20000004200 */
[----:B------:R-:W-:Y:S03]  /*6b20*/  @UP2 UMOV UR9, UR14 ;  /* 0x0000000e00092c82 */ /* 0x000fe60008000000 */
        /* <DEDUP_REMOVED lines=79> */
[C---:B------:R-:W-:Y:S06]  /*7020*/  HMMA.16816.F32 R112, R196.reuse, R210, R112 ;  /* 0x000000d2c470723c */ /* 0x040fec0000001870 */
[-C--:B--2---:R-:W-:Y:S05]  /*7030*/  HMMA.16816.F32 R116, R196, R204.reuse, R116 ;  /* 0x000000ccc474723c */ /* 0x084fea0000001874 */
[----:B------:R-:W-:Y:S01]  /*7040*/  IMAD R210, R250, UR33, RZ ;  /* 0x00000021fad27c24 */ /* 0x000fe2000f8e02ff */
[C---:B------:R-:W-:Y:S05]  /*7050*/  HMMA.16816.F32 R120, R200.reuse, R204, R120 ;  /* 0x000000ccc878723c */ /* 0x040fea0000001878 */
[----:B------:R-:W-:Y:S01]  /*7060*/  IMAD.U32 R208, R210, -0x40, RZ ;  /* 0xffffffc0d2d07824 */ /* 0x000fe200078e00ff */
[-C--:B------:R-:W-:Y:S01]  /*7070*/  HMMA.16816.F32 R124, R200, R206.reuse, R124 ;  /* 0x000000cec87c723c */ /* 0x080fe2000000187c */
[----:B------:R-:W-:Y:S04]  /*7080*/  IMAD.MOV.U32 R204, RZ, RZ, 0x4 ;  /* 0x00000004ffcc7424 */ /* 0x000fe800078e00ff */
[----:B------:R-:W-:Y:S01]  /*7090*/  LEA R224, P1, R208, R224, 0x2 ;  /* 0x000000e0d0e07211 */ /* 0x000fe200078210ff */
[----:B------:R-:W-:Y:S05]  /*70a0*/  HMMA.16816.F32 R128, R196, R206, R128 ;  /* 0x000000cec480723c */ /* 0x000fea0000001880 */
[----:B------:R-:W-:Y:S01]  /*70b0*/  IMAD.SHL.U32 R200, R210, 0x8, RZ ;  /* 0x00000008d2c87824 */ /* 0x000fe200078e00ff */
[----:B------:R-:W-:Y:S01]  /*70c0*/  LEA.HI.X.SX32 R225, R208, R225, 0x2, P1 ;  /* 0x000000e1d0e17211 */ /* 0x000fe200008f16ff */
[----:B------:R-:W-:Y:S04]  /*70d0*/  IMAD.SHL.U32 R201, R210, 0x10, RZ ;  /* 0x00000010d2c97824 */ /* 0x000fe800078e00ff */
[----:B------:R-:W-:Y:S01]  /*70e0*/  @P0 IMAD.WIDE R204, R240, R204, UR8 ;  /* 0x00000008f0cc0e25 */ /* 0x000fe2000f8e02cc */
[-C--:B------:R-:W-:Y:S02]  /*70f0*/  LEA R202, P2, R200, R224.reuse, 0x2 ;  /* 0x000000e0c8ca7211 */ /* 0x080fe400078410ff */
[CC--:B------:R-:W-:Y:S01]  /*7100*/  LEA R208, P1, R201.reuse, R224.reuse, 0x2 ;  /* 0x000000e0c9d07211 */ /* 0x0c0fe200078210ff */
[----:B------:R-:W-:Y:S01]  /*7110*/  IMAD.SHL.U32 R227, R210, 0x20, RZ ;  /* 0x00000020d2e37824 */ /* 0x000fe200078e00ff */
[----:B------:R-:W5:Y:S01]  /*7120*/  @P0 LDG.E R238, desc[UR4][R204.64] ;  /* 0x00000004ccee0981 */ /* 0x000f62000c1e1900 */
[-C--:B------:R-:W-:Y:S01]  /*7130*/  LEA.HI.X.SX32 R203, R200, R225.reuse, 0x2, P2 ;  /* 0x000000e1c8cb7211 */ /* 0x080fe200010f16ff */
[C---:B------:R-:W-:Y:S01]  /*7140*/  IMAD R211, R210.reuse, 0x30, RZ ;  /* 0x00000030d2d37824 */ /* 0x040fe200078e02ff */
[-C--:B------:R-:W-:Y:S01]  /*7150*/  LEA.HI.X.SX32 R209, R201, R225.reuse, 0x2, P1 ;  /* 0x000000e1c9d17211 */ /* 0x080fe200008f16ff */
[----:B------:R1:W5:Y:S04]  /*7160*/  @P0 LDG.E R239, desc[UR4][R204.64+0x20] ;  /* 0x00002004ccef0981 */ /* 0x000368000c1e1900 */
[----:B------:R2:W-:Y:S04]  /*7170*/  REDG.E.ADD.F32.FTZ.RN.STRONG.GPU desc[UR4][R224.64], R4 ;  /* 0x00000004e00079a6 */ /* 0x0005e8000c10f384 */
[----:B------:R3:W-:Y:S04]  /*7180*/  REDG.E.ADD.F32.FTZ.RN.STRONG.GPU desc[UR4][R202.64], R5 ;  /* 0x00000005ca0079a6 */ /* 0x0007e8000c10f384 */
[----:B------:R4:W-:Y:S01]  /*7190*/  REDG.E.ADD.F32.FTZ.RN.STRONG.GPU desc[UR4][R208.64], R6 ;  /* 0x00000006d00079a6 */ /* 0x0009e2000c10f384 */
[C---:B-1----:R-:W-:Y:S02]  /*71a0*/  IMAD R204, R210.reuse, 0x18, RZ ;  /* 0x00000018d2cc7824 */ /* 0x042fe400078e02ff */
[C---:B------:R-:W-:Y:S02]  /*71b0*/  IMAD R205, R210.reuse, 0x28, RZ ;  /* 0x00000028d2cd7824 */ /* 0x040fe400078e02ff */
[----:B------:R-:W-:Y:S01]  /*71c0*/  IMAD R210, R210, 0x38, RZ ;  /* 0x00000038d2d27824 */ /* 0x000fe200078e02ff */
[CC--:B--2---:R-:W-:Y:S04]  /*71d0*/  LEA R4, P2, R204.reuse, R224.reuse, 0x2 ;  /* 0x000000e0cc047211 */ /* 0x0c4fe800078410ff */
[-C--:B---3--:R-:W-:Y:S02]  /*71e0*/  LEA.HI.X.SX32 R5, R204, R225.reuse, 0x2, P2 ;  /* 0x000000e1cc057211 */ /* 0x088fe400010f16ff */
[-C--:B------:R-:W-:Y:S02]  /*71f0*/  LEA R204, P3, R205, R224.reuse, 0x2 ;  /* 0x000000e0cdcc7211 */ /* 0x080fe400078610ff */
[-C--:B----4-:R-:W-:Y:S01]  /*7200*/  LEA R208, P1, R227, R224.reuse, 0x2 ;  /* 0x000000e0e3d07211 */ /* 0x090fe200078210ff */
[----:B------:R1:W-:Y:S01]  /*7210*/  REDG.E.ADD.F32.FTZ.RN.STRONG.GPU desc[UR4][R4.64], R7 ;  /* 0x00000007040079a6 */ /* 0x0003e2000c10f384 */
[-C--:B------:R-:W-:Y:S02]  /*7220*/  LEA R6, P2, R211, R224.reuse, 0x2 ;  /* 0x000000e0d3067211 */ /* 0x080fe400078410ff */
[-C--:B------:R-:W-:Y:S02]  /*7230*/  LEA.HI.X.SX32 R209, R227, R225.reuse, 0x2, P1 ;  /* 0x000000e1e3d17211 */ /* 0x080fe400008f16ff */
[-C--:B------:R-:W-:Y:S03]  /*7240*/  LEA.HI.X.SX32 R205, R205, R225.reuse, 0x2, P3 ;  /* 0x000000e1cdcd7211 */ /* 0x080fe600018f16ff */
[----:B------:R2:W-:Y:S04]  /*7250*/  REDG.E.ADD.F32.FTZ.RN.STRONG.GPU desc[UR4][R208.64], R8 ;  /* 0x00000008d00079a6 */ /* 0x0005e8000c10f384 */
[----:B------:R3:W-:Y:S01]  /*7260*/  REDG.E.ADD.F32.FTZ.RN.STRONG.GPU desc[UR4][R204.64], R9 ;  /* 0x00000009cc0079a6 */ /* 0x0007e2000c10f384 */
[-C--:B-1----:R-:W-:Y:S02]  /*7270*/  LEA.HI.X.SX32 R7, R211, R225.reuse, 0x2, P2 ;  /* 0x000000e1d3077211 */ /* 0x082fe400010f16ff */
[CC--:B------:R-:W-:Y:S03]  /*7280*/  LEA R4, P1, R210.reuse, R224.reuse, 0x2 ;  /* 0x000000e0d2047211 */ /* 0x0c0fe600078210ff */
[----:B------:R1:W-:Y:S01]  /*7290*/  REDG.E.ADD.F32.FTZ.RN.STRONG.GPU desc[UR4][R6.64], R10 ;  /* 0x0000000a060079a6 */ /* 0x0003e2000c10f384 */
[-C--:B------:R-:W-:Y:S01]  /*72a0*/  LEA.HI.X.SX32 R5, R210, R225.reuse, 0x2, P1 ;  /* 0x000000e1d2057211 */ /* 0x080fe200008f16ff */
[----:B--2---:R-:W-:Y:S04]  /*72b0*/  VIADD R208, R201, 0x20 ;  /* 0x00000020c9d07836 */ /* 0x004fe80000000000 */
[----:B------:R2:W-:Y:S01]  /*72c0*/  REDG.E.ADD.F32.FTZ.RN.STRONG.GPU desc[UR4][R4.64], R11 ;  /* 0x0000000b040079a6 */ /* 0x0005e2000c10f384 */
[CC--:B------:R-:W-:Y:S03]  /*72d0*/  LEA R8, P1, R208.reuse, R224.reuse, 0x2 ;  /* 0x000000e0d0087211 */ /* 0x0c0fe600078210ff */
[----:B------:R4:W-:Y:S01]  /*72e0*/  REDG.E.ADD.F32.FTZ.RN.STRONG.GPU desc[UR4][R224.64+0x80], R16 ;  /* 0x00008010e00079a6 */ /* 0x0009e2000c10f384 */
[-C--:B---3--:R-:W-:Y:S03]  /*72f0*/  LEA.HI.X.SX32 R9, R208, R225.reuse, 0x2, P1 ;  /* 0x000000e1d0097211 */ /* 0x088fe600008f16ff */
[----:B------:R3:W-:Y:S04]  /*7300*/  REDG.E.ADD.F32.FTZ.RN.STRONG.GPU desc[UR4][R202.64+0x80], R17 ;  /* 0x00008011ca0079a6 */ /* 0x0007e8000c10f384 */
[----:B------:R3:W-:Y:S01]  /*7310*/  REDG.E.ADD.F32.FTZ.RN.STRONG.GPU desc[UR4][R8.64], R18 ;  /* 0x00000012080079a6 */ /* 0x0007e2000c10f384 */
[C---:B-1----:R-:W-:Y:S05]  /*7320*/  IMAD.IADD R7, R200.reuse, 0x1, R208 ;  /* 0x00000001c8077824 */ /* 0x042fea00078e02d0 */
[CC--:B------:R-:W-:Y:S01]  /*7330*/  LEA R6, P2, R7.reuse, R224.reuse, 0x2 ;  /* 0x000000e007067211 */ /* 0x0c0fe200078410ff */
[C---:B--2---:R-:W-:Y:S03]  /*7340*/  IMAD.IADD R4, R200.reuse, 0x1, R7 ;  /* 0x00000001c8047824 */ /* 0x044fe600078e0207 */
[-C--:B------:R-:W-:Y:S01]  /*7350*/  LEA.HI.X.SX32 R7, R7, R225.reuse, 0x2, P2 ;  /* 0x000000e107077211 */ /* 0x080fe200010f16ff */
[----:B------:R-:W-:Y:S01]  /*7360*/  IMAD.IADD R5, R200, 0x1, R4 ;  /* 0x00000001c8057824 */ /* 0x000fe200078e0204 */
[CC--:B----4-:R-:W-:Y:S03]  /*7370*/  LEA R16, P1, R4.reuse, R224.reuse, 0x2 ;  /* 0x000000e004107211 */ /* 0x0d0fe600078210ff */
[----:B------:R1:W-:Y:S01]  /*7380*/  REDG.E.ADD.F32.FTZ.RN.STRONG.GPU desc[UR4][R6.64], R19 ;  /* 0x00000013060079a6 */ /* 0x0003e2000c10f384 */
[-C--:B---3--:R-:W-:Y:S01]  /*7390*/  LEA.HI.X.SX32 R17, R4, R225.reuse, 0x2, P1 ;  /* 0x000000e104117211 */ /* 0x088fe200008f16ff */
        /* <DEDUP_REMOVED lines=326> */
.L_x_951:
[----:B------:R-:W-:Y:S01]  /*8800*/  ISETP.LT.AND P0, PT, RZ, UR7, PT ;  /* 0x00000007ff007c0c */ /* 0x000fe2000bf01270 */
[----:B------:R-:W-:Y:S11]  /*8810*/  UIADD3 UR7, UR7, -0x1, URZ ;  /* 0xffffffff07077890 */ /* 0x000ff6000fffe03f */
[----:B------:R-:W-:Y:S01]  /*8820*/  @!UPT UIADD3 URZ, URZ, URZ, URZ ;  /* 0x0000003f3f3ff290 */ /* 0x000fe2000fffe03f */
[----:B------:R-:W-:Y:S05]  /*8830*/  @P0 BRA `(.L_x_952) ;  /* 0xffffffb400d80947 */ /* 0x000fea000383ffff */
[----:B------:R-:W-:Y:S01]  /*8840*/  BAR.SYNC.DEFER_BLOCKING 0x0 ;  /* 0x0000000000007b1d */ /* 0x000fe20000010000 */
[----:B------:R-:W-:-:S05]  /*8850*/  UISETP.NE.AND UP0, UPT, UR34, -0x1, UPT ;  /* 0xffffffff2200788c */ /* 0x000fca000bf05270 */
[----:B------:R-:W-:Y:S01]  /*8860*/  ULDC UR8, c[0x0][0x38c] ;  /* 0x0000e30000087ab9 */ /* 0x000fe20000000800 */
[----:B------:R-:W-:Y:S01]  /*8870*/  ULDC UR7, c[0x0][0x390] ;  /* 0x0000e40000077ab9 */ /* 0x000fe20000000800 */
[----:B------:R-:W-:Y:S01]  /*8880*/  FMUL.FTZ R86, R66, UR8 ;  /* 0x0000000842567c20 */ /* 0x000fe20008410000 */
[----:B-1----:R-:W-:Y:S01]  /*8890*/  FMUL.FTZ R14, R67, UR8 ;  /* 0x00000008430e7c20 */ /* 0x002fe20008410000 */
        /* <DEDUP_REMOVED lines=199> */
[----:B------:R-:W-:Y:S01]  /*9510*/  F2FP.F16.F32.PACK_AB R15, R15, R87 ;  /* 0x000000570f0f723e */ /* 0x000fe200000000ff */
[----:B------:R-:W-:Y:S01]  /*9520*/  FMUL.FTZ R76, R76, UR8 ;  /* 0x000000084c4c7c20 */ /* 0x000fe20008410000 */
[----:B------:R-:W-:Y:S01]  /*9530*/  STS [R247+0x6400], R195 ;  /* 0x006400c3f7007388 */ /* 0x000fe20000000800 */
[----:B------:R-:W-:Y:S01]  /*9540*/  F2FP.F16.F32.PACK_AB R14, R14, R86 ;  /* 0x000000560e0e723e */ /* 0x000fe200000000ff */
[----:B------:R-:W-:Y:S01]  /*9550*/  FMUL.FTZ R5, R77, UR8 ;  /* 0x000000084d057c20 */ /* 0x000fe20008410000 */
[----:B------:R-:W-:Y:S01]  /*9560*/  FMUL.FTZ R78, R78, UR8 ;  /* 0x000000084e4e7c20 */ /* 0x000fe20008410000 */
        /* <DEDUP_REMOVED lines=26> */
[----:B------:R-:W-:Y:S01]  /*9710*/  PLOP3.LUT P0, PT, PT, PT, UP0, 0x80, 0x0 ;  /* 0x000000000000781c */ /* 0x000fe20003f0f008 */
        /* <DEDUP_REMOVED lines=44> */
.L_x_953:
        /* <DEDUP_REMOVED lines=19> */
.L_x_954:
[----:B------:R-:W-:Y:S01]  /*9b10*/  BAR.SYNC.DEFER_BLOCKING 0x0 ;  /* 0x0000000000007b1d */ /* 0x000fe20000010000 */
[----:B------:R-:W-:Y:S01]  /*9b20*/  USHF.R.S32.HI UR7, URZ, 0x1f, UR14 ;  /* 0x0000001f3f077899 */ /* 0x000fe2000801140e */
[----:B-12---:R-:W-:Y:S01]  /*9b30*/  SHF.R.S32.HI R4, RZ, 0x1f, R11 ;  /* 0x0000001fff047819 */ /* 0x006fe2000001140b */
        /* <DEDUP_REMOVED lines=20> */
[----:B------:R1:W2:Y:S01]  /*9c80*/  LDS.128 R48, [R226+0x11000] ;  /* 0x01100000e2307984 */ /* 0x0002a20000000c00 */
        /* <DEDUP_REMOVED lines=34> */
.L_x_956:
[----:B------:R-:W-:Y:S05]  /*9eb0*/  BSYNC B0 ;  /* 0x0000000000007941 */ /* 0x000fea0003800000 */
.L_x_955:
        /* <DEDUP_REMOVED lines=22> */
.L_x_958:
[----:B------:R-:W-:Y:S05]  /*a020*/  BSYNC B0 ;  /* 0x0000000000007941 */ /* 0x000fea0003800000 */
.L_x_957:
[----:B--2---:R2:W1:Y:S01]  /*a030*/  LDS.128 R28, [R226+0x18000] ;  /* 0x01800000e21c7984 */ /* 0x0044620000000c00 */
[----:B------:R-:W-:Y:S01]  /*a040*/  UIMAD UR6, UR7, UR8, URZ ;  /* 0x00000008070672a4 */ /* 0x000fe2000f8e023f */
[----:B------:R-:W-:Y:S01]  /*a050*/  IMAD.U32 R6, RZ, RZ, UR8 ;  /* 0x00000008ff067e24 */ /* 0x000fe2000f8e00ff */
[----:B------:R-:W-:Y:S01]  /*a060*/  USHF.R.S32.HI UR11, URZ, 0x1f, UR54 ;  /* 0x0000001f3f0b7899 */ /* 0x000fe20008011436 */
[----:B------:R2:W1:Y:S01]  /*a070*/  LDS.128 R24, [R226+0x1a000] ;  /* 0x01a00000e2187984 */ /* 0x0004620000000c00 */
[----:B------:R-:W-:Y:S01]  /*a080*/  UIMAD UR6, UR14, UR9, UR6 ;  /* 0x000000090e0672a4 */ /* 0x000fe2000f8e0206 */
[----:B------:R-:W-:Y:S01]  /*a090*/  IMAD.WIDE.U32 R6, R6, UR14, R8 ;  /* 0x0000000e06067c25 */ /* 0x000fe2000f8e0008 */
[----:B------:R-:W-:Y:S01]  /*a0a0*/  BSSY B0, `(.L_x_959) ;  /* 0x000001f000007945 */ /* 0x000fe20003800000 */
[----:B------:R2:W1:Y:S03]  /*a0b0*/  LDS.128 R20, [R226+0x1c000] ;  /* 0x01c00000e2147984 */ /* 0x0004660000000c00 */
[----:B------:R-:W-:Y:S01]  /*a0c0*/  IMAD.U32 R5, RZ, RZ, UR6 ;  /* 0x00000006ff057e24 */ /* 0x000fe2000f8e00ff */
[----:B------:R2:W1:Y:S01]  /*a0d0*/  LDS.128 R12, [R226+0x1e000] ;  /* 0x01e00000e20c7984 */ /* 0x0004620000000c00 */
[----:B------:R-:W-:Y:S01]  /*a0e0*/  IADD3 R6, P0, R6, UR10, RZ ;  /* 0x0000000a06067c10 */ /* 0x000fe2000ff1e0ff */
[----:B------:R-:W-:-:S02]  /*a0f0*/  ULDC.64 UR6, c[0x0][0x470] ;  /* 0x00011c0000067ab9 */ /* 0x000fc40000000a00 */
[----:B------:R-:W-:Y:S01]  /*a100*/  UIMAD UR10, UR11, UR6, URZ ;  /* 0x000000060b0a72a4 */ /* 0x000fe2000f8e023f */
[----:B------:R-:W-:Y:S02]  /*a110*/  IADD3.X R7, R7, UR15, R5, P0, !PT ;  /* 0x0000000f07077c10 */ /* 0x000fe400087fe405 */
[----:B------:R-:W-:Y:S01]  /*a120*/  MOV R5, UR6 ;  /* 0x0000000600057c02 */ /* 0x000fe20008000f00 */
[----:B------:R-:W-:-:S04]  /*a130*/  UIMAD UR7, UR54, UR7, UR10 ;  /* 0x00000007360772a4 */ /* 0x000fc8000f8e020a */
        /* <DEDUP_REMOVED lines=21> */
.L_x_960:
[----:B------:R-:W-:Y:S05]  /*a290*/  BSYNC B0 ;  /* 0x0000000000007941 */ /* 0x000fea0003800000 */
.L_x_959:
        /* <DEDUP_REMOVED lines=23> */
.L_x_933:
        /* <DEDUP_REMOVED lines=24> */
.L_x_962:
        /* <DEDUP_REMOVED lines=22> */
.L_x_963:
        /* <DEDUP_REMOVED lines=44> */
.L_x_965:
[----:B------:R-:W-:Y:S05]  /*a9b0*/  BSYNC B0 ;  /* 0x0000000000007941 */ /* 0x000fea0003800000 */
.L_x_964:
        /* <DEDUP_REMOVED lines=21> */
.L_x_967:
[----:B------:R-:W-:Y:S05]  /*ab10*/  BSYNC B0 ;  /* 0x0000000000007941 */ /* 0x000fea0003800000 */
.L_x_966:
[----:B------:R-:W-:Y:S01]  /*ab20*/  UIMAD UR6, UR17, UR8, URZ ;  /* 0x00000008110672a4 */ /* 0x000fe2000f8e023f */
[----:B-12---:R-:W-:Y:S01]  /*ab30*/  IMAD.U32 R6, RZ, RZ, UR8 ;  /* 0x00000008ff067e24 */ /* 0x006fe2000f8e00ff */
[----:B------:R-:W-:Y:S01]  /*ab40*/  USHF.R.S32.HI UR10, URZ, 0x1f, UR54 ;  /* 0x0000001f3f0a7899 */ /* 0x000fe20008011436 */
[----:B------:R-:W-:Y:S01]  /*ab50*/  BSSY B0, `(.L_x_968) ;  /* 0x000001f000007945 */ /* 0x000fe20003800000 */
[----:B------:R-:W-:Y:S01]  /*ab60*/  UIMAD UR6, UR16, UR9, UR6 ;  /* 0x00000009100672a4 */ /* 0x000fe2000f8e0206 */
[----:B------:R-:W-:-:S05]  /*ab70*/  IMAD.WIDE.U32 R6, R6, UR16, R228 ;  /* 0x0000001006067c25 */ /* 0x000fca000f8e00e4 */
[----:B------:R-:W-:Y:S01]  /*ab80*/  IMAD.U32 R5, RZ, RZ, UR6 ;  /* 0x00000006ff057e24 */ /* 0x000fe2000f8e00ff */
[----:B------:R-:W-:Y:S01]  /*ab90*/  IADD3 R8, P0, R6, UR14, RZ ;  /* 0x0000000e06087c10 */ /* 0x000fe2000ff1e0ff */
[----:B------:R-:W-:Y:S02]  /*aba0*/  ULDC.64 UR6, c[0x0][0x470] ;  /* 0x00011c0000067ab9 */ /* 0x000fe40000000a00 */
        /* <DEDUP_REMOVED lines=25> */
.L_x_969:
[----:B------:R-:W-:Y:S05]  /*ad40*/  BSYNC B0 ;  /* 0x0000000000007941 */ /* 0x000fea0003800000 */
.L_x_968:
        /* <DEDUP_REMOVED lines=21> */
.L_x_961:
[----:B------:R-:W-:Y:S05]  /*aea0*/  BSYNC B1 ;  /* 0x0000000000017941 */ /* 0x000fea0003800000 */
.L_x_928:
[----:B------:R-:W-:Y:S01]  /*aeb0*/  ULDC UR6, c[0x0][0xc] ;  /* 0x0000030000067ab9 */ /* 0x000fe20000000800 */
[----:B------:R-:W-:Y:S02]  /*aec0*/  UIADD3 UR57, UR57, 0x1, URZ ;  /* 0x0000000139397890 */ /* 0x000fe4000fffe03f */
[----:B------:R-:W-:-:S04]  /*aed0*/  UIADD3 UR31, UR6, UR31, URZ ;  /* 0x0000001f061f7290 */ /* 0x000fc8000fffe03f */
[----:B------:R-:W-:-:S06]  /*aee0*/  UISETP.GE.AND UP0, UPT, UR31, UR61, UPT ;  /* 0x0000003d1f00728c */ /* 0x000fcc000bf06270 */
[----:B------:R-:W-:-:S13]  /*aef0*/  PLOP3.LUT P0, PT, PT, PT, UP0, 0x80, 0x0 ;  /* 0x000000000000781c */ /* 0x000fda0003f0f008 */
[----:B------:R-:W-:Y:S05]  /*af00*/  @P0 BRA `(.L_x_970) ;  /* 0x0000000000040947 */ /* 0x000fea0003800000 */
[----:B------:R-:W-:Y:S05]  /*af10*/  BRA `(.L_x_971) ;  /* 0xffffff5800c07947 */ /* 0x000fea000383ffff */
.L_x_970:
[----:B------:R-:W-:Y:S05]  /*af20*/  EXIT ;  /* 0x000000000000794d */ /* 0x000fea0003800000 */
.L_x_972:
        /* <DEDUP_REMOVED lines=13> */
.L_x_2047:


//--------------------- .text._ZN5flash44flash_bwd_dq_dk_dv_loop_seqk_parallel_kernelI23Flash_bwd_kernel_traitsILi256ELi64ELi64ELi8ELi4ELi2ELi2ELb0ELb1EN7cutlass6half_tE19Flash_kernel_traitsILi256ELi64ELi64ELi8ES3_EELb0ELb0ELb0ELb0ELb0ELb0ELb1EEEvNS_16Flash_bwd_paramsE --------------------------
	.section	.text._ZN5flash44flash_bwd_dq_dk_dv_loop_seqk_parallel_kernelI23Flash_bwd_kernel_traitsILi256ELi64ELi64ELi8ELi4ELi2ELi2ELb0ELb1EN7cutlass6half_tE19Flash_kernel_traitsILi256ELi64ELi64ELi8ES3_EELb0ELb0ELb0ELb0ELb0ELb0ELb1EEEvNS_16Flash_bwd_paramsE,"ax",@progbits
	.align	128
        .global         _ZN5flash44flash_bwd_dq_dk_dv_loop_seqk_parallel_kernelI23Flash_bwd_kernel_traitsILi256ELi64ELi64ELi8ELi4ELi2ELi2ELb0ELb1EN7cutlass6half_tE19Flash_kernel_traitsILi256ELi64ELi64ELi8ES3_EELb0ELb0ELb0ELb0ELb0ELb0ELb1EEEvNS_16Flash_bwd_paramsE
        .type           _ZN5flash44flash_bwd_dq_dk_dv_loop_seqk_parallel_kernelI23Flash_bwd_kernel_traitsILi256ELi64ELi64ELi8ELi4ELi2ELi2ELb0ELb1EN7cutlass6half_tE19Flash_kernel_traitsILi256ELi64ELi64ELi8ES3_EELb0ELb0ELb0ELb0ELb0ELb0ELb1EEEvNS_16Flash_bwd_paramsE,@function
        .size           _ZN5flash44flash_bwd_dq_dk_dv_loop_seqk_parallel_kernelI23Flash_bwd_kernel_traitsILi256ELi64ELi64ELi8ELi4ELi2ELi2ELb0ELb1EN7cutlass6half_tE19Flash_kernel_traitsILi256ELi64ELi64ELi8ES3_EELb0ELb0ELb0ELb0ELb0ELb0ELb1EEEvNS_16Flash_bwd_paramsE,(.L_x_2048 - _ZN5flash44flash_bwd_dq_dk_dv_loop_seqk_parallel_kernelI23Flash_bwd_kernel_traitsILi256ELi64ELi64ELi8ELi4ELi2ELi2ELb0ELb1EN7cutlass6half_tE19Flash_kernel_traitsILi256ELi64ELi64ELi8ES3_EELb0ELb0ELb0ELb0ELb0ELb0ELb1EEEvNS_16Flash_bwd_paramsE)
        .other          _ZN5flash44flash_bwd_dq_dk_dv_loop_seqk_parallel_kernelI23Flash_bwd_kernel_traitsILi256ELi64ELi64ELi8ELi4ELi2ELi2ELb0ELb1EN7cutlass6half_tE19Flash_kernel_traitsILi256ELi64ELi64ELi8ES3_EELb0ELb0ELb0ELb0ELb0ELb0ELb1EEEvNS_16Flash_bwd_paramsE,@"STO_CUDA_ENTRY STV_DEFAULT"
_ZN5flash44flash_bwd_dq_dk_dv_loop_seqk_parallel_kernelI23Flash_bwd_kernel_traitsILi256ELi64ELi64ELi8ELi4ELi2ELi2ELb0ELb1EN7cutlass6half_tE19Flash_kernel_traitsILi256ELi64ELi64ELi8ES3_EELb0ELb0ELb0ELb0ELb0ELb0ELb1EEEvNS_16Flash_bwd_paramsE:
.text._ZN5flash44flash_bwd_dq_dk_dv_loop_seqk_parallel_kernelI23Flash_bwd_kernel_traitsILi256ELi64ELi64ELi8ELi4ELi2ELi2ELb0ELb1EN7cutlass6half_tE19Flash_kernel_traitsILi256ELi64ELi64ELi8ES3_EELb0ELb0ELb0ELb0ELb0ELb0ELb1EEEvNS_16Flash_bwd_paramsE:
        /* <DEDUP_REMOVED lines=170> */
.L_x_1017:
        /* <DEDUP_REMOVED lines=73> */
.L_x_973:
        /* <DEDUP_REMOVED lines=137> */
.L_x_975:
        /* <DEDUP_REMOVED lines=13> */
.L_x_976:
        /* <DEDUP_REMOVED lines=11> */
.L_x_977:
[----:B------:R-:W-:-:S04]  /*1940*/  UIMAD UR8, UR46, UR58, UR54 ;  /* 0x0000003a2e0872a4 */ /* 0x000fc8000f8e0236 */
[----:B------:R-:W-:-:S12]  /*1950*/  UIMAD UR8, UR8, UR56, URZ ;  /* 0x00000038080872a4 */ /* 0x000fd8000f8e023f */
.L_x_978:
        /* <DEDUP_REMOVED lines=126> */
.L_x_981:
[----:B------:R-:W-:Y:S05]  /*2140*/  BSYNC B0 ;  /* 0x0000000000007941 */ /* 0x000fea0003800000 */
.L_x_980:
        /* <DEDUP_REMOVED lines=47> */
.L_x_983:
[----:B------:R-:W-:Y:S05]  /*2440*/  BSYNC B0 ;  /* 0x0000000000007941 */ /* 0x000fea0003800000 */
.L_x_982:
        /* <DEDUP_REMOVED lines=44> */
.L_x_985:
[----:B------:R-:W-:Y:S05]  /*2710*/  BSYNC B0 ;  /* 0x0000000000007941 */ /* 0x000fea0003800000 */
.L_x_984:
        /* <DEDUP_REMOVED lines=47> */
.L_x_987:
[----:B------:R-:W-:Y:S05]  /*2a10*/  BSYNC B0 ;  /* 0x0000000000007941 */ /* 0x000fea0003800000 */
.L_x_986:
        /* <DEDUP_REMOVED lines=70> */
.L_x_989:
[----:B------:R-:W-:Y:S05]  /*2e80*/  BSYNC B0 ;  /* 0x0000000000007941 */ /* 0x000fea0003800000 */
.L_x_988:
        /* <DEDUP_REMOVED lines=59> */
.L_x_991:
[----:B------:R-:W-:Y:S05]  /*3240*/  BSYNC B0 ;  /* 0x0000000000007941 */ /* 0x000fea0003800000 */
.L_x_990:
        /* <DEDUP_REMOVED lines=71> */
.L_x_993:
[----:B------:R-:W-:Y:S05]  /*36c0*/  BSYNC B0 ;  /* 0x0000000000007941 */ /* 0x000fea0003800000 */
.L_x_992:
        /* <DEDUP_REMOVED lines=56> */
.L_x_995:
[----:B------:R-:W-:Y:S05]  /*3a50*/  BSYNC B0 ;  /* 0x0000000000007941 */ /* 0x000fea0003800000 */
.L_x_994:
        /* <DEDUP_REMOVED lines=73> */
[----:B------:R-:W-:Y:S01]  /*3ef0*/  ULDC UR14, c[0x0][0x2ec] ;  /* 0x0000bb00000e7ab9 */ /* 0x000fe20000000800 */
[----:B------:R1:W5:Y:S04]  /*3f00*/  @!P5 LDG.E R243, desc[UR6][R16.64+0x20] ;  /* 0x0000200610f3d981 */ /* 0x000368000c1e1900 */
[----:B------:R-:W0:Y:S02]  /*3f10*/  LDGDEPBAR ;  /* 0x00000000000079af */ /* 0x000e240000000000 */
.L_x_998:
[----:B------:R-:W0:Y:S01]  /*3f20*/  LDGDEPBAR ;  /* 0x00000000000079af */ /* 0x000e220000000000 */
[----:B------:R-:W-:Y:S01]  /*3f30*/  PLOP3.LUT P1, PT, PT, PT, UP0, 0x80, 0x0 ;  /* 0x000000000000781c */ /* 0x000fe20003f2f008 */
[----:B------:R-:W-:Y:S01]  /*3f40*/  UISETP.GE.AND UP3, UPT, UR9, 0x1, UPT ;  /* 0x000000010900788c */ /* 0x000fe2000bf66270 */
[----:B------:R-:W-:Y:S02]  /*3f50*/  PLOP3.LUT P5, PT, PT, PT, UP0, 0x80, 0x0 ;  /* 0x000000000000781c */ /* 0x000fe40003faf008 */
[----:B------:R-:W-:Y:S02]  /*3f60*/  PLOP3.LUT P0, PT, PT, PT, UP0, 0x80, 0x0 ;  /* 0x000000000000781c */ /* 0x000fe40003f0f008 */
[----:B-----5:R-:W-:Y:S02]  /*3f70*/  FSETP.NEU.FTZ.AND P2, PT, R242, -INF , PT ;  /* 0xff800000f200780b */ /* 0x020fe40003f5d000 */
[----:B------:R-:W-:Y:S02]  /*3f80*/  PLOP3.LUT P3, PT, PT, PT, UP0, 0x80, 0x0 ;  /* 0x000000000000781c */ /* 0x000fe40003f6f008 */
[----:B------:R-:W-:Y:S02]  /*3f90*/  PLOP3.LUT P4, PT, PT, PT, UP0, 0x80, 0x0 ;  /* 0x000000000000781c */ /* 0x000fe40003f8f008 */
[----:B------:R-:W-:Y:S01]  /*3fa0*/  PLOP3.LUT P6, PT, PT, PT, UP0, 0x80, 0x0 ;  /* 0x000000000000781c */ /* 0x000fe20003fcf008 */
[----:B------:R-:W-:Y:S04]  /*3fb0*/  DEPBAR.LE SB0, 0x0 ;  /* 0x000080000000791a */ /* 0x000fe80000000000 */
[----:B------:R-:W-:Y:S06]  /*3fc0*/  BAR.SYNC.DEFER_BLOCKING 0x0 ;  /* 0x0000000000007b1d */ /* 0x000fec0000010000 */
[----:B-1----:R-:W-:Y:S05]  /*3fd0*/  LDSM.16.M88.4 R16, [R218] ;  /* 0x00000000da10783b */ /* 0x002fea0000000200 */
[----:B------:R-:W2:Y:S05]  /*3fe0*/  LDSM.16.M88.4 R8, [R3+UR4+0x10000] ;  /* 0x010000040308783b */ /* 0x000eaa0008000200 */
[----:B------:R-:W1:Y:S05]  /*3ff0*/  LDSM.16.M88.4 R84, [R3+UR4+0x10800] ;  /* 0x010800040354783b */ /* 0x000e6a0008000200 */
[----:B------:R-:W-:Y:S05]  /*4000*/  LDSM.16.M88.4 R88, [R220] ;  /* 0x00000000dc58783b */ /* 0x000fea0000000200 */
[----:B------:R-:W3:Y:S05]  /*4010*/  LDSM.16.M88.4 R92, [R2] ;  /* 0x00000000025c783b */ /* 0x000eea0000000200 */
[----:B------:R-:W4:Y:S05]  /*4020*/  LDSM.16.M88.4 R96, [R2+0x800] ;  /* 0x000800000260783b */ /* 0x000f2a0000000200 */
[----:B------:R-:W-:Y:S05]  /*4030*/  LDSM.16.M88.4 R100, [R223] ;  /* 0x00000000df64783b */ /* 0x000fea0000000200 */
[----:B------:R-:W4:Y:S05]  /*4040*/  LDSM.16.M88.4 R104, [R217] ;  /* 0x00000000d968783b */ /* 0x000f2a0000000200 */
[----:B------:R-:W-:Y:S01]  /*4050*/  LDSM.16.M88.4 R108, [R222] ;  /* 0x00000000de6c783b */ /* 0x000fe20000000200 */
[C---:B--2---:R-:W-:Y:S04]  /*4060*/  HMMA.16816.F32 R4, R16.reuse, R8, RZ ;  /* 0x000000081004723c */ /* 0x044fe800000018ff */
[----:B------:R-:W-:Y:S02]  /*4070*/  LDSM.16.M88.4 R112, [R216] ;  /* 0x00000000d870783b */ /* 0x000fe40000000200 */
        /* <DEDUP_REMOVED lines=9> */
[----:B------:R-:W2:Y:S05]  /*4110*/  LDSM.16.M88.4 R88, [R216+0x800] ;  /* 0x00080000d858783b */ /* 0x000eaa0000000200 */
[C---:B------:R-:W-:Y:S01]  /*4120*/  HMMA.16816.F32 R4, R100.reuse, R104, R4 ;  /* 0x000000686404723c */ /* 0x040fe20000001804 */
[----:B------:R-:W3:Y:S05]  /*4130*/  LDSM.16.M88.4 R96, [R3+UR4+0x12000] ;  /* 0x012000040360783b */ /* 0x000eea0008000200 */
[C---:B------:R-:W-:Y:S01]  /*4140*/  HMMA.16816.F32 R8, R100.reuse, R106, R8 ;  /* 0x0000006a6408723c */ /* 0x040fe20000001808 */
[----:B------:R-:W-:Y:S05]  /*4150*/  LDSM.16.M88.4 R104, [R2+0x2000] ;  /* 0x002000000268783b */ /* 0x000fea0000000200 */
[C---:B-1----:R-:W-:Y:S06]  /*4160*/  HMMA.16816.F32 R12, R100.reuse, R84, R12 ;  /* 0x00000054640c723c */ /* 0x042fec000000180c */
[----:B------:R-:W-:Y:S01]  /*4170*/  HMMA.16816.F32 R16, R100, R86, R16 ;  /* 0x000000566410723c */ /* 0x000fe20000001810 */
[----:B------:R-:W1:Y:S05]  /*4180*/  LDSM.16.M88.4 R84, [R3+UR4+0x12800] ;  /* 0x012800040354783b */ /* 0x000e6a0008000200 */
[C---:B------:R-:W-:Y:S01]  /*4190*/  HMMA.16816.F32 R4, R108.reuse, R112, R4 ;  /* 0x000000706c04723c */ /* 0x040fe20000001804 */
[----:B------:R-:W4:Y:S05]  /*41a0*/  LDSM.16.M88.4 R100, [R220+0x2000] ;  /* 0x00200000dc64783b */ /* 0x000f2a0000000200 */
[C---:B------:R-:W-:Y:S01]  /*41b0*/  HMMA.16816.F32 R8, R108.reuse, R114, R8 ;  /* 0x000000726c08723c */ /* 0x040fe20000001808 */
[----:B------:R-:W-:Y:S05]  /*41c0*/  LDSM.16.M88.4 R112, [R217+0x2000] ;  /* 0x00200000d970783b */ /* 0x000fea0000000200 */
[C---:B--2---:R-:W-:Y:S06]  /*41d0*/  HMMA.16816.F32 R12, R108.reuse, R88, R12 ;  /* 0x000000586c0c723c */ /* 0x044fec000000180c */
[----:B------:R-:W-:Y:S01]  /*41e0*/  HMMA.16816.F32 R16, R108, R90, R16 ;  /* 0x0000005a6c10723c */ /* 0x000fe20000001810 */
[----:B------:R-:W2:Y:S05]  /*41f0*/  LDSM.16.M88.4 R88, [R2+0x2800] ;  /* 0x002800000258783b */ /* 0x000eaa0000000200 */
[C---:B---3--:R-:W-:Y:S01]  /*4200*/  HMMA.16816.F32 R4, R92.reuse, R96, R4 ;  /* 0x000000605c04723c */ /* 0x048fe20000001804 */
[----:B------:R-:W3:Y:S05]  /*4210*/  LDSM.16.M88.4 R108, [R223+0x2000] ;  /* 0x00200000df6c783b */ /* 0x000eea0000000200 */
[C---:B------:R-:W-:Y:S01]  /*4220*/  HMMA.16816.F32 R8, R92.reuse, R98, R8 ;  /* 0x000000625c08723c */ /* 0x040fe20000001808 */
[----:B------:R-:W-:Y:S05]  /*4230*/  LDSM.16.M88.4 R96, [R216+0x2000] ;  /* 0x00200000d860783b */ /* 0x000fea0000000200 */
[C---:B-1----:R-:W-:Y:S06]  /*4240*/  HMMA.16816.F32 R12, R92.reuse, R84, R12 ;  /* 0x000000545c0c723c */ /* 0x042fec000000180c */
[----:B------:R-:W-:Y:S01]  /*4250*/  HMMA.16816.F32 R16, R92, R86, R16 ;  /* 0x000000565c10723c */ /* 0x000fe20000001810 */
[----:B------:R-:W1:Y:S05]  /*4260*/  LDSM.16.M88.4 R84, [R217+0x2800] ;  /* 0x00280000d954783b */ /* 0x000e6a0000000200 */
[C---:B----4-:R-:W-:Y:S01]  /*4270*/  HMMA.16816.F32 R4, R100.reuse, R104, R4 ;  /* 0x000000686404723c */ /* 0x050fe20000001804 */
[----:B------:R-:W4:Y:S05]  /*4280*/  LDSM.16.M88.4 R92, [R222+0x2000] ;  /* 0x00200000de5c783b */ /* 0x000f2a0000000200 */
[C---:B------:R-:W-:Y:S01]  /*4290*/  HMMA.16816.F32 R8, R100.reuse, R106, R8 ;  /* 0x0000006a6408723c */ /* 0x040fe20000001808 */
[----:B------:R-:W-:Y:S05]  /*42a0*/  LDSM.16.M88.4 R104, [R3+UR4+0x14000] ;  /* 0x014000040368783b */ /* 0x000fea0008000200 */
        /* <DEDUP_REMOVED lines=9> */
[----:B------:R-:W1:Y:S05]  /*4340*/  LDSM.16.M88.4 R84, [R3+UR4+0x14800] ;  /* 0x014800040354783b */ /* 0x000e6a0008000200 */
[C---:B----4-:R-:W-:Y:S01]  /*4350*/  HMMA.16816.F32 R4, R92.reuse, R96, R4 ;  /* 0x000000605c04723c */ /* 0x050fe20000001804 */
        /* <DEDUP_REMOVED lines=43> */
[C---:B------:R-:W-:Y:S06]  /*4610*/  HMMA.16816.F32 R8, R92.reuse, R98, R8 ;  /* 0x000000625c08723c */ /* 0x040fec0000001808 */
[C---:B--2---:R-:W-:Y:S06]  /*4620*/  HMMA.16816.F32 R12, R92.reuse, R88, R12 ;  /* 0x000000585c0c723c */ /* 0x044fec000000180c */
[----:B------:R-:W-:Y:S06]  /*4630*/  HMMA.16816.F32 R16, R92, R90, R16 ;  /* 0x0000005a5c10723c */ /* 0x000fec0000001810 */
[C---:B---3--:R-:W-:Y:S06]  /*4640*/  HMMA.16816.F32 R4, R100.reuse, R104, R4 ;  /* 0x000000686404723c */ /* 0x048fec0000001804 */
[C---:B------:R-:W-:Y:S06]  /*4650*/  HMMA.16816.F32 R8, R100.reuse, R106, R8 ;  /* 0x0000006a6408723c */ /* 0x040fec0000001808 */
[C---:B-1----:R-:W-:Y:S06]  /*4660*/  HMMA.16816.F32 R12, R100.reuse, R84, R12 ;  /* 0x00000054640c723c */ /* 0x042fec000000180c */
[----:B------:R-:W-:Y:S01]  /*4670*/  HMMA.16816.F32 R16, R100, R86, R16 ;  /* 0x000000566410723c */ /* 0x000fe20000001810 */
[----:B------:R-:W1:Y:S05]  /*4680*/  LDSM.16.M88.4 R84, [R216+0x6800] ;  /* 0x00680000d854783b */ /* 0x000e6a0000000200 */
[C---:B----4-:R-:W-:Y:S06]  /*4690*/  HMMA.16816.F32 R4, R108.reuse, R112, R4 ;  /* 0x000000706c04723c */ /* 0x050fec0000001804 */
[C---:B------:R-:W-:Y:S11]  /*46a0*/  HMMA.16816.F32 R8, R108.reuse, R114, R8 ;  /* 0x000000726c08723c */ /* 0x040ff60000001808 */
        /* <DEDUP_REMOVED lines=9> */
[----:B------:R-:W-:Y:S01]  /*4740*/  FMUL.FTZ R11, R11, UR8 ;  /* 0x000000080b0b7c20 */ /* 0x000fe20008410000 */
[C---:B-1----:R-:W-:Y:S04]  /*4750*/  HMMA.16816.F32 R12, R108.reuse, R84, R12 ;  /* 0x000000546c0c723c */ /* 0x042fe8000000180c */
[----:B------:R1:W3:Y:S02]  /*4760*/  MUFU.TANH R122, R5 ;  /* 0x00000005007a7308 */ /* 0x0002e40000002400 */
[----:B------:R-:W-:Y:S08]  /*4770*/  HMMA.16816.F32 R16, R108, R86, R16 ;  /* 0x000000566c10723c */ /* 0x000ff00000001810 */
[----:B------:R4:W3:Y:S03]  /*4780*/  MUFU.TANH R123, R4 ;  /* 0x00000004007b7308 */ /* 0x0008e60000002400 */
[----:B--2---:R-:W-:Y:S07]  /*4790*/  MOV R6, UR33 ;  /* 0x0000002100067c02 */ /* 0x004fee0008000f00 */
[----:B------:R2:W2:Y:S01]  /*47a0*/  MUFU.TANH R129, R7 ;  /* 0x0000000700817308 */ /* 0x0004a20000002400 */
[----:B------:R-:W-:Y:S01]  /*47b0*/  @P1 LEA R6, R6, R252, 0x6 ;  /* 0x000000fc06061211 */ /* 0x000fe200078e30ff */
[----:B-1----:R-:W-:Y:S01]  /*47c0*/  FMUL.FTZ R5, R242, 1.4426950216293334961 ;  /* 0x3fb8aa3bf2057820 */ /* 0x002fe20000410000 */
[----:B------:R-:W-:Y:S02]  /*47d0*/  PLOP3.LUT P1, PT, PT, PT, UP0, 0x80, 0x0 ;  /* 0x000000000000781c */ /* 0x000fe40003f2f008 */
[C---:B------:R-:W-:Y:S02]  /*47e0*/  @P5 ISETP.GE.AND P5, PT, R6.reuse, UR5, PT ;  /* 0x0000000506005c0c */ /* 0x040fe4000bfa6270 */
[----:B------:R-:W-:Y:S03]  /*47f0*/  FSEL R5, R5, RZ, P2 ;  /* 0x000000ff05057208 */ /* 0x000fe60001000000 */
[----:B------:R1:W-:Y:S01]  /*4800*/  MUFU.TANH R120, R9 ;  /* 0x0000000900787308 */ /* 0x0003e20000002400 */
[----:B----4-:R-:W-:Y:S01]  /*4810*/  @P3 IADD3 R4, R6, 0x1, RZ ;  /* 0x0000000106043810 */ /* 0x010fe20007ffe0ff */
[----:B------:R-:W-:Y:S01]  /*4820*/  FMUL.FTZ R12, R12, UR8 ;  /* 0x000000080c0c7c20 */ /* 0x000fe20008410000 */
[----:B------:R-:W-:Y:S01]  /*4830*/  FSETP.NEU.FTZ.AND P2, PT, R243, -INF , PT ;  /* 0xff800000f300780b */ /* 0x000fe20003f5d000 */
[----:B------:R-:W-:Y:S01]  /*4840*/  FMUL.FTZ R13, R13, UR8 ;  /* 0x000000080d0d7c20 */ /* 0x000fe20008410000 */
[----:B------:R-:W-:Y:S01]  /*4850*/  @P4 ISETP.GE.AND P4, PT, R4, UR5, PT ;  /* 0x0000000504004c0c */ /* 0x000fe2000bf86270 */
[----:B------:R-:W-:Y:S01]  /*4860*/  FMUL.FTZ R14, R14, UR8 ;  /* 0x000000080e0e7c20 */ /* 0x000fe20008410000 */
[----:B---3--:R-:W-:Y:S03]  /*4870*/  MOV R4, R122 ;  /* 0x0000007a00047202 */ /* 0x008fe60000000f00 */
[----:B------:R3:W4:Y:S01]  /*4880*/  MUFU.TANH R121, R8 ;  /* 0x0000000800797308 */ /* 0x0007220000002400 */
[----:B--2---:R-:W-:Y:S01]  /*4890*/  MOV R7, R123 ;  /* 0x0000007b00077202 */ /* 0x004fe20000000f00 */
[----:B------:R-:W-:Y:S01]  /*48a0*/  FMUL.FTZ R15, R15, UR8 ;  /* 0x000000080f0f7c20 */ /* 0x000fe20008410000 */
[----:B------:R-:W-:Y:S01]  /*48b0*/  @P0 FSEL R7, R123, -INF , !P5 ;  /* 0xff8000007b070808 */ /* 0x000fe20006800000 */
[----:B------:R-:W-:Y:S01]  /*48c0*/  FMUL.FTZ R16, R16, UR8 ;  /* 0x0000000810107c20 */ /* 0x000fe20008410000 */
[----:B------:R-:W-:Y:S01]  /*48d0*/  @P1 FSEL R4, R122, -INF , !P4 ;  /* 0xff8000007a041808 */ /* 0x000fe20006000000 */
[----:B------:R-:W-:Y:S01]  /*48e0*/  FMUL.FTZ R17, R17, UR8 ;  /* 0x0000000811117c20 */ /* 0x000fe20008410000 */
[----:B------:R-:W-:Y:S01]  /*48f0*/  PLOP3.LUT P0, PT, PT, PT, UP0, 0x80, 0x0 ;  /* 0x000000000000781c */ /* 0x000fe20003f0f008 */
[--C-:B------:R-:W-:Y:S01]  /*4900*/  FFMA.FTZ R7, R7, UR14, -R5.reuse ;  /* 0x0000000e07077c23 */ /* 0x100fe20008010805 */
[----:B------:R-:W-:Y:S01]  /*4910*/  PLOP3.LUT P1, PT, PT, PT, UP0, 0x80, 0x0 ;  /* 0x000000000000781c */ /* 0x000fe20003f2f008 */
[----:B-1----:R-:W-:Y:S01]  /*4920*/  FMUL.FTZ R9, R243, 1.4426950216293334961 ;  /* 0x3fb8aa3bf3097820 */ /* 0x002fe20000410000 */
[----:B------:R-:W-:Y:S01]  /*4930*/  PLOP3.LUT P3, PT, PT, PT, UP0, 0x80, 0x0 ;  /* 0x000000000000781c */ /* 0x000fe20003f6f008 */
[----:B------:R1:W-:Y:S01]  /*4940*/  MUFU.EX2 R203, R7 ;  /* 0x0000000700cb7308 */ /* 0x0003e20000000800 */
[----:B------:R-:W-:Y:S01]  /*4950*/  FMUL.FTZ R18, R18, UR8 ;  /* 0x0000000812127c20 */ /* 0x000fe20008410000 */
[----:B------:R-:W-:Y:S01]  /*4960*/  FMUL.FTZ R19, R19, UR8 ;  /* 0x0000000813137c20 */ /* 0x000fe20008410000 */
[----:B---3--:R-:W-:Y:S05]  /*4970*/  MOV R8, R131 ;  /* 0x0000008300087202 */ /* 0x008fea0000000f00 */
[----:B------:R-:W-:Y:S02]  /*4980*/  @P0 FSEL R8, R131, -INF , !P5 ;  /* 0xff80000083080808 */ /* 0x000fe40006800000 */
[----:B------:R-:W2:Y:S01]  /*4990*/  MUFU.TANH R130, R10 ;  /* 0x0000000a00827308 */ /* 0x000ea20000002400 */
[----:B------:R-:W-:Y:S02]  /*49a0*/  PLOP3.LUT P0, PT, PT, PT, UP0, 0x80, 0x0 ;  /* 0x000000000000781c */ /* 0x000fe40003f0f008 */
[----:B------:R-:W-:Y:S01]  /*49b0*/  PLOP3.LUT P5, PT, PT, PT, UP0, 0x80, 0x0 ;  /* 0x000000000000781c */ /* 0x000fe20003faf008 */
[--C-:B-1----:R-:W-:Y:S01]  /*49c0*/  FFMA.FTZ R7, R4, UR14, -R5.reuse ;  /* 0x0000000e04077c23 */ /* 0x102fe20008010805 */
[----:B------:R-:W-:Y:S05]  /*49d0*/  FSEL R4, R9, RZ, P2 ;  /* 0x000000ff09047208 */ /* 0x000fea0001000000 */
[----:B------:R-:W1:Y:S01]  /*49e0*/  MUFU.TANH R126, R11 ;  /* 0x0000000b007e7308 */ /* 0x000e620000002400 */
[----:B------:R-:W-:Y:S02]  /*49f0*/  PLOP3.LUT P2, PT, PT, PT, UP0, 0x80, 0x0 ;  /* 0x000000000000781c */ /* 0x000fe40003f4f008 */
[----:B------:R-:W-:Y:S01]  /*4a00*/  @P3 IADD3 R9, R6, 0x8, RZ ;  /* 0x0000000806093810 */ /* 0x000fe20007ffe0ff */
[--C-:B------:R-:W-:Y:S01]  /*4a10*/  FFMA.FTZ R8, R8, UR14, -R4.reuse ;  /* 0x0000000e08087c23 */ /* 0x100fe20008010804 */
[----:B------:R-:W-:Y:S02]  /*4a20*/  PLOP3.LUT P3, PT, PT, PT, UP0, 0x80, 0x0 ;  /* 0x000000000000781c */ /* 0x000fe40003f6f008 */
[----:B------:R-:W-:Y:S03]  /*4a30*/  @P6 ISETP.GE.AND P6, PT, R9, UR5, PT ;  /* 0x0000000509006c0c */ /* 0x000fe6000bfc6270 */
[----:B------:R3:W-:Y:S04]  /*4a40*/  MUFU.EX2 R201, R7 ;  /* 0x0000000700c97308 */ /* 0x0007e80000000800 */
[C---:B------:R-:W-:Y:S06]  /*4a50*/  @P2 IADD3 R9, R6.reuse, 0x9, RZ ;  /* 0x0000000906092810 */ /* 0x040fec0007ffe0ff */
[----:B------:R4:W-:Y:S01]  /*4a60*/  MUFU.EX2 R211, R8 ;  /* 0x0000000800d37308 */ /* 0x0009e20000000800 */
[----:B------:R-:W-:Y:S02]  /*4a70*/  PLOP3.LUT P2, PT, PT, PT, UP0, 0x80, 0x0 ;  /* 0x000000000000781c */ /* 0x000fe40003f4f008 */
[----:B------:R-:W-:Y:S02]  /*4a80*/  @P5 ISETP.GE.AND P5, PT, R9, UR5, PT ;  /* 0x0000000509005c0c */ /* 0x000fe4000bfa6270 */
[----:B------:R-:W-:Y:S02]  /*4a90*/  @P3 IADD3 R9, R6, 0x10, RZ ;  /* 0x0000001006093810 */ /* 0x000fe40007ffe0ff */
[----:B------:R-:W-:Y:S03]  /*4aa0*/  PLOP3.LUT P3, PT, PT, PT, UP0, 0x80, 0x0 ;  /* 0x000000000000781c */ /* 0x000fe60003f6f008 */
[----:B------:R-:W1:Y:S01]  /*4ab0*/  MUFU.TANH R118, R12 ;  /* 0x0000000c00767308 */ /* 0x000e620000002400 */
[----:B---3--:R-:W-:Y:S02]  /*4ac0*/  MOV R7, R129 ;  /* 0x0000008100077202 */ /* 0x008fe40000000f00 */
[----:B------:R-:W-:Y:S02]  /*4ad0*/  @P1 FSEL R7, R129, -INF , !P4 ;  /* 0xff80000081071808 */ /* 0x000fe40006000000 */
[----:B------:R-:W-:Y:S02]  /*4ae0*/  PLOP3.LUT P1, PT, PT, PT, UP0, 0x80, 0x0 ;  /* 0x000000000000781c */ /* 0x000fe40003f2f008 */
[----:B------:R-:W-:Y:S01]  /*4af0*/  PLOP3.LUT P4, PT, PT, PT, UP0, 0x80, 0x0 ;  /* 0x000000000000781c */ /* 0x000fe20003f8f008 */
[--C-:B------:R-:W-:Y:S01]  /*4b00*/  FFMA.FTZ R7, R7, UR14, -R4.reuse ;  /* 0x0000000e07077c23 */ /* 0x100fe20008010804 */
[----:B----4-:R-:W-:Y:S01]  /*4b10*/  MOV R8, R121 ;  /* 0x0000007900087202 */ /* 0x010fe20000000f00 */
[----:B------:R-:W3:Y:S01]  /*4b20*/  MUFU.TANH R119, R13 ;  /* 0x0000000d00777308 */ /* 0x000ee20000002400 */
[----:B------:R-:W-:Y:S02]  /*4b30*/  @P0 FSEL R8, R121, -INF , !P6 ;  /* 0xff80000079080808 */ /* 0x000fe40007000000 */
[----:B------:R-:W-:Y:S03]  /*4b40*/  PLOP3.LUT P0, PT, PT, PT, UP0, 0x80, 0x0 ;  /* 0x000000000000781c */ /* 0x000fe60003f0f008 */
[--C-:B------:R-:W-:Y:S04]  /*4b50*/  FFMA.FTZ R8, R8, UR14, -R5.reuse ;  /* 0x0000000e08087c23 */ /* 0x100fe80008010805 */
[----:B------:R4:W-:Y:S01]  /*4b60*/  MUFU.EX2 R209, R7 ;  /* 0x0000000700d17308 */ /* 0x0009e20000000800 */
[----:B------:R-:W-:Y:S02]  /*4b70*/  @P4 ISETP.GE.AND P4, PT, R9, UR5, PT ;  /* 0x0000000509004c0c */ /* 0x000fe4000bf86270 */
[----:B------:R-:W-:Y:S02]  /*4b80*/  @P2 IADD3 R9, R6, 0x11, RZ ;  /* 0x0000001106092810 */ /* 0x000fe40007ffe0ff */
[----:B------:R-:W-:Y:S05]  /*4b90*/  PLOP3.LUT P2, PT, PT, PT, UP0, 0x80, 0x0 ;  /* 0x000000000000781c */ /* 0x000fea0003f4f008 */
[----:B------:R2:W-:Y:S10]  /*4ba0*/  MUFU.EX2 R199, R8 ;  /* 0x0000000800c77308 */ /* 0x0005f40000000800 */
[----:B------:R-:W3:Y:S01]  /*4bb0*/  MUFU.TANH R128, R14 ;  /* 0x0000000e00807308 */ /* 0x000ee20000002400 */
[----:B----4-:R-:W-:Y:S02]  /*4bc0*/  MOV R7, R120 ;  /* 0x0000007800077202 */ /* 0x010fe40000000f00 */
[----:B------:R-:W-:Y:S02]  /*4bd0*/  @P1 FSEL R7, R120, -INF , !P5 ;  /* 0xff80000078071808 */ /* 0x000fe40006800000 */
[----:B------:R-:W-:Y:S03]  /*4be0*/  PLOP3.LUT P1, PT, PT, PT, UP0, 0x80, 0x0 ;  /* 0x000000000000781c */ /* 0x000fe60003f2f008 */
[--C-:B------:R-:W-:Y:S01]  /*4bf0*/  FFMA.FTZ R7, R7, UR14, -R5.reuse ;  /* 0x0000000e07077c23 */ /* 0x100fe20008010805 */
[----:B--2---:R-:W-:Y:S01]  /*4c00*/  MOV R8, R130 ;  /* 0x0000008200087202 */ /* 0x004fe20000000f00 */
[----:B------:R-:W-:Y:S01]  /*4c10*/  MUFU.TANH R127, R15 ;  /* 0x0000000f007f7308 */ /* 0x000fe20000002400 */
[----:B------:R-:W-:Y:S02]  /*4c20*/  @P0 FSEL R8, R130, -INF , !P6 ;  /* 0xff80000082080808 */ /* 0x000fe40007000000 */
[----:B------:R-:W-:Y:S02]  /*4c30*/  PLOP3.LUT P0, PT, PT, PT, UP0, 0x80, 0x0 ;  /* 0x000000000000781c */ /* 0x000fe40003f0f008 */
[----:B------:R-:W-:Y:S01]  /*4c40*/  PLOP3.LUT P6, PT, PT, PT, UP0, 0x80, 0x0 ;  /* 0x000000000000781c */ /* 0x000fe20003fcf008 */
[--C-:B------:R-:W-:Y:S04]  /*4c50*/  FFMA.FTZ R8, R8, UR14, -R4.reuse ;  /* 0x0000000e08087c23 */ /* 0x100fe80008010804 */
[----:B------:R1:W-:Y:S10]  /*4c60*/  MUFU.EX2 R198, R7 ;  /* 0x0000000700c67308 */ /* 0x0003f40000000800 */
[----:B------:R2:W-:Y:S01]  /*4c70*/  MUFU.EX2 R208, R8 ;  /* 0x0000000800d07308 */ /* 0x0005e20000000800 */
[----:B------:R-:W-:Y:S02]  /*4c80*/  @P6 ISETP.GE.AND P6, PT, R9, UR5, PT ;  /* 0x0000000509006c0c */ /* 0x000fe4000bfc6270 */
[----:B------:R-:W-:Y:S02]  /*4c90*/  @P3 IADD3 R9, R6, 0x18, RZ ;  /* 0x0000001806093810 */ /* 0x000fe40007ffe0ff */
[----:B------:R-:W-:Y:S05]  /*4ca0*/  PLOP3.LUT P3, PT, PT, PT, UP0, 0x80, 0x0 ;  /* 0x000000000000781c */ /* 0x000fea0003f6f008 */
[----:B------:R-:W-:Y:S01]  /*4cb0*/  MUFU.TANH R117, R16 ;  /* 0x0000001000757308 */ /* 0x000fe20000002400 */
[----:B-1----:R-:W-:Y:S02]  /*4cc0*/  MOV R7, R126 ;  /* 0x0000007e00077202 */ /* 0x002fe40000000f00 */
[----:B------:R-:W-:Y:S02]  /*4cd0*/  @P1 FSEL R7, R126, -INF , !P5 ;  /* 0xff8000007e071808 */ /* 0x000fe40006800000 */
[----:B------:R-:W-:Y:S02]  /*4ce0*/  PLOP3.LUT P1, PT, PT, PT, UP0, 0x80, 0x0 ;  /* 0x000000000000781c */ /* 0x000fe40003f2f008 */
[----:B------:R-:W-:Y:S01]  /*4cf0*/  PLOP3.LUT P5, PT, PT, PT, UP0, 0x80, 0x0 ;  /* 0x000000000000781c */ /* 0x000fe20003faf008 */
[--C-:B------:R-:W-:Y:S01]  /*4d00*/  FFMA.FTZ R7, R7, UR14, -R4.reuse ;  /* 0x0000000e07077c23 */ /* 0x100fe20008010804 */
[----:B--2---:R-:W-:Y:S01]  /*4d10*/  MOV R8, R118 ;  /* 0x0000007600087202 */ /* 0x004fe20000000f00 */
[----:B------:R-:W1:Y:S01]  /*4d20*/  MUFU.TANH R116, R17 ;  /* 0x0000001100747308 */ /* 0x000e620000002400 */
[----:B------:R-:W-:Y:S02]  /*4d30*/  @P0 FSEL R8, R118, -INF , !P4 ;  /* 0xff80000076080808 */ /* 0x000fe40006000000 */
[----:B------:R-:W-:Y:S02]  /*4d40*/  PLOP3.LUT P0, PT, PT, PT, UP0, 0x80, 0x0 ;  /* 0x000000000000781c */ /* 0x000fe40003f0f008 */
[----:B------:R-:W-:Y:S01]  /*4d50*/  @P2 ISETP.GE.AND P2, PT, R9, UR5, PT ;  /* 0x0000000509002c0c */ /* 0x000fe2000bf46270 */
[--C-:B------:R-:W-:Y:S04]  /*4d60*/  FFMA.FTZ R8, R8, UR14, -R5.reuse ;  /* 0x0000000e08087c23 */ /* 0x100fe80008010805 */
[----:B------:R3:W-:Y:S01]  /*4d70*/  MUFU.EX2 R206, R7 ;  /* 0x0000000700ce7308 */ /* 0x0007e20000000800 */
[----:B------:R-:W-:Y:S09]  /*4d80*/  @P5 IADD3 R6, R6, 0x19, RZ ;  /* 0x0000001906065810 */ /* 0x000ff20007ffe0ff */
[----:B------:R2:W-:Y:S10]  /*4d90*/  MUFU.EX2 R202, R8 ;  /* 0x0000000800ca7308 */ /* 0x0005f40000000800 */
[----:B------:R-:W-:Y:S01]  /*4da0*/  MUFU.TANH R125, R18 ;  /* 0x00000012007d7308 */ /* 0x000fe20000002400 */
[----:B---3--:R-:W-:Y:S02]  /*4db0*/  MOV R7, R119 ;  /* 0x0000007700077202 */ /* 0x008fe40000000f00 */
[----:B------:R-:W-:Y:S02]  /*4dc0*/  @P1 FSEL R7, R119, -INF , !P6 ;  /* 0xff80000077071808 */ /* 0x000fe40007000000 */
[----:B------:R-:W-:Y:S03]  /*4dd0*/  PLOP3.LUT P1, PT, PT, PT, UP0, 0x80, 0x0 ;  /* 0x000000000000781c */ /* 0x000fe60003f2f008 */
[--C-:B------:R-:W-:Y:S01]  /*4de0*/  FFMA.FTZ R7, R7, UR14, -R5.reuse ;  /* 0x0000000e07077c23 */ /* 0x100fe20008010805 */
[----:B--2---:R-:W-:Y:S01]  /*4df0*/  MOV R8, R128 ;  /* 0x0000008000087202 */ /* 0x004fe20000000f00 */
[----:B------:R-:W2:Y:S01]  /*4e00*/  MUFU.TANH R124, R19 ;  /* 0x00000013007c7308 */ /* 0x000ea20000002400 */
[----:B------:R-:W-:Y:S02]  /*4e10*/  @P0 FSEL R8, R128, -INF , !P4 ;  /* 0xff80000080080808 */ /* 0x000fe40006000000 */
[----:B------:R-:W-:Y:S02]  /*4e20*/  PLOP3.LUT P0, PT, PT, PT, UP0, 0x80, 0x0 ;  /* 0x000000000000781c */ /* 0x000fe40003f0f008 */
[----:B------:R-:W-:Y:S01]  /*4e30*/  PLOP3.LUT P4, PT, PT, PT, UP0, 0x80, 0x0 ;  /* 0x000000000000781c */ /* 0x000fe20003f8f008 */
[--C-:B------:R-:W-:Y:S04]  /*4e40*/  FFMA.FTZ R8, R8, UR14, -R4.reuse ;  /* 0x0000000e08087c23 */ /* 0x100fe80008010804 */
[----:B------:R3:W4:Y:S10]  /*4e50*/  MUFU.EX2 R200, R7 ;  /* 0x0000000700c87308 */ /* 0x0007340000000800 */
[----:B------:R2:W-:Y:S01]  /*4e60*/  MUFU.EX2 R210, R8 ;  /* 0x0000000800d27308 */ /* 0x0005e20000000800 */
[----:B------:R-:W-:Y:S02]  /*4e70*/  @P4 ISETP.GE.AND P4, PT, R6, UR5, PT ;  /* 0x0000000506004c0c */ /* 0x000fe4000bf86270 */
[----:B-1----:R-:W-:Y:S02]  /*4e80*/  MOV R6, R116 ;  /* 0x0000007400067202 */ /* 0x002fe40000000f00 */
[----:B---3--:R-:W-:Y:S02]  /*4e90*/  MOV R7, R127 ;  /* 0x0000007f00077202 */ /* 0x008fe40000000f00 */
[----:B------:R-:W-:Y:S02]  /*4ea0*/  @P1 FSEL R7, R127, -INF , !P6 ;  /* 0xff8000007f071808 */ /* 0x000fe40007000000 */
[----:B------:R-:W-:Y:S03]  /*4eb0*/  PLOP3.LUT P1, PT, PT, PT, UP0, 0x80, 0x0 ;  /* 0x000000000000781c */ /* 0x000fe60003f2f008 */
[--C-:B------:R-:W-:Y:S01]  /*4ec0*/  FFMA.FTZ R7, R7, UR14, -R4.reuse ;  /* 0x0000000e07077c23 */ /* 0x100fe20008010804 */
[----:B--2---:R-:W-:Y:S02]  /*4ed0*/  MOV R8, R117 ;  /* 0x0000007500087202 */ /* 0x004fe40000000f00 */
[----:B------:R-:W-:Y:S01]  /*4ee0*/  @P0 FSEL R8, R117, -INF , !P2 ;  /* 0xff80000075080808 */ /* 0x000fe20005000000 */
[----:B------:R1:W2:Y:S01]  /*4ef0*/  MUFU.EX2 R207, R7 ;  /* 0x0000000700cf7308 */ /* 0x0002a20000000800 */
[----:B------:R-:W-:Y:S05]  /*4f00*/  PLOP3.LUT P0, PT, PT, PT, UP0, 0x80, 0x0 ;  /* 0x000000000000781c */ /* 0x000fea0003f0f008 */
[----:B------:R-:W-:Y:S01]  /*4f10*/  @P1 FSEL R6, R116, -INF , !P4 ;  /* 0xff80000074061808 */ /* 0x000fe20006000000 */
[--C-:B-1----:R-:W-:Y:S04]  /*4f20*/  FFMA.FTZ R7, R8, UR14, -R5.reuse ;  /* 0x0000000e08077c23 */ /* 0x102fe80008010805 */
[----:B------:R-:W-:Y:S01]  /*4f30*/  FFMA.FTZ R5, R6, UR14, -R5 ;  /* 0x0000000e06057c23 */ /* 0x000fe20008010805 */
[----:B------:R-:W-:Y:S01]  /*4f40*/  MOV R6, R124 ;  /* 0x0000007c00067202 */ /* 0x000fe20000000f00 */
[----:B------:R1:W-:Y:S01]  /*4f50*/  MUFU.EX2 R197, R7 ;  /* 0x0000000700c57308 */ /* 0x0003e20000000800 */
[----:B------:R-:W-:Y:S02]  /*4f60*/  @P0 FSEL R6, R124, -INF , !P4 ;  /* 0xff8000007c060808 */ /* 0x000fe40006000000 */
[----:B------:R-:W-:Y:S02]  /*4f70*/  F2FP.F16.F32.PACK_AB R8, R206, R208 ;  /* 0x000000d0ce08723e */ /* 0x000fe400000000ff */
[----:B------:R-:W-:Y:S05]  /*4f80*/  IADD3 R114, P0, R244, UR13, RZ ;  /* 0x0000000df4727c10 */ /* 0x000fea000ff1e0ff */
[----:B------:R3:W2:Y:S01]  /*4f90*/  MUFU.EX2 R196, R5 ;  /* 0x0000000500c47308 */ /* 0x0006a20000000800 */
[----:B------:R-:W-:Y:S02]  /*4fa0*/  IADD3.X R115, R245, UR12, RZ, P0, !PT ;  /* 0x0000000cf5737c10 */ /* 0x000fe400087fe4ff */
[----:B------:R-:W-:Y:S03]  /*4fb0*/  PLOP3.LUT P0, PT, PT, PT, UP3, 0x80, 0x0 ;  /* 0x000000000000781c */ /* 0x000fe60003f0f038 */
[----:B------:R-:W2:Y:S01]  /*4fc0*/  LDG.E R113, desc[UR6][R114.64] ;  /* 0x0000000672717981 */ /* 0x000ea2000c1e1900 */
[----:B-1----:R-:W-:Y:S04]  /*4fd0*/  MOV R7, R125 ;  /* 0x0000007d00077202 */ /* 0x002fe80000000f00 */
[----:B------:R-:W2:Y:S01]  /*4fe0*/  LDG.E R112, desc[UR6][R114.64+0x20] ;  /* 0x0000200672707981 */ /* 0x000ea2000c1e1900 */
[----:B------:R-:W-:Y:S05]  /*4ff0*/  @P3 FSEL R7, R125, -INF , !P2 ;  /* 0xff8000007d073808 */ /* 0x000fea0005000000 */
[--C-:B---3--:R-:W-:Y:S01]  /*5000*/  FFMA.FTZ R5, R7, UR14, -R4.reuse ;  /* 0x0000000e07057c23 */ /* 0x108fe20008010804 */
[----:B------:R-:W-:Y:S01]  /*5010*/  FFMA.FTZ R4, R6, UR14, -R4 ;  /* 0x0000000e06047c23 */ /* 0x000fe20008010804 */
[----:B------:R-:W-:Y:S02]  /*5020*/  F2FP.F16.F32.PACK_AB R6, R201, R203 ;  /* 0x000000cbc906723e */ /* 0x000fe400000000ff */
[----:B------:R1:W-:Y:S01]  /*5030*/  MUFU.EX2 R205, R5 ;  /* 0x0000000500cd7308 */ /* 0x0003e20000000800 */
[----:B----4-:R-:W-:Y:S02]  /*5040*/  F2FP.F16.F32.PACK_AB R7, R200, R202 ;  /* 0x000000cac807723e */ /* 0x010fe400000000ff */
[----:B------:R2:W-:Y:S07]  /*5050*/  STS [R239+0x22000], R6 ;  /* 0x02200006ef007388 */ /* 0x0005ee0000000800 */
[----:B------:R3:W4:Y:S01]  /*5060*/  MUFU.EX2 R204, R4 ;  /* 0x0000000400cc7308 */ /* 0x0007220000000800 */
[----:B-1----:R-:W-:Y:S05]  /*5070*/  F2FP.F16.F32.PACK_AB R5, R209, R211 ;  /* 0x000000d3d105723e */ /* 0x002fea00000000ff */
[----:B------:R1:W-:Y:S01]  /*5080*/  STS [R239+0x22400], R5 ;  /* 0x02240005ef007388 */ /* 0x0003e20000000800 */
[----:B---3--:R-:W-:Y:S04]  /*5090*/  F2FP.F16.F32.PACK_AB R4, R198, R199 ;  /* 0x000000c7c604723e */ /* 0x008fe800000000ff */
[----:B------:R-:W-:Y:S01]  /*50a0*/  STS [R241+0x22400], R8 ;  /* 0x02240008f1007388 */ /* 0x000fe20000000800 */
[----:B--2---:R-:W-:Y:S04]  /*50b0*/  F2FP.F16.F32.PACK_AB R6, R207, R210 ;  /* 0x000000d2cf06723e */ /* 0x004fe800000000ff */
[----:B------:R4:W-:Y:S05]  /*50c0*/  STS [R241+0x22000], R4 ;  /* 0x02200004f1007388 */ /* 0x0009ea0000000800 */
[----:B------:R-:W-:Y:S05]  /*50d0*/  STS [R238+0x22000], R7 ;  /* 0x02200007ee007388 */ /* 0x000fea0000000800 */
[----:B------:R-:W-:Y:S01]  /*50e0*/  STS [R238+0x22400], R6 ;  /* 0x02240006ee007388 */ /* 0x000fe20000000800 */
[----:B-1----:R-:W-:Y:S05]  /*50f0*/  F2FP.F16.F32.PACK_AB R5, R196, R197 ;  /* 0x000000c5c405723e */ /* 0x002fea00000000ff */
[----:B------:R-:W-:Y:S01]  /*5100*/  STS [R240+0x22000], R5 ;  /* 0x02200005f0007388 */ /* 0x000fe20000000800 */
[----:B----4-:R-:W-:Y:S05]  /*5110*/  F2FP.F16.F32.PACK_AB R4, R204, R205 ;  /* 0x000000cdcc04723e */ /* 0x010fea00000000ff */
[----:B------:R-:W-:Y:S05]  /*5120*/  STS [R240+0x22400], R4 ;  /* 0x02240004f0007388 */ /* 0x000fea0000000800 */
[----:B------:R-:W-:Y:S05]  /*5130*/  LDSM.16.M88.4 R16, [R218+0x8000] ;  /* 0x00800000da10783b */ /* 0x000fea0000000200 */
[----:B------:R-:W1:Y:S05]  /*5140*/  LDSM.16.M88.4 R8, [R3+UR4+0x18000] ;  /* 0x018000040308783b */ /* 0x000e6a0008000200 */
[----:B------:R-:W2:Y:S05]  /*5150*/  LDSM.16.M88.4 R84, [R3+UR4+0x18800] ;  /* 0x018800040354783b */ /* 0x000eaa0008000200 */
        /* <DEDUP_REMOVED lines=20> */
[----:B------:R-:W4:Y:S05]  /*52a0*/  LDSM.16.M88.4 R104, [R3+UR4+0x1a000] ;  /* 0x01a000040368783b */ /* 0x000f2a0008000200 */
[C---:B-1----:R-:W-:Y:S06]  /*52b0*/  HMMA.16816.F32 R12, R100.reuse, R84, R12 ;  /* 0x00000054640c723c */ /* 0x042fec000000180c */
[----:B------:R-:W-:Y:S01]  /*52c0*/  HMMA.16816.F32 R16, R100, R86, R16 ;  /* 0x000000566410723c */ /* 0x000fe20000001810 */
[----:B------:R-:W1:Y:S05]  /*52d0*/  LDSM.16.M88.4 R84, [R3+UR4+0x1a800] ;  /* 0x01a800040354783b */ /* 0x000e6a0008000200 */
        /* <DEDUP_REMOVED lines=90> */
[----:B------:R-:W-:Y:S01]  /*5880*/  FFMA.FTZ R4, -R123, R123, 1 ;  /* 0x3f8000007b047423 */ /* 0x000fe2000001017b */
[----:B------:R-:W-:Y:S01]  /*5890*/  FFMA.FTZ R5, -R122, R122, 1 ;  /* 0x3f8000007a057423 */ /* 0x000fe2000001017a */
[C---:B------:R-:W-:Y:S01]  /*58a0*/  FADD.FTZ R86, -R113.reuse, R8 ;  /* 0x0000000871567221 */ /* 0x040fe20000010100 */
[----:B------:R-:W-:Y:S01]  /*58b0*/  FADD.FTZ R9, -R113, R9 ;  /* 0x0000000971097221 */ /* 0x000fe20000010100 */
[----:B------:R-:W-:Y:S01]  /*58c0*/  FMUL.FTZ R8, R4, UR8 ;  /* 0x0000000804087c20 */ /* 0x000fe20008410000 */
[----:B------:R-:W-:Y:S01]  /*58d0*/  FMUL.FTZ R4, R5, UR8 ;  /* 0x0000000805047c20 */ /* 0x000fe20008410000 */
[----:B------:R-:W-:Y:S01]  /*58e0*/  FFMA.FTZ R5, -R121, R121, 1 ;  /* 0x3f80000079057423 */ /* 0x000fe20000010179 */
[----:B------:R-:W-:Y:S01]  /*58f0*/  FMUL.FTZ R87, R198, R9 ;  /* 0x00000009c6577220 */ /* 0x000fe20000410000 */
[----:B------:R-:W-:Y:S01]  /*5900*/  FMUL.FTZ R8, R84, R8 ;  /* 0x0000000854087220 */ /* 0x000fe20000410000 */
[----:B------:R-:W-:Y:S01]  /*5910*/  FMUL.FTZ R4, R85, R4 ;  /* 0x0000000455047220 */ /* 0x000fe20000410000 */
[----:B------:R-:W-:Y:S01]  /*5920*/  FFMA.FTZ R9, -R120, R120, 1 ;  /* 0x3f80000078097423 */ /* 0x000fe20000010178 */
[C---:B------:R-:W-:Y:S01]  /*5930*/  FADD.FTZ R16, -R113.reuse, R16 ;  /* 0x0000001071107221 */ /* 0x040fe20000010100 */
[----:B------:R-:W-:Y:S01]  /*5940*/  FADD.FTZ R12, -R113, R12 ;  /* 0x0000000c710c7221 */ /* 0x000fe20000010100 */
[----:B------:R-:W-:Y:S01]  /*5950*/  FMUL.FTZ R86, R199, R86 ;  /* 0x00000056c7567220 */ /* 0x000fe20000410000 */
[----:B------:R-:W-:Y:S01]  /*5960*/  F2FP.F16.F32.PACK_AB R4, R4, R8 ;  /* 0x000000080404723e */ /* 0x000fe200000000ff */
[----:B------:R-:W-:Y:S01]  /*5970*/  FADD.FTZ R85, -R113, R17 ;  /* 0x0000001171557221 */ /* 0x000fe20000010100 */
[----:B------:R-:W-:Y:S01]  /*5980*/  FMUL.FTZ R5, R5, UR8 ;  /* 0x0000000805057c20 */ /* 0x000fe20008410000 */
[----:B------:R-:W-:Y:S01]  /*5990*/  FMUL.FTZ R9, R9, UR8 ;  /* 0x0000000809097c20 */ /* 0x000fe20008410000 */
[----:B------:R-:W-:Y:S01]  /*59a0*/  FMUL.FTZ R84, R197, R16 ;  /* 0x00000010c5547220 */ /* 0x000fe20000410000 */
[----:B------:R1:W-:Y:S01]  /*59b0*/  STS [R239+0x20000], R4 ;  /* 0x02000004ef007388 */ /* 0x0003e20000000800 */
[----:B------:R-:W-:Y:S01]  /*59c0*/  FMUL.FTZ R17, R202, R12 ;  /* 0x0000000cca117220 */ /* 0x000fe20000410000 */
[----:B------:R-:W-:Y:S01]  /*59d0*/  FFMA.FTZ R12, -R117, R117, 1 ;  /* 0x3f800000750c7423 */ /* 0x000fe20000010175 */
[----:B------:R-:W-:Y:S01]  /*59e0*/  FFMA.FTZ R16, -R116, R116, 1 ;  /* 0x3f80000074107423 */ /* 0x000fe20000010174 */
[----:B------:R-:W-:Y:S01]  /*59f0*/  FMUL.FTZ R5, R86, R5 ;  /* 0x0000000556057220 */ /* 0x000fe20000410000 */
[----:B------:R-:W-:Y:S01]  /*5a00*/  FMUL.FTZ R9, R87, R9 ;  /* 0x0000000957097220 */ /* 0x000fe20000410000 */
[----:B------:R-:W-:Y:S01]  /*5a10*/  FMUL.FTZ R85, R196, R85 ;  /* 0x00000055c4557220 */ /* 0x000fe20000410000 */
[----:B------:R-:W-:Y:S01]  /*5a20*/  FMUL.FTZ R12, R12, UR8 ;  /* 0x000000080c0c7c20 */ /* 0x000fe20008410000 */
[----:B------:R-:W-:Y:S01]  /*5a30*/  FMUL.FTZ R16, R16, UR8 ;  /* 0x0000000810107c20 */ /* 0x000fe20008410000 */
[----:B------:R-:W-:Y:S01]  /*5a40*/  FADD.FTZ R13, -R113, R13 ;  /* 0x0000000d710d7221 */ /* 0x000fe20000010100 */
[----:B------:R-:W-:Y:S01]  /*5a50*/  F2FP.F16.F32.PACK_AB R9, R9, R5 ;  /* 0x000000050909723e */ /* 0x000fe200000000ff */
[----:B------:R-:W-:Y:S01]  /*5a60*/  FMUL.FTZ R12, R84, R12 ;  /* 0x0000000c540c7220 */ /* 0x000fe20000410000 */
[----:B------:R-:W-:Y:S01]  /*5a70*/  FMUL.FTZ R5, R85, R16 ;  /* 0x0000001055057220 */ /* 0x000fe20000410000 */
[----:B------:R-:W-:Y:S01]  /*5a80*/  FADD.FTZ R16, -R112, R10 ;  /* 0x0000000a70107221 */ /* 0x000fe20000010100 */
        /* <DEDUP_REMOVED lines=8> */
[C---:B------:R-:W-:Y:S01]  /*5b10*/  FADD.FTZ R18, -R112.reuse, R18 ;  /* 0x0000001270127221 */ /* 0x040fe20000010100 */
[----:B------:R-:W-:Y:S01]  /*5b20*/  FADD.FTZ R19, -R112, R19 ;  /* 0x0000001370137221 */ /* 0x000fe20000010100 */
[----:B------:R-:W-:Y:S01]  /*5b30*/  FMUL.FTZ R8, R88, R8 ;  /* 0x0000000858087220 */ /* 0x000fe20000410000 */
[----:B-1----:R-:W-:Y:S01]  /*5b40*/  FADD.FTZ R4, -R112, R7 ;  /* 0x0000000770047221 */ /* 0x002fe20000010100 */
[----:B------:R-:W-:Y:S01]  /*5b50*/  F2FP.F16.F32.PACK_AB R7, R5, R12 ;  /* 0x0000000c0507723e */ /* 0x000fe200000000ff */
[----:B------:R-:W-:Y:S01]  /*5b60*/  FFMA.FTZ R5, -R129, R129, 1 ;  /* 0x3f80000081057423 */ /* 0x000fe20000010181 */
[----:B------:R-:W-:Y:S01]  /*5b70*/  FMUL.FTZ R13, R17, R13 ;  /* 0x0000000d110d7220 */ /* 0x000fe20000410000 */
[----:B------:R-:W-:Y:S01]  /*5b80*/  FMUL.FTZ R12, R209, R4 ;  /* 0x00000004d10c7220 */ /* 0x000fe20000410000 */
[----:B------:R-:W-:Y:S01]  /*5b90*/  FFMA.FTZ R4, -R131, R131, 1 ;  /* 0x3f80000083047423 */ /* 0x000fe20000010183 */
[----:B------:R-:W-:Y:S01]  /*5ba0*/  FMUL.FTZ R17, R207, R15 ;  /* 0x0000000fcf117220 */ /* 0x000fe20000410000 */
[----:B------:R-:W-:Y:S01]  /*5bb0*/  FMUL.FTZ R15, R204, R19 ;  /* 0x00000013cc0f7220 */ /* 0x000fe20000410000 */
[----:B------:R-:W-:Y:S01]  /*5bc0*/  F2FP.F16.F32.PACK_AB R8, R8, R13 ;  /* 0x0000000d0808723e */ /* 0x000fe200000000ff */
[----:B------:R-:W-:Y:S01]  /*5bd0*/  FMUL.FTZ R10, R4, UR8 ;  /* 0x00000008040a7c20 */ /* 0x000fe20008410000 */
[----:B------:R-:W-:Y:S01]  /*5be0*/  FMUL.FTZ R4, R5, UR8 ;  /* 0x0000000805047c20 */ /* 0x000fe20008410000 */
[----:B------:R-:W-:Y:S01]  /*5bf0*/  FFMA.FTZ R5, -R130, R130, 1 ;  /* 0x3f80000082057423 */ /* 0x000fe20000010182 */
[----:B------:R-:W-:Y:S01]  /*5c00*/  FADD.FTZ R13, -R112, R11 ;  /* 0x0000000b700d7221 */ /* 0x000fe20000010100 */
[----:B------:R-:W-:Y:S01]  /*5c10*/  FMUL.FTZ R10, R6, R10 ;  /* 0x0000000a060a7220 */ /* 0x000fe20000410000 */
[----:B------:R-:W-:Y:S01]  /*5c20*/  FMUL.FTZ R4, R12, R4 ;  /* 0x000000040c047220 */ /* 0x000fe20000410000 */
[----:B------:R-:W-:Y:S01]  /*5c30*/  FMUL.FTZ R11, R208, R16 ;  /* 0x00000010d00b7220 */ /* 0x000fe20000410000 */
[----:B------:R-:W-:Y:S01]  /*5c40*/  FMUL.FTZ R5, R5, UR8 ;  /* 0x0000000805057c20 */ /* 0x000fe20008410000 */
[----:B------:R-:W-:Y:S01]  /*5c50*/  FFMA.FTZ R6, -R126, R126, 1 ;  /* 0x3f8000007e067423 */ /* 0x000fe2000001017e */
[----:B------:R-:W-:Y:S01]  /*5c60*/  FMUL.FTZ R13, R206, R13 ;  /* 0x0000000dce0d7220 */ /* 0x000fe20000410000 */
[----:B------:R-:W-:Y:S01]  /*5c70*/  F2FP.F16.F32.PACK_AB R4, R4, R10 ;  /* 0x0000000a0404723e */ /* 0x000fe200000000ff */
[----:B------:R-:W-:Y:S01]  /*5c80*/  FMUL.FTZ R5, R11, R5 ;  /* 0x000000050b057220 */ /* 0x000fe20000410000 */
[----:B------:R-:W-:Y:S01]  /*5c90*/  FMUL.FTZ R6, R6, UR8 ;  /* 0x0000000806067c20 */ /* 0x000fe20008410000 */
[----:B------:R-:W-:Y:S01]  /*5ca0*/  FFMA.FTZ R11, -R128, R128, 1 ;  /* 0x3f800000800b7423 */ /* 0x000fe20000010180 */
[----:B------:R-:W-:Y:S01]  /*5cb0*/  FFMA.FTZ R10, -R127, R127, 1 ;  /* 0x3f8000007f0a7423 */ /* 0x000fe2000001017f */
[----:B------:R1:W-:Y:S01]  /*5cc0*/  STS [R239+0x20400], R4 ;  /* 0x02040004ef007388 */ /* 0x0003e20000000800 */
[----:B------:R-:W-:Y:S01]  /*5cd0*/  FMUL.FTZ R6, R13, R6 ;  /* 0x000000060d067220 */ /* 0x000fe20000410000 */
[----:B------:R-:W-:Y:S01]  /*5ce0*/  FMUL.FTZ R16, R210, R14 ;  /* 0x0000000ed2107220 */ /* 0x000fe20000410000 */
[----:B------:R-:W-:Y:S01]  /*5cf0*/  FMUL.FTZ R11, R11, UR8 ;  /* 0x000000080b0b7c20 */ /* 0x000fe20008410000 */
[----:B------:R-:W-:Y:S01]  /*5d00*/  FMUL.FTZ R10, R10, UR8 ;  /* 0x000000080a0a7c20 */ /* 0x000fe20008410000 */
[----:B------:R-:W-:Y:S01]  /*5d10*/  FFMA.FTZ R13, -R125, R125, 1 ;  /* 0x3f8000007d0d7423 */ /* 0x000fe2000001017d */
[----:B------:R-:W-:Y:S01]  /*5d20*/  FFMA.FTZ R12, -R124, R124, 1 ;  /* 0x3f8000007c0c7423 */ /* 0x000fe2000001017c */
[----:B------:R-:W-:Y:S01]  /*5d30*/  FMUL.FTZ R14, R205, R18 ;  /* 0x00000012cd0e7220 */ /* 0x000fe20000410000 */
[----:B------:R-:W-:Y:S01]  /*5d40*/  FMUL.FTZ R11, R16, R11 ;  /* 0x0000000b100b7220 */ /* 0x000fe20000410000 */
[----:B------:R-:W-:Y:S01]  /*5d50*/  FMUL.FTZ R10, R17, R10 ;  /* 0x0000000a110a7220 */ /* 0x000fe20000410000 */
[----:B------:R-:W-:Y:S01]  /*5d60*/  FMUL.FTZ R13, R13, UR8 ;  /* 0x000000080d0d7c20 */ /* 0x000fe20008410000 */
[----:B------:R-:W-:Y:S01]  /*5d70*/  FMUL.FTZ R12, R12, UR8 ;  /* 0x000000080c0c7c20 */ /* 0x000fe20008410000 */
[----:B------:R-:W-:Y:S01]  /*5d80*/  F2FP.F16.F32.PACK_AB R6, R6, R5 ;  /* 0x000000050606723e */ /* 0x000fe200000000ff */
[----:B------:R-:W-:Y:S01]  /*5d90*/  STS [R241+0x20000], R9 ;  /* 0x02000009f1007388 */ /* 0x000fe20000000800 */
[----:B------:R-:W-:Y:S01]  /*5da0*/  FMUL.FTZ R13, R14, R13 ;  /* 0x0000000d0e0d7220 */ /* 0x000fe20000410000 */
[----:B------:R-:W-:Y:S01]  /*5db0*/  FMUL.FTZ R12, R15, R12 ;  /* 0x0000000c0f0c7220 */ /* 0x000fe20000410000 */
[----:B------:R-:W-:Y:S02]  /*5dc0*/  F2FP.F16.F32.PACK_AB R5, R10, R11 ;  /* 0x0000000b0a05723e */ /* 0x000fe400000000ff */
[----:B------:R-:W-:Y:S05]  /*5dd0*/  STS [R241+0x20400], R6 ;  /* 0x02040006f1007388 */ /* 0x000fea0000000800 */
[----:B------:R-:W-:Y:S01]  /*5de0*/  STS [R238+0x20000], R8 ;  /* 0x02000008ee007388 */ /* 0x000fe20000000800 */
[----:B-1----:R-:W-:Y:S04]  /*5df0*/  F2FP.F16.F32.PACK_AB R4, R12, R13 ;  /* 0x0000000d0c04723e */ /* 0x002fe800000000ff */
[----:B------:R-:W-:Y:S05]  /*5e00*/  STS [R238+0x20400], R5 ;  /* 0x02040005ee007388 */ /* 0x000fea0000000800 */
[----:B------:R-:W-:Y:S05]  /*5e10*/  STS [R240+0x20000], R7 ;  /* 0x02000007f0007388 */ /* 0x000fea0000000800 */
        /* <DEDUP_REMOVED lines=159> */
.L_x_996:
        /* <DEDUP_REMOVED lines=471> */
.L_x_997:
        /* <DEDUP_REMOVED lines=221> */
.L_x_999:
        /* <DEDUP_REMOVED lines=19> */
.L_x_1000:
        /* <DEDUP_REMOVED lines=58> */
.L_x_1002:
[----:B------:R-:W-:Y:S05]  /*9820*/  BSYNC B0 ;  /* 0x0000000000007941 */ /* 0x000fea0003800000 */
.L_x_1001:
        /* <DEDUP_REMOVED lines=22> */
.L_x_1004:
[----:B------:R-:W-:Y:S05]  /*9990*/  BSYNC B0 ;  /* 0x0000000000007941 */ /* 0x000fea0003800000 */
.L_x_1003:
        /* <DEDUP_REMOVED lines=38> */
.L_x_1006:
[----:B------:R-:W-:Y:S05]  /*9c00*/  BSYNC B0 ;  /* 0x0000000000007941 */ /* 0x000fea0003800000 */
.L_x_1005:
        /* <DEDUP_REMOVED lines=23> */
.L_x_979:
        /* <DEDUP_REMOVED lines=24> */
.L_x_1008:
        /* <DEDUP_REMOVED lines=22> */
.L_x_1009:
        /* <DEDUP_REMOVED lines=44> */
.L_x_1011:
[----:B------:R-:W-:Y:S05]  /*a320*/  BSYNC B0 ;  /* 0x0000000000007941 */ /* 0x000fea0003800000 */
.L_x_1010:
        /* <DEDUP_REMOVED lines=21> */
.L_x_1013:
[----:B------:R-:W-:Y:S05]  /*a480*/  BSYNC B0 ;  /* 0x0000000000007941 */ /* 0x000fea0003800000 */
.L_x_1012:
        /* <DEDUP_REMOVED lines=34> */
.L_x_1015:
[----:B------:R-:W-:Y:S05]  /*a6b0*/  BSYNC B0 ;  /* 0x0000000000007941 */ /* 0x000fea0003800000 */
.L_x_1014:
        /* <DEDUP_REMOVED lines=21> */
.L_x_1007:
[----:B------:R-:W-:Y:S05]  /*a810*/  BSYNC B1 ;  /* 0x0000000000017941 */ /* 0x000fea0003800000 */
.L_x_974:
[----:B------:R-:W-:Y:S01]  /*a820*/  ULDC UR5, c[0x0][0xc] ;  /* 0x0000030000057ab9 */ /* 0x000fe20000000800 */
[----:B------:R-:W-:Y:S02]  /*a830*/  UIADD3 UR57, UR57, 0x1, URZ ;  /* 0x0000000139397890 */ /* 0x000fe4000fffe03f */
[----:B------:R-:W-:-:S04]  /*a840*/  UIADD3 UR33, UR5, UR33, URZ ;  /* 0x0000002105217290 */ /* 0x000fc8000fffe03f */
[----:B------:R-:W-:-:S06]  /*a850*/  UISETP.GE.AND UP0, UPT, UR33, UR61, UPT ;  /* 0x0000003d2100728c */ /* 0x000fcc000bf06270 */
[----:B------:R-:W-:-:S13]  /*a860*/  PLOP3.LUT P0, PT, PT, PT, UP0, 0x80, 0x0 ;  /* 0x000000000000781c */ /* 0x000fda0003f0f008 */
[----:B------:R-:W-:Y:S05]  /*a870*/  @P0 BRA `(.L_x_1016) ;  /* 0x0000000000040947 */ /* 0x000fea0003800000 */
[----:B------:R-:W-:Y:S05]  /*a880*/  BRA `(.L_x_1017) ;  /* 0xffffff6000847947 */ /* 0x000fea000383ffff */
.L_x_1016:
[----:B------:R-:W-:Y:S05]  /*a890*/  EXIT ;  /* 0x000000000000794d */ /* 0x000fea0003800000 */
.L_x_1018:
        /* <DEDUP_REMOVED lines=14> */
.L_x_2048:


//--------------------- .text._ZN5flash44flash_bwd_dq_dk_dv_loop_seqk_parallel_kernelI23Flash_bwd_kernel_traitsILi256ELi64ELi64ELi8ELi4ELi2ELi2ELb0ELb1EN7cutlass6half_tE19Flash_kernel_traitsILi256ELi64ELi64ELi8ES3_EELb1ELb0ELb1ELb0ELb0ELb0ELb0EEEvNS_16Flash_bwd_paramsE --------------------------
	.section	.text._ZN5flash44flash_bwd_dq_dk_dv_loop_seqk_parallel_kernelI23Flash_bwd_kernel_traitsILi256ELi64ELi64ELi8ELi4ELi2ELi2ELb0ELb1EN7cutlass6half_tE19Flash_kernel_traitsILi256ELi64ELi64ELi8ES3_EELb1ELb0ELb1ELb0ELb0ELb0ELb0EEEvNS_16Flash_bwd_paramsE,"ax",@progbits
	.align	128
        .global         _ZN5flash44flash_bwd_dq_dk_dv_loop_seqk_parallel_kernelI23Flash_bwd_kernel_traitsILi256ELi64ELi64ELi8ELi4ELi2ELi2ELb0ELb1EN7cutlass6half_tE19Flash_kernel_traitsILi256ELi64ELi64ELi8ES3_EELb1ELb0ELb1ELb0ELb0ELb0ELb0EEEvNS_16Flash_bwd_paramsE
        .type           _ZN5flash44flash_bwd_dq_dk_dv_loop_seqk_parallel_kernelI23Flash_bwd_kernel_traitsILi256ELi64ELi64ELi8ELi4ELi2ELi2ELb0ELb1EN7cutlass6half_tE19Flash_kernel_traitsILi256ELi64ELi64ELi8ES3_EELb1ELb0ELb1ELb0ELb0ELb0ELb0EEEvNS_16Flash_bwd_paramsE,@function
        .size           _ZN5flash44flash_bwd_dq_dk_dv_loop_seqk_parallel_kernelI23Flash_bwd_kernel_traitsILi256ELi64ELi64ELi8ELi4ELi2ELi2ELb0ELb1EN7cutlass6half_tE19Flash_kernel_traitsILi256ELi64ELi64ELi8ES3_EELb1ELb0ELb1ELb0ELb0ELb0ELb0EEEvNS_16Flash_bwd_paramsE,(.L_x_2049 - _ZN5flash44flash_bwd_dq_dk_dv_loop_seqk_parallel_kernelI23Flash_bwd_kernel_traitsILi256ELi64ELi64ELi8ELi4ELi2ELi2ELb0ELb1EN7cutlass6half_tE19Flash_kernel_traitsILi256ELi64ELi64ELi8ES3_EELb1ELb0ELb1ELb0ELb0ELb0ELb0EEEvNS_16Flash_bwd_paramsE)
        .other          _ZN5flash44flash_bwd_dq_dk_dv_loop_seqk_parallel_kernelI23Flash_bwd_kernel_traitsILi256ELi64ELi64ELi8ELi4ELi2ELi2ELb0ELb1EN7cutlass6half_tE19Flash_kernel_traitsILi256ELi64ELi64ELi8ES3_EELb1ELb0ELb1ELb0ELb0ELb0ELb0EEEvNS_16Flash_bwd_paramsE,@"STO_CUDA_ENTRY STV_DEFAULT"
_ZN5flash44flash_bwd_dq_dk_dv_loop_seqk_parallel_kernelI23Flash_bwd_kernel_traitsILi256ELi64ELi64ELi8ELi4ELi2ELi2ELb0ELb1EN7cutlass6half_tE19Flash_kernel_traitsILi256ELi64ELi64ELi8ES3_EELb1ELb0ELb1ELb0ELb0ELb0ELb0EEEvNS_16Flash_bwd_paramsE:
.text._ZN5flash44flash_bwd_dq_dk_dv_loop_seqk_parallel_kernelI23Flash_bwd_kernel_traitsILi256ELi64ELi64ELi8ELi4ELi2ELi2ELb0ELb1EN7cutlass6half_tE19Flash_kernel_traitsILi256ELi64ELi64ELi8ES3_EELb1ELb0ELb1ELb0ELb0ELb0ELb0EEEvNS_16Flash_bwd_paramsE:
        /* <DEDUP_REMOVED lines=17> */
[----:B------:R-:W-:Y:S01]  /*0110*/  UMOV UR58, URZ ;  /* 0x0000003f003a7c82 */ /* 0x000fe20008000000 */
[----:B------:R-:W-:Y:S01]  /*0120*/  IMAD.MOV.U32 R222, RZ, RZ, 0x40 ;  /* 0x00000040ffde7424 */ /* 0x000fe200078e00ff */
[----:B------:R-:W-:Y:S01]  /*0130*/  ULDC.64 UR6, c[0x0][0x208] ;  /* 0x0000820000067ab9 */ /* 0x000fe20000000a00 */
[----:B------:R-:W-:Y:S01]  /*0140*/  IMAD.MOV.U32 R241, RZ, RZ, -0x10 ;  /* 0xfffffff0fff17424 */ /* 0x000fe200078e00ff */
[----:B------:R-:W-:Y:S01]  /*0150*/  ULDC UR59, c[0x0][0x394] ;  /* 0x0000e500003b7ab9 */ /* 0x000fe20000000800 */
[----:B------:R-:W4:Y:S08]  /*0160*/  S2UR UR49, SR_CTAID.Y ;  /* 0x00000000003179c3 */ /* 0x000f300000002600 */
[----:B------:R-:W5:Y:S01]  /*0170*/  S2UR UR55, SR_CTAID.Z ;  /* 0x00000000003779c3 */ /* 0x000f620000002700 */
[----:B---3--:R-:W-:Y:S01]  /*0180*/  ULEA UR4, UR5, UR4, 0x18 ;  /* 0x0000000405047291 */ /* 0x008fe2000f8ec03f */
[----:B--2---:R-:W-:Y:S01]  /*0190*/  SHF.R.S32.HI R2, RZ, 0x1f, R6 ;  /* 0x0000001fff027819 */ /* 0x004fe20000011406 */
[----:B----4-:R-:W-:-:S02]  /*01a0*/  USHF.L.U32 UR5, UR49, 0x7, URZ ;  /* 0x0000000731057899 */ /* 0x010fc4000800063f */
[----:B------:R-:W-:Y:S01]  /*01b0*/  USHF.R.S32.HI UR8, URZ, 0x1f, UR49 ;  /* 0x0000001f3f087899 */ /* 0x000fe20008011431 */
[CC--:B------:R-:W-:Y:S02]  /*01c0*/  LEA.HI R4, R2.reuse, R6.reuse, RZ, 0x5 ;  /* 0x0000000602047211 */ /* 0x0c0fe400078f28ff */
[CC--:B------:R-:W-:Y:S02]  /*01d0*/  LEA.HI R12, R2.reuse, R6.reuse, RZ, 0x3 ;  /* 0x00000006020c7211 */ /* 0x0c0fe400078f18ff */
[CC--:B------:R-:W-:Y:S02]  /*01e0*/  LEA.HI R3, R2.reuse, R6.reuse, RZ, 0x4 ;  /* 0x0000000602037211 */ /* 0x0c0fe400078f20ff */
[CC--:B------:R-:W-:Y:S02]  /*01f0*/  LEA.HI R248, R2.reuse, R6.reuse, RZ, 0x7 ;  /* 0x0000000602f87211 */ /* 0x0c0fe400078f38ff */
[CC--:B------:R-:W-:Y:S02]  /*0200*/  LEA.HI R14, R2.reuse, R6.reuse, RZ, 0x6 ;  /* 0x00000006020e7211 */ /* 0x0c0fe400078f30ff */
[----:B------:R-:W-:-:S02]  /*0210*/  LEA.HI R2, R2, R6, RZ, 0x2 ;  /* 0x0000000602027211 */ /* 0x000fc400078f10ff */
[--C-:B-1----:R-:W-:Y:S02]  /*0220*/  SHF.R.S32.HI R0, RZ, 0x5, R4.reuse ;  /* 0x00000005ff007819 */ /* 0x102fe40000011404 */
[----:B------:R-:W-:Y:S02]  /*0230*/  LOP3.LUT R8, R2, 0x7ffffffc, RZ, 0xc0, !PT ;  /* 0x7ffffffc02087812 */ /* 0x000fe400078ec0ff */
[----:B------:R-:W-:Y:S02]  /*0240*/  SHF.R.S32.HI R9, RZ, 0x1f, R4 ;  /* 0x0000001fff097819 */ /* 0x000fe40000011404 */
[----:B------:R-:W-:Y:S01]  /*0250*/  LOP3.LUT R5, R4, 0xffffffe0, RZ, 0xc0, !PT ;  /* 0xffffffe004057812 */ /* 0x000fe200078ec0ff */
[----:B------:R-:W-:Y:S01]  /*0260*/  IMAD.IADD R15, R6, 0x1, -R8 ;  /* 0x00000001060f7824 */ /* 0x000fe200078e0a08 */
[----:B------:R-:W-:Y:S02]  /*0270*/  LOP3.LUT R7, R12, 0xfffffff8, RZ, 0xc0, !PT ;  /* 0xfffffff80c077812 */ /* 0x000fe400078ec0ff */
[----:B------:R-:W-:Y:S01]  /*0280*/  LOP3.LUT R11, R3, 0xfffffff0, RZ, 0xc0, !PT ;  /* 0xfffffff0030b7812 */ /* 0x000fe200078ec0ff */
[C---:B------:R-:W-:Y:S01]  /*0290*/  IMAD.IADD R10, R6.reuse, 0x1, -R5 ;  /* 0x00000001060a7824 */ /* 0x040fe200078e0a05 */
[-C--:B------:R-:W-:Y:S01]  /*02a0*/  LEA.HI R9, R9, R0.reuse, RZ, 0x2 ;  /* 0x0000000009097211 */ /* 0x080fe200078f10ff */
[----:B------:R-:W-:Y:S01]  /*02b0*/  IMAD.IADD R7, R6, 0x1, -R7 ;  /* 0x0000000106077824 */ /* 0x000fe200078e0a07 */
[----:B------:R-:W-:Y:S01]  /*02c0*/  LEA.HI R4, R4, R0, RZ, 0x1 ;  /* 0x0000000004047211 */ /* 0x000fe200078f08ff */
[----:B------:R-:W-:Y:S01]  /*02d0*/  IMAD.IADD R11, R6, 0x1, -R11 ;  /* 0x00000001060b7824 */ /* 0x000fe200078e0a0b */
[----:B------:R-:W-:Y:S01]  /*02e0*/  SHF.R.S32.HI R8, RZ, 0x4, R3 ;  /* 0x00000004ff087819 */ /* 0x000fe20000011403 */
[----:B------:R-:W-:Y:S01]  /*02f0*/  IMAD.SHL.U32 R232, R7, 0x8, RZ ;  /* 0x0000000807e87824 */ /* 0x000fe200078e00ff */
[----:B------:R-:W-:-:S02]  /*0300*/  SHF.R.S32.HI R6, RZ, 0x2, R2 ;  /* 0x00000002ff067819 */ /* 0x000fc40000011402 */
[----:B------:R-:W-:Y:S02]  /*0310*/  SHF.R.S32.HI R5, RZ, 0x1f, R2 ;  /* 0x0000001fff057819 */ /* 0x000fe40000011402 */
[----:B------:R-:W-:Y:S02]  /*0320*/  LOP3.LUT R9, R9, 0xfffffffc, RZ, 0xc0, !PT ;  /* 0xfffffffc09097812 */ /* 0x000fe400078ec0ff */
[----:B------:R-:W-:Y:S02]  /*0330*/  LOP3.LUT R4, R4, 0xfffffffe, RZ, 0xc0, !PT ;  /* 0xfffffffe04047812 */ /* 0x000fe400078ec0ff */
[----:B------:R-:W-:Y:S01]  /*0340*/  LEA.HI R2, R3, R8, RZ, 0x1 ;  /* 0x0000000803027211 */ /* 0x000fe200078f08ff */
[C---:B------:R-:W-:Y:S01]  /*0350*/  IMAD.IADD R16, R0.reuse, 0x1, -R9 ;  /* 0x0000000100107824 */ /* 0x040fe200078e0a09 */
[----:B------:R-:W-:Y:S01]  /*0360*/  LEA.HI R3, R5, R6, RZ, 0x3 ;  /* 0x0000000605037211 */ /* 0x000fe200078f18ff */
[----:B------:R-:W-:Y:S01]  /*0370*/  IMAD.IADD R224, R0, 0x1, -R4 ;  /* 0x0000000100e07824 */ /* 0x000fe200078e0a04 */
[----:B------:R-:W-:-:S02]  /*0380*/  LOP3.LUT R2, R2, 0xfffffffe, RZ, 0xc0, !PT ;  /* 0xfffffffe02027812 */ /* 0x000fc400078ec0ff */
[----:B------:R-:W-:Y:S01]  /*0390*/  LOP3.LUT R0, R3, 0xfffffff8, RZ, 0xc0, !PT ;  /* 0xfffffff803007812 */ /* 0x000fe200078ec0ff */
[----:B------:R1:W-:Y:S01]  /*03a0*/  STL [R1], R16 ;  /* 0x0000001001007387 */ /* 0x0003e20000100800 */
[----:B------:R-:W-:Y:S01]  /*03b0*/  SHF.R.S32.HI R3, RZ, 0x3, R12 ;  /* 0x00000003ff037819 */ /* 0x000fe2000001140c */
[----:B------:R-:W-:Y:S01]  /*03c0*/  IMAD.IADD R13, R8, 0x1, -R2 ;  /* 0x00000001080d7824 */ /* 0x000fe200078e0a02 */
[----:B------:R-:W-:Y:S01]  /*03d0*/  SHF.R.S32.HI R4, RZ, 0x1f, R10 ;  /* 0x0000001fff047819 */ /* 0x000fe2000001140a */
[----:B------:R-:W-:Y:S01]  /*03e0*/  IMAD.IADD R2, R6, 0x1, -R0 ;  /* 0x0000000106027824 */ /* 0x000fe200078e0a00 */
[----:B------:R-:W-:Y:S01]  /*03f0*/  LOP3.LUT P4, RZ, R7, 0x4, RZ, 0xc0, !PT ;  /* 0x0000000407ff7812 */ /* 0x000fe2000788c0ff */
[----:B------:R-:W-:Y:S01]  /*0400*/  IMAD.SHL.U32 R0, R3, 0x40, RZ ;  /* 0x0000004003007824 */ /* 0x000fe200078e00ff */
[----:B------:R-:W-:Y:S02]  /*0410*/  SHF.R.S32.HI R3, RZ, 0x1f, R11 ;  /* 0x0000001fff037819 */ /* 0x000fe4000001140b */
[----:B------:R-:W-:-:S02]  /*0420*/  LEA.HI R238, R4, R10, RZ, 0x2 ;  /* 0x0000000a04ee7211 */ /* 0x000fc400078f10ff */
[----:B------:R-:W-:Y:S02]  /*0430*/  LOP3.LUT R0, R0, 0x1c0, RZ, 0xc0, !PT ;  /* 0x000001c000007812 */ /* 0x000fe400078ec0ff */
[----:B------:R-:W-:Y:S01]  /*0440*/  LEA.HI R10, R3, R11, RZ, 0x3 ;  /* 0x0000000b030a7211 */ /* 0x000fe200078f18ff */
[----:B------:R-:W-:Y:S01]  /*0450*/  IMAD.SHL.U32 R3, R7, 0x40, RZ ;  /* 0x0000004007037824 */ /* 0x000fe200078e00ff */
[----:B------:R-:W-:Y:S02]  /*0460*/  SHF.R.U32.HI R6, RZ, 0x3, R0 ;  /* 0x00000003ff067819 */ /* 0x000fe40000011600 */
[----:B------:R-:W-:Y:S02]  /*0470*/  LOP3.LUT R5, R0, 0x38, R232, 0xf8, !PT ;  /* 0x0000003800057812 */ /* 0x000fe400078ef8e8 */
[----:B------:R-:W-:Y:S02]  /*0480*/  LOP3.LUT R4, R10, 0xfffffff8, RZ, 0xc0, !PT ;  /* 0xfffffff80a047812 */ /* 0x000fe400078ec0ff */
[----:B------:R-:W-:-:S02]  /*0490*/  LOP3.LUT R0, R2, 0x1, RZ, 0xc0, !PT ;  /* 0x0000000102007812 */ /* 0x000fc400078ec0ff */
[----:B------:R-:W-:Y:S01]  /*04a0*/  LOP3.LUT R9, R5, R6, RZ, 0x3c, !PT ;  /* 0x0000000605097212 */ /* 0x000fe200078e3cff */
[----:B------:R-:W-:Y:S01]  /*04b0*/  IMAD.IADD R6, R11, 0x1, -R4 ;  /* 0x000000010b067824 */ /* 0x000fe200078e0a04 */
[----:B------:R-:W-:Y:S01]  /*04c0*/  ISETP.NE.U32.AND P0, PT, R0, 0x1, PT ;  /* 0x000000010000780c */ /* 0x000fe20003f05070 */
[----:B------:R-:W-:Y:S01]  /*04d0*/  IMAD.SHL.U32 R4, R224, 0x10, RZ ;  /* 0x00000010e0047824 */ /* 0x000fe200078e00ff */
[----:B------:R-:W-:Y:S01]  /*04e0*/  LOP3.LUT R0, R3, 0x1c0, RZ, 0xc0, !PT ;  /* 0x000001c003007812 */ /* 0x000fe200078ec0ff */
[----:B------:R-:W-:Y:S01]  /*04f0*/  IMAD.SHL.U32 R5, R13, 0x200, RZ ;  /* 0x000002000d057824 */ /* 0x000fe200078e00ff */
[----:B------:R-:W-:Y:S02]  /*0500*/  LOP3.LUT P3, RZ, R7, 0x2, RZ, 0xc0, !PT ;  /* 0x0000000207ff7812 */ /* 0x000fe4000786c0ff */
[----:B------:R-:W-:Y:S02]  /*0510*/  SHF.R.S32.HI R248, RZ, 0x7, R248 ;  /* 0x00000007fff87819 */ /* 0x000fe400000114f8 */
[----:B------:R-:W-:-:S02]  /*0520*/  LOP3.LUT R7, R0, 0x8, R12, 0xf8, !PT ;  /* 0x0000000800077812 */ /* 0x000fc400078ef80c */
[----:B------:R-:W-:Y:S02]  /*0530*/  SHF.R.U32.HI R219, RZ, 0x3, R0 ;  /* 0x00000003ffdb7819 */ /* 0x000fe40000011600 */
[----:B------:R-:W-:Y:S01]  /*0540*/  LOP3.LUT R8, R0, 0x10, R4, 0xf8, !PT ;  /* 0x0000001000087812 */ /* 0x000fe200078ef804 */
[----:B------:R-:W-:Y:S01]  /*0550*/  IMAD.SHL.U32 R4, R2, 0x40, RZ ;  /* 0x0000004002047824 */ /* 0x000fe200078e00ff */
[----:B------:R-:W-:Y:S01]  /*0560*/  SHF.R.S32.HI R3, RZ, 0x6, R14 ;  /* 0x00000006ff037819 */ /* 0x000fe2000001140e */
[----:B------:R-:W-:Y:S01]  /*0570*/  IMAD R0, R248, 0x800, R5 ;  /* 0x00000800f8007824 */ /* 0x000fe200078e0205 */
[----:B------:R-:W-:Y:S02]  /*0580*/  R2P PR, R2, 0x6 ;  /* 0x0000000602007804 */ /* 0x000fe40000000000 */
[----:B------:R-:W-:Y:S01]  /*0590*/  LOP3.LUT R2, R7, R219, RZ, 0x3c, !PT ;  /* 0x000000db07027212 */ /* 0x000fe200078e3cff */
[C---:B------:R-:W-:Y:S01]  /*05a0*/  IMAD R230, R3.reuse, 0x200, R9 ;  /* 0x0000020003e67824 */ /* 0x040fe200078e0209 */
        /* <DEDUP_REMOVED lines=8> */
[----:B------:R-:W-:-:S02]  /*0630*/  SHF.R.U32.HI R4, RZ, 0x3, R0 ;  /* 0x00000003ff047819 */ /* 0x000fc40000011600 */
[----:B------:R-:W-:Y:S02]  /*0640*/  LOP3.LUT R219, R5, R9, R219, 0xf6, !PT ;  /* 0x0000000905db7212 */ /* 0x000fe400078ef6db */
[----:B------:R-:W-:Y:S02]  /*0650*/  LOP3.LUT R5, R0, 0x20, R8, 0xf8, !PT ;  /* 0x0000002000057812 */ /* 0x000fe400078ef808 */
[----:B------:R-:W-:Y:S01]  /*0660*/  LOP3.LUT R8, R4, R0, R3, 0x1e, !PT ;  /* 0x0000000004087212 */ /* 0x000fe200078e1e03 */
[C---:B------:R-:W-:Y:S01]  /*0670*/  IMAD.SHL.U32 R0, R6.reuse, 0x40, RZ ;  /* 0x0000004006007824 */ /* 0x040fe200078e00ff */
[----:B------:R-:W-:Y:S01]  /*0680*/  LOP3.LUT R9, R3, 0x20, R7, 0xf8, !PT ;  /* 0x0000002003097812 */ /* 0x000fe200078ef807 */
[----:B------:R-:W-:Y:S01]  /*0690*/  IMAD.SHL.U32 R3, R15, 0x2, RZ ;  /* 0x000000020f037824 */ /* 0x000fe200078e00ff */
[----:B------:R-:W-:Y:S02]  /*06a0*/  LOP3.LUT P5, RZ, R6, 0x2, RZ, 0xc0, !PT ;  /* 0x0000000206ff7812 */ /* 0x000fe400078ac0ff */
[----:B------:R-:W-:Y:S01]  /*06b0*/  LOP3.LUT R0, R0, 0x1c0, RZ, 0xc0, !PT ;  /* 0x000001c000007812 */ /* 0x000fe200078ec0ff */
[--C-:B------:R-:W-:Y:S01]  /*06c0*/  IMAD R6, R16, 0x400, R3.reuse ;  /* 0x0000040010067824 */ /* 0x100fe200078e0203 */
[----:B------:R-:W-:Y:S01]  /*06d0*/  LOP3.LUT R7, R5, R4, RZ, 0x3c, !PT ;  /* 0x0000000405077212 */ /* 0x000fe200078e3cff */
[----:B------:R-:W-:Y:S01]  /*06e0*/  IMAD R4, R224, 0x400, R3 ;  /* 0x00000400e0047824 */ /* 0x000fe200078e0203 */
[----:B------:R-:W-:Y:S01]  /*06f0*/  SHF.R.U32.HI R3, RZ, 0x3, R0 ;  /* 0x00000003ff037819 */ /* 0x000fe20000011600 */
[----:B------:R-:W-:Y:S01]  /*0700*/  IMAD.SHL.U32 R5, R13, 0x8, RZ ;  /* 0x000000080d057824 */ /* 0x000fe200078e00ff */
[----:B------:R-:W-:Y:S01]  /*0710*/  SEL R221, R222, 0xffffffc0, !P4 ;  /* 0xffffffc0dedd7807 */ /* 0x000fe20006000000 */
[----:B------:R-:W-:Y:S01]  /*0720*/  IMAD.IADD R8, R4, 0x1, R8 ;  /* 0x0000000104087824 */ /* 0x000fe200078e0208 */
[----:B------:R-:W-:Y:S01]  /*0730*/  LOP3.LUT R4, R3, R9, R0, 0x1e, !PT ;  /* 0x0000000903047212 */ /* 0x000fe200078e1e00 */
[----:B------:R-:W-:Y:S01]  /*0740*/  IMAD.IADD R6, R6, 0x1, R7 ;  /* 0x0000000106067824 */ /* 0x000fe200078e0207 */
[----:B------:R-:W-:Y:S01]  /*0750*/  LOP3.LUT R5, R0, 0x8, R5, 0xf8, !PT ;  /* 0x0000000800057812 */ /* 0x000fe200078ef805 */
[----:B------:R-:W-:Y:S01]  /*0760*/  IMAD.SHL.U32 R0, R10, 0x40, RZ ;  /* 0x000000400a007824 */ /* 0x000fe200078e00ff */
[----:B------:R-:W-:-:S02]  /*0770*/  LEA R2, R2, UR4, 0x1 ;  /* 0x0000000402027c11 */ /* 0x000fc4000f8e08ff */
[----:B------:R-:W-:Y:S02]  /*0780*/  LOP3.LUT R3, R5, R3, RZ, 0x3c, !PT ;  /* 0x0000000305037212 */ /* 0x000fe400078e3cff */
[----:B------:R-:W-:Y:S01]  /*0790*/  LOP3.LUT R0, R0, 0xfffffe00, RZ, 0xc0, !PT ;  /* 0xfffffe0000007812 */ /* 0x000fe200078ec0ff */
[----:B------:R-:W-:Y:S01]  /*07a0*/  IMAD.IADD R217, R221, 0x1, R2 ;  /* 0x00000001ddd97824 */ /* 0x000fe200078e0202 */
[----:B------:R-:W-:Y:S02]  /*07b0*/  LEA R239, R6, UR4, 0x1 ;  /* 0x0000000406ef7c11 */ /* 0x000fe4000f8e08ff */
[----:B------:R-:W-:Y:S01]  /*07c0*/  SEL R222, R222, 0xffffffc0, !P6 ;  /* 0xffffffc0dede7807 */ /* 0x000fe20007000000 */
[--C-:B------:R-:W-:Y:S01]  /*07d0*/  IMAD R218, R16, 0x400, R0.reuse ;  /* 0x0000040010da7824 */ /* 0x100fe200078e0200 */
[----:B------:R-:W-:Y:S01]  /*07e0*/  SEL R241, R241, 0x10, !P0 ;  /* 0x00000010f1f17807 */ /* 0x000fe20004000000 */
[----:B------:R-:W-:Y:S01]  /*07f0*/  IMAD R224, R224, 0x400, R0 ;  /* 0x00000400e0e07824 */ /* 0x000fe200078e0200 */
[----:B------:R-:W-:Y:S01]  /*0800*/  SHF.R.S32.HI R238, RZ, 0x2, R238 ;  /* 0x00000002ffee7819 */ /* 0x000fe200000114ee */
[----:B------:R-:W-:Y:S01]  /*0810*/  IMAD.IADD R218, R218, 0x1, R3 ;  /* 0x00000001dada7824 */ /* 0x000fe200078e0203 */
[----:B------:R-:W-:Y:S01]  /*0820*/  LEA R219, R219, UR4, 0x1 ;  /* 0x00000004dbdb7c11 */ /* 0x000fe2000f8e08ff */
[----:B------:R-:W-:Y:S01]  /*0830*/  IMAD.IADD R224, R3, 0x1, R224 ;  /* 0x0000000103e07824 */ /* 0x000fe200078e02e0 */
[----:B------:R-:W-:Y:S01]  /*0840*/  LOP3.LUT R0, R4, R0, RZ, 0xfc, !PT ;  /* 0x0000000004007212 */ /* 0x000fe200078efcff */
[----:B------:R-:W-:Y:S01]  /*0850*/  IMAD.U32 R3, RZ, RZ, UR5 ;  /* 0x00000005ff037e24 */ /* 0x000fe2000f8e00ff */
[----:B-----5:R-:W-:Y:S01]  /*0860*/  USHF.R.S32.HI UR5, URZ, 0x1f, UR55 ;  /* 0x0000001f3f057899 */ /* 0x020fe20008011437 */
[----:B------:R-:W-:Y:S01]  /*0870*/  LEA R218, R218, UR4, 0x1 ;  /* 0x00000004dada7c11 */ /* 0x000fe2000f8e08ff */
[C---:B------:R-:W-:Y:S01]  /*0880*/  VIADD R240, R239.reuse, 0x20 ;  /* 0x00000020eff07836 */ /* 0x040fe20000000000 */
[----:B------:R-:W-:Y:S01]  /*0890*/  LEA R230, R230, UR4, 0x1 ;  /* 0x00000004e6e67c11 */ /* 0x000fe2000f8e08ff */
[----:B------:R-:W-:Y:S01]  /*08a0*/  @P1 VIADD R240, R239, 0xffffffe0 ;  /* 0xffffffe0eff01836 */ /* 0x000fe20000000000 */
[----:B------:R-:W-:Y:S01]  /*08b0*/  LEA R0, R0, UR4, 0x1 ;  /* 0x0000000400007c11 */ /* 0x000fe2000f8e08ff */
[----:B------:R-:W-:-:S02]  /*08c0*/  IMAD.U32 R3, RZ, RZ, UR5 ;  /* 0x00000005ff037e24 */ /* 0x000fc4000f8e00ff */
[----:B------:R-:W-:Y:S01]  /*08d0*/  IMAD.U32 R3, RZ, RZ, UR8 ;  /* 0x00000008ff037e24 */ /* 0x000fe2000f8e00ff */
[----:B------:R-:W-:Y:S01]  /*08e0*/  UIADD3 UR8, UR4, 0x10000, URZ ;  /* 0x0001000004087890 */ /* 0x000fe2000fffe03f */
[----:B------:R-:W-:Y:S01]  /*08f0*/  IMAD.U32 R3, RZ, RZ, UR5 ;  /* 0x00000005ff037e24 */ /* 0x000fe2000f8e00ff */
[----:B------:R-:W-:Y:S01]  /*0900*/  UIADD3 UR5, UR4, 0x20000, URZ ;  /* 0x0002000004057890 */ /* 0x000fe2000fffe03f */
[C---:B------:R-:W-:Y:S01]  /*0910*/  SEL R3, R226.reuse, 0xffffffe0, !P3 ;  /* 0xffffffe0e2037807 */ /* 0x040fe20005800000 */
[----:B------:R-:W-:Y:S01]  /*0920*/  IMAD.IADD R242, R239, 0x1, R241 ;  /* 0x00000001eff27824 */ /* 0x000fe200078e02f1 */
[----:B------:R-:W-:Y:S01]  /*0930*/  SEL R226, R226, 0xffffffe0, !P5 ;  /* 0xffffffe0e2e27807 */ /* 0x000fe20006800000 */
[----:B------:R-:W-:Y:S01]  /*0940*/  IMAD.IADD R223, R218, 0x1, R222 ;  /* 0x00000001dadf7824 */ /* 0x000fe200078e02de */
[----:B------:R-:W-:Y:S01]  /*0950*/  LEA R249, R8, UR8, 0x1 ;  /* 0x0000000808f97c11 */ /* 0x000fe2000f8e08ff */
[----:B------:R-:W-:Y:S01]  /*0960*/  IMAD.IADD R3, R3, 0x1, R2 ;  /* 0x0000000103037824 */ /* 0x000fe200078e0202 */
[----:B------:R-:W-:Y:S01]  /*0970*/  LEA R224, R224, UR5, 0x1 ;  /* 0x00000005e0e07c11 */ /* 0x000fe2000f8e08ff */
[----:B------:R-:W-:-:S02]  /*0980*/  IMAD.IADD R220, R218, 0x1, R226 ;  /* 0x00000001dadc7824 */ /* 0x000fc400078e02e2 */
[----:B------:R-:W-:Y:S02]  /*0990*/  IMAD.IADD R216, R221, 0x1, R3 ;  /* 0x00000001ddd87824 */ /* 0x000fe400078e0203 */
[--C-:B------:R-:W-:Y:S02]  /*09a0*/  IMAD.IADD R225, R222, 0x1, R224.reuse ;  /* 0x00000001dee17824 */ /* 0x100fe400078e02e0 */
[----:B------:R-:W-:Y:S02]  /*09b0*/  VIADD R250, R249, 0x40 ;  /* 0x00000040f9fa7836 */ /* 0x000fe40000000000 */
[----:B------:R-:W-:Y:S02]  /*09c0*/  IMAD.IADD R227, R226, 0x1, R224 ;  /* 0x00000001e2e37824 */ /* 0x000fe400078e02e0 */
[----:B------:R-:W-:Y:S02]  /*09d0*/  IMAD R238, R16, 0x10, R238 ;  /* 0x0000001010ee7824 */ /* 0x000fe400078e02ee */
[----:B------:R-:W-:-:S02]  /*09e0*/  IMAD.IADD R221, R221, 0x1, R219 ;  /* 0x00000001dddd7824 */ /* 0x000fc400078e02db */
[----:B------:R-:W-:Y:S02]  /*09f0*/  @P2 VIADD R250, R249, 0xffffffc0 ;  /* 0xffffffc0f9fa2836 */ /* 0x000fe40000000000 */
[----:B------:R-:W-:Y:S02]  /*0a00*/  IMAD.IADD R241, R241, 0x1, R240 ;  /* 0x00000001f1f17824 */ /* 0x000fe400078e02f0 */
[----:B------:R-:W-:Y:S02]  /*0a10*/  IMAD.IADD R222, R220, 0x1, R222 ;  /* 0x00000001dcde7824 */ /* 0x000fe400078e02de */
[----:B-1----:R-:W-:-:S07]  /*0a20*/  IMAD.IADD R226, R226, 0x1, R225 ;  /* 0x00000001e2e27824 */ /* 0x002fce00078e02e1 */
.L_x_1065:
        /* <DEDUP_REMOVED lines=46> */
[----:B------:R-:W-:-:S04]  /*0d10*/  @!UP3 UISETP.NE.U32.AND UP1, UPT, UR4, URZ, UPT ;  /* 0x0000003f0400b28c */ /* 0x000fc8000bf25070 */
[----:B------:R-:W-:-:S03]  /*0d20*/  @!UP3 UISETP.NE.AND.EX UP1, UPT, UR5, URZ, UPT, UP1 ;  /* 0x0000003f0500b28c */ /* 0x000fc6000bf25310 */
[----:B------:R-:W-:Y:S02]  /*0d30*/  ULDC UR5, c[0x0][0xc] ;  /* 0x0000030000057ab9 */ /* 0x000fe40000000800 */
        /* <DEDUP_REMOVED lines=24> */
.L_x_1019:
        /* <DEDUP_REMOVED lines=17> */
[----:B------:R-:W-:Y:S02]  /*0fd0*/  USHF.L.U32 UR12, UR49, 0x7, URZ ;  /* 0x00000007310c7899 */ /* 0x000fe4000800063f */
[----:B------:R-:W-:Y:S02]  /*0fe0*/  UIMAD.WIDE.U32 UR22, UR49, UR14, URZ ;  /* 0x0000000e311672a5 */ /* 0x000fe4000f8e003f */
[----:B------:R-:W-:Y:S02]  /*0ff0*/  UIMAD UR14, UR56, UR14, URZ ;  /* 0x0000000e380e72a4 */ /* 0x000fe4000f8e023f */
[----:B------:R-:W-:-:S02]  /*1000*/  UIADD3 UR9, UR10, 0x3f, URZ ;  /* 0x0000003f0a097890 */ /* 0x000fc4000fffe03f */
[----:B------:R-:W-:Y:S02]  /*1010*/  UIMAD UR24, UR49, UR15, UR14 ;  /* 0x0000000f311872a4 */ /* 0x000fe4000f8e020e */
[----:B------:R-:W-:Y:S01]  /*1020*/  USEL UR36, UR12, URZ, UP0 ;  /* 0x0000003f0c247287 */ /* 0x000fe20008000000 */
[----:B------:R-:W-:Y:S01]  /*1030*/  @!UP2 ULDC.64 UR14, c[0x0][0x418] ;  /* 0x00010600000eaab9 */ /* 0x000fe20000000a00 */
[----:B------:R-:W-:Y:S02]  /*1040*/  USHF.R.S32.HI UR12, URZ, 0x1f, UR9 ;  /* 0x0000001f3f0c7899 */ /* 0x000fe40008011409 */
[----:B------:R-:W-:Y:S02]  /*1050*/  @!UP2 UIMAD UR5, UR56, UR14, URZ ;  /* 0x0000000e3805a2a4 */ /* 0x000fe4000f8e023f */
[----:B------:R-:W-:Y:S02]  /*1060*/  @!UP2 UIMAD.WIDE.U32 UR44, UR49, UR14, URZ ;  /* 0x0000000e312ca2a5 */ /* 0x000fe4000f8e003f */
[----:B------:R-:W-:Y:S01]  /*1070*/  @!UP2 UIMAD UR43, UR49, UR15, UR5 ;  /* 0x0000000f312ba2a4 */ /* 0x000fe2000f8e0205 */
[----:B-1----:R-:W-:Y:S01]  /*1080*/  IABS R9, R11 ;  /* 0x0000000b00097213 */ /* 0x002fe20000000000 */
[----:B------:R-:W-:Y:S01]  /*1090*/  UIADD3 UR5, UR10, 0x40, UR32 ;  /* 0x000000400a057890 */ /* 0x000fe2000fffe020 */
[----:B------:R-:W-:Y:S01]  /*10a0*/  ISETP.NE.AND P3, PT, R11, RZ, PT ;  /* 0x000000ff0b00720c */ /* 0x000fe20003f65270 */
[----:B------:R-:W-:Y:S01]  /*10b0*/  ULDC UR14, c[0x0][0x394] ;  /* 0x0000e500000e7ab9 */ /* 0x000fe20000000800 */
[----:B------:R-:W1:Y:S01]  /*10c0*/  I2F.RP R6, R9 ;  /* 0x0000000900067306 */ /* 0x000e620000209400 */
[----:B------:R-:W-:Y:S01]  /*10d0*/  UIADD3 UR5, UR5, UR14, -UR8 ;  /* 0x0000000e05057290 */ /* 0x000fe2000fffe808 */
[----:B------:R-:W-:Y:S01]  /*10e0*/  ULDC.64 UR18, c[0x0][0x488] ;  /* 0x0001220000127ab9 */ /* 0x000fe20000000a00 */
[----:B------:R-:W-:-:S02]  /*10f0*/  @UP2 ULDC.64 UR16, c[0x0][0x420] ;  /* 0x0001080000102ab9 */ /* 0x000fc40000000a00 */
[----:B------:R-:W-:Y:S02]  /*1100*/  UIADD3 UR5, UR5, 0x3f, URZ ;  /* 0x0000003f05057890 */ /* 0x000fe4000fffe03f */
[----:B------:R-:W-:Y:S02]  /*1110*/  UIMAD.WIDE.U32 UR30, UR51, UR18, URZ ;  /* 0x00000012331e72a5 */ /* 0x000fe4000f8e003f */
[----:B------:R-:W-:Y:S01]  /*1120*/  @UP2 UIMAD.WIDE.U32 UR46, UR4, UR16, URZ ;  /* 0x00000010042e22a5 */ /* 0x000fe2000f8e003f */
[----:B------:R-:W-:Y:S01]  /*1130*/  ULDC UR57, c[0x0][0x2d4] ;  /* 0x0000b50000397ab9 */ /* 0x000fe20000000800 */
[----:B------:R-:W-:Y:S02]  /*1140*/  ULEA.HI UR33, UR12, UR9, URZ, 0x6 ;  /* 0x000000090c217291 */ /* 0x000fe4000f8f303f */
[----:B------:R-:W-:Y:S01]  /*1150*/  USHF.R.S32.HI UR9, URZ, 0x1f, UR5 ;  /* 0x0000001f3f097899 */ /* 0x000fe20008011405 */
[----:B-1----:R-:W1:Y:S01]  /*1160*/  MUFU.RCP R6, R6 ;  /* 0x0000000600067308 */ /* 0x002e620000001000 */
[----:B------:R-:W-:Y:S01]  /*1170*/  ULDC.64 UR28, c[0x0][0x240] ;  /* 0x00009000001c7ab9 */ /* 0x000fe20000000a00 */
[----:B------:R-:W-:-:S02]  /*1180*/  USHF.R.S32.HI UR34, URZ, 0x1f, UR57 ;  /* 0x0000001f3f227899 */ /* 0x000fc40008011439 */
[----:B------:R-:W-:Y:S01]  /*1190*/  UIMAD UR51, UR51, UR19, UR31 ;  /* 0x00000013333372a4 */ /* 0x000fe2000f8e021f */
[----:B------:R-:W-:Y:S01]  /*11a0*/  ULDC UR61, c[0x0][0x2dc] ;  /* 0x0000b700003d7ab9 */ /* 0x000fe20000000800 */
[----:B------:R-:W-:Y:S01]  /*11b0*/  ULDC UR60, c[0x0][0x270] ;  /* 0x00009c00003c7ab9 */ /* 0x000fe20000000800 */
[----:B------:R-:W-:Y:S02]  /*11c0*/  @UP2 UIMAD UR38, UR4, UR17, UR47 ;  /* 0x00000011042622a4 */ /* 0x000fe4000f8e022f */
[----:B------:R-:W-:Y:S02]  /*11d0*/  USHF.L.U64.HI UR11, UR49, 0x7, UR56 ;  /* 0x00000007310b7899 */ /* 0x000fe40008010238 */
[----:B------:R-:W-:Y:S02]  /*11e0*/  UIMAD.WIDE.U32 UR18, UR4, UR28, URZ ;  /* 0x0000001c041272a5 */ /* 0x000fe4000f8e003f */
[----:B------:R-:W-:Y:S02]  /*11f0*/  UIMAD UR31, UR4, UR29, URZ ;  /* 0x0000001d041f72a4 */ /* 0x000fe4000f8e023f */
[----:B------:R-:W-:Y:S01]  /*1200*/  UIMAD.WIDE UR14, UR61, UR60, URZ ;  /* 0x0000003c3d0e72a5 */ /* 0x000fe2000f8e023f */
[----:B-1----:R-:W-:Y:S01]  /*1210*/  VIADD R6, R6, 0xffffffe ;  /* 0x0ffffffe06067836 */ /* 0x002fe20000000000 */
[----:B------:R-:W-:-:S02]  /*1220*/  UIMAD.WIDE.U32 UR16, UR49, UR57, URZ ;  /* 0x00000039311072a5 */ /* 0x000fc4000f8e003f */
[----:B------:R-:W-:Y:S01]  /*1230*/  ULEA.HI UR12, UR9, UR5, URZ, 0x6 ;  /* 0x00000005090c7291 */ /* 0x000fe2000f8f303f */
[----:B------:R-:W1:Y:S01]  /*1240*/  F2I.FTZ.U32.TRUNC.NTZ R7, R6 ;  /* 0x0000000600077305 */ /* 0x000e62000021f000 */
[----:B------:R-:W-:Y:S02]  /*1250*/  UIMAD UR5, UR34, UR49, URZ ;  /* 0x00000031220572a4 */ /* 0x000fe4000f8e023f */
[----:B------:R-:W-:Y:S02]  /*1260*/  UIADD3 UR37, UR23, UR24, URZ ;  /* 0x0000001817257290 */ /* 0x000fe4000fffe03f */
[----:B------:R-:W-:Y:S02]  /*1270*/  USEL UR35, UR11, URZ, UP0 ;  /* 0x0000003f0b237287 */ /* 0x000fe40008000000 */
[----:B------:R-:W-:Y:S02]  /*1280*/  USEL UR39, UR22, UR18, !UP2 ;  /* 0x0000001216277287 */ /* 0x000fe4000d000000 */
[----:B------:R-:W-:-:S02]  /*1290*/  @UP2 UIADD3 UR37, UR19, UR31, URZ ;  /* 0x0000001f13252290 */ /* 0x000fc4000fffe03f */
[----:B------:R-:W-:Y:S02]  /*12a0*/  UIMAD.WIDE.U32 UR18, UR14, UR16, URZ ;  /* 0x000000100e1272a5 */ /* 0x000fe4000f8e003f */
[----:B------:R-:W-:Y:S01]  /*12b0*/  UIMAD UR11, UR15, UR16, URZ ;  /* 0x000000100f0b72a4 */ /* 0x000fe2000f8e023f */
[--C-:B-1----:R-:W-:Y:S01]  /*12c0*/  IMAD.MOV R5, RZ, RZ, -R7.reuse ;  /* 0x000000ffff057224 */ /* 0x102fe200078e0a07 */
[----:B------:R-:W-:Y:S01]  /*12d0*/  UIMAD UR16, UR56, UR57, UR5 ;  /* 0x00000039381072a4 */ /* 0x000fe2000f8e0205 */
[----:B------:R-:W-:Y:S01]  /*12e0*/  IMAD.MOV.U32 R6, RZ, RZ, RZ ;  /* 0x000000ffff067224 */ /* 0x000fe200078e00ff */
[----:B------:R-:W-:Y:S01]  /*12f0*/  USHF.R.S32.HI UR9, URZ, 0x6, UR33 ;  /* 0x000000063f097899 */ /* 0x000fe20008011421 */
[----:B------:R-:W-:Y:S01]  /*1300*/  IMAD R5, R5, R9, RZ ;  /* 0x0000000905057224 */ /* 0x000fe200078e02ff */
[----:B------:R-:W-:Y:S02]  /*1310*/  USHF.R.S32.HI UR5, URZ, 0x6, UR12 ;  /* 0x000000063f057899 */ /* 0x000fe4000801140c */
[----:B------:R-:W-:Y:S01]  /*1320*/  UIADD3 UR16, UR17, UR16, URZ ;  /* 0x0000001011107290 */ /* 0x000fe2000fffe03f */
[----:B------:R-:W-:Y:S01]  /*1330*/  IMAD.HI.U32 R5, R7, R5, R6 ;  /* 0x0000000507057227 */ /* 0x000fe200078e0006 */
[----:B------:R-:W-:Y:S01]  /*1340*/  MOV R6, R8 ;  /* 0x0000000800067202 */ /* 0x000fe20000000f00 */
[----:B------:R-:W-:-:S02]  /*1350*/  UISETP.LT.AND UP0, UPT, UR9, UR5, UPT ;  /* 0x000000050900728c */ /* 0x000fc4000bf01270 */
[----:B------:R-:W-:Y:S02]  /*1360*/  UIMAD UR11, UR14, UR16, UR11 ;  /* 0x000000100e0b72a4 */ /* 0x000fe4000f8e020b */
[----:B------:R-:W-:Y:S01]  /*1370*/  IMAD.HI.U32 R5, R5, R6, RZ ;  /* 0x0000000605057227 */ /* 0x000fe200078e00ff */
[----:B------:R-:W-:Y:S02]  /*1380*/  USEL UR41, UR9, UR5, UP0 ;  /* 0x0000000509297287 */ /* 0x000fe40008000000 */
[----:B------:R-:W-:Y:S01]  /*1390*/  UIMAD.WIDE.U32 UR16, UR14, UR4, URZ ;  /* 0x000000040e1072a5 */ /* 0x000fe2000f8e003f */
[----:B------:R-:W-:Y:S01]  /*13a0*/  IMAD.MOV R7, RZ, RZ, -R5 ;  /* 0x000000ffff077224 */ /* 0x000fe200078e0a05 */
[----:B------:R-:W-:Y:S02]  /*13b0*/  UIMAD UR5, UR15, UR4, URZ ;  /* 0x000000040f0572a4 */ /* 0x000fe4000f8e023f */
[----:B------:R-:W-:Y:S01]  /*13c0*/  UIADD3 UR48, UR19, UR11, URZ ;  /* 0x0000000b13307290 */ /* 0x000fe2000fffe03f */
[----:B------:R-:W-:Y:S01]  /*13d0*/  IMAD R6, R9, R7, R6 ;  /* 0x0000000709067224 */ /* 0x000fe200078e0206 */
[----:B------:R-:W-:Y:S01]  /*13e0*/  @UP2 UIADD3 UR48, UR17, UR5, URZ ;  /* 0x0000000511302290 */ /* 0x000fe2000fffe03f */
[----:B------:R-:W-:Y:S01]  /*13f0*/  ULDC.U8 UR20, c[0x0][0x3d8] ;  /* 0x0000f60000147ab9 */ /* 0x000fe20000000000 */
[----:B------:R-:W-:-:S02]  /*1400*/  ULEA UR5, UR41, 0xffffffc0, 0x6 ;  /* 0xffffffc029057891 */ /* 0x000fc4000f8e303f */
[----:B------:R-:W-:Y:S01]  /*1410*/  ISETP.GT.U32.AND P1, PT, R9, R6, PT ;  /* 0x000000060900720c */ /* 0x000fe20003f24070 */
[----:B------:R-:W-:Y:S02]  /*1420*/  UISETP.NE.AND UP1, UPT, UR42, -0x1, UPT ;  /* 0xffffffff2a00788c */ /* 0x000fe4000bf25270 */
[----:B------:R-:W-:Y:S02]  /*1430*/  UISETP.NE.AND UP3, UPT, UR20, URZ, UPT ;  /* 0x0000003f1400728c */ /* 0x000fe4000bf65270 */
[----:B------:R-:W-:Y:S02]  /*1440*/  USHF.R.S32.HI UR34, URZ, 0x1f, UR5 ;  /* 0x0000001f3f227899 */ /* 0x000fe40008011405 */
[----:B------:R-:W-:Y:S01]  /*1450*/  UIADD3 UR9, UP0, UR5, UR36, URZ ;  /* 0x0000002405097290 */ /* 0x000fe2000ff1e03f */
[----:B------:R-:W-:Y:S01]  /*1460*/  ULDC.U8 UR21, c[0x0][0x480] ;  /* 0x0001200000157ab9 */ /* 0x000fe20000000000 */
[----:B------:R-:W-:Y:S02]  /*1470*/  ULDC UR33, c[0x0][0x2c4] ;  /* 0x0000b10000217ab9 */ /* 0x000fe40000000800 */
[----:B------:R-:W-:-:S02]  /*1480*/  UIADD3.X UR12, UR34, UR35, URZ, UP0, !UPT ;  /* 0x00000023220c7290 */ /* 0x000fc400087fe43f */
[----:B------:R-:W-:Y:S01]  /*1490*/  @!P1 IMAD.IADD R6, R6, 0x1, -R9 ;  /* 0x0000000106069824 */ /* 0x000fe200078e0a09 */
[----:B------:R-:W-:Y:S01]  /*14a0*/  UIMAD UR11, UR15, UR9, URZ ;  /* 0x000000090f0b72a4 */ /* 0x000fe2000f8e023f */
[----:B------:R-:W-:Y:S01]  /*14b0*/  @!P1 IADD3 R5, R5, 0x1, RZ ;  /* 0x0000000105059810 */ /* 0x000fe20007ffe0ff */
[----:B------:R-:W-:Y:S01]  /*14c0*/  @UP1 UIADD3 UR26, UR40, UR42, URZ ;  /* 0x0000002a281a1290 */ /* 0x000fe2000fffe03f */
[----:B------:R-:W-:Y:S01]  /*14d0*/  PLOP3.LUT P1, PT, PT, PT, UP1, 0x80, 0x0 ;  /* 0x000000000000781c */ /* 0x000fe20003f2f018 */
[----:B------:R-:W-:Y:S01]  /*14e0*/  @UP1 UIADD3 UR27, UR40, UR42, URZ ;  /* 0x0000002a281b1290 */ /* 0x000fe2000fffe03f */
[----:B------:R-:W-:Y:S01]  /*14f0*/  ISETP.GE.U32.AND P0, PT, R6, R9, PT ;  /* 0x000000090600720c */ /* 0x000fe20003f06070 */
[----:B------:R-:W-:Y:S01]  /*1500*/  UIMAD UR15, UR14, UR12, UR11 ;  /* 0x0000000c0e0f72a4 */ /* 0x000fe2000f8e020b */
[----:B------:R-:W-:Y:S01]  /*1510*/  LOP3.LUT R6, R11, UR55, RZ, 0x3c, !PT ;  /* 0x000000370b067c12 */ /* 0x000fe2000f8e3cff */
[----:B------:R-:W-:Y:S02]  /*1520*/  UISETP.NE.AND UP4, UPT, UR21, URZ, UPT ;  /* 0x0000003f1500728c */ /* 0x000fe4000bf85270 */
[----:B------:R-:W-:Y:S01]  /*1530*/  @UP3 UIMAD UR12, UR49, UR33, URZ ;  /* 0x00000021310c32a4 */ /* 0x000fe2000f8e023f */
[----:B------:R-:W-:Y:S01]  /*1540*/  ISETP.GE.AND P2, PT, R6, RZ, PT ;  /* 0x000000ff0600720c */ /* 0x000fe20003f46270 */
[----:B------:R-:W-:Y:S01]  /*1550*/  @UP1 ULDC.64 UR20, c[0x0][0x248] ;  /* 0x0000920000141ab9 */ /* 0x000fe20000000a00 */
[----:B------:R-:W-:Y:S01]  /*1560*/  @UP1 ULDC.64 UR24, c[0x0][0x250] ;  /* 0x0000940000181ab9 */ /* 0x000fe20000000a00 */
[----:B------:R-:W-:-:S02]  /*1570*/  USEL UR54, UR18, UR16, !UP2 ;  /* 0x0000001012367287 */ /* 0x000fc4000d000000 */
[----:B------:R-:W-:Y:S02]  /*1580*/  @UP1 UIMAD.WIDE.U32 UR22, UR26, UR20, URZ ;  /* 0x000000141a1612a5 */ /* 0x000fe4000f8e003f */
[----:B------:R-:W-:Y:S01]  /*1590*/  @UP1 UIMAD.WIDE.U32 UR16, UR27, UR24, URZ ;  /* 0x000000181b1012a5 */ /* 0x000fe2000f8e003f */
[----:B------:R-:W-:Y:S01]  /*15a0*/  @P0 VIADD R5, R5, 0x1 ;  /* 0x0000000105050836 */ /* 0x000fe20000000000 */
[----:B------:R-:W-:Y:S01]  /*15b0*/  @UP1 UIMAD UR18, UR27, UR25, URZ ;  /* 0x000000191b1212a4 */ /* 0x000fe2000f8e023f */
[----:B------:R-:W-:Y:S01]  /*15c0*/  PLOP3.LUT P0, PT, PT, PT, UP3, 0x80, 0x0 ;  /* 0x000000000000781c */ /* 0x000fe20003f0f038 */
[----:B------:R-:W-:Y:S01]  /*15d0*/  @UP1 UIMAD UR31, UR26, UR21, URZ ;  /* 0x000000151a1f12a4 */ /* 0x000fe2000f8e023f */
[----:B------:R-:W-:Y:S01]  /*15e0*/  IMAD.MOV.U32 R18, RZ, RZ, R5 ;  /* 0x000000ffff127224 */ /* 0x000fe200078e0005 */
[----:B------:R-:W-:Y:S02]  /*15f0*/  @UP3 USEL UR12, UR12, UR4, !UP2 ;  /* 0x000000040c0c3287 */ /* 0x000fe4000d000000 */
[----:B------:R-:W-:-:S02]  /*1600*/  UIMAD.WIDE.U32 UR26, UR14, UR9, URZ ;  /* 0x000000090e1a72a5 */ /* 0x000fc4000f8e003f */
[----:B------:R-:W-:Y:S01]  /*1610*/  @!UP3 UIMAD UR11, UR49, UR60, UR55 ;  /* 0x0000003c310bb2a4 */ /* 0x000fe2000f8e0237 */
[----:B------:R-:W-:Y:S01]  /*1620*/  @!P2 IADD3 R18, -R18, RZ, RZ ;  /* 0x000000ff1212a210 */ /* 0x000fe20007ffe1ff */
[----:B------:R-:W-:Y:S01]  /*1630*/  UIMAD UR50, UR55, UR61, URZ ;  /* 0x0000003d373272a4 */ /* 0x000fe2000f8e023f */
[----:B------:R-:W-:Y:S01]  /*1640*/  @!P3 LOP3.LUT R18, RZ, R11, RZ, 0x33, !PT ;  /* 0x0000000bff12b212 */ /* 0x000fe200078e33ff */
[----:B------:R-:W-:Y:S01]  /*1650*/  @UP3 ULDC UR9, c[0x0][0x2e4] ;  /* 0x0000b90000093ab9 */ /* 0x000fe20000000800 */
[----:B------:R-:W-:Y:S02]  /*1660*/  @UP1 UIADD3 UR36, UR17, UR18, URZ ;  /* 0x0000001211241290 */ /* 0x000fe4000fffe03f */
[----:B------:R-:W-:Y:S02]  /*1670*/  @UP3 UIMAD UR18, UR55, UR9, UR12 ;  /* 0x00000009371232a4 */ /* 0x000fe4000f8e020c */
[----:B------:R-:W-:Y:S02]  /*1680*/  USEL UR53, UR30, URZ, UP4 ;  /* 0x0000003f1e357287 */ /* 0x000fe4000a000000 */
[----:B------:R-:W-:-:S02]  /*1690*/  @!UP2 UIADD3 UR38, UR45, UR43, URZ ;  /* 0x0000002b2d26a290 */ /* 0x000fc4000fffe03f */
[----:B------:R-:W-:Y:S02]  /*16a0*/  @!UP3 UIMAD UR18, UR11, UR33, URZ ;  /* 0x000000210b12b2a4 */ /* 0x000fe4000f8e023f */
[----:B------:R-:W-:Y:S02]  /*16b0*/  USHF.R.S32.HI UR52, URZ, 0x1f, UR50 ;  /* 0x0000001f3f347899 */ /* 0x000fe40008011432 */
[----:B------:R-:W-:Y:S02]  /*16c0*/  USEL UR51, UR51, URZ, UP4 ;  /* 0x0000003f33337287 */ /* 0x000fe4000a000000 */
        /* <DEDUP_REMOVED lines=17> */
.L_x_1021:
        /* <DEDUP_REMOVED lines=13> */
.L_x_1022:
        /* <DEDUP_REMOVED lines=11> */
.L_x_1023:
[----:B------:R-:W-:-:S04]  /*1960*/  UIMAD UR4, UR49, UR60, UR55 ;  /* 0x0000003c310472a4 */ /* 0x000fc8000f8e0237 */
[----:B------:R-:W-:-:S12]  /*1970*/  UIMAD UR4, UR4, UR57, URZ ;  /* 0x00000039040472a4 */ /* 0x000fd8000f8e023f */
.L_x_1024:
[----:B------:R-:W1:Y:S01]  /*1980*/  LDC.64 R6, c[0x0][0x420] ;  /* 0x00010800ff067b82 */ /* 0x000e620000000a00 */
[--C-:B------:R-:W-:Y:S01]  /*1990*/  SHF.R.S32.HI R233, RZ, 0x1f, R232.reuse ;  /* 0x0000001fffe97819 */ /* 0x100fe200000114e8 */
[----:B------:R-:W-:Y:S01]  /*19a0*/  UIMAD UR11, UR61, UR60, URZ ;  /* 0x0000003c3d0b72a4 */ /* 0x000fe2000f8e023f */
[----:B------:R-:W-:Y:S01]  /*19b0*/  IADD3 R8, P0, R232, UR12, RZ ;  /* 0x0000000ce8087c10 */ /* 0x000fe2000ff1e0ff */
[----:B------:R-:W-:Y:S01]  /*19c0*/  UIADD3 UR35, UR5, UR4, URZ ;  /* 0x0000000405237290 */ /* 0x000fe2000fffe03f */
[----:B------:R-:W-:Y:S01]  /*19d0*/  LEA.HI R10, R10, R25, RZ, 0x5 ;  /* 0x000000190a0a7211 */ /* 0x000fe200078f28ff */
[----:B------:R-:W-:Y:S01]  /*19e0*/  USHF.L.U32 UR4, UR11, 0x6, URZ ;  /* 0x000000060b047899 */ /* 0x000fe2000800063f */
[----:B------:R-:W-:Y:S01]  /*19f0*/  IADD3.X R9, R233, UR38, RZ, P0, !PT ;  /* 0x00000026e9097c10 */ /* 0x000fe200087fe4ff */
[----:B------:R-:W-:Y:S01]  /*1a00*/  USHF.R.S32.HI UR45, URZ, 0x1f, UR55 ;  /* 0x0000001f3f2d7899 */ /* 0x000fe20008011437 */
[----:B------:R-:W-:Y:S01]  /*1a10*/  IADD3 R16, P0, R4, UR5, RZ ;  /* 0x0000000504107c10 */ /* 0x000fe2000ff1e0ff */
[----:B------:R-:W-:Y:S01]  /*1a20*/  UIADD3 UR23, UR5, UR18, URZ ;  /* 0x0000001205177290 */ /* 0x000fe2000fffe03f */
[----:B------:R-:W-:Y:S01]  /*1a30*/  LOP3.LUT R11, R10, 0xffffffe0, RZ, 0xc0, !PT ;  /* 0xffffffe00a0b7812 */ /* 0x000fe200078ec0ff */
[----:B------:R-:W-:Y:S01]  /*1a40*/  UIADD3 UR16, UP2, UP0, UR26, UR4, UR50 ;  /* 0x000000041a107290 */ /* 0x000fe2000f85e032 */
[----:B------:R-:W-:Y:S01]  /*1a50*/  IADD3.X R14, R27, UR34, RZ, P0, !PT ;  /* 0x000000221b0e7c10 */ /* 0x000fe200087fe4ff */
[----:B------:R-:W-:Y:S01]  /*1a60*/  ULDC.64 UR18, c[0x0][0x428] ;  /* 0x00010a0000127ab9 */ /* 0x000fe20000000a00 */
[----:B------:R-:W-:Y:S01]  /*1a70*/  USHF.R.S32.HI UR4, URZ, 0x1f, UR4 ;  /* 0x0000001f3f047899 */ /* 0x000fe20008011404 */
[----:B------:R-:W-:Y:S01]  /*1a80*/  IMAD.IADD R25, R25, 0x1, -R11 ;  /* 0x0000000119197824 */ /* 0x000fe200078e0a0b */
[----:B------:R-:W-:Y:S01]  /*1a90*/  UIADD3 UR17, -UR8, UR10, UR32 ;  /* 0x0000000a08117290 */ /* 0x000fe2000fffe120 */
[----:B------:R-:W-:Y:S01]  /*1aa0*/  IMAD.U32 R15, RZ, RZ, UR18 ;  /* 0x00000012ff0f7e24 */ /* 0x000fe2000f8e00ff */
[----:B------:R-:W-:Y:S01]  /*1ab0*/  ULDC UR44, c[0x0][0x398] ;  /* 0x0000e600002c7ab9 */ /* 0x000fe20000000800 */
[----:B------:R-:W-:Y:S01]  /*1ac0*/  IMAD R11, R14, UR28, RZ ;  /* 0x0000001c0e0b7c24 */ /* 0x000fe2000f8e02ff */
[----:B------:R-:W-:Y:S01]  /*1ad0*/  ULDC.64 UR26, c[0x0][0x400] ;  /* 0x00010000001a7ab9 */ /* 0x000fe20000000a00 */
[----:B------:R-:W-:Y:S01]  /*1ae0*/  IMAD.WIDE.U32 R12, R16, UR28, R232 ;  /* 0x0000001c100c7c25 */ /* 0x000fe2000f8e00e8 */
[----:B------:R-:W-:Y:S01]  /*1af0*/  ULDC.64 UR14, c[0x0][0x258] ;  /* 0x00009600000e7ab9 */ /* 0x000fe20000000a00 */
[----:B------:R-:W-:Y:S01]  /*1b00*/  ULDC.64 UR46, c[0x0][0x2b0] ;  /* 0x0000ac00002e7ab9 */ /* 0x000fe20000000a00 */
[----:B------:R-:W-:Y:S01]  /*1b10*/  UIADD3 UR9, UR41, -0x1, URZ ;  /* 0xffffffff29097890 */ /* 0x000fe2000fffe03f */
[----:B-1----:R-:W-:Y:S01]  /*1b20*/  IMAD R5, R6, UR34, RZ ;  /* 0x0000002206057c24 */ /* 0x002fe2000f8e02ff */
[----:B------:R-:W-:Y:S01]  /*1b30*/  IADD3 R12, P2, R12, UR39, RZ ;  /* 0x000000270c0c7c10 */ /* 0x000fe2000ff5e0ff */
[----:B------:R-:W-:Y:S01]  /*1b40*/  IMAD.WIDE.U32 R8, R6, UR5, R8 ;  /* 0x0000000506087c25 */ /* 0x000fe2000f8e0008 */
[----:B------:R-:W-:Y:S01]  /*1b50*/  BSSY B1, `(.L_x_1020) ;  /* 0x0000954000017945 */ /* 0x000fe20003800000 */
[----:B------:R-:W-:-:S02]  /*1b60*/  IADD3 R247, R232, 0xc0, RZ ;  /* 0x000000c0e8f77810 */ /* 0x000fc40007ffe0ff */
[----:B------:R-:W-:Y:S01]  /*1b70*/  IMAD R5, R7, UR5, R5 ;  /* 0x0000000507057c24 */ /* 0x000fe2000f8e0205 */
[----:B------:R-:W-:Y:S01]  /*1b80*/  UIMAD UR5, UR45, UR18, URZ ;  /* 0x000000122d0572a4 */ /* 0x000fe2000f8e023f */
[----:B------:R-:W-:Y:S02]  /*1b90*/  IMAD R20, R16, UR29, R11 ;  /* 0x0000001d10147c24 */ /* 0x000fe4000f8e020b */
[----:B------:R-:W-:Y:S01]  /*1ba0*/  IMAD.IADD R9, R9, 0x1, R5 ;  /* 0x0000000109097824 */ /* 0x000fe200078e0205 */
[----:B------:R-:W-:Y:S01]  /*1bb0*/  UIMAD UR19, UR55, UR19, UR5 ;  /* 0x00000013371372a4 */ /* 0x000fe2000f8e0205 */
[----:B------:R-:W-:Y:S01]  /*1bc0*/  SHF.R.S32.HI R5, RZ, 0x5, R10 ;  /* 0x00000005ff057819 */ /* 0x000fe2000001140a */
[----:B------:R-:W-:Y:S01]  /*1bd0*/  UIADD3.X UR5, UR43, UR4, UR52, UP2, UP0 ;  /* 0x000000042b057290 */ /* 0x000fe200097e0434 */
[----:B------:R-:W-:Y:S01]  /*1be0*/  IMAD.WIDE.U32 R8, R15, UR55, R8 ;  /* 0x000000370f087c25 */ /* 0x000fe2000f8e0008 */
[----:B------:R-:W-:Y:S01]  /*1bf0*/  UIADD3 UR4, UR17, -UR44, URZ ;  /* 0x8000002c11047290 */ /* 0x000fe2000fffe03f */
[----:B------:R-:W-:Y:S01]  /*1c00*/  IADD3.X R13, R13, UR37, R20, P2, !PT ;  /* 0x000000250d0d7c10 */ /* 0x000fe200097fe414 */
[----:B------:R-:W-:Y:S01]  /*1c10*/  UIADD3 UR16, UP2, UP0, UR53, UR16, UR54 ;  /* 0x0000001035107290 */ /* 0x000fe2000f85e036 */
[----:B------:R-:W-:Y:S01]  /*1c20*/  IMAD R5, R5, UR11, R25 ;  /* 0x0000000b05057c24 */ /* 0x000fe2000f8e0219 */
[----:B------:R-:W-:Y:S01]  /*1c30*/  USHF.R.S32.HI UR22, URZ, 0x1f, UR4 ;  /* 0x0000001f3f167899 */ /* 0x000fe20008011404 */
[----:B------:R-:W-:Y:S01]  /*1c40*/  IADD3 R11, R9, UR19, RZ ;  /* 0x00000013090b7c10 */ /* 0x000fe2000fffe0ff */
[----:B------:R-:W-:Y:S01]  /*1c50*/  UIADD3.X UR5, UR51, UR5, UR48, UP2, UP0 ;  /* 0x0000000533057290 */ /* 0x000fe200097e0430 */
[----:B------:R-:W-:Y:S01]  /*1c60*/  IMAD.U32 R19, RZ, RZ, UR14 ;  /* 0x0000000eff137e24 */ /* 0x000fe2000f8e00ff */
[----:B------:R-:W-:Y:S01]  /*1c70*/  ULEA.HI UR22, UR22, UR4, URZ, 0x6 ;  /* 0x0000000416167291 */ /* 0x000fe2000f8f303f */
[----:B------:R-:W-:Y:S01]  /*1c80*/  IADD3 R10, P0, R5, UR16, RZ ;  /* 0x00000010050a7c10 */ /* 0x000fe2000ff1e0ff */
[----:B------:R-:W-:Y:S01]  /*1c90*/  UIMAD UR16, UR45, UR14, URZ ;  /* 0x0000000e2d1072a4 */ /* 0x000fe2000f8e023f */
[----:B------:R-:W-:Y:S01]  /*1ca0*/  IMAD.WIDE.U32 R12, R19, UR55, R12 ;  /* 0x00000037130c7c25 */ /* 0x000fe2000f8e000c */
[----:B------:R-:W-:Y:S01]  /*1cb0*/  USHF.R.S32.HI UR22, URZ, 0x6, UR22 ;  /* 0x000000063f167899 */ /* 0x000fe20008011416 */
[----:B------:R-:W-:Y:S01]  /*1cc0*/  LEA.HI.X.SX32 R5, R5, UR5, 0x1, P0 ;  /* 0x0000000505057c11 */ /* 0x000fe200080f0eff */
[----:B------:R-:W-:Y:S01]  /*1cd0*/  ULDC.64 UR52, c[0x0][0x478] ;  /* 0x00011e0000347ab9 */ /* 0x000fe20000000a00 */
[----:B------:R-:W-:Y:S01]  /*1ce0*/  LEA R228, P0, R10, UR26, 0x2 ;  /* 0x0000001a0ae47c11 */ /* 0x000fe2000f8010ff */
[----:B------:R-:W-:Y:S01]  /*1cf0*/  UISETP.LT.AND UP0, UPT, URZ, UR22, UPT ;  /* 0x000000163f00728c */ /* 0x000fe2000bf01270 */
[----:B------:R-:W-:Y:S01]  /*1d00*/  VIADD R246, R232, 0x40 ;  /* 0x00000040e8f67836 */ /* 0x000fe20000000000 */
[----:B------:R-:W-:Y:S01]  /*1d10*/  UIMAD UR16, UR55, UR15, UR16 ;  /* 0x0000000f371072a4 */ /* 0x000fe2000f8e0210 */
[----:B------:R-:W-:Y:S01]  /*1d20*/  LEA.HI.X R229, R10, UR27, R5, 0x2, P0 ;  /* 0x0000001b0ae57c11 */ /* 0x000fe200080f1405 */
[----:B------:R-:W-:Y:S01]  /*1d30*/  USEL UR22, URZ, UR22, !UP0 ;  /* 0x000000163f167287 */ /* 0x000fe2000c000000 */
[----:B------:R-:W-:Y:S01]  /*1d40*/  IMAD.MOV.U32 R10, RZ, RZ, R8 ;  /* 0x000000ffff0a7224 */ /* 0x000fe200078e0008 */
[----:B------:R-:W-:Y:S01]  /*1d50*/  UIMAD.WIDE UR34, UR35, 0x4, UR52 ;  /* 0x00000004232278a5 */ /* 0x000fe2000f8e0234 */
[-C--:B------:R-:W-:Y:S01]  /*1d60*/  IMAD R5, R27, R6.reuse, RZ ;  /* 0x000000061b057224 */ /* 0x080fe200078e02ff */
[----:B------:R-:W-:Y:S01]  /*1d70*/  UISETP.GT.AND UP0, UPT, UR41, UR22, UPT ;  /* 0x000000162900728c */ /* 0x000fe2000bf04270 */
[----:B------:R-:W-:Y:S01]  /*1d80*/  IMAD.WIDE.U32 R10, R4, R6, R10 ;  /* 0x00000006040a7225 */ /* 0x000fe200078e000a */
[----:B------:R-:W-:Y:S01]  /*1d90*/  ULDC.64 UR26, c[0x0][0x210] ;  /* 0x00008400001a7ab9 */ /* 0x000fe20000000a00 */
[----:B------:R-:W-:Y:S01]  /*1da0*/  ULDC.64 UR14, c[0x0][0x3e0] ;  /* 0x0000f800000e7ab9 */ /* 0x000fe20000000a00 */
[----:B------:R-:W-:Y:S01]  /*1db0*/  LEA R234, P3, R12, UR26, 0x1 ;  /* 0x0000001a0cea7c11 */ /* 0x000fe2000f8608ff */
[----:B------:R-:W-:Y:S01]  /*1dc0*/  IMAD R5, R4, R7, R5 ;  /* 0x0000000704057224 */ /* 0x000fe200078e0205 */
[----:B------:R-:W-:Y:S01]  /*1dd0*/  PLOP3.LUT P0, PT, PT, PT, UP0, 0x80, 0x0 ;  /* 0x000000000000781c */ /* 0x000fe20003f0f008 */
[----:B------:R-:W-:Y:S01]  /*1de0*/  VIADD R21, R13, UR16 ;  /* 0x000000100d157c36 */ /* 0x000fe20008000000 */
[----:B------:R-:W-:Y:S01]  /*1df0*/  LEA R235, P2, R10, UR14, 0x1 ;  /* 0x0000000e0aeb7c11 */ /* 0x000fe2000f8408ff */
[----:B------:R-:W-:Y:S01]  /*1e00*/  UIMAD.WIDE UR4, UR23, 0x4, UR46 ;  /* 0x00000004170478a5 */ /* 0x000fe2000f8e022e */
[----:B------:R-:W-:Y:S01]  /*1e10*/  IADD3 R17, R11, R5, RZ ;  /* 0x000000050b117210 */ /* 0x000fe20007ffe0ff */
[----:B------:R-:W-:Y:S01]  /*1e20*/  UMOV UR18, UR34 ;  /* 0x0000002200127c82 */ /* 0x000fe20008000000 */
[----:B------:R-:W-:Y:S01]  /*1e30*/  UMOV UR17, UR35 ;  /* 0x0000002300117c82 */ /* 0x000fe20008000000 */
[----:B------:R-:W-:Y:S01]  /*1e40*/  VIADD R245, R232, 0x80 ;  /* 0x00000080e8f57836 */ /* 0x000fe20000000000 */
[----:B------:R-:W-:-:S02]  /*1e50*/  LEA.HI.X R236, R12, UR27, R21, 0x1, P3 ;  /* 0x0000001b0cec7c11 */ /* 0x000fc400098f0c15 */
[----:B------:R-:W-:-:S03]  /*1e60*/  LEA.HI.X R237, R10, UR15, R17, 0x1, P2 ;  /* 0x0000000f0aed7c11 */ /* 0x000fc600090f0c11 */
        /* <DEDUP_REMOVED lines=20> */
.L_x_1026:
        /* <DEDUP_REMOVED lines=20> */
.L_x_1027:
        /* <DEDUP_REMOVED lines=38> */
.L_x_1029:
[----:B------:R-:W-:Y:S05]  /*2350*/  BSYNC B0 ;  /* 0x0000000000007941 */ /* 0x000fea0003800000 */
.L_x_1028:
        /* <DEDUP_REMOVED lines=21> */
.L_x_1031:
[----:B------:R-:W-:Y:S05]  /*24b0*/  BSYNC B0 ;  /* 0x0000000000007941 */ /* 0x000fea0003800000 */
.L_x_1030:
        /* <DEDUP_REMOVED lines=34> */
.L_x_1033:
[----:B------:R-:W-:Y:S05]  /*26e0*/  BSYNC B0 ;  /* 0x0000000000007941 */ /* 0x000fea0003800000 */
.L_x_1032:
        /* <DEDUP_REMOVED lines=23> */
.L_x_1025:
        /* <DEDUP_REMOVED lines=53> */
.L_x_1036:
[----:B------:R-:W-:Y:S05]  /*2bb0*/  BSYNC B0 ;  /* 0x0000000000007941 */ /* 0x000fea0003800000 */
.L_x_1035:
        /* <DEDUP_REMOVED lines=45> */
.L_x_1038:
[----:B------:R-:W-:Y:S05]  /*2e90*/  BSYNC B0 ;  /* 0x0000000000007941 */ /* 0x000fea0003800000 */
.L_x_1037:
        /* <DEDUP_REMOVED lines=44> */
.L_x_1040:
[----:B------:R-:W-:Y:S05]  /*3160*/  BSYNC B0 ;  /* 0x0000000000007941 */ /* 0x000fea0003800000 */
.L_x_1039:
        /* <DEDUP_REMOVED lines=47> */
.L_x_1042:
[----:B------:R-:W-:Y:S05]  /*3460*/  BSYNC B0 ;  /* 0x0000000000007941 */ /* 0x000fea0003800000 */
.L_x_1041:
        /* <DEDUP_REMOVED lines=69> */
.L_x_1044:
[----:B------:R-:W-:Y:S05]  /*38c0*/  BSYNC B0 ;  /* 0x0000000000007941 */ /* 0x000fea0003800000 */
.L_x_1043:
        /* <DEDUP_REMOVED lines=59> */
.L_x_1046:
[----:B------:R-:W-:Y:S05]  /*3c80*/  BSYNC B0 ;  /* 0x0000000000007941 */ /* 0x000fea0003800000 */
.L_x_1045:
[----:B------:R-:W-:Y:S01]  /*3c90*/  UIMAD UR11, UR23, UR24, URZ ;  /* 0x00000018170b72a4 */ /* 0x000fe2000f8e023f */
[----:B-1-3--:R-:W-:Y:S01]  /*3ca0*/  IMAD.WIDE.U32 R6, R19, UR32, R232 ;  /* 0x0000002013067c25 */ /* 0x00afe2000f8e00e8 */
[----:B------:R-:W1:Y:S01]  /*3cb0*/  LDC.64 R20, c[0x0][0x3b8] ;  /* 0x0000ee00ff147b82 */ /* 0x000e620000000a00 */
[----:B------:R3:W-:Y:S01]  /*3cc0*/  @P4 STS.128 [R230+0x18000], RZ ;  /* 0x018000ffe6004388 */ /* 0x0007e20000000c00 */
[----:B------:R-:W-:Y:S01]  /*3cd0*/  UIMAD UR11, UR32, UR25, UR11 ;  /* 0x00000019200b72a4 */ /* 0x000fe2000f8e020b */
[----:B------:R-:W-:Y:S01]  /*3ce0*/  BSSY B0, `(.L_x_1047) ;  /* 0x000003c000007945 */ /* 0x000fe20003800000 */
[----:B------:R-:W-:Y:S01]  /*3cf0*/  IADD3 R10, P0, R6, UR33, RZ ;  /* 0x00000021060a7c10 */ /* 0x000fe2000ff1e0ff */
[----:B------:R3:W-:Y:S01]  /*3d00*/  @P4 STS.128 [R230+0x1a000], RZ ;  /* 0x01a000ffe6004388 */ /* 0x0007e20000000c00 */
[----:B------:R-:W-:Y:S02]  /*3d10*/  ULDC.64 UR14, c[0x0][0x268] ;  /* 0x00009a00000e7ab9 */ /* 0x000fe40000000a00 */
[----:B------:R-:W-:Y:S01]  /*3d20*/  MOV R6, UR11 ;  /* 0x0000000b00067c02 */ /* 0x000fe20008000f00 */
[----:B------:R3:W-:Y:S01]  /*3d30*/  @P4 STS.128 [R230+0x1c000], RZ ;  /* 0x01c000ffe6004388 */ /* 0x0007e20000000c00 */
[----:B------:R-:W-:-:S02]  /*3d40*/  IMAD R5, R26, UR14, RZ ;  /* 0x0000000e1a057c24 */ /* 0x000fc4000f8e02ff */
[----:B------:R-:W-:Y:S01]  /*3d50*/  IADD3.X R11, R7, UR36, R6, P0, !PT ;  /* 0x00000024070b7c10 */ /* 0x000fe200087fe406 */
[----:B------:R3:W-:Y:S01]  /*3d60*/  @P4 STS.128 [R230+0x1e000], RZ ;  /* 0x01e000ffe6004388 */ /* 0x0007e20000000c00 */
        /* <DEDUP_REMOVED lines=22> */
[----:B-----5:R-:W-:Y:S01]  /*3ed0*/  IMAD.WIDE R12, R232, 0x2, R28 ;  /* 0x00000002e80c7825 */ /* 0x020fe200078e021c */
[----:B--2---:R-:W-:-:S04]  /*3ee0*/  @!P0 LEA R14, P1, R8, R14, 0x1 ;  /* 0x0000000e080e8211 */ /* 0x004fc800078208ff */
        /* <DEDUP_REMOVED lines=22> */
[----:B-1----:R-:W-:Y:S05]  /*4050*/  @P0 BRA `(.L_x_1048) ;  /* 0x0000000000100947 */ /* 0x002fea0003800000 */
[----:B------:R-:W-:Y:S01]  /*4060*/  @!PT LDS RZ, [RZ] ;  /* 0x00000000fffff984 */ /* 0x000fe20000000800 */
[----:B------:R-:W-:Y:S01]  /*4070*/  @!PT LDS RZ, [RZ] ;  /* 0x00000000fffff984 */ /* 0x000fe20000000800 */
[----:B------:R-:W-:Y:S01]  /*4080*/  @!PT LDS RZ, [RZ] ;  /* 0x00000000fffff984 */ /* 0x000fe20000000800 */
[----:B------:R1:W-:Y:S02]  /*4090*/  LDGSTS.E.BYPASS.LTC128B.128 [R230+0x1e000], desc[UR6][R6.64+0x180] ;  /* 0x1e00018006e67fae */ /* 0x0003e4000b901d46 */
.L_x_1048:
[----:B------:R-:W-:Y:S05]  /*40a0*/  BSYNC B0 ;  /* 0x0000000000007941 */ /* 0x000fea0003800000 */
.L_x_1047:
[----:B------:R1:W-:Y:S01]  /*40b0*/  @P3 STS.128 [R230+0x19000], RZ ;  /* 0x019000ffe6003388 */ /* 0x0003e20000000c00 */
[----:B------:R-:W-:Y:S03]  /*40c0*/  BSSY B0, `(.L_x_1049) ;  /* 0x0000037000007945 */ /* 0x000fe60003800000 */
[----:B------:R1:W-:Y:S04]  /*40d0*/  @P3 STS.128 [R230+0x1b000], RZ ;  /* 0x01b000ffe6003388 */ /* 0x0003e80000000c00 */
[----:B------:R1:W-:Y:S04]  /*40e0*/  @P3 STS.128 [R230+0x1d000], RZ ;  /* 0x01d000ffe6003388 */ /* 0x0003e80000000c00 */
[----:B------:R1:W-:Y:S01]  /*40f0*/  @P3 STS.128 [R230+0x1f000], RZ ;  /* 0x01f000ffe6003388 */ /* 0x0003e20000000c00 */
[----:B------:R-:W-:Y:S05]  /*4100*/  @P3 BRA `(.L_x_1050) ;  /* 0x0000000000c83947 */ /* 0x000fea0003800000 */
[----:B------:R-:W-:Y:S01]  /*4110*/  ULDC UR11, c[0x0][0x2d0] ;  /* 0x0000b400000b7ab9 */ /* 0x000fe20000000800 */
[----:B-12---:R-:W-:Y:S01]  /*4120*/  IADD3 R6, P0, R22, 0x20, RZ ;  /* 0x0000002016067810 */ /* 0x006fe20007f1e0ff */
        /* <DEDUP_REMOVED lines=11> */
[----:B------:R-:W2:Y:S01]  /*41e0*/  @!P3 LDC.64 R12, c[0x0][0x220] ;  /* 0x00008800ff0cbb82 */ /* 0x000ea20000000a00 */
        /* <DEDUP_REMOVED lines=11> */
[----:B--2---:R-:W-:-:S03]  /*42a0*/  @!P3 LEA R10, P0, R8, R12, 0x1 ;  /* 0x0000000c080ab211 */ /* 0x004fc600078008ff */
        /* <DEDUP_REMOVED lines=24> */
.L_x_1050:
[----:B------:R-:W-:Y:S05]  /*4430*/  BSYNC B0 ;  /* 0x0000000000007941 */ /* 0x000fea0003800000 */
.L_x_1049:
[----:B-1----:R-:W-:Y:S01]  /*4440*/  IMAD.MOV.U32 R4, RZ, RZ, 0x4 ;  /* 0x00000004ff047424 */ /* 0x002fe200078e00ff */
[----:B------:R-:W-:Y:S01]  /*4450*/  UIMAD UR11, UR49, UR60, UR55 ;  /* 0x0000003c310b72a4 */ /* 0x000fe2000f8e0237 */
[----:B------:R-:W-:Y:S01]  /*4460*/  IMAD.MOV.U32 R243, RZ, RZ, 0x7f800000 ;  /* 0x7f800000fff37424 */ /* 0x000fe200078e00ff */
[----:B------:R-:W3:Y:S01]  /*4470*/  LDG.E.64 R8, desc[UR6][R20.64] ;  /* 0x0000000614087981 */ /* 0x000ee2000c1e1b00 */
[----:B------:R-:W-:Y:S01]  /*4480*/  IMAD.MOV.U32 R244, RZ, RZ, 0x7f800000 ;  /* 0x7f800000fff47424 */ /* 0x000fe200078e00ff */
[----:B------:R-:W-:Y:S01]  /*4490*/  USHF.L.U32 UR11, UR11, 0x5, URZ ;  /* 0x000000050b0b7899 */ /* 0x000fe2000800063f */
[----:B------:R-:W-:Y:S01]  /*44a0*/  IMAD.WIDE R4, R238, R4, UR4 ;  /* 0x00000004ee047e25 */ /* 0x000fe2000f8e0204 */
[----:B--2---:R-:W2:Y:S04]  /*44b0*/  LDG.E.64 R6, desc[UR6][R20.64+0x8] ;  /* 0x0000080614067981 */ /* 0x004ea8000c1e1b00 */
[----:B------:R-:W0:Y:S01]  /*44c0*/  LDGDEPBAR ;  /* 0x00000000000079af */ /* 0x000e220000000000 */
[----:B------:R-:W-:-:S02]  /*44d0*/  USHF.R.S32.HI UR12, URZ, 0x1f, UR11 ;  /* 0x0000001f3f0c7899 */ /* 0x000fc4000801140b */
[----:B------:R-:W-:Y:S01]  /*44e0*/  UIADD3 UR32, UR32, UR10, URZ ;  /* 0x0000000a20207290 */ /* 0x000fe2000fffe03f */
[----:B------:R-:W5:Y:S01]  /*44f0*/  @!P6 LDG.E R243, desc[UR6][R4.64] ;  /* 0x0000000604f3e981 */ /* 0x000f62000c1e1900 */
[----:B------:R-:W-:Y:S02]  /*4500*/  CS2R R190, SRZ ;  /* 0x0000000000be7805 */ /* 0x000fe4000001ff00 */
[----:B------:R-:W-:Y:S02]  /*4510*/  CS2R R188, SRZ ;  /* 0x0000000000bc7805 */ /* 0x000fe4000001ff00 */
[----:B------:R-:W-:Y:S01]  /*4520*/  CS2R R194, SRZ ;  /* 0x0000000000c27805 */ /* 0x000fe2000001ff00 */
[----:B------:R1:W5:Y:S01]  /*4530*/  @!P5 LDG.E R244, desc[UR6][R4.64+0x20] ;  /* 0x0000200604f4d981 */ /* 0x000362000c1e1900 */
[----:B------:R-:W-:Y:S01]  /*4540*/  UIADD3 UR26, -UR8, 0x40, UR32 ;  /* 0x00000040081a7890 */ /* 0x000fe2000fffe120 */
        /* <DEDUP_REMOVED lines=23> */
[----:B-1----:R-:W-:Y:S02]  /*46c0*/  SHF.R.S32.HI R4, RZ, 0x1f, R25 ;  /* 0x0000001fff047819 */ /* 0x002fe40000011419 */
        /* <DEDUP_REMOVED lines=37> */
[----:B------:R-:W-:Y:S01]  /*4920*/  ULDC UR25, c[0x0][0x2d0] ;  /* 0x0000b40000197ab9 */ /* 0x000fe20000000800 */
[----:B------:R-:W-:Y:S01]  /*4930*/  ULDC UR39, c[0x0][0x398] ;  /* 0x0000e60000277ab9 */ /* 0x000fe20000000800 */
[----:B------:R-:W-:Y:S01]  /*4940*/  ULDC UR41, c[0x0][0x2dc] ;  /* 0x0000b70000297ab9 */ /* 0x000fe20000000800 */
[----:B------:R-:W-:Y:S01]  /*4950*/  ULDC.U8 UR21, c[0x0][0x388] ;  /* 0x0000e20000157ab9 */ /* 0x000fe20000000000 */
[----:B------:R-:W-:Y:S01]  /*4960*/  UIADD3 UR26, UR26, -UR44, URZ ;  /* 0x8000002c1a1a7290 */ /* 0x000fe2000fffe03f */
[----:B------:R-:W-:Y:S01]  /*4970*/  ULDC UR14, c[0x0][0x394] ;  /* 0x0000e500000e7ab9 */ /* 0x000fe20000000800 */
[----:B------:R-:W-:Y:S01]  /*4980*/  ULDC UR20, c[0x0][0x2ec] ;  /* 0x0000bb0000147ab9 */ /* 0x000fe20000000800 */
[----:B---3--:R-:W-:-:S02]  /*4990*/  R2UR UR23, R9 ;  /* 0x00000000091772ca */ /* 0x008fc400000e0000 */
[----:B------:R-:W-:Y:S02]  /*49a0*/  R2UR UR24, R8 ;  /* 0x00000000081872ca */ /* 0x000fe400000e0000 */
[----:B--2---:R-:W-:Y:S02]  /*49b0*/  IADD3 R251, P1, P0, R6, UR11, R25 ;  /* 0x0000000b06fb7c10 */ /* 0x004fe4000f83e019 */
[----:B------:R-:W-:Y:S02]  /*49c0*/  CS2R R24, SRZ ;  /* 0x0000000000187805 */ /* 0x000fe4000001ff00 */
[----:B------:R-:W-:-:S05]  /*49d0*/  IADD3.X R252, R7, UR12, R4, P1, P0 ;  /* 0x0000000c07fc7c10 */ /* 0x000fca0008fe0404 */
[----:B------:R-:W-:Y:S02]  /*49e0*/  UIADD3 UR37, UR23, -0x4498517b, URZ ;  /* 0xbb67ae8517257890 */ /* 0x000fe4000fffe03f */
[----:B------:R-:W-:Y:S02]  /*49f0*/  UIADD3 UR38, UR24, -0x61c88647, URZ ;  /* 0x9e3779b918267890 */ /* 0x000fe4000fffe03f */
[----:B------:R-:W-:Y:S02]  /*4a00*/  UIADD3 UR36, UR24, 0x3c6ef372, URZ ;  /* 0x3c6ef37218247890 */ /* 0x000fe4000fffe03f */
[----:B------:R-:W-:Y:S02]  /*4a10*/  UIADD3 UR35, UR23, 0x76cf5d0a, URZ ;  /* 0x76cf5d0a17237890 */ /* 0x000fe4000fffe03f */
[----:B------:R-:W-:Y:S02]  /*4a20*/  UIADD3 UR34, UR24, -0x255992d5, URZ ;  /* 0xdaa66d2b18227890 */ /* 0x000fe4000fffe03f */
[----:B------:R-:W-:-:S02]  /*4a30*/  UIADD3 UR33, UR23, 0x32370b8f, URZ ;  /* 0x32370b8f17217890 */ /* 0x000fc4000fffe03f */
[----:B------:R-:W-:Y:S02]  /*4a40*/  UIADD3 UR32, UR24, 0x78dde6e4, URZ ;  /* 0x78dde6e418207890 */ /* 0x000fe4000fffe03f */
[----:B------:R-:W-:Y:S02]  /*4a50*/  UIADD3 UR31, UR23, -0x126145ec, URZ ;  /* 0xed9eba14171f7890 */ /* 0x000fe4000fffe03f */
[----:B------:R-:W-:Y:S02]  /*4a60*/  UIADD3 UR30, UR24, 0x1715609d, URZ ;  /* 0x1715609d181e7890 */ /* 0x000fe4000fffe03f */
[----:B------:R-:W-:Y:S02]  /*4a70*/  UIADD3 UR29, UR23, -0x56f99767, URZ ;  /* 0xa9066899171d7890 */ /* 0x000fe4000fffe03f */
[----:B------:R-:W-:Y:S02]  /*4a80*/  UIADD3 UR28, UR24, -0x4ab325aa, URZ ;  /* 0xb54cda56181c7890 */ /* 0x000fe4000fffe03f */
[----:B------:R-:W-:-:S12]  /*4a90*/  UIADD3 UR27, UR23, 0x646e171e, URZ ;  /* 0x646e171e171b7890 */ /* 0x000fd8000fffe03f */
.L_x_1055:
[----:B------:R-:W0:Y:S01]  /*4aa0*/  LDGDEPBAR ;  /* 0x00000000000079af */ /* 0x000e220000000000 */
[----:B------:R-:W-:Y:S01]  /*4ab0*/  USHF.L.U32 UR12, UR9, 0x6, URZ ;  /* 0x00000006090c7899 */ /* 0x000fe2000800063f */
[----:B------:R-:W-:Y:S03]  /*4ac0*/  UMOV UR11, UR59 ;  /* 0x0000003b000b7c82 */ /* 0x000fe60008000000 */
[----:B------:R-:W-:Y:S01]  /*4ad0*/  UISETP.GE.AND UP0, UPT, UR12, UR26, UPT ;  /* 0x0000001a0c00728c */ /* 0x000fe2000bf06270 */
[----:B------:R-:W-:Y:S04]  /*4ae0*/  DEPBAR.LE SB0, 0x0 ;  /* 0x000080000000791a */ /* 0x000fe80000000000 */
[----:B------:R-:W-:Y:S06]  /*4af0*/  BAR.SYNC.DEFER_BLOCKING 0x0 ;  /* 0x0000000000007b1d */ /* 0x000fec0000010000 */
[----:B------:R-:W-:Y:S04]  /*4b00*/  LDSM.16.M88.4 R16, [R218] ;  /* 0x00000000da10783b */ /* 0x000fe80000000200 */
[----:B-1----:R-:W1:Y:S04]  /*4b10*/  LDSM.16.M88.4 R8, [R2+0x10000] ;  /* 0x010000000208783b */ /* 0x002e680000000200 */
[----:B------:R-:W2:Y:S04]  /*4b20*/  LDSM.16.M88.4 R84, [R2+0x10800] ;  /* 0x010800000254783b */ /* 0x000ea80000000200 */
[----:B------:R-:W-:Y:S04]  /*4b30*/  LDSM.16.M88.4 R88, [R220] ;  /* 0x00000000dc58783b */ /* 0x000fe80000000200 */
[----:B------:R-:W3:Y:S04]  /*4b40*/  LDSM.16.M88.4 R92, [R3+0x10000] ;  /* 0x01000000035c783b */ /* 0x000ee80000000200 */
[----:B------:R-:W4:Y:S04]  /*4b50*/  LDSM.16.M88.4 R96, [R3+0x10800] ;  /* 0x010800000360783b */ /* 0x000f280000000200 */
[----:B------:R-:W-:Y:S04]  /*4b60*/  LDSM.16.M88.4 R100, [R223] ;  /* 0x00000000df64783b */ /* 0x000fe80000000200 */
        /* <DEDUP_REMOVED lines=16> */
[----:B------:R-:W-:Y:S04]  /*4c70*/  IMAD.U32 R104, RZ, RZ, UR18 ;  /* 0x00000012ff687e24 */ /* 0x000fe8000f8e00ff */
[----:B------:R-:W-:Y:S01]  /*4c80*/  IMAD.U32 R105, RZ, RZ, UR17 ;  /* 0x00000011ff697e24 */ /* 0x000fe2000f8e00ff */
[C---:B-1----:R-:W-:Y:S06]  /*4c90*/  HMMA.16816.F32 R12, R100.reuse, R84, R12 ;  /* 0x00000054640c723c */ /* 0x042fec000000180c */
[----:B------:R-:W-:Y:S01]  /*4ca0*/  HMMA.16816.F32 R16, R100, R86, R16 ;  /* 0x000000566410723c */ /* 0x000fe20000001810 */
[----:B------:R-:W1:Y:S04]  /*4cb0*/  LDSM.16.M88.4 R84, [R218+0x2000] ;  /* 0x00200000da54783b */ /* 0x000e680000000200 */
[----:B------:R-:W4:Y:S01]  /*4cc0*/  LDSM.16.M88.4 R100, [R2+0x12800] ;  /* 0x012800000264783b */ /* 0x000f220000000200 */
[C---:B--2---:R-:W-:Y:S06]  /*4cd0*/  HMMA.16816.F32 R4, R92.reuse, R108, R4 ;  /* 0x0000006c5c04723c */ /* 0x044fec0000001804 */
[C---:B------:R-:W-:Y:S05]  /*4ce0*/  HMMA.16816.F32 R8, R92.reuse, R110, R8 ;  /* 0x0000006e5c08723c */ /* 0x040fea0000001808 */
[C---:B------:R-:W-:Y:S01]  /*4cf0*/  LEA R108, P0, R238.reuse, R104, 0x2 ;  /* 0x00000068ee6c7211 */ /* 0x040fe200078010ff */
[C---:B---3--:R-:W-:Y:S05]  /*4d00*/  HMMA.16816.F32 R12, R92.reuse, R88, R12 ;  /* 0x000000585c0c723c */ /* 0x048fea000000180c */
[----:B------:R-:W-:Y:S01]  /*4d10*/  LEA.HI.X.SX32 R109, R238, R105, 0x2, P0 ;  /* 0x00000069ee6d7211 */ /* 0x000fe200000f16ff */
[----:B------:R-:W-:Y:S01]  /*4d20*/  HMMA.16816.F32 R16, R92, R90, R16 ;  /* 0x0000005a5c10723c */ /* 0x000fe20000001810 */
[----:B------:R-:W-:Y:S01]  /*4d30*/  LDSM.16.M88.4 R88, [R220+0x2000] ;  /* 0x00200000dc58783b */ /* 0x000fe20000000200 */
[----:B------:R-:W-:Y:S03]  /*4d40*/  PLOP3.LUT P0, PT, PT, PT, UP0, 0x80, 0x0 ;  /* 0x000000000000781c */ /* 0x000fe60003f0f008 */
[----:B------:R-:W2:Y:S04]  /*4d50*/  LDSM.16.M88.4 R92, [R3+0x12000] ;  /* 0x01200000035c783b */ /* 0x000ea80000000200 */
[----:B------:R-:W3:Y:S04]  /*4d60*/  LDSM.16.M88.4 R104, [R3+0x12800] ;  /* 0x012800000368783b */ /* 0x000ee80000000200 */
[----:B-----5:R2:W5:Y:S01]  /*4d70*/  LDG.E R113, desc[UR6][R108.64] ;  /* 0x000000066c717981 */ /* 0x020562000c1e1900 */
[C---:B-1----:R-:W-:Y:S03]  /*4d80*/  HMMA.16816.F32 R4, R84.reuse, R96, R4 ;  /* 0x000000605404723c */ /* 0x042fe60000001804 */
[----:B------:R1:W5:Y:S03]  /*4d90*/  LDG.E R112, desc[UR6][R108.64+0x20] ;  /* 0x000020066c707981 */ /* 0x000366000c1e1900 */
[C---:B------:R-:W-:Y:S01]  /*4da0*/  HMMA.16816.F32 R8, R84.reuse, R98, R8 ;  /* 0x000000625408723c */ /* 0x040fe20000001808 */
[----:B------:R-:W-:Y:S05]  /*4db0*/  LDSM.16.M88.4 R96, [R217+0x12000] ;  /* 0x01200000d960783b */ /* 0x000fea0000000200 */
[C---:B----4-:R-:W-:Y:S06]  /*4dc0*/  HMMA.16816.F32 R12, R84.reuse, R100, R12 ;  /* 0x00000064540c723c */ /* 0x050fec000000180c */
[----:B------:R-:W-:Y:S01]  /*4dd0*/  HMMA.16816.F32 R16, R84, R102, R16 ;  /* 0x000000665410723c */ /* 0x000fe20000001810 */
[----:B------:R-:W4:Y:S04]  /*4de0*/  LDSM.16.M88.4 R84, [R223+0x2000] ;  /* 0x00200000df54783b */ /* 0x000f280000000200 */
[----:B------:R-:W1:Y:S01]  /*4df0*/  LDSM.16.M88.4 R100, [R217+0x12800] ;  /* 0x01280000d964783b */ /* 0x000e620000000200 */
[C---:B--2---:R-:W-:Y:S06]  /*4e00*/  HMMA.16816.F32 R4, R88.reuse, R92, R4 ;  /* 0x0000005c5804723c */ /* 0x044fec0000001804 */
[C---:B------:R-:W-:Y:S01]  /*4e10*/  HMMA.16816.F32 R8, R88.reuse, R94, R8 ;  /* 0x0000005e5808723c */ /* 0x040fe20000001808 */
[----:B------:R-:W-:Y:S05]  /*4e20*/  LDSM.16.M88.4 R92, [R216+0x12000] ;  /* 0x01200000d85c783b */ /* 0x000fea0000000200 */
[C---:B---3--:R-:W-:Y:S06]  /*4e30*/  HMMA.16816.F32 R12, R88.reuse, R104, R12 ;  /* 0x00000068580c723c */ /* 0x048fec000000180c */
        /* <DEDUP_REMOVED lines=82> */
.L_x_1051:
[----:B------:R-:W1:Y:S01]  /*5360*/  S2R R84, SR_TID.X ;  /* 0x0000000000547919 */ /* 0x000e620000002100 */
[----:B------:R-:W-:Y:S01]  /*5370*/  IMAD.SHL.U32 R85, R248, 0x20, RZ ;  /* 0x00000020f8557824 */ /* 0x000fe200078e00ff */
[----:B------:R-:W-:Y:S01]  /*5380*/  UIADD3 UR15, UR8, 0x1, -UR10 ;  /* 0x00000001080f7890 */ /* 0x000fe2000fffe80a */
[----:B------:R-:W-:Y:S01]  /*5390*/  VIADD R87, R238, UR12 ;  /* 0x0000000cee577c36 */ /* 0x000fe20008000000 */
[----:B------:R-:W-:Y:S01]  /*53a0*/  UIADD3 UR14, -UR11, UR8, -UR10 ;  /* 0x000000080b0e7290 */ /* 0x000fe2000fffe90a */
[----:B------:R-:W-:Y:S01]  /*53b0*/  IMAD.U32 R89, RZ, RZ, UR39 ;  /* 0x00000027ff597e24 */ /* 0x000fe2000f8e00ff */
[----:B------:R-:W-:Y:S01]  /*53c0*/  UIADD3 UR12, UR15, UR39, URZ ;  /* 0x000000270f0c7290 */ /* 0x000fe2000fffe03f */
[C---:B------:R-:W-:Y:S03]  /*53d0*/  VIADD R86, R87.reuse, 0x8 ;  /* 0x0000000857567836 */ /* 0x040fe60000000000 */
[----:B------:R-:W-:Y:S02]  /*53e0*/  VIADDMNMX R88, R87, UR14, RZ, !PT ;  /* 0x0000000e57587c46 */ /* 0x000fe4000f8001ff */
[C---:B------:R-:W-:Y:S02]  /*53f0*/  IADD3 R89, R86.reuse, UR15, R89 ;  /* 0x0000000f56597c10 */ /* 0x040fe4000fffe059 */
[----:B------:R-:W-:Y:S01]  /*5400*/  VIADDMNMX R86, R86, UR14, RZ, !PT ;  /* 0x0000000e56567c46 */ /* 0x000fe2000f8001ff */
[----:B------:R-:W-:Y:S01]  /*5410*/  UMOV UR14, UR11 ;  /* 0x0000000b000e7c82 */ /* 0x000fe20008000000 */
[----:B-1----:R-:W-:Y:S05]  /*5420*/  IMAD.SHL.U32 R84, R84, 0x2, RZ ;  /* 0x0000000254547824 */ /* 0x002fea00078e00ff */
[----:B------:R-:W-:Y:S01]  /*5430*/  LOP3.LUT R85, R85, 0x6, R84, 0xf8, !PT ;  /* 0x0000000655557812 */ /* 0x000fe200078ef854 */
[----:B------:R-:W-:Y:S04]  /*5440*/  IMAD.U32 R84, RZ, RZ, UR13 ;  /* 0x0000000dff547e24 */ /* 0x000fe8000f8e00ff */
[----:B------:R-:W-:Y:S02]  /*5450*/  IMAD R84, R84, 0x40, R85 ;  /* 0x0000004054547824 */ /* 0x000fe400078e0255 */
[----:B------:R-:W-:Y:S02]  /*5460*/  IMAD.U32 R85, RZ, RZ, UR12 ;  /* 0x0000000cff557e24 */ /* 0x000fe4000f8e00ff */
[C---:B------:R-:W-:Y:S01]  /*5470*/  VIADD R94, R84.reuse, 0x1 ;  /* 0x00000001545e7836 */ /* 0x040fe20000000000 */
[C---:B------:R-:W-:Y:S01]  /*5480*/  ISETP.GE.AND P1, PT, R84.reuse, R88, PT ;  /* 0x000000585400720c */ /* 0x040fe20003f26270 */
[C---:B------:R-:W-:Y:S01]  /*5490*/  VIADD R93, R84.reuse, 0x8 ;  /* 0x00000008545d7836 */ /* 0x040fe20000000000 */
[----:B------:R-:W-:Y:S01]  /*54a0*/  VIADDMNMX R87, R87, R85, UR8, PT ;  /* 0x0000000857577e46 */ /* 0x000fe2000b800155 */
[C---:B------:R-:W-:Y:S01]  /*54b0*/  VIADD R92, R84.reuse, 0x9 ;  /* 0x00000009545c7836 */ /* 0x040fe20000000000 */
[----:B------:R-:W-:Y:S01]  /*54c0*/  VIMNMX R85, R89, UR8, PT ;  /* 0x0000000859557c48 */ /* 0x000fe2000bfe0100 */
[C---:B------:R-:W-:Y:S01]  /*54d0*/  VIADD R91, R84.reuse, 0x10 ;  /* 0x00000010545b7836 */ /* 0x040fe20000000000 */
[C---:B------:R-:W-:Y:S01]  /*54e0*/  ISETP.GE.AND P0, PT, R84.reuse, R86, PT ;  /* 0x000000565400720c */ /* 0x040fe20003f06270 */
[C---:B------:R-:W-:Y:S01]  /*54f0*/  VIADD R90, R84.reuse, 0x11 ;  /* 0x00000011545a7836 */ /* 0x040fe20000000000 */
[C---:B------:R-:W-:Y:S01]  /*5500*/  ISETP.GE.OR P1, PT, R84.reuse, R87, !P1 ;  /* 0x000000575400720c */ /* 0x040fe20004f26670 */
[C---:B------:R-:W-:Y:S01]  /*5510*/  VIADD R89, R84.reuse, 0x18 ;  /* 0x0000001854597836 */ /* 0x040fe20000000000 */
[C---:B------:R-:W-:Y:S01]  /*5520*/  ISETP.GE.OR P0, PT, R84.reuse, R85, !P0 ;  /* 0x000000555400720c */ /* 0x040fe20004706670 */
[----:B------:R-:W-:Y:S01]  /*5530*/  VIADD R84, R84, 0x19 ;  /* 0x0000001954547836 */ /* 0x000fe20000000000 */
        /* <DEDUP_REMOVED lines=44> */
.L_x_1052:
[----:B------:R-:W2:Y:S01]  /*5800*/  LDL R86, [R1] ;  /* 0x0000000001567983 */ /* 0x000ea20000100800 */
[----:B------:R-:W-:Y:S02]  /*5810*/  IMAD.U32 R84, RZ, RZ, UR9 ;  /* 0x00000009ff547e24 */ /* 0x000fe4000f8e00ff */
[C---:B------:R-:W-:Y:S01]  /*5820*/  FMUL.FTZ R88, R244.reuse, 1.4426950216293334961 ;  /* 0x3fb8aa3bf4587820 */ /* 0x040fe20000410000 */
[----:B------:R-:W-:Y:S01]  /*5830*/  IMAD.U32 R87, RZ, RZ, UR13 ;  /* 0x0000000dff577e24 */ /* 0x000fe2000f8e00ff */
[----:B------:R-:W-:Y:S01]  /*5840*/  FSETP.NEU.FTZ.AND P0, PT, R244, -INF , PT ;  /* 0xff800000f400780b */ /* 0x000fe20003f1d000 */
[----:B------:R-:W-:Y:S04]  /*5850*/  IMAD.WIDE.U32 R94, R251, -0x2daee0ad, RZ ;  /* 0xd2511f53fb5e7825 */ /* 0x000fe800078e00ff */
[C---:B------:R-:W-:Y:S01]  /*5860*/  FMUL.FTZ R85, R243.reuse, 1.4426950216293334961 ;  /* 0x3fb8aa3bf3557820 */ /* 0x040fe20000410000 */
[----:B------:R-:W-:Y:S01]  /*5870*/  FSETP.NEU.FTZ.AND P1, PT, R243, -INF , PT ;  /* 0xff800000f300780b */ /* 0x000fe20003f3d000 */
[----:B------:R-:W-:Y:S01]  /*5880*/  UISETP.GT.AND UP1, UPT, UR9, UR22, UPT ;  /* 0x000000160900728c */ /* 0x000fe2000bf24270 */
[----:B------:R-:W-:Y:S02]  /*5890*/  IMAD R89, R87, 0x2, R248 ;  /* 0x0000000257597824 */ /* 0x000fe400078e02f8 */
[----:B------:R-:W-:Y:S05]  /*58a0*/  FSEL R85, R85, RZ, P1 ;  /* 0x000000ff55557208 */ /* 0x000fea0000800000 */
[--C-:B------:R-:W-:Y:S01]  /*58b0*/  FFMA.FTZ R4, R4, UR20, -R85.reuse ;  /* 0x0000001404047c23 */ /* 0x100fe20008010855 */
[--C-:B------:R-:W-:Y:S01]  /*58c0*/  FFMA.FTZ R8, R8, UR20, -R85.reuse ;  /* 0x0000001408087c23 */ /* 0x100fe20008010855 */
[--C-:B------:R-:W-:Y:S01]  /*58d0*/  FFMA.FTZ R9, R9, UR20, -R85.reuse ;  /* 0x0000001409097c23 */ /* 0x100fe20008010855 */
[--C-:B------:R-:W-:Y:S01]  /*58e0*/  FFMA.FTZ R16, R16, UR20, -R85.reuse ;  /* 0x0000001410107c23 */ /* 0x100fe20008010855 */
[----:B------:R1:W-:Y:S01]  /*58f0*/  MUFU.EX2 R125, R4 ;  /* 0x00000004007d7308 */ /* 0x0003e20000000800 */
[----:B------:R-:W-:Y:S09]  /*5900*/  FFMA.FTZ R5, R5, UR20, -R85 ;  /* 0x0000001405057c23 */ /* 0x000ff20008010855 */
[----:B------:R-:W-:Y:S10]  /*5910*/  MUFU.EX2 R127, R8 ;  /* 0x00000008007f7308 */ /* 0x000ff40000000800 */
[----:B------:R-:W-:Y:S10]  /*5920*/  MUFU.EX2 R124, R9 ;  /* 0x00000009007c7308 */ /* 0x000ff40000000800 */
[----:B------:R3:W4:Y:S10]  /*5930*/  MUFU.EX2 R129, R16 ;  /* 0x0000001000817308 */ /* 0x0007340000000800 */
[----:B------:R-:W-:Y:S01]  /*5940*/  MUFU.EX2 R120, R5 ;  /* 0x0000000500787308 */ /* 0x000fe20000000800 */
[----:B--2---:R-:W-:Y:S01]  /*5950*/  IMAD R86, R84, 0x4, R86 ;  /* 0x0000000454567824 */ /* 0x004fe200078e0256 */
[----:B------:R-:W-:Y:S02]  /*5960*/  FSEL R84, R88, RZ, P0 ;  /* 0x000000ff58547208 */ /* 0x000fe40000000000 */
[----:B------:R-:W-:Y:S01]  /*5970*/  LOP3.LUT R88, R95, UR23, R89, 0x96, !PT ;  /* 0x000000175f587c12 */ /* 0x000fe2000f8e9659 */
[----:B------:R-:W-:Y:S04]  /*5980*/  IMAD.WIDE.U32 R86, R86, -0x326172a9, RZ ;  /* 0xcd9e8d5756567825 */ /* 0x000fe800078e00ff */
[----:B------:R-:W-:Y:S01]  /*5990*/  FFMA.FTZ R7, R7, UR20, -R84 ;  /* 0x0000001407077c23 */ /* 0x000fe20008010854 */
[----:B------:R-:W-:Y:S01]  /*59a0*/  IMAD.WIDE.U32 R88, R88, -0x326172a9, RZ ;  /* 0xcd9e8d5758587825 */ /* 0x000fe200078e00ff */
[----:B------:R-:W-:Y:S02]  /*59b0*/  LOP3.LUT R90, R87, UR24, R252, 0x96, !PT ;  /* 0x00000018575a7c12 */ /* 0x000fe4000f8e96fc */
[----:B------:R2:W-:Y:S01]  /*59c0*/  MUFU.EX2 R126, R7 ;  /* 0x00000007007e7308 */ /* 0x0005e20000000800 */
[----:B-1----:R-:W-:Y:S01]  /*59d0*/  FFMA.FTZ R4, R6, UR20, -R84 ;  /* 0x0000001406047c23 */ /* 0x002fe20008010854 */
[----:B------:R-:W-:Y:S01]  /*59e0*/  LOP3.LUT R92, R89, UR38, R86, 0x96, !PT ;  /* 0x00000026595c7c12 */ /* 0x000fe2000f8e9656 */
[----:B------:R-:W-:Y:S04]  /*59f0*/  IMAD.WIDE.U32 R90, R90, -0x2daee0ad, RZ ;  /* 0xd2511f535a5a7825 */ /* 0x000fe800078e00ff */
[--C-:B------:R-:W-:Y:S01]  /*5a00*/  FFMA.FTZ R19, R19, UR20, -R84.reuse ;  /* 0x0000001413137c23 */ /* 0x100fe20008010854 */
[----:B------:R-:W-:Y:S01]  /*5a10*/  FFMA.FTZ R11, R11, UR20, -R84 ;  /* 0x000000140b0b7c23 */ /* 0x000fe20008010854 */
[----:B------:R-:W-:Y:S01]  /*5a20*/  IMAD.WIDE.U32 R92, R92, -0x2daee0ad, RZ ;  /* 0xd2511f535c5c7825 */ /* 0x000fe200078e00ff */
[----:B------:R-:W-:Y:S01]  /*5a30*/  LOP3.LUT R86, R91, UR37, R94, 0x96, !PT ;  /* 0x000000255b567c12 */ /* 0x000fe2000f8e965e */
[----:B------:R-:W-:Y:S02]  /*5a40*/  MUFU.EX2 R123, R4 ;  /* 0x00000004007b7308 */ /* 0x000fe40000000800 */
[--C-:B---3--:R-:W-:Y:S01]  /*5a50*/  FFMA.FTZ R16, R10, UR20, -R84.reuse ;  /* 0x000000140a107c23 */ /* 0x108fe20008010854 */
[----:B------:R-:W-:Y:S01]  /*5a60*/  FFMA.FTZ R15, R15, UR20, -R84 ;  /* 0x000000140f0f7c23 */ /* 0x000fe20008010854 */
[----:B------:R-:W-:Y:S01]  /*5a70*/  LOP3.LUT R89, R93, UR35, R90, 0x96, !PT ;  /* 0x000000235d597c12 */ /* 0x000fe2000f8e965a */
[----:B------:R-:W-:Y:S04]  /*5a80*/  IMAD.WIDE.U32 R86, R86, -0x326172a9, RZ ;  /* 0xcd9e8d5756567825 */ /* 0x000fe800078e00ff */
[--C-:B------:R-:W-:Y:S01]  /*5a90*/  FFMA.FTZ R14, R14, UR20, -R84.reuse ;  /* 0x000000140e0e7c23 */ /* 0x100fe20008010854 */
[----:B------:R-:W-:Y:S01]  /*5aa0*/  FFMA.FTZ R84, R18, UR20, -R84 ;  /* 0x0000001412547c23 */ /* 0x000fe20008010854 */
[----:B------:R1:W3:Y:S01]  /*5ab0*/  MUFU.EX2 R128, R19 ;  /* 0x0000001300807308 */ /* 0x0002e20000000800 */
[----:B------:R-:W-:Y:S01]  /*5ac0*/  LOP3.LUT R90, R87, UR36, R88, 0x96, !PT ;  /* 0x00000024575a7c12 */ /* 0x000fe2000f8e9658 */
[----:B------:R-:W-:Y:S04]  /*5ad0*/  IMAD.WIDE.U32 R88, R89, -0x326172a9, RZ ;  /* 0xcd9e8d5759587825 */ /* 0x000fe800078e00ff */
[----:B------:R-:W-:Y:S01]  /*5ae0*/  IMAD.WIDE.U32 R90, R90, -0x2daee0ad, RZ ;  /* 0xd2511f535a5a7825 */ /* 0x000fe200078e00ff */
[----:B------:R-:W-:Y:S03]  /*5af0*/  LOP3.LUT R86, R89, UR34, R86, 0x96, !PT ;  /* 0x0000002259567c12 */ /* 0x000fe6000f8e9656 */
[----:B------:R3:W-:Y:S01]  /*5b00*/  MUFU.EX2 R122, R11 ;  /* 0x0000000b007a7308 */ /* 0x0007e20000000800 */
[----:B------:R-:W-:Y:S01]  /*5b10*/  LOP3.LUT R6, R91, UR33, R92, 0x96, !PT ;  /* 0x000000215b067c12 */ /* 0x000fe2000f8e965c */
[----:B------:R-:W-:Y:S04]  /*5b20*/  IMAD.WIDE.U32 R86, R86, -0x2daee0ad, RZ ;  /* 0xd2511f5356567825 */ /* 0x000fe800078e00ff */
[----:B--2---:R-:W-:Y:S01]  /*5b30*/  IMAD.WIDE.U32 R6, R6, -0x326172a9, RZ ;  /* 0xcd9e8d5706067825 */ /* 0x004fe200078e00ff */
[----:B------:R-:W-:Y:S03]  /*5b40*/  LOP3.LUT R89, R87, UR31, R90, 0x96, !PT ;  /* 0x0000001f57597c12 */ /* 0x000fe6000f8e965a */
[----:B------:R-:W-:Y:S01]  /*5b50*/  MUFU.EX2 R116, R16 ;  /* 0x0000001000747308 */ /* 0x000fe20000000800 */
[--C-:B-1----:R-:W-:Y:S01]  /*5b60*/  FFMA.FTZ R19, R12, UR20, -R85.reuse ;  /* 0x000000140c137c23 */ /* 0x102fe20008010855 */
[--C-:B------:R-:W-:Y:S01]  /*5b70*/  FFMA.FTZ R87, R13, UR20, -R85.reuse ;  /* 0x000000140d577c23 */ /* 0x100fe20008010855 */
[----:B------:R-:W-:Y:S01]  /*5b80*/  LOP3.LUT R8, R7, UR32, R88, 0x96, !PT ;  /* 0x0000002007087c12 */ /* 0x000fe2000f8e9658 */
[----:B------:R-:W-:Y:S04]  /*5b90*/  IMAD.WIDE.U32 R88, R89, -0x326172a9, RZ ;  /* 0xcd9e8d5759587825 */ /* 0x000fe800078e00ff */
[----:B------:R-:W-:Y:S01]  /*5ba0*/  FFMA.FTZ R85, R17, UR20, -R85 ;  /* 0x0000001411557c23 */ /* 0x000fe20008010855 */
[----:B------:R-:W-:Y:S01]  /*5bb0*/  IMAD.WIDE.U32 R8, R8, -0x2daee0ad, RZ ;  /* 0xd2511f5308087825 */ /* 0x000fe200078e00ff */
[----:B------:R-:W-:Y:S01]  /*5bc0*/  LOP3.LUT R6, R89, UR30, R6, 0x96, !PT ;  /* 0x0000001e59067c12 */ /* 0x000fe2000f8e9606 */
[----:B------:R-:W1:Y:S03]  /*5bd0*/  MUFU.EX2 R121, R19 ;  /* 0x0000001300797308 */ /* 0x000e660000000800 */
[----:B------:R-:W-:Y:S01]  /*5be0*/  LOP3.LUT R4, R9, UR29, R86, 0x96, !PT ;  /* 0x0000001d09047c12 */ /* 0x000fe2000f8e9656 */
[----:B------:R-:W-:Y:S04]  /*5bf0*/  IMAD.WIDE.U32 R6, R6, -0x2daee0ad, RZ ;  /* 0xd2511f5306067825 */ /* 0x000fe800078e00ff */
[----:B------:R-:W-:Y:S01]  /*5c00*/  IMAD.WIDE.U32 R4, R4, -0x326172a9, RZ ;  /* 0xcd9e8d5704047825 */ /* 0x000fe200078e00ff */
[----:B------:R-:W-:Y:S01]  /*5c10*/  LOP3.LUT R10, R6, 0xff, RZ, 0xc0, !PT ;  /* 0x000000ff060a7812 */ /* 0x000fe200078ec0ff */
[----:B------:R-:W-:Y:S01]  /*5c20*/  MUFU.EX2 R118, R87 ;  /* 0x0000005700767308 */ /* 0x000fe20000000800 */
[----:B------:R-:W-:Y:S02]  /*5c30*/  LOP3.LUT R8, R7, UR27, R8, 0x96, !PT ;  /* 0x0000001b07087c12 */ /* 0x000fe4000f8e9608 */
[----:B------:R-:W-:Y:S02]  /*5c40*/  ISETP.LE.U32.AND P6, PT, R10, UR21, PT ;  /* 0x000000150a007c0c */ /* 0x000fe4000bfc3070 */
[--C-:B------:R-:W-:Y:S02]  /*5c50*/  SHF.R.U32.HI R9, RZ, 0x18, R6.reuse ;  /* 0x00000018ff097819 */ /* 0x100fe40000011606 */
[----:B------:R-:W-:Y:S03]  /*5c60*/  SHF.R.U32.HI R12, RZ, 0x10, R6 ;  /* 0x00000010ff0c7819 */ /* 0x000fe60000011606 */
[----:B------:R-:W2:Y:S01]  /*5c70*/  MUFU.EX2 R119, R15 ;  /* 0x0000000f00777308 */ /* 0x000ea20000000800 */
[----:B------:R-:W-:Y:S02]  /*5c80*/  LOP3.LUT R13, R6, 0xffff, RZ, 0xc0, !PT ;  /* 0x0000ffff060d7812 */ /* 0x000fe400078ec0ff */
[----:B------:R-:W-:Y:S02]  /*5c90*/  LOP3.LUT R6, R5, UR28, R88, 0x96, !PT ;  /* 0x0000001c05067c12 */ /* 0x000fe4000f8e9658 */
[----:B------:R-:W-:Y:S02]  /*5ca0*/  LOP3.LUT R10, R4, 0xffff, RZ, 0xc0, !PT ;  /* 0x0000ffff040a7812 */ /* 0x000fe400078ec0ff */
[----:B------:R-:W-:Y:S01]  /*5cb0*/  LOP3.LUT R5, R8, 0xff, RZ, 0xc0, !PT ;  /* 0x000000ff08057812 */ /* 0x000fe200078ec0ff */
[----:B----4-:R-:W-:Y:S01]  /*5cc0*/  @!P6 FADD.FTZ R129, -R129, -RZ ;  /* 0x800000ff8181e221 */ /* 0x010fe20000010100 */
[----:B------:R-:W-:Y:S01]  /*5cd0*/  ISETP.LE.U32.AND P0, PT, R9, UR21, PT ;  /* 0x0000001509007c0c */ /* 0x000fe2000bf03070 */
[----:B------:R-:W-:Y:S01]  /*5ce0*/  MUFU.EX2 R115, R14 ;  /* 0x0000000e00737308 */ /* 0x000fe20000000800 */
[--C-:B------:R-:W-:Y:S02]  /*5cf0*/  SHF.R.U32.HI R9, RZ, 0x18, R4.reuse ;  /* 0x00000018ff097819 */ /* 0x100fe40000011604 */
[----:B---3--:R-:W-:Y:S02]  /*5d00*/  SHF.R.U32.HI R11, RZ, 0x10, R4 ;  /* 0x00000010ff0b7819 */ /* 0x008fe40000011604 */
[----:B------:R-:W-:Y:S02]  /*5d10*/  LOP3.LUT R7, R4, 0xff, RZ, 0xc0, !PT ;  /* 0x000000ff04077812 */ /* 0x000fe400078ec0ff */
[----:B------:R-:W-:Y:S03]  /*5d20*/  ISETP.LE.U32.AND P2, PT, R5, UR21, PT ;  /* 0x0000001505007c0c */ /* 0x000fe6000bf43070 */
[----:B------:R-:W3:Y:S01]  /*5d30*/  MUFU.EX2 R117, R85 ;  /* 0x0000005500757308 */ /* 0x000ee20000000800 */
[----:B------:R-:W-:Y:S02]  /*5d40*/  SHF.R.U32.HI R4, RZ, 0x18, R8 ;  /* 0x00000018ff047819 */ /* 0x000fe40000011608 */
[----:B------:R-:W-:Y:S01]  /*5d50*/  LOP3.LUT R5, R6, 0xff, RZ, 0xc0, !PT ;  /* 0x000000ff06057812 */ /* 0x000fe200078ec0ff */
[----:B------:R-:W-:Y:S01]  /*5d60*/  @!P0 FADD.FTZ R128, -R128, -RZ ;  /* 0x800000ff80808221 */ /* 0x000fe20000010100 */
[----:B------:R-:W-:Y:S02]  /*5d70*/  ISETP.LE.U32.AND P4, PT, R7, UR21, PT ;  /* 0x0000001507007c0c */ /* 0x000fe4000bf83070 */
[----:B------:R-:W-:Y:S03]  /*5d80*/  ISETP.LE.U32.AND P1, PT, R4, UR21, PT ;  /* 0x0000001504007c0c */ /* 0x000fe6000bf23070 */
[----:B------:R-:W4:Y:S01]  /*5d90*/  MUFU.EX2 R114, R84 ;  /* 0x0000005400727308 */ /* 0x000f220000000800 */
[--C-:B------:R-:W-:Y:S02]  /*5da0*/  SHF.R.U32.HI R7, RZ, 0x18, R6.reuse ;  /* 0x00000018ff077819 */ /* 0x100fe40000011606 */
[----:B------:R-:W-:Y:S01]  /*5db0*/  SHF.R.U32.HI R4, RZ, 0x10, R6 ;  /* 0x00000010ff047819 */ /* 0x000fe20000011606 */
[----:B-1----:R-:W-:Y:S01]  /*5dc0*/  @!P2 FADD.FTZ R121, -R121, -RZ ;  /* 0x800000ff7979a221 */ /* 0x002fe20000010100 */
[----:B------:R-:W-:Y:S02]  /*5dd0*/  ISETP.LE.U32.AND P6, PT, R5, UR21, PT ;  /* 0x0000001505007c0c */ /* 0x000fe4000bfc3070 */
[----:B------:R-:W-:Y:S02]  /*5de0*/  LOP3.LUT R6, R6, 0xffff, RZ, 0xc0, !PT ;  /* 0x0000ffff06067812 */ /* 0x000fe400078ec0ff */
[----:B------:R-:W-:Y:S01]  /*5df0*/  LOP3.LUT R4, R4, 0xff, RZ, 0xc0, !PT ;  /* 0x000000ff04047812 */ /* 0x000fe200078ec0ff */
[----:B------:R-:W-:Y:S01]  /*5e00*/  @!P4 FADD.FTZ R127, -R127, -RZ ;  /* 0x800000ff7f7fc221 */ /* 0x000fe20000010100 */
[----:B------:R-:W-:Y:S01]  /*5e10*/  ISETP.LE.U32.AND P5, PT, R7, UR21, PT ;  /* 0x0000001507007c0c */ /* 0x000fe2000bfa3070 */
[----:B--2---:R-:W-:Y:S01]  /*5e20*/  @!P1 FADD.FTZ R119, -R119, -RZ ;  /* 0x800000ff77779221 */ /* 0x004fe20000010100 */
[----:B------:R-:W-:Y:S02]  /*5e30*/  SHF.R.U32.HI R5, RZ, 0x8, R6 ;  /* 0x00000008ff057819 */ /* 0x000fe40000011606 */
[----:B------:R-:W-:Y:S02]  /*5e40*/  ISETP.LE.U32.AND P0, PT, R4, UR21, PT ;  /* 0x0000001504007c0c */ /* 0x000fe4000bf03070 */
[----:B------:R-:W-:Y:S01]  /*5e50*/  SHF.R.U32.HI R4, RZ, 0x8, R10 ;  /* 0x00000008ff047819 */ /* 0x000fe2000001160a */
[----:B------:R-:W-:Y:S01]  /*5e60*/  @!P6 FADD.FTZ R125, -R125, -RZ ;  /* 0x800000ff7d7de221 */ /* 0x000fe20000010100 */
[----:B------:R-:W-:Y:S02]  /*5e70*/  LOP3.LUT R5, R5, 0xffff, RZ, 0xc0, !PT ;  /* 0x0000ffff05057812 */ /* 0x000fe400078ec0ff */
[----:B------:R-:W-:Y:S02]  /*5e80*/  LOP3.LUT R4, R4, 0xffff, RZ, 0xc0, !PT ;  /* 0x0000ffff04047812 */ /* 0x000fe400078ec0ff */
[----:B------:R-:W-:Y:S01]  /*5e90*/  ISETP.LE.U32.AND P6, PT, R5, UR21, PT ;  /* 0x0000001505007c0c */ /* 0x000fe2000bfc3070 */
[----:B------:R-:W-:Y:S01]  /*5ea0*/  @!P5 FADD.FTZ R126, -R126, -RZ ;  /* 0x800000ff7e7ed221 */ /* 0x000fe20000010100 */
[----:B------:R-:W-:Y:S02]  /*5eb0*/  LOP3.LUT R5, R11, 0xff, RZ, 0xc0, !PT ;  /* 0x000000ff0b057812 */ /* 0x000fe400078ec0ff */
[----:B------:R-:W-:Y:S01]  /*5ec0*/  ISETP.LE.U32.AND P5, PT, R4, UR21, PT ;  /* 0x0000001504007c0c */ /* 0x000fe2000bfa3070 */
[----:B------:R-:W-:Y:S01]  /*5ed0*/  @!P0 FADD.FTZ R123, -R123, -RZ ;  /* 0x800000ff7b7b8221 */ /* 0x000fe20000010100 */
[----:B------:R-:W-:Y:S02]  /*5ee0*/  LOP3.LUT R4, R8, 0xffff, RZ, 0xc0, !PT ;  /* 0x0000ffff08047812 */ /* 0x000fe400078ec0ff */
[----:B------:R-:W-:Y:S02]  /*5ef0*/  ISETP.LE.U32.AND P3, PT, R9, UR21, PT ;  /* 0x0000001509007c0c */ /* 0x000fe4000bf63070 */
[----:B------:R-:W-:Y:S02]  /*5f00*/  ISETP.LE.U32.AND P0, PT, R5, UR21, PT ;  /* 0x0000001505007c0c */ /* 0x000fe4000bf03070 */
[----:B------:R-:W-:Y:S01]  /*5f10*/  SHF.R.U32.HI R5, RZ, 0x8, R4 ;  /* 0x00000008ff057819 */ /* 0x000fe20000011604 */
[----:B------:R-:W-:Y:S01]  /*5f20*/  @!P6 FADD.FTZ R120, -R120, -RZ ;  /* 0x800000ff7878e221 */ /* 0x000fe20000010100 */
[----:B------:R-:W-:Y:S02]  /*5f30*/  SHF.R.U32.HI R4, RZ, 0x8, R13 ;  /* 0x00000008ff047819 */ /* 0x000fe4000001160d */
[----:B------:R-:W-:Y:S01]  /*5f40*/  LOP3.LUT R5, R5, 0xffff, RZ, 0xc0, !PT ;  /* 0x0000ffff05057812 */ /* 0x000fe200078ec0ff */
[----:B------:R-:W-:Y:S01]  /*5f50*/  @!P5 FADD.FTZ R124, -R124, -RZ ;  /* 0x800000ff7c7cd221 */ /* 0x000fe20000010100 */
[----:B------:R-:W-:Y:S02]  /*5f60*/  LOP3.LUT R4, R4, 0xffff, RZ, 0xc0, !PT ;  /* 0x0000ffff04047812 */ /* 0x000fe400078ec0ff */
[----:B------:R-:W-:Y:S01]  /*5f70*/  ISETP.LE.U32.AND P6, PT, R5, UR21, PT ;  /* 0x0000001505007c0c */ /* 0x000fe2000bfc3070 */
[----:B------:R-:W-:Y:S01]  /*5f80*/  @!P3 FADD.FTZ R122, -R122, -RZ ;  /* 0x800000ff7a7ab221 */ /* 0x000fe20000010100 */
[----:B------:R-:W-:Y:S01]  /*5f90*/  F2FP.RELU.F16.F32.PACK_AB R5, R126, R123 ;  /* 0x0000007b7e05723e */ /* 0x000fe200000008ff */
[----:B------:R-:W-:Y:S01]  /*5fa0*/  @!P0 FADD.FTZ R116, -R116, -RZ ;  /* 0x800000ff74748221 */ /* 0x000fe20000010100 */
[----:B------:R-:W-:Y:S02]  /*5fb0*/  F2FP.RELU.F16.F32.PACK_AB R6, R120, R125 ;  /* 0x0000007d7806723e */ /* 0x000fe400000008ff */
[----:B------:R-:W-:Y:S01]  /*5fc0*/  ISETP.LE.U32.AND P3, PT, R4, UR21, PT ;  /* 0x0000001504007c0c */ /* 0x000fe2000bf63070 */
[----:B------:R1:W-:Y:S01]  /*5fd0*/  STS [R239+0x22400], R5 ;  /* 0x02240005ef007388 */ /* 0x0003e20000000800 */
[----:B------:R-:W-:Y:S02]  /*5fe0*/  F2FP.RELU.F16.F32.PACK_AB R4, R124, R127 ;  /* 0x0000007f7c04723e */ /* 0x000fe400000008ff */
[----:B------:R-:W-:Y:S03]  /*5ff0*/  SHF.R.U32.HI R8, RZ, 0x10, R8 ;  /* 0x00000010ff087819 */ /* 0x000fe60000011608 */
[----:B------:R2:W-:Y:S01]  /*6000*/  STS [R239+0x22000], R6 ;  /* 0x02200006ef007388 */ /* 0x0005e20000000800 */
[----:B------:R-:W-:Y:S01]  /*6010*/  LOP3.LUT R7, R12, 0xff, RZ, 0xc0, !PT ;  /* 0x000000ff0c077812 */ /* 0x000fe200078ec0ff */
[----:B------:R-:W-:Y:S01]  /*6020*/  @!P6 FADD.FTZ R118, -R118, -RZ ;  /* 0x800000ff7676e221 */ /* 0x000fe20000010100 */
[----:B------:R-:W-:Y:S03]  /*6030*/  LOP3.LUT R8, R8, 0xff, RZ, 0xc0, !PT ;  /* 0x000000ff08087812 */ /* 0x000fe600078ec0ff */
[----:B------:R2:W-:Y:S01]  /*6040*/  STS [R242+0x22000], R4 ;  /* 0x02200004f2007388 */ /* 0x0005e20000000800 */
[----:B------:R-:W-:Y:S02]  /*6050*/  ISETP.LE.U32.AND P4, PT, R7, UR21, PT ;  /* 0x0000001507007c0c */ /* 0x000fe4000bf83070 */
[----:B------:R-:W-:Y:S01]  /*6060*/  ISETP.LE.U32.AND P5, PT, R8, UR21, PT ;  /* 0x0000001508007c0c */ /* 0x000fe2000bfa3070 */
[----:B---3--:R-:W-:Y:S01]  /*6070*/  @!P3 FADD.FTZ R117, -R117, -RZ ;  /* 0x800000ff7575b221 */ /* 0x008fe20000010100 */
[----:B------:R-:W-:Y:S02]  /*6080*/  F2FP.RELU.F16.F32.PACK_AB R8, R122, R116 ;  /* 0x000000747a08723e */ /* 0x000fe400000008ff */
[----:B------:R-:W-:Y:S02]  /*6090*/  F2FP.RELU.F16.F32.PACK_AB R7, R118, R121 ;  /* 0x000000797607723e */ /* 0x000fe400000008ff */
[----:B------:R-:W-:Y:S01]  /*60a0*/  FSETP.GE.FTZ.AND P1, PT, R123, RZ, PT ;  /* 0x000000ff7b00720b */ /* 0x000fe20003f36000 */
[----:B------:R-:W-:Y:S01]  /*60b0*/  STS [R242+0x22400], R8 ;  /* 0x02240008f2007388 */ /* 0x000fe20000000800 */
[----:B------:R-:W-:Y:S02]  /*60c0*/  FSETP.GE.FTZ.AND P3, PT, R125, RZ, PT ;  /* 0x000000ff7d00720b */ /* 0x000fe40003f76000 */
[----:B------:R-:W-:Y:S01]  /*60d0*/  FSETP.GE.FTZ.AND P2, PT, R120, RZ, PT ;  /* 0x000000ff7800720b */ /* 0x000fe20003f56000 */
[----:B----4-:R-:W-:Y:S02]  /*60e0*/  @!P4 FADD.FTZ R114, -R114, -RZ ;  /* 0x800000ff7272c221 */ /* 0x010fe40000010100 */
[----:B------:R-:W-:Y:S01]  /*60f0*/  STS [R240+0x22000], R7 ;  /* 0x02200007f0007388 */ /* 0x000fe20000000800 */
[----:B------:R-:W-:Y:S01]  /*6100*/  @!P5 FADD.FTZ R115, -R115, -RZ ;  /* 0x800000ff7373d221 */ /* 0x000fe20000010100 */
[----:B-1----:R-:W-:Y:S02]  /*6110*/  F2FP.RELU.F16.F32.PACK_AB R5, R117, R129 ;  /* 0x000000817505723e */ /* 0x002fe400000008ff */
[----:B------:R-:W-:Y:S02]  /*6120*/  FSETP.GE.FTZ.AND P0, PT, R126, RZ, PT ;  /* 0x000000ff7e00720b */ /* 0x000fe40003f16000 */
[----:B--2---:R-:W-:Y:S02]  /*6130*/  F2FP.RELU.F16.F32.PACK_AB R6, R119, R115 ;  /* 0x000000737706723e */ /* 0x004fe400000008ff */
[----:B------:R-:W-:Y:S03]  /*6140*/  F2FP.RELU.F16.F32.PACK_AB R4, R128, R114 ;  /* 0x000000728004723e */ /* 0x000fe600000008ff */
[----:B------:R-:W-:Y:S06]  /*6150*/  STS [R240+0x22400], R6 ;  /* 0x02240006f0007388 */ /* 0x000fec0000000800 */
[----:B------:R-:W-:Y:S06]  /*6160*/  STS [R241+0x22000], R5 ;  /* 0x02200005f1007388 */ /* 0x000fec0000000800 */
[----:B------:R-:W-:Y:S06]  /*6170*/  STS [R241+0x22400], R4 ;  /* 0x02240004f1007388 */ /* 0x000fec0000000800 */
[----:B------:R-:W-:Y:S06]  /*6180*/  LDSM.16.M88.4 R16, [R218+0x8000] ;  /* 0x00800000da10783b */ /* 0x000fec0000000200 */
[----:B------:R-:W1:Y:S06]  /*6190*/  LDSM.16.M88.4 R8, [R2+0x18000] ;  /* 0x018000000208783b */ /* 0x000e6c0000000200 */
[----:B------:R-:W2:Y:S06]  /*61a0*/  LDSM.16.M88.4 R84, [R2+0x18800] ;  /* 0x018800000254783b */ /* 0x000eac0000000200 */
[----:B------:R-:W-:Y:S06]  /*61b0*/  LDSM.16.M88.4 R88, [R220+0x8000] ;  /* 0x00800000dc58783b */ /* 0x000fec0000000200 */
[----:B------:R-:W3:Y:S06]  /*61c0*/  LDSM.16.M88.4 R92, [R3+0x18000] ;  /* 0x01800000035c783b */ /* 0x000eec0000000200 */
[----:B------:R-:W4:Y:S06]  /*61d0*/  LDSM.16.M88.4 R96, [R3+0x18800] ;  /* 0x018800000360783b */ /* 0x000f2c0000000200 */
[----:B------:R-:W-:Y:S06]  /*61e0*/  LDSM.16.M88.4 R100, [R223+0x8000] ;  /* 0x00800000df64783b */ /* 0x000fec0000000200 */
[----:B------:R-:W4:Y:S01]  /*61f0*/  LDSM.16.M88.4 R104, [R217+0x18000] ;  /* 0x01800000d968783b */ /* 0x000f220000000200 */
[C---:B-1----:R-:W-:Y:S05]  /*6200*/  HMMA.16816.F32 R4, R16.reuse, R8, RZ ;  /* 0x000000081004723c */ /* 0x042fea00000018ff */
[----:B------:R-:W-:Y:S01]  /*6210*/  LDSM.16.M88.4 R108, [R216+0x18000] ;  /* 0x01800000d86c783b */ /* 0x000fe20000000200 */
        /* <DEDUP_REMOVED lines=103> */
[C---:B------:R-:W-:Y:S01]  /*6890*/  FADD.FTZ R5, -R112.reuse, R6 ;  /* 0x0000000670057221 */ /* 0x040fe20000010100 */
[----:B------:R-:W-:Y:S03]  /*68a0*/  FADD.FTZ R85, -R113, R4 ;  /* 0x0000000471557221 */ /* 0x000fe60000010100 */
[C---:B------:R-:W-:Y:S01]  /*68b0*/  FADD.FTZ R4, -R112.reuse, R7 ;  /* 0x0000000770047221 */ /* 0x040fe20000010100 */
[-C--:B------:R-:W-:Y:S01]  /*68c0*/  FSEL R5, R5, R112.reuse, P1 ;  /* 0x0000007005057208 */ /* 0x080fe20000800000 */
[C---:B------:R-:W-:Y:S01]  /*68d0*/  FADD.FTZ R7, -R112.reuse, R10 ;  /* 0x0000000a70077221 */ /* 0x040fe20000010100 */
[----:B------:R-:W-:Y:S01]  /*68e0*/  FADD.FTZ R6, -R112, R11 ;  /* 0x0000000b70067221 */ /* 0x000fe20000010100 */
[-C--:B------:R-:W-:Y:S01]  /*68f0*/  FSEL R11, R85, R113.reuse, P3 ;  /* 0x00000071550b7208 */ /* 0x080fe20001800000 */
[----:B------:R-:W-:Y:S01]  /*6900*/  FADD.FTZ R86, -R113, R8 ;  /* 0x0000000871567221 */ /* 0x000fe20000010100 */
[----:B------:R-:W-:Y:S01]  /*6910*/  FSEL R10, R84, R113, P2 ;  /* 0x00000071540a7208 */ /* 0x000fe20001000000 */
[----:B------:R-:W-:Y:S01]  /*6920*/  FMUL.FTZ R85, R123, R5 ;  /* 0x000000057b557220 */ /* 0x000fe20000410000 */
[----:B------:R-:W-:Y:S01]  /*6930*/  FSETP.GE.FTZ.AND P1, PT, R116, RZ, PT ;  /* 0x000000ff7400720b */ /* 0x000fe20003f36000 */
[----:B------:R-:W-:Y:S01]  /*6940*/  FMUL.FTZ R11, R125, R11 ;  /* 0x0000000b7d0b7220 */ /* 0x000fe20000410000 */
[----:B------:R-:W-:Y:S01]  /*6950*/  FSEL R4, R4, R112, P0 ;  /* 0x0000007004047208 */ /* 0x000fe20000000000 */
[----:B------:R-:W-:Y:S01]  /*6960*/  FMUL.FTZ R10, R120, R10 ;  /* 0x0000000a780a7220 */ /* 0x000fe20000410000 */
[----:B------:R-:W-:Y:S01]  /*6970*/  FSEL R5, R7, R112, P1 ;  /* 0x0000007007057208 */ /* 0x000fe20000800000 */
[----:B------:R-:W-:Y:S01]  /*6980*/  FADD.FTZ R8, -R113, R9 ;  /* 0x0000000971087221 */ /* 0x000fe20000010100 */
[----:B------:R-:W-:Y:S01]  /*6990*/  FSETP.GE.FTZ.AND P3, PT, R127, RZ, PT ;  /* 0x000000ff7f00720b */ /* 0x000fe20003f76000 */
[----:B------:R-:W-:Y:S01]  /*69a0*/  FMUL.FTZ R84, R126, R4 ;  /* 0x000000047e547220 */ /* 0x000fe20000410000 */
[----:B------:R-:W-:Y:S01]  /*69b0*/  FSETP.GE.FTZ.AND P0, PT, R122, RZ, PT ;  /* 0x000000ff7a00720b */ /* 0x000fe20003f16000 */
[C---:B------:R-:W-:Y:S01]  /*69c0*/  FADD.FTZ R7, -R113.reuse, R13 ;  /* 0x0000000d71077221 */ /* 0x040fe20000010100 */
[----:B------:R-:W-:Y:S01]  /*69d0*/  FSEL R9, R86, R113, P3 ;  /* 0x0000007156097208 */ /* 0x000fe20001800000 */
[----:B------:R-:W-:Y:S01]  /*69e0*/  FMUL.FTZ R86, R116, R5 ;  /* 0x0000000574567220 */ /* 0x000fe20000410000 */
[----:B------:R-:W-:Y:S01]  /*69f0*/  F2FP.F16.F32.PACK_AB R5, R10, R11 ;  /* 0x0000000b0a05723e */ /* 0x000fe200000000ff */
[----:B------:R-:W-:Y:S01]  /*6a00*/  FADD.FTZ R15, -R112, R15 ;  /* 0x0000000f700f7221 */ /* 0x000fe20000010100 */
[----:B------:R-:W-:Y:S01]  /*6a10*/  FSEL R4, R6, R112, P0 ;  /* 0x0000007006047208 */ /* 0x000fe20000000000 */
[----:B------:R-:W-:Y:S01]  /*6a20*/  FADD.FTZ R6, -R113, R12 ;  /* 0x0000000c71067221 */ /* 0x000fe20000010100 */
[----:B------:R-:W-:Y:S01]  /*6a30*/  FSETP.GE.FTZ.AND P0, PT, R121, RZ, PT ;  /* 0x000000ff7900720b */ /* 0x000fe20003f16000 */
[----:B------:R1:W-:Y:S01]  /*6a40*/  STS [R239+0x20000], R5 ;  /* 0x02000005ef007388 */ /* 0x0003e20000000800 */
[----:B------:R-:W-:Y:S01]  /*6a50*/  FSETP.GE.FTZ.AND P2, PT, R124, RZ, PT ;  /* 0x000000ff7c00720b */ /* 0x000fe20003f56000 */
[----:B------:R-:W-:Y:S01]  /*6a60*/  FMUL.FTZ R13, R122, R4 ;  /* 0x000000047a0d7220 */ /* 0x000fe20000410000 */
[----:B------:R-:W-:Y:S01]  /*6a70*/  F2FP.F16.F32.PACK_AB R4, R84, R85 ;  /* 0x000000555404723e */ /* 0x000fe200000000ff */
[----:B------:R-:W-:Y:S01]  /*6a80*/  FADD.FTZ R14, -R112, R14 ;  /* 0x0000000e700e7221 */ /* 0x000fe20000010100 */
[-C--:B------:R-:W-:Y:S01]  /*6a90*/  FSEL R6, R6, R113.reuse, P0 ;  /* 0x0000007106067208 */ /* 0x080fe20000000000 */
[----:B------:R-:W-:Y:S01]  /*6aa0*/  FADD.FTZ R18, -R112, R18 ;  /* 0x0000001270127221 */ /* 0x000fe20000010100 */
[----:B------:R-:W-:Y:S01]  /*6ab0*/  FSEL R8, R8, R113, P2 ;  /* 0x0000007108087208 */ /* 0x000fe20001000000 */
[----:B------:R2:W-:Y:S01]  /*6ac0*/  STS [R239+0x20400], R4 ;  /* 0x02040004ef007388 */ /* 0x0005e20000000800 */
[----:B------:R-:W-:Y:S01]  /*6ad0*/  FSETP.GE.FTZ.AND P0, PT, R119, RZ, PT ;  /* 0x000000ff7700720b */ /* 0x000fe20003f16000 */
[----:B------:R-:W-:Y:S01]  /*6ae0*/  FMUL.FTZ R84, R121, R6 ;  /* 0x0000000679547220 */ /* 0x000fe20000410000 */
[----:B------:R-:W-:Y:S01]  /*6af0*/  FSETP.GE.FTZ.AND P2, PT, R118, RZ, PT ;  /* 0x000000ff7600720b */ /* 0x000fe20003f56000 */
[----:B------:R-:W-:Y:S01]  /*6b00*/  FMUL.FTZ R9, R127, R9 ;  /* 0x000000097f097220 */ /* 0x000fe20000410000 */
[----:B------:R-:W-:Y:S01]  /*6b10*/  FSEL R6, R15, R112, P0 ;  /* 0x000000700f067208 */ /* 0x000fe20000000000 */
[----:B------:R-:W-:Y:S01]  /*6b20*/  FMUL.FTZ R8, R124, R8 ;  /* 0x000000087c087220 */ /* 0x000fe20000410000 */
[----:B------:R-:W-:Y:S02]  /*6b30*/  FSEL R7, R7, R113, P2 ;  /* 0x0000007107077208 */ /* 0x000fe40001000000 */
[----:B------:R-:W-:Y:S01]  /*6b40*/  FSETP.GE.FTZ.AND P2, PT, R117, RZ, PT ;  /* 0x000000ff7500720b */ /* 0x000fe20003f56000 */
[----:B------:R-:W-:Y:S01]  /*6b50*/  FMUL.FTZ R12, R119, R6 ;  /* 0x00000006770c7220 */ /* 0x000fe20000410000 */
[----:B------:R-:W-:Y:S01]  /*6b60*/  FSETP.GE.FTZ.AND P0, PT, R128, RZ, PT ;  /* 0x000000ff8000720b */ /* 0x000fe20003f16000 */
[----:B------:R-:W-:Y:S01]  /*6b70*/  FADD.FTZ R6, -R113, R16 ;  /* 0x0000001071067221 */ /* 0x000fe20000010100 */
[----:B------:R-:W-:Y:S01]  /*6b80*/  FSETP.GE.FTZ.AND P1, PT, R115, RZ, PT ;  /* 0x000000ff7300720b */ /* 0x000fe20003f36000 */
[----:B------:R-:W-:Y:S01]  /*6b90*/  FMUL.FTZ R7, R118, R7 ;  /* 0x0000000776077220 */ /* 0x000fe20000410000 */
[----:B------:R-:W-:Y:S02]  /*6ba0*/  FSETP.GE.FTZ.AND P3, PT, R129, RZ, PT ;  /* 0x000000ff8100720b */ /* 0x000fe40003f76000 */
[----:B------:R-:W-:Y:S02]  /*6bb0*/  FSEL R14, R14, R112, P1 ;  /* 0x000000700e0e7208 */ /* 0x000fe40000800000 */
[----:B------:R-:W-:Y:S02]  /*6bc0*/  FSETP.GE.FTZ.AND P1, PT, R114, RZ, PT ;  /* 0x000000ff7200720b */ /* 0x000fe40003f36000 */
[----:B------:R-:W-:Y:S01]  /*6bd0*/  FSEL R6, R6, R113, P3 ;  /* 0x0000007106067208 */ /* 0x000fe20001800000 */
[----:B------:R-:W-:Y:S01]  /*6be0*/  FMUL.FTZ R14, R115, R14 ;  /* 0x0000000e730e7220 */ /* 0x000fe20000410000 */
[----:B-1----:R-:W-:Y:S01]  /*6bf0*/  FSEL R5, R18, R112, P1 ;  /* 0x0000007012057208 */ /* 0x002fe20000800000 */
[----:B------:R-:W-:Y:S01]  /*6c00*/  @P2 FADD.FTZ R113, -R113, R17 ;  /* 0x0000001171712221 */ /* 0x000fe20000010100 */
[----:B------:R-:W-:Y:S01]  /*6c10*/  F2FP.F16.F32.PACK_AB R9, R8, R9 ;  /* 0x000000090809723e */ /* 0x000fe200000000ff */
[----:B------:R-:W-:Y:S01]  /*6c20*/  @P0 FADD.FTZ R112, -R112, R19 ;  /* 0x0000001370700221 */ /* 0x000fe20000010100 */
[----:B------:R-:W-:Y:S01]  /*6c30*/  F2FP.F16.F32.PACK_AB R8, R13, R86 ;  /* 0x000000560d08723e */ /* 0x000fe200000000ff */
[----:B------:R-:W-:Y:S01]  /*6c40*/  FMUL.FTZ R10, R114, R5 ;  /* 0x00000005720a7220 */ /* 0x000fe20000410000 */
[----:B------:R-:W-:Y:S01]  /*6c50*/  FMUL.FTZ R11, R129, R6 ;  /* 0x00000006810b7220 */ /* 0x000fe20000410000 */
[----:B------:R-:W-:Y:S01]  /*6c60*/  FMUL.FTZ R5, R117, R113 ;  /* 0x0000007175057220 */ /* 0x000fe20000410000 */
[----:B--2---:R-:W-:Y:S01]  /*6c70*/  FMUL.FTZ R4, R128, R112 ;  /* 0x0000007080047220 */ /* 0x004fe20000410000 */
[----:B------:R-:W-:Y:S01]  /*6c80*/  F2FP.F16.F32.PACK_AB R7, R7, R84 ;  /* 0x000000540707723e */ /* 0x000fe200000000ff */
[----:B------:R-:W-:Y:S01]  /*6c90*/  STS [R242+0x20000], R9 ;  /* 0x02000009f2007388 */ /* 0x000fe20000000800 */
[----:B------:R-:W-:Y:S02]  /*6ca0*/  F2FP.F16.F32.PACK_AB R6, R12, R14 ;  /* 0x0000000e0c06723e */ /* 0x000fe400000000ff */
[----:B------:R-:W-:Y:S03]  /*6cb0*/  F2FP.F16.F32.PACK_AB R5, R5, R11 ;  /* 0x0000000b0505723e */ /* 0x000fe600000000ff */
[----:B------:R-:W-:Y:S01]  /*6cc0*/  STS [R242+0x20400], R8 ;  /* 0x02040008f2007388 */ /* 0x000fe20000000800 */
[----:B------:R-:W-:Y:S02]  /*6cd0*/  F2FP.F16.F32.PACK_AB R4, R4, R10 ;  /* 0x0000000a0404723e */ /* 0x000fe400000000ff */
[----:B------:R-:W-:Y:S03]  /*6ce0*/  PLOP3.LUT P0, PT, PT, PT, UP1, 0x80, 0x0 ;  /* 0x000000000000781c */ /* 0x000fe60003f0f018 */
[----:B------:R-:W-:Y:S06]  /*6cf0*/  STS [R240+0x20000], R7 ;  /* 0x02000007f0007388 */ /* 0x000fec0000000800 */
[----:B------:R-:W-:Y:S06]  /*6d00*/  STS [R240+0x20400], R6 ;  /* 0x02040006f0007388 */ /* 0x000fec0000000800 */
[----:B------:R-:W-:Y:S06]  /*6d10*/  STS [R241+0x20000], R5 ;  /* 0x02000005f1007388 */ /* 0x000fec0000000800 */
[----:B------:R-:W-:Y:S01]  /*6d20*/  STS [R241+0x20400], R4 ;  /* 0x02040004f1007388 */ /* 0x000fe20000000800 */
[----:B------:R-:W-:Y:S06]  /*6d30*/  BAR.SYNC.DEFER_BLOCKING 0x0 ;  /* 0x0000000000007b1d */ /* 0x000fec0000010000 */
[----:B------:R-:W-:Y:S06]  /*6d40*/  LDSM.16.MT88.4 R4, [R219+0x22000] ;  /* 0x02200000db04783b */ /* 0x000fec0000004200 */
[----:B------:R-:W1:Y:S06]  /*6d50*/  LDSM.16.MT88.4 R8, [R0+0x8000] ;  /* 0x008000000008783b */ /* 0x000e6c0000004200 */
[----:B------:R-:W2:Y:S06]  /*6d60*/  LDSM.16.MT88.4 R12, [R221+0x22000] ;  /* 0x02200000dd0c783b */ /* 0x000eac0000004200 */
[----:B------:R-:W3:Y:S06]  /*6d70*/  LDSM.16.MT88.4 R16, [R0+0xa000] ;  /* 0x00a000000010783b */ /* 0x000eec0000004200 */
[----:B------:R-:W4:Y:S06]  /*6d80*/  LDSM.16.MT88.4 R84, [R0+0xc000] ;  /* 0x00c000000054783b */ /* 0x000f2c0000004200 */
[----:B------:R-:W4:Y:S06]  /*6d90*/  LDSM.16.MT88.4 R88, [R0+0xe000] ;  /* 0x00e000000058783b */ /* 0x000f2c0000004200 */
[----:B------:R-:W-:Y:S06]  /*6da0*/  LDSM.16.MT88.4 R92, [R219+0x22800] ;  /* 0x02280000db5c783b */ /* 0x000fec0000004200 */
[----:B------:R-:W4:Y:S01]  /*6db0*/  LDSM.16.MT88.4 R96, [R0+0x8800] ;  /* 0x008800000060783b */ /* 0x000f220000004200 */
[-C--:B-1----:R-:W-:Y:S05]  /*6dc0*/  HMMA.16816.F32 R20, R4, R8.reuse, R20 ;  /* 0x000000080414723c */ /* 0x082fea0000001814 */
[----:B------:R-:W1:Y:S01]  /*6dd0*/  LDSM.16.MT88.4 R100, [R221+0x22800] ;  /* 0x02280000dd64783b */ /* 0x000e620000004200 */
[C---:B--2---:R-:W-:Y:S05]  /*6de0*/  HMMA.16816.F32 R24, R12.reuse, R8, R24 ;  /* 0x000000080c18723c */ /* 0x044fea0000001818 */
[----:B------:R-:W2:Y:S01]  /*6df0*/  LDSM.16.MT88.4 R104, [R0+0xa800] ;  /* 0x00a800000068783b */ /* 0x000ea20000004200 */
[-C--:B------:R-:W-:Y:S05]  /*6e00*/  HMMA.16816.F32 R28, R12, R10.reuse, R28 ;  /* 0x0000000a0c1c723c */ /* 0x080fea000000181c */
[----:B------:R-:W-:Y:S01]  /*6e10*/  LDSM.16.MT88.4 R108, [R0+0xd800] ;  /* 0x00d80000006c783b */ /* 0x000fe20000004200 */
[C---:B------:R-:W-:Y:S05]  /*6e20*/  HMMA.16816.F32 R32, R4.reuse, R10, R32 ;  /* 0x0000000a0420723c */ /* 0x040fea0000001820 */
[----:B------:R-:W2:Y:S01]  /*6e30*/  LDSM.16.MT88.4 R8, [R0+0xc800] ;  /* 0x00c800000008783b */ /* 0x000ea20000004200 */
        /* <DEDUP_REMOVED lines=18> */
[C---:B-1----:R-:W-:Y:S06]  /*6f60*/  HMMA.16816.F32 R24, R100.reuse, R96, R24 ;  /* 0x000000606418723c */ /* 0x042fec0000001818 */
[-C--:B------:R-:W-:Y:S06]  /*6f70*/  HMMA.16816.F32 R28, R100, R98.reuse, R28 ;  /* 0x00000062641c723c */ /* 0x080fec000000181c */
[C---:B------:R-:W-:Y:S01]  /*6f80*/  HMMA.16816.F32 R32, R92.reuse, R98, R32 ;  /* 0x000000625c20723c */ /* 0x040fe20000001820 */
[----:B------:R-:W-:Y:S05]  /*6f90*/  LDSM.16.MT88.4 R96, [R0+0xf000] ;  /* 0x00f000000060783b */ /* 0x000fea0000004200 */
[-C--:B--2---:R-:W-:Y:S06]  /*6fa0*/  HMMA.16816.F32 R36, R92, R104.reuse, R36 ;  /* 0x000000685c24723c */ /* 0x084fec0000001824 */
        /* <DEDUP_REMOVED lines=118> */
.L_x_1053:
[----:B------:R-:W-:Y:S01]  /*7710*/  LDSM.16.M88.4 R128, [R224] ;  /* 0x00000000e080783b */ /* 0x000fe20000000200 */
[----:B------:R-:W1:Y:S01]  /*7720*/  LDC R231, c[0x0][0x270] ;  /* 0x00009c00ffe77b82 */ /* 0x000e620000000800 */
[----:B------:R-:W-:Y:S02]  /*7730*/  @UP1 UIADD3 UR12, UP0, UR4, -0x100, URZ ;  /* 0xffffff00040c1890 */ /* 0x000fe4000ff1e03f */
[----:B------:R-:W3:Y:S02]  /*7740*/  LDSM.16.MT88.4 R16, [R0+0x10000] ;  /* 0x010000000010783b */ /* 0x000ee40000004200 */
[----:B------:R-:W-:Y:S02]  /*7750*/  @UP1 UIADD3.X UR11, UR5, -0x1, URZ, UP0, !UPT ;  /* 0xffffffff050b1890 */ /* 0x000fe400087fe43f */
[----:B------:R-:W2:Y:S01]  /*7760*/  LDSM.16.M88.4 R124, [R224+0x1000] ;  /* 0x00100000e07c783b */ /* 0x000ea20000000200 */
[----:B------:R-:W-:Y:S01]  /*7770*/  @UP1 UMOV UR4, UR12 ;  /* 0x0000000c00041c82 */ /* 0x000fe20008000000 */
[----:B------:R-:W-:Y:S02]  /*7780*/  @UP1 UIADD3 UR18, UP0, UR18, -0x100, URZ ;  /* 0xffffff0012121890 */ /* 0x000fe4000ff1e03f */
[----:B------:R-:W4:Y:S01]  /*7790*/  LDSM.16.MT88.4 R96, [R0+0x12000] ;  /* 0x012000000060783b */ /* 0x000f220000004200 */
[----:B------:R-:W-:Y:S01]  /*77a0*/  @UP1 UMOV UR5, UR11 ;  /* 0x0000000b00051c82 */ /* 0x000fe20008000000 */
[----:B------:R-:W-:Y:S02]  /*77b0*/  @UP1 UIADD3.X UR17, UR17, -0x1, URZ, UP0, !UPT ;  /* 0xffffffff11111890 */ /* 0x000fe400087fe43f */
        /* <DEDUP_REMOVED lines=82> */
[C---:B------:R-:W-:Y:S01]  /*7ce0*/  IMAD.SHL.U32 R196, R231.reuse, 0x8, RZ ;  /* 0x00000008e7c47824 */ /* 0x040fe200078e00ff */
[-C--:B------:R-:W-:Y:S01]  /*7cf0*/  HMMA.16816.F32 R108, R212, R210.reuse, R108 ;  /* 0x000000d2d46c723c */ /* 0x080fe2000000186c */
[----:B------:R-:W-:Y:S04]  /*7d00*/  IMAD.MOV.U32 R208, RZ, RZ, 0x4 ;  /* 0x00000004ffd07424 */ /* 0x000fe800078e00ff */
[----:B------:R-:W-:Y:S01]  /*7d10*/  @P0 IMAD.WIDE R208, R238, R208, UR4 ;  /* 0x00000004eed00e25 */ /* 0x000fe2000f8e02d0 */
[C---:B------:R-:W-:Y:S04]  /*7d20*/  HMMA.16816.F32 R112, R200.reuse, R210, R112 ;  /* 0x000000d2c870723c */ /* 0x040fe80000001870 */
[----:B------:R-:W5:Y:S01]  /*7d30*/  @P0 LDG.E R243, desc[UR6][R208.64] ;  /* 0x00000006d0f30981 */ /* 0x000f62000c1e1900 */
[CC--:B------:R-:W-:Y:S01]  /*7d40*/  LEA R198, P2, R196.reuse, R228.reuse, 0x2 ;  /* 0x000000e4c4c67211 */ /* 0x0c0fe200078410ff */
[-C--:B-1----:R-:W-:Y:S02]  /*7d50*/  HMMA.16816.F32 R116, R200, R204.reuse, R116 ;  /* 0x000000ccc874723c */ /* 0x082fe40000001874 */
[----:B------:R1:W5:Y:S03]  /*7d60*/  @P0 LDG.E R244, desc[UR6][R208.64+0x20] ;  /* 0x00002006d0f40981 */ /* 0x000366000c1e1900 */
[-C--:B------:R-:W-:Y:S01]  /*7d70*/  LEA.HI.X.SX32 R199, R196, R229.reuse, 0x2, P2 ;  /* 0x000000e5c4c77211 */ /* 0x080fe200010f16ff */
[C---:B------:R-:W-:Y:S01]  /*7d80*/  HMMA.16816.F32 R120, R212.reuse, R204, R120 ;  /* 0x000000ccd478723c */ /* 0x040fe20000001878 */
[----:B------:R2:W-:Y:S04]  /*7d90*/  REDG.E.ADD.F32.FTZ.RN.STRONG.GPU desc[UR6][R228.64], R4 ;  /* 0x00000004e40079a6 */ /* 0x0005e8000c10f386 */
[----:B------:R3:W-:Y:S01]  /*7da0*/  REDG.E.ADD.F32.FTZ.RN.STRONG.GPU desc[UR6][R198.64], R5 ;  /* 0x00000005c60079a6 */ /* 0x0007e2000c10f386 */
[-C--:B------:R-:W-:Y:S05]  /*7db0*/  HMMA.16816.F32 R124, R212, R206.reuse, R124 ;  /* 0x000000ced47c723c */ /* 0x080fea000000187c */
[----:B------:R-:W-:Y:S01]  /*7dc0*/  IMAD.SHL.U32 R197, R231, 0x10, RZ ;  /* 0x00000010e7c57824 */ /* 0x000fe200078e00ff */
[----:B------:R-:W-:Y:S05]  /*7dd0*/  HMMA.16816.F32 R128, R200, R206, R128 ;  /* 0x000000cec880723c */ /* 0x000fea0000001880 */
[-C--:B------:R-:W-:Y:S01]  /*7de0*/  LEA R204, P1, R197, R228.reuse, 0x2 ;  /* 0x000000e4c5cc7211 */ /* 0x080fe200078210ff */
[C---:B------:R-:W-:Y:S02]  /*7df0*/  IMAD R210, R231.reuse, 0x18, RZ ;  /* 0x00000018e7d27824 */ /* 0x040fe400078e02ff */
[----:B------:R-:W-:Y:S03]  /*7e00*/  IMAD R211, R231, 0x30, RZ ;  /* 0x00000030e7d37824 */ /* 0x000fe600078e02ff */
[-C--:B------:R-:W-:Y:S01]  /*7e10*/  LEA.HI.X.SX32 R205, R197, R229.reuse, 0x2, P1 ;  /* 0x000000e5c5cd7211 */ /* 0x080fe200008f16ff */
[----:B-1----:R-:W-:Y:S04]  /*7e20*/  IMAD.SHL.U32 R209, R231, 0x20, RZ ;  /* 0x00000020e7d17824 */ /* 0x002fe800078e00ff */
[----:B------:R1:W-:Y:S01]  /*7e30*/  REDG.E.ADD.F32.FTZ.RN.STRONG.GPU desc[UR6][R204.64], R6 ;  /* 0x00000006cc0079a6 */ /* 0x0003e2000c10f386 */
[CC--:B--2---:R-:W-:Y:S02]  /*7e40*/  LEA R4, P2, R210.reuse, R228.reuse, 0x2 ;  /* 0x000000e4d2047211 */ /* 0x0c4fe400078410ff */
[-C--:B------:R-:W-:Y:S02]  /*7e50*/  LEA R208, P1, R209, R228.reuse, 0x2 ;  /* 0x000000e4d1d07211 */ /* 0x080fe400078210ff */
[-C--:B---3--:R-:W-:Y:S01]  /*7e60*/  LEA.HI.X.SX32 R5, R210, R229.reuse, 0x2, P2 ;  /* 0x000000e5d2057211 */ /* 0x088fe200010f16ff */
[----:B------:R-:W-:Y:S01]  /*7e70*/  IMAD R210, R231, 0x38, RZ ;  /* 0x00000038e7d27824 */ /* 0x000fe200078e02ff */
[-C--:B------:R-:W-:Y:S03]  /*7e80*/  LEA.HI.X.SX32 R209, R209, R229.reuse, 0x2, P1 ;  /* 0x000000e5d1d17211 */ /* 0x080fe600008f16ff */
[----:B------:R2:W-:Y:S04]  /*7e90*/  REDG.E.ADD.F32.FTZ.RN.STRONG.GPU desc[UR6][R4.64], R7 ;  /* 0x00000007040079a6 */ /* 0x0005e8000c10f386 */
[----:B------:R3:W-:Y:S01]  /*7ea0*/  REDG.E.ADD.F32.FTZ.RN.STRONG.GPU desc[UR6][R208.64], R8 ;  /* 0x00000008d00079a6 */ /* 0x0007e2000c10f386 */
[----:B-1----:R-:W-:Y:S01]  /*7eb0*/  IMAD R205, R231, 0x28, RZ ;  /* 0x00000028e7cd7824 */ /* 0x002fe200078e02ff */
[-C--:B------:R-:W-:Y:S04]  /*7ec0*/  LEA R6, P2, R211, R228.reuse, 0x2 ;  /* 0x000000e4d3067211 */ /* 0x080fe800078410ff */
[CC--:B------:R-:W-:Y:S04]  /*7ed0*/  LEA R204, P3, R205.reuse, R228.reuse, 0x2 ;  /* 0x000000e4cdcc7211 */ /* 0x0c0fe800078610ff */
[-C--:B------:R-:W-:Y:S02]  /*7ee0*/  LEA.HI.X.SX32 R205, R205, R229.reuse, 0x2, P3 ;  /* 0x000000e5cdcd7211 */ /* 0x080fe400018f16ff */
[-C--:B--2---:R-:W-:Y:S02]  /*7ef0*/  LEA.HI.X.SX32 R7, R211, R229.reuse, 0x2, P2 ;  /* 0x000000e5d3077211 */ /* 0x084fe400010f16ff */
[CC--:B------:R-:W-:Y:S01]  /*7f00*/  LEA R4, P1, R210.reuse, R228.reuse, 0x2 ;  /* 0x000000e4d2047211 */ /* 0x0c0fe200078210ff */
[----:B------:R1:W-:Y:S01]  /*7f10*/  REDG.E.ADD.F32.FTZ.RN.STRONG.GPU desc[UR6][R204.64], R9 ;  /* 0x00000009cc0079a6 */ /* 0x0003e2000c10f386 */
[----:B---3--:R-:W-:Y:S02]  /*7f20*/  VIADD R208, R197, 0x20 ;  /* 0x00000020c5d07836 */ /* 0x008fe40000000000 */
[-C--:B------:R-:W-:Y:S01]  /*7f30*/  LEA.HI.X.SX32 R5, R210, R229.reuse, 0x2, P1 ;  /* 0x000000e5d2057211 */ /* 0x080fe200008f16ff */
[----:B------:R2:W-:Y:S02]  /*7f40*/  REDG.E.ADD.F32.FTZ.RN.STRONG.GPU desc[UR6][R6.64], R10 ;  /* 0x0000000a060079a6 */ /* 0x0005e4000c10f386 */
[CC--:B------:R-:W-:Y:S02]  /*7f50*/  LEA R8, P1, R208.reuse, R228.reuse, 0x2 ;  /* 0x000000e4d0087211 */ /* 0x0c0fe400078210ff */
[----:B------:R3:W-:Y:S04]  /*7f60*/  REDG.E.ADD.F32.FTZ.RN.STRONG.GPU desc[UR6][R4.64], R11 ;  /* 0x0000000b040079a6 */ /* 0x0007e8000c10f386 */
[----:B------:R4:W-:Y:S04]  /*7f70*/  REDG.E.ADD.F32.FTZ.RN.STRONG.GPU desc[UR6][R228.64+0x80], R16 ;  /* 0x00008010e40079a6 */ /* 0x0009e8000c10f386 */
[----:B------:R4:W-:Y:S01]  /*7f80*/  REDG.E.ADD.F32.FTZ.RN.STRONG.GPU desc[UR6][R198.64+0x80], R17 ;  /* 0x00008011c60079a6 */ /* 0x0009e2000c10f386 */
[-C--:B-1----:R-:W-:Y:S01]  /*7f90*/  LEA.HI.X.SX32 R9, R208, R229.reuse, 0x2, P1 ;  /* 0x000000e5d0097211 */ /* 0x082fe200008f16ff */
[C---:B--2---:R-:W-:Y:S04]  /*7fa0*/  IMAD.IADD R7, R196.reuse, 0x1, R208 ;  /* 0x00000001c4077824 */ /* 0x044fe800078e02d0 */
[----:B------:R1:W-:Y:S01]  /*7fb0*/  REDG.E.ADD.F32.FTZ.RN.STRONG.GPU desc[UR6][R8.64], R18 ;  /* 0x00000012080079a6 */ /* 0x0003e2000c10f386 */
[C---:B---3--:R-:W-:Y:S01]  /*7fc0*/  IMAD.IADD R4, R196.reuse, 0x1, R7 ;  /* 0x00000001c4047824 */ /* 0x048fe200078e0207 */
[CC--:B------:R-:W-:Y:S03]  /*7fd0*/  LEA R6, P2, R7.reuse, R228.reuse, 0x2 ;  /* 0x000000e407067211 */ /* 0x0c0fe600078410ff */
[----:B------:R-:W-:Y:S01]  /*7fe0*/  IMAD.IADD R5, R196, 0x1, R4 ;  /* 0x00000001c4057824 */ /* 0x000fe200078e0204 */
[-C--:B------:R-:W-:Y:S02]  /*7ff0*/  LEA.HI.X.SX32 R7, R7, R229.reuse, 0x2, P2 ;  /* 0x000000e507077211 */ /* 0x080fe400010f16ff */
        /* <DEDUP_REMOVED lines=329> */
.L_x_1054:
[----:B------:R-:W-:Y:S02]  /*9490*/  UISETP.GT.AND UP0, UPT, UR9, UR22, UPT ;  /* 0x000000160900728c */ /* 0x000fe4000bf04270 */
[----:B------:R-:W-:Y:S04]  /*94a0*/  UIADD3 UR9, UR9, -0x1, URZ ;  /* 0xffffffff09097890 */ /* 0x000fe8000fffe03f */
[----:B------:R-:W-:Y:S11]  /*94b0*/  PLOP3.LUT P0, PT, PT, PT, UP0, 0x80, 0x0 ;  /* 0x000000000000781c */ /* 0x000ff60003f0f008 */
[----:B------:R-:W-:Y:S02]  /*94c0*/  @!UPT UIADD3 URZ, URZ, URZ, URZ ;  /* 0x0000003f3f3ff290 */ /* 0x000fe4000fffe03f */
        /* <DEDUP_REMOVED lines=283> */
.L_x_1056:
        /* <DEDUP_REMOVED lines=19> */
.L_x_1057:
        /* <DEDUP_REMOVED lines=58> */
.L_x_1059:
[----:B------:R-:W-:Y:S05]  /*ab50*/  BSYNC B0 ;  /* 0x0000000000007941 */ /* 0x000fea0003800000 */
.L_x_1058:
        /* <DEDUP_REMOVED lines=22> */
.L_x_1061:
[----:B------:R-:W-:Y:S05]  /*acc0*/  BSYNC B0 ;  /* 0x0000000000007941 */ /* 0x000fea0003800000 */
.L_x_1060:
        /* <DEDUP_REMOVED lines=38> */
.L_x_1063:
[----:B------:R-:W-:Y:S05]  /*af30*/  BSYNC B0 ;  /* 0x0000000000007941 */ /* 0x000fea0003800000 */
.L_x_1062:
        /* <DEDUP_REMOVED lines=21> */
.L_x_1034:
[----:B------:R-:W-:Y:S05]  /*b090*/  BSYNC B1 ;  /* 0x0000000000017941 */ /* 0x000fea0003800000 */
.L_x_1020:
        /* <DEDUP_REMOVED lines=9> */
.L_x_1064:
[----:B------:R-:W-:Y:S05]  /*b130*/  EXIT ;  /* 0x000000000000794d */ /* 0x000fea0003800000 */
.L_x_1066:
        /* <DEDUP_REMOVED lines=12> */
.L_x_2049:


//--------------------- .text._ZN5flash44flash_bwd_dq_dk_dv_loop_seqk_parallel_kernelI23Flash_bwd_kernel_traitsILi256ELi64ELi64ELi8ELi4ELi2ELi2ELb0ELb1EN7cutlass6half_tE19Flash_kernel_traitsILi256ELi64ELi64ELi8ES3_EELb0ELb0ELb1ELb0ELb0ELb0ELb1EEEvNS_16Flash_bwd_paramsE --------------------------
	.section	.text._ZN5flash44flash_bwd_dq_dk_dv_loop_seqk_parallel_kernelI23Flash_bwd_kernel_traitsILi256ELi64ELi64ELi8ELi4ELi2ELi2ELb0ELb1EN7cutlass6half_tE19Flash_kernel_traitsILi256ELi64ELi64ELi8ES3_EELb0ELb0ELb1ELb0ELb0ELb0ELb1EEEvNS_16Flash_bwd_paramsE,"ax",@progbits
	.align	128
        .global         _ZN5flash44flash_bwd_dq_dk_dv_loop_seqk_parallel_kernelI23Flash_bwd_kernel_traitsILi256ELi64ELi64ELi8ELi4ELi2ELi2ELb0ELb1EN7cutlass6half_tE19Flash_kernel_traitsILi256ELi64ELi64ELi8ES3_EELb0ELb0ELb1ELb0ELb0ELb0ELb1EEEvNS_16Flash_bwd_paramsE
        .type           _ZN5flash44flash_bwd_dq_dk_dv_loop_seqk_parallel_kernelI23Flash_bwd_kernel_traitsILi256ELi64ELi64ELi8ELi4ELi2ELi2ELb0ELb1EN7cutlass6half_tE19Flash_kernel_traitsILi256ELi64ELi64ELi8ES3_EELb0ELb0ELb1ELb0ELb0ELb0ELb1EEEvNS_16Flash_bwd_paramsE,@function
        .size           _ZN5flash44flash_bwd_dq_dk_dv_loop_seqk_parallel_kernelI23Flash_bwd_kernel_traitsILi256ELi64ELi64ELi8ELi4ELi2ELi2ELb0ELb1EN7cutlass6half_tE19Flash_kernel_traitsILi256ELi64ELi64ELi8ES3_EELb0ELb0ELb1ELb0ELb0ELb0ELb1EEEvNS_16Flash_bwd_paramsE,(.L_x_2050 - _ZN5flash44flash_bwd_dq_dk_dv_loop_seqk_parallel_kernelI23Flash_bwd_kernel_traitsILi256ELi64ELi64ELi8ELi4ELi2ELi2ELb0ELb1EN7cutlass6half_tE19Flash_kernel_traitsILi256ELi64ELi64ELi8ES3_EELb0ELb0ELb1ELb0ELb0ELb0ELb1EEEvNS_16Flash_bwd_paramsE)
        .other          _ZN5flash44flash_bwd_dq_dk_dv_loop_seqk_parallel_kernelI23Flash_bwd_kernel_traitsILi256ELi64ELi64ELi8ELi4ELi2ELi2ELb0ELb1EN7cutlass6half_tE19Flash_kernel_traitsILi256ELi64ELi64ELi8ES3_EELb0ELb0ELb1ELb0ELb0ELb0ELb1EEEvNS_16Flash_bwd_paramsE,@"STO_CUDA_ENTRY STV_DEFAULT"
_ZN5flash44flash_bwd_dq_dk_dv_loop_seqk_parallel_kernelI23Flash_bwd_kernel_traitsILi256ELi64ELi64ELi8ELi4ELi2ELi2ELb0ELb1EN7cutlass6half_tE19Flash_kernel_traitsILi256ELi64ELi64ELi8ES3_EELb0ELb0ELb1ELb0ELb0ELb0ELb1EEEvNS_16Flash_bwd_paramsE:
.text._ZN5flash44flash_bwd_dq_dk_dv_loop_seqk_parallel_kernelI23Flash_bwd_kernel_traitsILi256ELi64ELi64ELi8ELi4ELi2ELi2ELb0ELb1EN7cutlass6half_tE19Flash_kernel_traitsILi256ELi64ELi64ELi8ES3_EELb0ELb0ELb1ELb0ELb0ELb0ELb1EEEvNS_16Flash_bwd_paramsE:
        /* <DEDUP_REMOVED lines=169> */
.L_x_1113:
        /* <DEDUP_REMOVED lines=73> */
.L_x_1067:
        /* <DEDUP_REMOVED lines=20> */
[----:B------:R-:W-:Y:S01]  /*1060*/  ULDC.64 UR16, c[0x0][0x488] ;  /* 0x0001220000107ab9 */ /* 0x000fe20000000a00 */
[----:B------:R-:W-:-:S02]  /*1070*/  USHF.R.S32.HI UR25, URZ, 0x1f, UR11 ;  /* 0x0000001f3f197899 */ /* 0x000fc4000801140b */
[----:B------:R-:W-:Y:S02]  /*1080*/  UIMAD UR26, UR48, UR13, UR12 ;  /* 0x0000000d301a72a4 */ /* 0x000fe4000f8e020c */
[----:B------:R-:W-:Y:S01]  /*1090*/  UIMAD.WIDE.U32 UR34, UR50, UR16, URZ ;  /* 0x00000010322272a5 */ /* 0x000fe2000f8e003f */
[----:B------:R-:W-:Y:S01]  /*10a0*/  @!UP2 ULDC.64 UR12, c[0x0][0x418] ;  /* 0x00010600000caab9 */ /* 0x000fe20000000a00 */
[----:B------:R-:W-:Y:S02]  /*10b0*/  ULEA.HI UR25, UR25, UR11, URZ, 0x6 ;  /* 0x0000000b19197291 */ /* 0x000fe4000f8f303f */
        /* <DEDUP_REMOVED lines=8> */
[----:B------:R-:W-:Y:S01]  /*1140*/  ULDC.64 UR32, c[0x0][0x240] ;  /* 0x0000900000207ab9 */ /* 0x000fe20000000a00 */
[----:B------:R-:W-:-:S02]  /*1150*/  UIADD3 UR7, UR7, UR12, -UR5 ;  /* 0x0000000c07077290 */ /* 0x000fc4000fffe805 */
[----:B------:R-:W-:Y:S02]  /*1160*/  UIMAD UR50, UR50, UR17, UR35 ;  /* 0x00000011323272a4 */ /* 0x000fe4000f8e0223 */
[----:B------:R-:W-:Y:S01]  /*1170*/  UIADD3 UR7, UR7, 0x3f, URZ ;  /* 0x0000003f07077890 */ /* 0x000fe2000fffe03f */
[----:B------:R-:W-:Y:S01]  /*1180*/  ULDC UR57, c[0x0][0x2d4] ;  /* 0x0000b50000397ab9 */ /* 0x000fe20000000800 */
[----:B------:R-:W-:Y:S02]  /*1190*/  UIMAD.WIDE.U32 UR16, UR6, UR32, URZ ;  /* 0x00000020061072a5 */ /* 0x000fe4000f8e003f */
[----:B------:R-:W-:Y:S02]  /*11a0*/  USHF.R.S32.HI UR11, URZ, 0x1f, UR7 ;  /* 0x0000001f3f0b7899 */ /* 0x000fe40008011407 */
[----:B------:R-:W-:Y:S01]  /*11b0*/  USHF.R.S32.HI UR43, URZ, 0x1f, UR57 ;  /* 0x0000001f3f2b7899 */ /* 0x000fe20008011439 */
[----:B-1----:R-:W1:Y:S01]  /*11c0*/  MUFU.RCP R6, R6 ;  /* 0x0000000600067308 */ /* 0x002e620000001000 */
[----:B------:R-:W-:Y:S01]  /*11d0*/  @UP2 ULDC.64 UR14, c[0x0][0x420] ;  /* 0x00010800000e2ab9 */ /* 0x000fe20000000a00 */
[----:B------:R-:W-:-:S02]  /*11e0*/  ULEA.HI UR7, UR11, UR7, URZ, 0x6 ;  /* 0x000000070b077291 */ /* 0x000fc4000f8f303f */
[----:B------:R-:W-:Y:S02]  /*11f0*/  @UP2 UIMAD.WIDE.U32 UR46, UR6, UR14, URZ ;  /* 0x0000000e062e22a5 */ /* 0x000fe4000f8e003f */
[----:B------:R-:W-:Y:S02]  /*1200*/  USEL UR42, UR18, UR16, !UP2 ;  /* 0x00000010122a7287 */ /* 0x000fe4000d000000 */
[----:B------:R-:W-:Y:S02]  /*1210*/  USHF.L.U32 UR22, UR48, 0x7, URZ ;  /* 0x0000000730167899 */ /* 0x000fe4000800063f */
[----:B------:R-:W-:Y:S02]  /*1220*/  USHF.L.U64.HI UR20, UR48, 0x7, UR56 ;  /* 0x0000000730147899 */ /* 0x000fe40008010238 */
[----:B------:R-:W-:Y:S02]  /*1230*/  UIMAD UR18, UR43, UR48, URZ ;  /* 0x000000302b1272a4 */ /* 0x000fe4000f8e023f */
[----:B------:R-:W-:-:S02]  /*1240*/  USHF.R.S32.HI UR11, URZ, 0x6, UR25 ;  /* 0x000000063f0b7899 */ /* 0x000fc40008011419 */
[----:B------:R-:W-:Y:S01]  /*1250*/  USHF.R.S32.HI UR7, URZ, 0x6, UR7 ;  /* 0x000000063f077899 */ /* 0x000fe20008011407 */
[----:B-1----:R-:W-:Y:S01]  /*1260*/  VIADD R6, R6, 0xffffffe ;  /* 0x0ffffffe06067836 */ /* 0x002fe20000000000 */
[----:B------:R-:W-:Y:S01]  /*1270*/  ULDC UR61, c[0x0][0x2dc] ;  /* 0x0000b700003d7ab9 */ /* 0x000fe20000000800 */
[----:B------:R-:W-:Y:S01]  /*1280*/  ULDC UR60, c[0x0][0x270] ;  /* 0x00009c00003c7ab9 */ /* 0x000fe20000000800 */
[----:B------:R-:W-:Y:S01]  /*1290*/  @UP2 UIMAD UR41, UR6, UR15, UR47 ;  /* 0x0000000f062922a4 */ /* 0x000fe2000f8e022f */
[----:B------:R-:W1:Y:S01]  /*12a0*/  F2I.FTZ.U32.TRUNC.NTZ R7, R6 ;  /* 0x0000000600077305 */ /* 0x000e62000021f000 */
[----:B------:R-:W-:Y:S02]  /*12b0*/  USEL UR29, UR22, URZ, UP0 ;  /* 0x0000003f161d7287 */ /* 0x000fe40008000000 */
[----:B------:R-:W-:Y:S02]  /*12c0*/  UIMAD.WIDE UR12, UR61, UR60, URZ ;  /* 0x0000003c3d0c72a5 */ /* 0x000fe4000f8e023f */
[----:B------:R-:W-:-:S02]  /*12d0*/  UIMAD.WIDE.U32 UR14, UR48, UR57, URZ ;  /* 0x00000039300e72a5 */ /* 0x000fc4000f8e003f */
[----:B------:R-:W-:Y:S02]  /*12e0*/  USEL UR31, UR20, URZ, UP0 ;  /* 0x0000003f141f7287 */ /* 0x000fe40008000000 */
[----:B------:R-:W-:Y:S02]  /*12f0*/  UIMAD UR18, UR56, UR57, UR18 ;  /* 0x00000039381272a4 */ /* 0x000fe4000f8e0212 */
[----:B------:R-:W-:Y:S02]  /*1300*/  UISETP.LT.AND UP0, UPT, UR11, UR7, UPT ;  /* 0x000000070b00728c */ /* 0x000fe4000bf01270 */
[----:B------:R-:W-:Y:S01]  /*1310*/  UIMAD UR28, UR6, UR33, URZ ;  /* 0x00000021061c72a4 */ /* 0x000fe2000f8e023f */
[----:B-1----:R-:W-:Y:S01]  /*1320*/  IMAD.MOV R5, RZ, RZ, -R7 ;  /* 0x000000ffff057224 */ /* 0x002fe200078e0a07 */
[----:B------:R-:W-:Y:S01]  /*1330*/  UIADD3 UR40, UR19, UR26, URZ ;  /* 0x0000001a13287290 */ /* 0x000fe2000fffe03f */
[----:B------:R-:W-:Y:S01]  /*1340*/  IMAD.MOV.U32 R6, RZ, RZ, RZ ;  /* 0x000000ffff067224 */ /* 0x000fe200078e00ff */
[----:B------:R-:W-:Y:S01]  /*1350*/  UIMAD UR19, UR13, UR14, URZ ;  /* 0x0000000e0d1372a4 */ /* 0x000fe2000f8e023f */
[----:B------:R-:W-:Y:S01]  /*1360*/  IMAD R5, R5, R9, RZ ;  /* 0x0000000905057224 */ /* 0x000fe200078e02ff */
[----:B------:R-:W-:Y:S01]  /*1370*/  UIADD3 UR18, UR15, UR18, URZ ;  /* 0x000000120f127290 */ /* 0x000fe2000fffe03f */
[----:B------:R-:W-:-:S02]  /*1380*/  ULDC.U8 UR22, c[0x0][0x3d8] ;  /* 0x0000f60000167ab9 */ /* 0x000fc40000000000 */
[----:B------:R-:W-:Y:S01]  /*1390*/  IMAD.HI.U32 R5, R7, R5, R6 ;  /* 0x0000000507057227 */ /* 0x000fe200078e0006 */
[----:B------:R-:W-:Y:S01]  /*13a0*/  MOV R6, R8 ;  /* 0x0000000800067202 */ /* 0x000fe20000000f00 */
[----:B------:R-:W-:Y:S02]  /*13b0*/  USEL UR43, UR11, UR7, UP0 ;  /* 0x000000070b2b7287 */ /* 0x000fe40008000000 */
[----:B------:R-:W-:Y:S02]  /*13c0*/  UISETP.NE.AND UP3, UPT, UR22, URZ, UPT ;  /* 0x0000003f1600728c */ /* 0x000fe4000bf65270 */
[----:B------:R-:W-:Y:S01]  /*13d0*/  IMAD.HI.U32 R5, R5, R6, RZ ;  /* 0x0000000605057227 */ /* 0x000fe200078e00ff */
[----:B------:R-:W-:Y:S02]  /*13e0*/  @UP2 UIADD3 UR40, UR17, UR28, URZ ;  /* 0x0000001c11282290 */ /* 0x000fe4000fffe03f */
[----:B------:R-:W-:Y:S01]  /*13f0*/  UIMAD.WIDE.U32 UR16, UR12, UR14, URZ ;  /* 0x0000000e0c1072a5 */ /* 0x000fe2000f8e003f */
[----:B------:R-:W-:Y:S01]  /*1400*/  IMAD.MOV R7, RZ, RZ, -R5 ;  /* 0x000000ffff077224 */ /* 0x000fe200078e0a05 */
[----:B------:R-:W-:-:S02]  /*1410*/  UIMAD UR7, UR12, UR18, UR19 ;  /* 0x000000120c0772a4 */ /* 0x000fc4000f8e0213 */
[----:B------:R-:W-:Y:S01]  /*1420*/  ULEA UR18, UR43, 0xffffffc0, 0x6 ;  /* 0xffffffc02b127891 */ /* 0x000fe2000f8e303f */
[C---:B------:R-:W-:Y:S01]  /*1430*/  IMAD R6, R9.reuse, R7, R6 ;  /* 0x0000000709067224 */ /* 0x040fe200078e0206 */
[----:B------:R-:W-:Y:S02]  /*1440*/  UISETP.NE.AND UP1, UPT, UR37, -0x1, UPT ;  /* 0xffffffff2500788c */ /* 0x000fe4000bf25270 */
[----:B------:R-:W-:Y:S02]  /*1450*/  UIMAD.WIDE.U32 UR14, UR12, UR6, URZ ;  /* 0x000000060c0e72a5 */ /* 0x000fe4000f8e003f */
[----:B------:R-:W-:Y:S01]  /*1460*/  ISETP.GT.U32.AND P1, PT, R9, R6, PT ;  /* 0x000000060900720c */ /* 0x000fe20003f24070 */
[----:B------:R-:W-:Y:S02]  /*1470*/  UIMAD UR11, UR13, UR6, URZ ;  /* 0x000000060d0b72a4 */ /* 0x000fe4000f8e023f */
[----:B------:R-:W-:Y:S02]  /*1480*/  UIADD3 UR45, UR17, UR7, URZ ;  /* 0x00000007112d7290 */ /* 0x000fe4000fffe03f */
[----:B------:R-:W-:-:S02]  /*1490*/  UIADD3 UR7, UP0, UR18, UR29, URZ ;  /* 0x0000001d12077290 */ /* 0x000fc4000ff1e03f */
[----:B------:R-:W-:Y:S02]  /*14a0*/  USHF.R.S32.HI UR20, URZ, 0x1f, UR18 ;  /* 0x0000001f3f147899 */ /* 0x000fe40008011412 */
[----:B------:R-:W-:Y:S01]  /*14b0*/  @UP2 UIADD3 UR45, UR15, UR11, URZ ;  /* 0x0000000b0f2d2290 */ /* 0x000fe2000fffe03f */
[----:B------:R-:W-:Y:S01]  /*14c0*/  ULDC UR25, c[0x0][0x2c4] ;  /* 0x0000b10000197ab9 */ /* 0x000fe20000000800 */
[----:B------:R-:W-:Y:S02]  /*14d0*/  USEL UR54, UR16, UR14, !UP2 ;  /* 0x0000000e10367287 */ /* 0x000fe4000d000000 */
[----:B------:R-:W-:Y:S01]  /*14e0*/  @!P1 IMAD.IADD R6, R6, 0x1, -R9 ;  /* 0x0000000106069824 */ /* 0x000fe200078e0a09 */
[----:B------:R-:W-:Y:S01]  /*14f0*/  UIMAD UR11, UR13, UR7, URZ ;  /* 0x000000070d0b72a4 */ /* 0x000fe2000f8e023f */
[----:B------:R-:W-:Y:S01]  /*1500*/  @!P1 IADD3 R5, R5, 0x1, RZ ;  /* 0x0000000105059810 */ /* 0x000fe20007ffe0ff */
[----:B------:R-:W-:Y:S01]  /*1510*/  UIMAD.WIDE.U32 UR28, UR12, UR7, URZ ;  /* 0x000000070c1c72a5 */ /* 0x000fe2000f8e003f */
[----:B------:R-:W-:Y:S01]  /*1520*/  PLOP3.LUT P1, PT, PT, PT, UP1, 0x80, 0x0 ;  /* 0x000000000000781c */ /* 0x000fe20003f2f018 */
[----:B------:R-:W-:Y:S01]  /*1530*/  UIADD3.X UR14, UR20, UR31, URZ, UP0, !UPT ;  /* 0x0000001f140e7290 */ /* 0x000fe200087fe43f */
[----:B------:R-:W-:Y:S01]  /*1540*/  ISETP.GE.U32.AND P0, PT, R6, R9, PT ;  /* 0x000000090600720c */ /* 0x000fe20003f06070 */
[----:B------:R-:W-:Y:S01]  /*1550*/  @UP3 UIMAD UR7, UR48, UR25, URZ ;  /* 0x00000019300732a4 */ /* 0x000fe2000f8e023f */
[----:B------:R-:W-:Y:S01]  /*1560*/  LOP3.LUT R6, R12, UR55, RZ, 0x3c, !PT ;  /* 0x000000370c067c12 */ /* 0x000fe2000f8e3cff */
[----:B------:R-:W-:Y:S01]  /*1570*/  ULDC.U8 UR23, c[0x0][0x480] ;  /* 0x0001200000177ab9 */ /* 0x000fe20000000000 */
[----:B------:R-:W-:-:S02]  /*1580*/  @UP1 UIADD3 UR35, UR24, UR37, URZ ;  /* 0x0000002518231290 */ /* 0x000fc4000fffe03f */
[----:B------:R-:W-:Y:S01]  /*1590*/  @UP1 UIADD3 UR36, UR24, UR37, URZ ;  /* 0x0000002518241290 */ /* 0x000fe2000fffe03f */
[----:B------:R-:W-:Y:S01]  /*15a0*/  ISETP.GE.AND P2, PT, R6, RZ, PT ;  /* 0x000000ff0600720c */ /* 0x000fe20003f46270 */
[----:B------:R-:W-:Y:S02]  /*15b0*/  UISETP.NE.AND UP4, UPT, UR23, URZ, UPT ;  /* 0x0000003f1700728c */ /* 0x000fe4000bf85270 */
[----:B------:R-:W-:Y:S01]  /*15c0*/  UIMAD UR13, UR12, UR14, UR11 ;  /* 0x0000000e0c0d72a4 */ /* 0x000fe2000f8e020b */
[----:B------:R-:W-:Y:S01]  /*15d0*/  @UP1 ULDC.64 UR22, c[0x0][0x248] ;  /* 0x0000920000161ab9 */ /* 0x000fe20000000a00 */
[----:B------:R-:W-:Y:S01]  /*15e0*/  @UP1 ULDC.64 UR26, c[0x0][0x250] ;  /* 0x00009400001a1ab9 */ /* 0x000fe20000000a00 */
[----:B------:R-:W-:Y:S01]  /*15f0*/  @UP3 USEL UR11, UR7, UR6, !UP2 ;  /* 0x00000006070b3287 */ /* 0x000fe2000d000000 */
[----:B------:R-:W-:Y:S01]  /*1600*/  @P0 VIADD R5, R5, 0x1 ;  /* 0x0000000105050836 */ /* 0x000fe20000000000 */
[----:B------:R-:W-:Y:S01]  /*1610*/  @UP1 UIMAD.WIDE.U32 UR16, UR35, UR22, URZ ;  /* 0x00000016231012a5 */ /* 0x000fe2000f8e003f */
[----:B------:R-:W-:Y:S01]  /*1620*/  PLOP3.LUT P0, PT, PT, PT, UP3, 0x80, 0x0 ;  /* 0x000000000000781c */ /* 0x000fe20003f0f038 */
[----:B------:R-:W-:Y:S01]  /*1630*/  @UP1 UIMAD.WIDE.U32 UR14, UR36, UR26, URZ ;  /* 0x0000001a240e12a5 */ /* 0x000fe2000f8e003f */
[----:B------:R-:W-:Y:S01]  /*1640*/  IMAD.MOV.U32 R18, RZ, RZ, R5 ;  /* 0x000000ffff127224 */ /* 0x000fe200078e0005 */
[----:B------:R-:W-:Y:S01]  /*1650*/  @UP3 ULDC UR7, c[0x0][0x2e4] ;  /* 0x0000b90000073ab9 */ /* 0x000fe20000000800 */
[----:B------:R-:W-:-:S02]  /*1660*/  @!UP2 UIADD3 UR41, UR39, UR44, URZ ;  /* 0x0000002c2729a290 */ /* 0x000fc4000fffe03f */
[----:B------:R-:W-:Y:S01]  /*1670*/  @UP3 UIMAD UR44, UR55, UR7, UR11 ;  /* 0x00000007372c32a4 */ /* 0x000fe2000f8e020b */
[----:B------:R-:W-:Y:S01]  /*1680*/  @!P2 IADD3 R18, -R18, RZ, RZ ;  /* 0x000000ff1212a210 */ /* 0x000fe20007ffe1ff */
[----:B------:R-:W-:Y:S01]  /*1690*/  UIMAD UR49, UR55, UR61, URZ ;  /* 0x0000003d373172a4 */ /* 0x000fe2000f8e023f */
[----:B------:R-:W-:Y:S01]  /*16a0*/  @!P3 LOP3.LUT R18, RZ, R12, RZ, 0x33, !PT ;  /* 0x0000000cff12b212 */ /* 0x000fe200078e33ff */
[----:B------:R-:W-:Y:S02]  /*16b0*/  @UP1 UIMAD UR35, UR35, UR23, URZ ;  /* 0x00000017232312a4 */ /* 0x000fe4000f8e023f */
[----:B------:R-:W-:Y:S02]  /*16c0*/  @UP1 UIMAD UR36, UR36, UR27, URZ ;  /* 0x0000001b242412a4 */ /* 0x000fe4000f8e023f */
[----:B------:R-:W-:Y:S02]  /*16d0*/  @!UP3 UIMAD UR7, UR48, UR60, UR55 ;  /* 0x0000003c3007b2a4 */ /* 0x000fe4000f8e0237 */
[----:B------:R-:W-:-:S02]  /*16e0*/  USEL UR53, UR34, URZ, UP4 ;  /* 0x0000003f22357287 */ /* 0x000fc4000a000000 */
[----:B------:R-:W-:Y:S02]  /*16f0*/  USEL UR51, UR50, URZ, UP4 ;  /* 0x0000003f32337287 */ /* 0x000fe4000a000000 */
[----:B------:R-:W-:Y:S02]  /*1700*/  USHF.R.S32.HI UR52, URZ, 0x1f, UR49 ;  /* 0x0000001f3f347899 */ /* 0x000fe40008011431 */
[----:B------:R-:W-:Y:S02]  /*1710*/  @UP1 UIADD3 UR36, UR15, UR36, URZ ;  /* 0x000000240f241290 */ /* 0x000fe4000fffe03f */
        /* <DEDUP_REMOVED lines=18> */
.L_x_1069:
        /* <DEDUP_REMOVED lines=13> */
.L_x_1070:
        /* <DEDUP_REMOVED lines=11> */
.L_x_1071:
[----:B------:R-:W-:-:S04]  /*19c0*/  UIMAD UR6, UR48, UR60, UR55 ;  /* 0x0000003c300672a4 */ /* 0x000fc8000f8e0237 */
[----:B------:R-:W-:-:S12]  /*19d0*/  UIMAD UR6, UR6, UR57, URZ ;  /* 0x00000039060672a4 */ /* 0x000fd8000f8e023f */
.L_x_1072:
[----:B------:R-:W-:Y:S01]  /*19e0*/  LEA.HI R8, R10, R11, RZ, 0x5 ;  /* 0x0000000b0a087211 */ /* 0x000fe200078f28ff */
[----:B------:R-:W1:Y:S01]  /*19f0*/  LDC.64 R6, c[0x0][0x420] ;  /* 0x00010800ff067b82 */ /* 0x000e620000000a00 */
[----:B------:R-:W-:Y:S01]  /*1a00*/  UIMAD UR7, UR61, UR60, URZ ;  /* 0x0000003c3d0772a4 */ /* 0x000fe2000f8e023f */
[----:B------:R-:W-:Y:S01]  /*1a10*/  IADD3 R16, P2, R4, UR18, RZ ;  /* 0x0000001204107c10 */ /* 0x000fe2000ff5e0ff */
[----:B------:R-:W-:Y:S01]  /*1a20*/  UIADD3 UR14, -UR5, UR10, UR30 ;  /* 0x0000000a050e7290 */ /* 0x000fe2000fffe11e */
[----:B------:R-:W-:Y:S01]  /*1a30*/  LOP3.LUT R5, R8, 0xffffffe0, RZ, 0xc0, !PT ;  /* 0xffffffe008057812 */ /* 0x000fe200078ec0ff */
[----:B------:R-:W-:Y:S01]  /*1a40*/  ULDC UR46, c[0x0][0x398] ;  /* 0x0000e600002e7ab9 */ /* 0x000fe20000000800 */
[----:B------:R-:W-:Y:S01]  /*1a50*/  SHF.R.S32.HI R8, RZ, 0x5, R8 ;  /* 0x00000005ff087819 */ /* 0x000fe20000011408 */
[----:B------:R-:W-:Y:S01]  /*1a60*/  USHF.R.S32.HI UR38, URZ, 0x1f, UR55 ;  /* 0x0000001f3f267899 */ /* 0x000fe20008011437 */
[----:B------:R-:W-:Y:S01]  /*1a70*/  IADD3.X R14, R27, UR20, RZ, P2, !PT ;  /* 0x000000141b0e7c10 */ /* 0x000fe200097fe4ff */
[----:B------:R-:W-:Y:S01]  /*1a80*/  IMAD.IADD R5, R11, 0x1, -R5 ;  /* 0x000000010b057824 */ /* 0x000fe200078e0a05 */
[----:B------:R-:W-:Y:S01]  /*1a90*/  ULDC.64 UR12, c[0x0][0x428] ;  /* 0x00010a00000c7ab9 */ /* 0x000fe20000000a00 */
[--C-:B------:R-:W-:Y:S01]  /*1aa0*/  SHF.R.S32.HI R233, RZ, 0x1f, R232.reuse ;  /* 0x0000001fffe97819 */ /* 0x100fe200000114e8 */
[----:B------:R-:W-:Y:S01]  /*1ab0*/  UIMAD UR25, UR38, UR12, URZ ;  /* 0x0000000c261972a4 */ /* 0x000fe2000f8e023f */
[----:B------:R-:W-:Y:S01]  /*1ac0*/  IMAD R10, R8, UR7, R5 ;  /* 0x00000007080a7c24 */ /* 0x000fe2000f8e0205 */
[----:B------:R-:W-:Y:S01]  /*1ad0*/  USHF.L.U32 UR7, UR7, 0x6, URZ ;  /* 0x0000000607077899 */ /* 0x000fe2000800063f */
[----:B------:R-:W-:Y:S01]  /*1ae0*/  IADD3 R8, P0, R232, UR11, RZ ;  /* 0x0000000be8087c10 */ /* 0x000fe2000ff1e0ff */
[----:B------:R-:W-:Y:S01]  /*1af0*/  UIMAD UR25, UR55, UR13, UR25 ;  /* 0x0000000d371972a4 */ /* 0x000fe2000f8e0219 */
[----:B------:R-:W-:Y:S01]  /*1b00*/  IMAD.U32 R15, RZ, RZ, UR12 ;  /* 0x0000000cff0f7e24 */ /* 0x000fe2000f8e00ff */
[----:B------:R-:W-:Y:S01]  /*1b10*/  UIADD3 UR19, UP2, UP0, UR28, UR7, UR49 ;  /* 0x000000071c137290 */ /* 0x000fe2000f85e031 */
[----:B------:R-:W-:Y:S01]  /*1b20*/  IADD3.X R9, R233, UR41, RZ, P0, !PT ;  /* 0x00000029e9097c10 */ /* 0x000fe200087fe4ff */
[----:B------:R-:W-:Y:S01]  /*1b30*/  USHF.R.S32.HI UR7, URZ, 0x1f, UR7 ;  /* 0x0000001f3f077899 */ /* 0x000fe20008011407 */
[----:B------:R-:W-:Y:S01]  /*1b40*/  IMAD R11, R14, UR32, RZ ;  /* 0x000000200e0b7c24 */ /* 0x000fe2000f8e02ff */
[----:B------:R-:W-:Y:S01]  /*1b50*/  ULDC.64 UR28, c[0x0][0x400] ;  /* 0x00010000001c7ab9 */ /* 0x000fe20000000a00 */
[----:B------:R-:W-:Y:S01]  /*1b60*/  IMAD.WIDE.U32 R12, R16, UR32, R232 ;  /* 0x00000020100c7c25 */ /* 0x000fe2000f8e00e8 */
[----:B------:R-:W-:Y:S01]  /*1b70*/  UIADD3.X UR15, UR50, UR7, UR52, UP2, UP0 ;  /* 0x00000007320f7290 */ /* 0x000fe200097e0434 */
[----:B------:R-:W-:Y:S01]  /*1b80*/  BSSY B1, `(.L_x_1068) ;  /* 0x00008e5000017945 */ /* 0x000fe20003800000 */
[----:B------:R-:W-:Y:S01]  /*1b90*/  UIADD3 UR7, UR14, -UR46, URZ ;  /* 0x8000002e0e077290 */ /* 0x000fe2000fffe03f */
[C---:B-1----:R-:W-:Y:S01]  /*1ba0*/  IMAD R5, R6.reuse, UR20, RZ ;  /* 0x0000001406057c24 */ /* 0x042fe2000f8e02ff */
[----:B------:R-:W-:Y:S01]  /*1bb0*/  UIADD3 UR13, UP2, UP0, UR53, UR19, UR54 ;  /* 0x00000013350d7290 */ /* 0x000fe2000f85e036 */
[----:B------:R-:W-:Y:S01]  /*1bc0*/  IMAD.WIDE.U32 R8, R6, UR18, R8 ;  /* 0x0000001206087c25 */ /* 0x000fe2000f8e0008 */
[----:B------:R-:W-:Y:S01]  /*1bd0*/  USHF.R.S32.HI UR20, URZ, 0x1f, UR7 ;  /* 0x0000001f3f147899 */ /* 0x000fe20008011407 */
[----:B------:R-:W-:Y:S01]  /*1be0*/  IADD3 R12, P2, R12, UR42, RZ ;  /* 0x0000002a0c0c7c10 */ /* 0x000fe2000ff5e0ff */
[----:B------:R-:W-:Y:S01]  /*1bf0*/  UIADD3.X UR12, UR51, UR15, UR45, UP2, UP0 ;  /* 0x0000000f330c7290 */ /* 0x000fe200097e042d */
[----:B------:R-:W-:Y:S01]  /*1c00*/  IMAD R5, R7, UR18, R5 ;  /* 0x0000001207057c24 */ /* 0x000fe2000f8e0205 */
[----:B------:R-:W-:Y:S01]  /*1c10*/  ULEA.HI UR20, UR20, UR7, URZ, 0x6 ;  /* 0x0000000714147291 */ /* 0x000fe2000f8f303f */
[----:B------:R-:W-:Y:S01]  /*1c20*/  IMAD R20, R16, UR33, R11 ;  /* 0x0000002110147c24 */ /* 0x000fe2000f8e020b */
[----:B------:R-:W-:Y:S01]  /*1c30*/  ULDC.64 UR16, c[0x0][0x258] ;  /* 0x0000960000107ab9 */ /* 0x000fe20000000a00 */
[----:B------:R-:W-:Y:S01]  /*1c40*/  IMAD.IADD R9, R9, 0x1, R5 ;  /* 0x0000000109097824 */ /* 0x000fe200078e0205 */
[----:B------:R-:W-:Y:S01]  /*1c50*/  USHF.R.S32.HI UR20, URZ, 0x6, UR20 ;  /* 0x000000063f147899 */ /* 0x000fe20008011414 */
[C---:B------:R-:W-:Y:S01]  /*1c60*/  IADD3 R5, P0, R10.reuse, UR13, RZ ;  /* 0x0000000d0a057c10 */ /* 0x040fe2000ff1e0ff */
[----:B------:R-:W-:Y:S01]  /*1c70*/  UIMAD UR14, UR38, UR16, URZ ;  /* 0x00000010260e72a4 */ /* 0x000fe2000f8e023f */
[----:B------:R-:W-:Y:S01]  /*1c80*/  IMAD.WIDE.U32 R8, R15, UR55, R8 ;  /* 0x000000370f087c25 */ /* 0x000fe2000f8e0008 */
[----:B------:R-:W-:Y:S01]  /*1c90*/  UISETP.LT.AND UP0, UPT, URZ, UR20, UPT ;  /* 0x000000143f00728c */ /* 0x000fe2000bf01270 */
[----:B------:R-:W-:Y:S01]  /*1ca0*/  LEA.HI.X.SX32 R10, R10, UR12, 0x1, P0 ;  /* 0x0000000c0a0a7c11 */ /* 0x000fe200080f0eff */
[----:B------:R-:W-:Y:S01]  /*1cb0*/  UIADD3 UR39, UR18, UR6, URZ ;  /* 0x0000000612277290 */ /* 0x000fe2000fffe03f */
[----:B------:R-:W-:Y:S01]  /*1cc0*/  LEA R228, P0, R5, UR28, 0x2 ;  /* 0x0000001c05e47c11 */ /* 0x000fe2000f8010ff */
[----:B------:R-:W-:Y:S01]  /*1cd0*/  USEL UR20, URZ, UR20, !UP0 ;  /* 0x000000143f147287 */ /* 0x000fe2000c000000 */
[----:B------:R-:W-:Y:S01]  /*1ce0*/  IADD3 R11, R9, UR25, RZ ;  /* 0x00000019090b7c10 */ /* 0x000fe2000fffe0ff */
[----:B------:R-:W-:Y:S01]  /*1cf0*/  UIADD3 UR38, UR18, UR44, URZ ;  /* 0x0000002c12267290 */ /* 0x000fe2000fffe03f */
[----:B------:R-:W-:Y:S01]  /*1d00*/  LEA.HI.X R229, R5, UR29, R10, 0x2, P0 ;  /* 0x0000001d05e57c11 */ /* 0x000fe200080f140a */
[----:B------:R-:W-:Y:S01]  /*1d10*/  UISETP.GT.AND UP0, UPT, UR43, UR20, UPT ;  /* 0x000000142b00728c */ /* 0x000fe2000bf04270 */
[----:B------:R-:W-:Y:S01]  /*1d20*/  IADD3.X R13, R13, UR40, R20, P2, !PT ;  /* 0x000000280d0d7c10 */ /* 0x000fe200097fe414 */
[----:B------:R-:W-:Y:S01]  /*1d30*/  ULDC.64 UR60, c[0x0][0x478] ;  /* 0x00011e00003c7ab9 */ /* 0x000fe20000000a00 */
[----:B------:R-:W-:Y:S01]  /*1d40*/  IMAD.MOV.U32 R10, RZ, RZ, R8 ;  /* 0x000000ffff0a7224 */ /* 0x000fe200078e0008 */
[----:B------:R-:W-:Y:S01]  /*1d50*/  UIMAD UR14, UR55, UR17, UR14 ;  /* 0x00000011370e72a4 */ /* 0x000fe2000f8e020e */
[----:B------:R-:W-:Y:S01]  /*1d60*/  IMAD.U32 R19, RZ, RZ, UR16 ;  /* 0x00000010ff137e24 */ /* 0x000fe2000f8e00ff */
[----:B------:R-:W-:Y:S01]  /*1d70*/  PLOP3.LUT P0, PT, PT, PT, UP0, 0x80, 0x0 ;  /* 0x000000000000781c */ /* 0x000fe20003f0f008 */
[-C--:B------:R-:W-:Y:S01]  /*1d80*/  IMAD R5, R27, R6.reuse, RZ ;  /* 0x000000061b057224 */ /* 0x080fe200078e02ff */
[----:B------:R-:W-:Y:S01]  /*1d90*/  ULDC.64 UR52, c[0x0][0x2b0] ;  /* 0x0000ac0000347ab9 */ /* 0x000fe20000000a00 */
[----:B------:R-:W-:Y:S01]  /*1da0*/  UIMAD.WIDE UR16, UR39, 0x4, UR60 ;  /* 0x00000004271078a5 */ /* 0x000fe2000f8e023c */
[----:B------:R-:W-:Y:S01]  /*1db0*/  IMAD.WIDE.U32 R12, R19, UR55, R12 ;  /* 0x00000037130c7c25 */ /* 0x000fe2000f8e000c */
[----:B------:R-:W-:Y:S01]  /*1dc0*/  UIMAD.WIDE UR38, UR38, 0x4, UR52 ;  /* 0x00000004262678a5 */ /* 0x000fe2000f8e0234 */
[----:B------:R-:W-:Y:S01]  /*1dd0*/  IADD3 R246, R232, 0x40, RZ ;  /* 0x00000040e8f67810 */ /* 0x000fe20007ffe0ff */
[----:B------:R-:W-:Y:S01]  /*1de0*/  ULDC.64 UR28, c[0x0][0x210] ;  /* 0x00008400001c7ab9 */ /* 0x000fe20000000a00 */
[----:B------:R-:W-:Y:S01]  /*1df0*/  IMAD.WIDE.U32 R10, R4, R6, R10 ;  /* 0x00000006040a7225 */ /* 0x000fe200078e000a */
[----:B------:R-:W-:Y:S01]  /*1e00*/  ULDC.64 UR12, c[0x0][0x3e0] ;  /* 0x0000f800000c7ab9 */ /* 0x000fe20000000a00 */
[----:B------:R-:W-:Y:S01]  /*1e10*/  UMOV UR18, UR16 ;  /* 0x0000001000127c82 */ /* 0x000fe20008000000 */
[----:B------:R-:W-:Y:S01]  /*1e20*/  LEA R234, P3, R12, UR28, 0x1 ;  /* 0x0000001c0cea7c11 */ /* 0x000fe2000f8608ff */
[----:B------:R-:W-:Y:S01]  /*1e30*/  IMAD R5, R4, R7, R5 ;  /* 0x0000000704057224 */ /* 0x000fe200078e0205 */
[----:B------:R-:W-:Y:S01]  /*1e40*/  LEA R235, P2, R10, UR12, 0x1 ;  /* 0x0000000c0aeb7c11 */ /* 0x000fe2000f8408ff */
[----:B------:R-:W-:Y:S01]  /*1e50*/  UIADD3 UR6, UR43, -0x1, URZ ;  /* 0xffffffff2b067890 */ /* 0x000fe2000fffe03f */
[----:B------:R-:W-:Y:S01]  /*1e60*/  IADD3 R21, R13, UR14, RZ ;  /* 0x0000000e0d157c10 */ /* 0x000fe2000fffe0ff */
[----:B------:R-:W-:Y:S01]  /*1e70*/  IMAD.IADD R17, R11, 0x1, R5 ;  /* 0x000000010b117824 */ /* 0x000fe200078e0205 */
        /* <DEDUP_REMOVED lines=26> */
.L_x_1074:
        /* <DEDUP_REMOVED lines=20> */
.L_x_1075:
        /* <DEDUP_REMOVED lines=38> */
.L_x_1077:
[----:B------:R-:W-:Y:S05]  /*23c0*/  BSYNC B0 ;  /* 0x0000000000007941 */ /* 0x000fea0003800000 */
.L_x_1076:
        /* <DEDUP_REMOVED lines=21> */
.L_x_1079:
[----:B------:R-:W-:Y:S05]  /*2520*/  BSYNC B0 ;  /* 0x0000000000007941 */ /* 0x000fea0003800000 */
.L_x_1078:
        /* <DEDUP_REMOVED lines=34> */
.L_x_1081:
[----:B------:R-:W-:Y:S05]  /*2750*/  BSYNC B0 ;  /* 0x0000000000007941 */ /* 0x000fea0003800000 */
.L_x_1080:
        /* <DEDUP_REMOVED lines=23> */
.L_x_1073:
        /* <DEDUP_REMOVED lines=53> */
.L_x_1084:
[----:B------:R-:W-:Y:S05]  /*2c20*/  BSYNC B0 ;  /* 0x0000000000007941 */ /* 0x000fea0003800000 */
.L_x_1083:
        /* <DEDUP_REMOVED lines=45> */
.L_x_1086:
[----:B------:R-:W-:Y:S05]  /*2f00*/  BSYNC B0 ;  /* 0x0000000000007941 */ /* 0x000fea0003800000 */
.L_x_1085:
        /* <DEDUP_REMOVED lines=44> */
.L_x_1088:
[----:B------:R-:W-:Y:S05]  /*31d0*/  BSYNC B0 ;  /* 0x0000000000007941 */ /* 0x000fea0003800000 */
.L_x_1087:
        /* <DEDUP_REMOVED lines=47> */
.L_x_1090:
[----:B------:R-:W-:Y:S05]  /*34d0*/  BSYNC B0 ;  /* 0x0000000000007941 */ /* 0x000fea0003800000 */
.L_x_1089:
[----:B------:R-:W-:Y:S01]  /*34e0*/  UIADD3 UR11, -UR30, UR5, URZ ;  /* 0x000000051e0b7290 */ /* 0x000fe2000fffe13f */
[----:B--23--:R-:W-:Y:S01]  /*34f0*/  IMAD.WIDE.U32 R6, R23, UR30, R232 ;  /* 0x0000001e17067c25 */ /* 0x00cfe2000f8e00e8 */
[----:B------:R-:W-:Y:S01]  /*3500*/  UIMAD UR12, UR19, UR22, URZ ;  /* 0x00000016130c72a4 */ /* 0x000fe2000f8e023f */
[----:B------:R-:W-:Y:S01]  /*3510*/  BSSY B0, `(.L_x_1091) ;  /* 0x0000042000007945 */ /* 0x000fe20003800000 */
[C---:B------:R-:W-:Y:S02]  /*3520*/  ISETP.GE.AND P6, PT, R251.reuse, UR7, PT ;  /* 0x00000007fb007c0c */ /* 0x040fe4000bfc6270 */
        /* <DEDUP_REMOVED lines=64> */
.L_x_1092:
[----:B------:R-:W-:Y:S05]  /*3930*/  BSYNC B0 ;  /* 0x0000000000007941 */ /* 0x000fea0003800000 */
.L_x_1091:
        /* <DEDUP_REMOVED lines=59> */
.L_x_1094:
[----:B------:R-:W-:Y:S05]  /*3cf0*/  BSYNC B0 ;  /* 0x0000000000007941 */ /* 0x000fea0003800000 */
.L_x_1093:
        /* <DEDUP_REMOVED lines=71> */
.L_x_1096:
[----:B------:R-:W-:Y:S05]  /*4170*/  BSYNC B0 ;  /* 0x0000000000007941 */ /* 0x000fea0003800000 */
.L_x_1095:
        /* <DEDUP_REMOVED lines=57> */
.L_x_1098:
[----:B------:R-:W-:Y:S05]  /*4510*/  BSYNC B0 ;  /* 0x0000000000007941 */ /* 0x000fea0003800000 */
.L_x_1097:
        /* <DEDUP_REMOVED lines=66> */
[----:B------:R-:W-:Y:S01]  /*4940*/  ULDC UR7, c[0x0][0x394] ;  /* 0x0000e50000077ab9 */ /* 0x000fe20000000800 */
[----:B------:R-:W-:Y:S02]  /*4950*/  CS2R R20, SRZ ;  /* 0x0000000000147805 */ /* 0x000fe4000001ff00 */
[----:B------:R-:W-:Y:S01]  /*4960*/  SHF.L.U64.HI R244, R251, 0x2, R244 ;  /* 0x00000002fbf47819 */ /* 0x000fe200000102f4 */
[----:B------:R-:W-:Y:S01]  /*4970*/  UMOV UR14, UR7 ;  /* 0x00000007000e7c82 */ /* 0x000fe20008000000 */
[----:B------:R-:W-:Y:S01]  /*4980*/  ULDC UR22, c[0x0][0x2d0] ;  /* 0x0000b40000167ab9 */ /* 0x000fe20000000800 */
[----:B------:R-:W-:Y:S01]  /*4990*/  ULDC UR25, c[0x0][0x398] ;  /* 0x0000e60000197ab9 */ /* 0x000fe20000000800 */
[----:B------:R-:W-:Y:S01]  /*49a0*/  ULDC UR26, c[0x0][0x2dc] ;  /* 0x0000b700001a7ab9 */ /* 0x000fe20000000800 */
[----:B------:R-:W-:Y:S01]  /*49b0*/  UIADD3 UR23, UR23, -UR46, URZ ;  /* 0x8000002e17177290 */ /* 0x000fe2000fffe03f */
[----:B------:R1:W5:Y:S01]  /*49c0*/  @!P6 LDG.E R242, desc[UR8][R16.64] ;  /* 0x0000000810f2e981 */ /* 0x000362000c1e1900 */
[----:B------:R-:W-:Y:S01]  /*49d0*/  ULDC UR7, c[0x0][0x39c] ;  /* 0x0000e70000077ab9 */ /* 0x000fe20000000800 */
[----:B------:R-:W-:-:S02]  /*49e0*/  ULDC UR19, c[0x0][0x2ec] ;  /* 0x0000bb0000137ab9 */ /* 0x000fc40000000800 */
[----:B------:R1:W5:Y:S04]  /*49f0*/  @!P5 LDG.E R243, desc[UR8][R16.64+0x20] ;  /* 0x0000200810f3d981 */ /* 0x000368000c1e1900 */
[----:B------:R-:W0:Y:S03]  /*4a00*/  LDGDEPBAR ;  /* 0x00000000000079af */ /* 0x000e260000000000 */
.L_x_1103:
[----:B------:R-:W0:Y:S01]  /*4a10*/  LDGDEPBAR ;  /* 0x00000000000079af */ /* 0x000e220000000000 */
[----:B------:R-:W-:Y:S01]  /*4a20*/  USHF.L.U32 UR12, UR6, 0x6, URZ ;  /* 0x00000006060c7899 */ /* 0x000fe2000800063f */
[----:B------:R-:W-:Y:S03]  /*4a30*/  UMOV UR11, UR59 ;  /* 0x0000003b000b7c82 */ /* 0x000fe60008000000 */
[----:B------:R-:W-:Y:S01]  /*4a40*/  UISETP.GE.AND UP0, UPT, UR12, UR23, UPT ;  /* 0x000000170c00728c */ /* 0x000fe2000bf06270 */
        /* <DEDUP_REMOVED lines=9> */
[----:B------:R-:W4:Y:S04]  /*4ae0*/  LDSM.16.M88.4 R104, [R217] ;  /* 0x00000000d968783b */ /* 0x000f280000000200 */
[----:B------:R-:W-:Y:S04]  /*4af0*/  LDSM.16.M88.4 R108, [R222] ;  /* 0x00000000de6c783b */ /* 0x000fe80000000200 */
[----:B------:R-:W-:Y:S01]  /*4b00*/  LDSM.16.M88.4 R112, [R216] ;  /* 0x00000000d870783b */ /* 0x000fe20000000200 */
[C---:B---3--:R-:W-:Y:S06]  /*4b10*/  HMMA.16816.F32 R4, R16.reuse, R8, RZ ;  /* 0x000000081004723c */ /* 0x048fec00000018ff */
[C---:B------:R-:W-:Y:S06]  /*4b20*/  HMMA.16816.F32 R8, R16.reuse, R10, RZ ;  /* 0x0000000a1008723c */ /* 0x040fec00000018ff */
[C---:B-1----:R-:W-:Y:S06]  /*4b30*/  HMMA.16816.F32 R12, R16.reuse, R84, RZ ;  /* 0x00000054100c723c */ /* 0x042fec00000018ff */
[----:B------:R-:W-:Y:S01]  /*4b40*/  HMMA.16816.F32 R16, R16, R86, RZ ;  /* 0x000000561010723c */ /* 0x000fe200000018ff */
[----:B------:R-:W1:Y:S05]  /*4b50*/  LDSM.16.M88.4 R84, [R217+0x800] ;  /* 0x00080000d954783b */ /* 0x000e6a0000000200 */
[C---:B--2---:R-:W-:Y:S06]  /*4b60*/  HMMA.16816.F32 R4, R88.reuse, R92, R4 ;  /* 0x0000005c5804723c */ /* 0x044fec0000001804 */
        /* <DEDUP_REMOVED lines=42> */
[C---:B------:R-:W-:Y:S05]  /*4e10*/  HMMA.16816.F32 R8, R92.reuse, R98, R8 ;  /* 0x000000625c08723c */ /* 0x040fea0000001808 */
[----:B------:R-:W-:Y:S01]  /*4e20*/  IADD3 R96, P0, R245, UR18, RZ ;  /* 0x00000012f5607c10 */ /* 0x000fe2000ff1e0ff */
[C---:B--2---:R-:W-:Y:S05]  /*4e30*/  HMMA.16816.F32 R12, R92.reuse, R88, R12 ;  /* 0x000000585c0c723c */ /* 0x044fea000000180c */
[----:B------:R-:W-:Y:S01]  /*4e40*/  IADD3.X R97, R244, UR17, RZ, P0, !PT ;  /* 0x00000011f4617c10 */ /* 0x000fe200087fe4ff */
[----:B------:R-:W-:Y:S01]  /*4e50*/  HMMA.16816.F32 R16, R92, R90, R16 ;  /* 0x0000005a5c10723c */ /* 0x000fe20000001810 */
[----:B------:R-:W2:Y:S01]  /*4e60*/  LDSM.16.M88.4 R88, [R2+0x4800] ;  /* 0x004800000258783b */ /* 0x000ea20000000200 */
[----:B------:R-:W-:Y:S03]  /*4e70*/  PLOP3.LUT P0, PT, PT, PT, UP0, 0x80, 0x0 ;  /* 0x000000000000781c */ /* 0x000fe60003f0f008 */
[----:B-----5:R-:W5:Y:S01]  /*4e80*/  LDG.E R117, desc[UR8][R96.64] ;  /* 0x0000000860757981 */ /* 0x020f62000c1e1900 */
[C---:B----4-:R-:W-:Y:S03]  /*4e90*/  HMMA.16816.F32 R4, R100.reuse, R104, R4 ;  /* 0x000000686404723c */ /* 0x050fe60000001804 */
[----:B------:R3:W5:Y:S03]  /*4ea0*/  LDG.E R116, desc[UR8][R96.64+0x20] ;  /* 0x0000200860747981 */ /* 0x000766000c1e1900 */
[C---:B------:R-:W-:Y:S01]  /*4eb0*/  HMMA.16816.F32 R8, R100.reuse, R106, R8 ;  /* 0x0000006a6408723c */ /* 0x040fe20000001808 */
[----:B------:R-:W-:Y:S04]  /*4ec0*/  LDSM.16.M88.4 R92, [R223+0x4000] ;  /* 0x00400000df5c783b */ /* 0x000fe80000000200 */
[----:B------:R-:W-:Y:S01]  /*4ed0*/  LDSM.16.M88.4 R104, [R216+0x4000] ;  /* 0x00400000d868783b */ /* 0x000fe20000000200 */
[C---:B-1----:R-:W-:Y:S06]  /*4ee0*/  HMMA.16816.F32 R12, R100.reuse, R84, R12 ;  /* 0x00000054640c723c */ /* 0x042fec000000180c */
[----:B------:R-:W-:Y:S01]  /*4ef0*/  HMMA.16816.F32 R16, R100, R86, R16 ;  /* 0x000000566410723c */ /* 0x000fe20000001810 */
[----:B------:R-:W-:Y:S04]  /*4f00*/  LDSM.16.M88.4 R84, [R217+0x4800] ;  /* 0x00480000d954783b */ /* 0x000fe80000000200 */
[----:B------:R-:W-:Y:S01]  /*4f10*/  LDSM.16.M88.4 R100, [R222+0x4000] ;  /* 0x00400000de64783b */ /* 0x000fe20000000200 */
[C---:B------:R-:W-:Y:S03]  /*4f20*/  HMMA.16816.F32 R4, R108.reuse, R112, R4 ;  /* 0x000000706c04723c */ /* 0x040fe60000001804 */
[----:B---3--:R-:W1:Y:S03]  /*4f30*/  LDSM.16.M88.4 R96, [R217+0x4000] ;  /* 0x00400000d960783b */ /* 0x008e660000000200 */
[C---:B------:R-:W-:Y:S01]  /*4f40*/  HMMA.16816.F32 R8, R108.reuse, R114, R8 ;  /* 0x000000726c08723c */ /* 0x040fe20000001808 */
[----:B------:R-:W-:Y:S05]  /*4f50*/  LDSM.16.M88.4 R112, [R3+UR4+0x16000] ;  /* 0x016000040370783b */ /* 0x000fea0008000200 */
[C---:B--2---:R-:W-:Y:S06]  /*4f60*/  HMMA.16816.F32 R12, R108.reuse, R88, R12 ;  /* 0x000000586c0c723c */ /* 0x044fec000000180c */
[----:B------:R-:W-:Y:S01]  /*4f70*/  HMMA.16816.F32 R16, R108, R90, R16 ;  /* 0x0000005a6c10723c */ /* 0x000fe20000001810 */
[----:B------:R-:W2:Y:S04]  /*4f80*/  LDSM.16.M88.4 R88, [R216+0x4800] ;  /* 0x00480000d858783b */ /* 0x000ea80000000200 */
[----:B------:R-:W3:Y:S01]  /*4f90*/  LDSM.16.M88.4 R108, [R218+0x6000] ;  /* 0x00600000da6c783b */ /* 0x000ee20000000200 */
[C---:B-1----:R-:W-:Y:S06]  /*4fa0*/  HMMA.16816.F32 R4, R92.reuse, R96, R4 ;  /* 0x000000605c04723c */ /* 0x042fec0000001804 */
[C---:B------:R-:W-:Y:S01]  /*4fb0*/  HMMA.16816.F32 R8, R92.reuse, R98, R8 ;  /* 0x000000625c08723c */ /* 0x040fe20000001808 */
[----:B------:R-:W-:Y:S05]  /*4fc0*/  LDSM.16.M88.4 R96, [R2+0x6000] ;  /* 0x006000000260783b */ /* 0x000fea0000000200 */
[C---:B------:R-:W-:Y:S06]  /*4fd0*/  HMMA.16816.F32 R12, R92.reuse, R84, R12 ;  /* 0x000000545c0c723c */ /* 0x040fec000000180c */
        /* <DEDUP_REMOVED lines=18> */
[C---:B------:R-:W-:Y:S06]  /*5100*/  HMMA.16816.F32 R8, R92.reuse, R98, R8 ;  /* 0x000000625c08723c */ /* 0x040fec0000001808 */
[C---:B--2---:R-:W-:Y:S06]  /*5110*/  HMMA.16816.F32 R12, R92.reuse, R88, R12 ;  /* 0x000000585c0c723c */ /* 0x044fec000000180c */
[----:B------:R-:W-:Y:S06]  /*5120*/  HMMA.16816.F32 R16, R92, R90, R16 ;  /* 0x0000005a5c10723c */ /* 0x000fec0000001810 */
[C---:B------:R-:W-:Y:S06]  /*5130*/  HMMA.16816.F32 R4, R100.reuse, R104, R4 ;  /* 0x000000686404723c */ /* 0x040fec0000001804 */
[C---:B------:R-:W-:Y:S06]  /*5140*/  HMMA.16816.F32 R8, R100.reuse, R106, R8 ;  /* 0x0000006a6408723c */ /* 0x040fec0000001808 */
[C---:B-1----:R-:W-:Y:S06]  /*5150*/  HMMA.16816.F32 R12, R100.reuse, R84, R12 ;  /* 0x00000054640c723c */ /* 0x042fec000000180c */
[----:B------:R-:W-:Y:S01]  /*5160*/  HMMA.16816.F32 R16, R100, R86, R16 ;  /* 0x000000566410723c */ /* 0x000fe20000001810 */
[----:B------:R-:W1:Y:S05]  /*5170*/  LDSM.16.M88.4 R84, [R216+0x6800] ;  /* 0x00680000d854783b */ /* 0x000e6a0000000200 */
[C---:B---3--:R-:W-:Y:S06]  /*5180*/  HMMA.16816.F32 R4, R108.reuse, R112, R4 ;  /* 0x000000706c04723c */ /* 0x048fec0000001804 */
[C---:B------:R-:W-:Y:S11]  /*5190*/  HMMA.16816.F32 R8, R108.reuse, R114, R8 ;  /* 0x000000726c08723c */ /* 0x040ff60000001808 */
        /* <DEDUP_REMOVED lines=9> */
[----:B------:R-:W-:Y:S01]  /*5230*/  FMUL.FTZ R11, R11, UR7 ;  /* 0x000000070b0b7c20 */ /* 0x000fe20008410000 */
[C---:B-1----:R-:W-:Y:S04]  /*5240*/  HMMA.16816.F32 R12, R108.reuse, R84, R12 ;  /* 0x000000546c0c723c */ /* 0x042fe8000000180c */
[----:B------:R2:W1:Y:S02]  /*5250*/  MUFU.TANH R121, R5 ;  /* 0x0000000500797308 */ /* 0x0004640000002400 */
[----:B------:R-:W-:Y:S08]  /*5260*/  HMMA.16816.F32 R16, R108, R86, R16 ;  /* 0x000000566c10723c */ /* 0x000ff00000001810 */
[----:B------:R2:W4:Y:S10]  /*5270*/  MUFU.TANH R120, R6 ;  /* 0x0000000600787308 */ /* 0x0005340000002400 */
[----:B------:R2:W1:Y:S01]  /*5280*/  MUFU.TANH R118, R7 ;  /* 0x0000000700767308 */ /* 0x0004620000002400 */
[----:B------:R-:W-:Y:S09]  /*5290*/  FMUL.FTZ R12, R12, UR7 ;  /* 0x000000070c0c7c20 */ /* 0x000ff20008410000 */
[----:B------:R2:W1:Y:S01]  /*52a0*/  MUFU.TANH R129, R8 ;  /* 0x0000000800817308 */ /* 0x0004620000002400 */
[----:B------:R-:W-:Y:S01]  /*52b0*/  FMUL.FTZ R13, R13, UR7 ;  /* 0x000000070d0d7c20 */ /* 0x000fe20008410000 */
[----:B------:R-:W-:Y:S01]  /*52c0*/  FMUL.FTZ R14, R14, UR7 ;  /* 0x000000070e0e7c20 */ /* 0x000fe20008410000 */
[----:B------:R-:W-:Y:S01]  /*52d0*/  FMUL.FTZ R15, R15, UR7 ;  /* 0x000000070f0f7c20 */ /* 0x000fe20008410000 */
[----:B------:R-:W-:Y:S01]  /*52e0*/  FMUL.FTZ R16, R16, UR7 ;  /* 0x0000000710107c20 */ /* 0x000fe20008410000 */
[----:B------:R-:W-:Y:S01]  /*52f0*/  FMUL.FTZ R17, R17, UR7 ;  /* 0x0000000711117c20 */ /* 0x000fe20008410000 */
[----:B------:R-:W-:Y:S04]  /*5300*/  FMUL.FTZ R18, R18, UR7 ;  /* 0x0000000712127c20 */ /* 0x000fe80008410000 */
[----:B------:R2:W1:Y:S01]  /*5310*/  MUFU.TANH R127, R9 ;  /* 0x00000009007f7308 */ /* 0x0004620000002400 */
[----:B------:R-:W-:Y:S09]  /*5320*/  FMUL.FTZ R19, R19, UR7 ;  /* 0x0000000713137c20 */ /* 0x000ff20008410000 */
[----:B------:R2:W1:Y:S10]  /*5330*/  MUFU.TANH R125, R10 ;  /* 0x0000000a007d7308 */ /* 0x0004740000002400 */
        /* <DEDUP_REMOVED lines=11> */
[----:B------:R-:W-:Y:S01]  /*53f0*/  USHF.L.U32 UR11, UR21, 0x6, URZ ;  /* 0x00000006150b7899 */ /* 0x000fe2000800063f */
[----:B------:R-:W-:Y:S01]  /*5400*/  MOV R85, R196 ;  /* 0x000000c400557202 */ /* 0x000fe20000000f00 */
[----:B------:R-:W-:Y:S01]  /*5410*/  IMAD.MOV.U32 R11, RZ, RZ, R131 ;  /* 0x000000ffff0b7224 */ /* 0x000fe200078e0083 */
[----:B------:R-:W-:Y:S01]  /*5420*/  MOV R10, R123 ;  /* 0x0000007b000a7202 */ /* 0x000fe20000000f00 */
[----:B------:R-:W-:Y:S01]  /*5430*/  IMAD.MOV.U32 R84, RZ, RZ, R197 ;  /* 0x000000ffff547224 */ /* 0x000fe200078e00c5 */
[----:B------:R-:W-:Y:S01]  /*5440*/  MOV R19, R126 ;  /* 0x0000007e00137202 */ /* 0x000fe20000000f00 */
[----:B------:R-:W-:Y:S01]  /*5450*/  IMAD.MOV.U32 R9, RZ, RZ, R124 ;  /* 0x000000ffff097224 */ /* 0x000fe200078e007c */
[----:B------:R-:W-:Y:S01]  /*5460*/  MOV R8, R119 ;  /* 0x0000007700087202 */ /* 0x000fe20000000f00 */
[----:B------:R-:W-:Y:S01]  /*5470*/  IMAD.MOV.U32 R18, RZ, RZ, R128 ;  /* 0x000000ffff127224 */ /* 0x000fe200078e0080 */
[----:B------:R-:W-:Y:S01]  /*5480*/  UIADD3 UR13, UR11, 0x40, URZ ;  /* 0x000000400b0d7890 */ /* 0x000fe2000fffe03f */
[----:B------:R-:W-:Y:S01]  /*5490*/  MOV R17, R127 ;  /* 0x0000007f00117202 */ /* 0x000fe20000000f00 */
[----:B------:R-:W-:Y:S01]  /*54a0*/  IMAD.MOV.U32 R7, RZ, RZ, R125 ;  /* 0x000000ffff077224 */ /* 0x000fe200078e007d */
[----:B------:R-:W-:Y:S01]  /*54b0*/  UIADD3 UR11, UR11, UR10, URZ ;  /* 0x0000000a0b0b7290 */ /* 0x000fe2000fffe03f */
[----:B------:R-:W-:Y:S01]  /*54c0*/  MOV R6, R118 ;  /* 0x0000007600067202 */ /* 0x000fe20000000f00 */
[----:B------:R-:W-:Y:S01]  /*54d0*/  IMAD.MOV.U32 R16, RZ, RZ, R129 ;  /* 0x000000ffff107224 */ /* 0x000fe200078e0081 */
[----:B------:R-:W-:Y:S01]  /*54e0*/  MOV R87, R121 ;  /* 0x0000007900577202 */ /* 0x000fe20000000f00 */
[----:B------:R-:W-:Y:S01]  /*54f0*/  UIADD3 UR11, UR14, UR11, -UR5 ;  /* 0x0000000b0e0b7290 */ /* 0x000fe2000fffe805 */
[----:B------:R-:W-:Y:S01]  /*5500*/  IMAD.U32 R4, RZ, RZ, UR13 ;  /* 0x0000000dff047e24 */ /* 0x000fe2000f8e00ff */
[----:B------:R-:W-:Y:S01]  /*5510*/  UIADD3 UR13, UR12, 0x40, URZ ;  /* 0x000000400c0d7890 */ /* 0x000fe2000fffe03f */
[----:B------:R-:W-:Y:S02]  /*5520*/  IMAD.MOV.U32 R15, RZ, RZ, R120 ;  /* 0x000000ffff0f7224 */ /* 0x000fe400078e0078 */
[----:B------:R-:W-:Y:S01]  /*5530*/  IMAD.MOV.U32 R86, RZ, RZ, R122 ;  /* 0x000000ffff567224 */ /* 0x000fe200078e007a */
[----:B------:R-:W-:Y:S01]  /*5540*/  ISETP.LT.AND P0, PT, R4, UR5, PT ;  /* 0x0000000504007c0c */ /* 0x000fe2000bf01270 */
[----:B------:R-:W-:Y:S03]  /*5550*/  UISETP.GE.AND UP0, UPT, UR13, UR11, UPT ;  /* 0x0000000b0d00728c */ /* 0x000fe6000bf06270 */
[----:B------:R-:W-:Y:S03]  /*5560*/  UMOV UR11, UR14 ;  /* 0x0000000e000b7c82 */ /* 0x000fe60008000000 */
[----:B------:R-:W-:Y:S11]  /*5570*/  PLOP3.LUT P1, PT, PT, PT, UP0, 0x80, 0x0 ;  /* 0x000000000000781c */ /* 0x000ff60003f2f008 */
[----:B------:R-:W-:Y:S02]  /*5580*/  @!UPT UIADD3 URZ, URZ, URZ, URZ ;  /* 0x0000003f3f3ff290 */ /* 0x000fe4000fffe03f */
[----:B------:R-:W-:Y:S05]  /*5590*/  @!P1 BRA P0, `(.L_x_1100) ;  /* 0x0000000400189947 */ /* 0x000fea0000000000 */
.L_x_1099:
[----:B------:R-:W-:Y:S01]  /*55a0*/  UIADD3 UR14, UR5, 0x1, -UR10 ;  /* 0x00000001050e7890 */ /* 0x000fe2000fffe80a */
[----:B--2---:R-:W-:Y:S01]  /*55b0*/  IMAD.U32 R4, RZ, RZ, UR21 ;  /* 0x00000015ff047e24 */ /* 0x004fe2000f8e00ff */
        /* <DEDUP_REMOVED lines=30> */
[----:B-1----:R-:W-:Y:S02]  /*57a0*/  FSEL R87, R121, -INF , !P0 ;  /* 0xff80000079577808 */ /* 0x002fe40004000000 */
        /* <DEDUP_REMOVED lines=37> */
.L_x_1100:
[C---:B------:R-:W-:Y:S01]  /*5a00*/  FMUL.FTZ R5, R242.reuse, 1.4426950216293334961 ;  /* 0x3fb8aa3bf2057820 */ /* 0x040fe20000410000 */
[----:B------:R-:W-:Y:S01]  /*5a10*/  FSETP.NEU.FTZ.AND P0, PT, R242, -INF , PT ;  /* 0xff800000f200780b */ /* 0x000fe20003f1d000 */
[----:B------:R-:W-:Y:S01]  /*5a20*/  FMUL.FTZ R13, R243, 1.4426950216293334961 ;  /* 0x3fb8aa3bf30d7820 */ /* 0x000fe20000410000 */
[----:B------:R-:W-:Y:S02]  /*5a30*/  UISETP.GT.AND UP0, UPT, UR6, UR20, UPT ;  /* 0x000000140600728c */ /* 0x000fe4000bf04270 */
[----:B------:R-:W-:Y:S02]  /*5a40*/  FSEL R5, R5, RZ, P0 ;  /* 0x000000ff05057208 */ /* 0x000fe40000000000 */
[----:B------:R-:W-:Y:S03]  /*5a50*/  FSETP.NEU.FTZ.AND P0, PT, R243, -INF , PT ;  /* 0xff800000f300780b */ /* 0x000fe60003f1d000 */
[--C-:B------:R-:W-:Y:S04]  /*5a60*/  FFMA.FTZ R4, R86, UR19, -R5.reuse ;  /* 0x0000001356047c23 */ /* 0x100fe80008010805 */
[----:B------:R1:W-:Y:S02]  /*5a70*/  MUFU.EX2 R202, R4 ;  /* 0x0000000400ca7308 */ /* 0x0003e40000000800 */
[----:B-1----:R-:W-:Y:S01]  /*5a80*/  FSEL R4, R13, RZ, P0 ;  /* 0x000000ff0d047208 */ /* 0x002fe20000000000 */
[--C-:B------:R-:W-:Y:S01]  /*5a90*/  FFMA.FTZ R13, R87, UR19, -R5.reuse ;  /* 0x00000013570d7c23 */ /* 0x100fe20008010805 */
[----:B------:R-:W-:Y:S03]  /*5aa0*/  PLOP3.LUT P0, PT, PT, PT, UP0, 0x80, 0x0 ;  /* 0x000000000000781c */ /* 0x000fe60003f0f008 */
[--C-:B------:R-:W-:Y:S03]  /*5ab0*/  FFMA.FTZ R6, R6, UR19, -R4.reuse ;  /* 0x0000001306067c23 */ /* 0x100fe60008010804 */
[----:B------:R1:W-:Y:S10]  /*5ac0*/  MUFU.EX2 R200, R13 ;  /* 0x0000000d00c87308 */ /* 0x0003f40000000800 */
[----:B------:R2:W-:Y:S01]  /*5ad0*/  MUFU.EX2 R198, R6 ;  /* 0x0000000600c67308 */ /* 0x0005e20000000800 */
[--C-:B-1----:R-:W-:Y:S09]  /*5ae0*/  FFMA.FTZ R13, R15, UR19, -R4.reuse ;  /* 0x000000130f0d7c23 */ /* 0x102ff20008010804 */
[----:B------:R-:W-:Y:S01]  /*5af0*/  MUFU.EX2 R199, R13 ;  /* 0x0000000d00c77308 */ /* 0x000fe20000000800 */
[--C-:B--2---:R-:W-:Y:S09]  /*5b00*/  FFMA.FTZ R6, R16, UR19, -R5.reuse ;  /* 0x0000001310067c23 */ /* 0x104ff20008010805 */
[----:B------:R1:W-:Y:S02]  /*5b10*/  MUFU.EX2 R205, R6 ;  /* 0x0000000600cd7308 */ /* 0x0003e40000000800 */
[--C-:B-1----:R-:W-:Y:S08]  /*5b20*/  FFMA.FTZ R6, R17, UR19, -R5.reuse ;  /* 0x0000001311067c23 */ /* 0x102ff00008010805 */
[----:B------:R1:W-:Y:S02]  /*5b30*/  MUFU.EX2 R204, R6 ;  /* 0x0000000600cc7308 */ /* 0x0003e40000000800 */
[--C-:B-1----:R-:W-:Y:S08]  /*5b40*/  FFMA.FTZ R6, R7, UR19, -R4.reuse ;  /* 0x0000001307067c23 */ /* 0x102ff00008010804 */
[----:B------:R1:W-:Y:S02]  /*5b50*/  MUFU.EX2 R203, R6 ;  /* 0x0000000600cb7308 */ /* 0x0003e40000000800 */
[--C-:B-1----:R-:W-:Y:S08]  /*5b60*/  FFMA.FTZ R6, R8, UR19, -R4.reuse ;  /* 0x0000001308067c23 */ /* 0x102ff00008010804 */
[----:B------:R1:W2:Y:S02]  /*5b70*/  MUFU.EX2 R201, R6 ;  /* 0x0000000600c97308 */ /* 0x0002a40000000800 */
[--C-:B-1----:R-:W-:Y:S01]  /*5b80*/  FFMA.FTZ R6, R18, UR19, -R5.reuse ;  /* 0x0000001312067c23 */ /* 0x102fe20008010805 */
[----:B--2---:R-:W-:Y:S07]  /*5b90*/  F2FP.F16.F32.PACK_AB R8, R201, R203 ;  /* 0x000000cbc908723e */ /* 0x004fee00000000ff */
        /* <DEDUP_REMOVED lines=9> */
[----:B------:R-:W-:Y:S07]  /*5c30*/  FFMA.FTZ R5, R85, UR19, -R5 ;  /* 0x0000001355057c23 */ /* 0x000fee0008010805 */
[----:B------:R1:W-:Y:S10]  /*5c40*/  MUFU.EX2 R213, R6 ;  /* 0x0000000600d57308 */ /* 0x0003f40000000800 */
[----:B------:R3:W4:Y:S01]  /*5c50*/  MUFU.EX2 R212, R5 ;  /* 0x0000000500d47308 */ /* 0x0007220000000800 */
[----:B-1----:R-:W-:Y:S05]  /*5c60*/  F2FP.F16.F32.PACK_AB R6, R200, R202 ;  /* 0x000000cac806723e */ /* 0x002fea00000000ff */
[----:B------:R2:W-:Y:S01]  /*5c70*/  STS [R239+0x22000], R6 ;  /* 0x02200006ef007388 */ /* 0x0005e20000000800 */
[--C-:B---3--:R-:W-:Y:S01]  /*5c80*/  FFMA.FTZ R5, R11, UR19, -R4.reuse ;  /* 0x000000130b057c23 */ /* 0x108fe20008010804 */
[----:B------:R-:W-:Y:S03]  /*5c90*/  FFMA.FTZ R4, R12, UR19, -R4 ;  /* 0x000000130c047c23 */ /* 0x000fe60008010804 */
[----:B------:R1:W-:Y:S10]  /*5ca0*/  MUFU.EX2 R211, R5 ;  /* 0x0000000500d37308 */ /* 0x0003f40000000800 */
[----:B------:R3:W4:Y:S01]  /*5cb0*/  MUFU.EX2 R210, R4 ;  /* 0x0000000400d27308 */ /* 0x0007220000000800 */
[----:B-1----:R-:W-:Y:S02]  /*5cc0*/  F2FP.F16.F32.PACK_AB R5, R198, R199 ;  /* 0x000000c7c605723e */ /* 0x002fe400000000ff */
[----:B--2---:R-:W-:Y:S03]  /*5cd0*/  F2FP.F16.F32.PACK_AB R6, R206, R207 ;  /* 0x000000cfce06723e */ /* 0x004fe600000000ff */
[----:B------:R4:W-:Y:S01]  /*5ce0*/  STS [R239+0x22400], R5 ;  /* 0x02240005ef007388 */ /* 0x0009e20000000800 */
[----:B---3--:R-:W-:Y:S04]  /*5cf0*/  F2FP.F16.F32.PACK_AB R4, R204, R205 ;  /* 0x000000cdcc04723e */ /* 0x008fe800000000ff */
[----:B------:R-:W-:Y:S05]  /*5d00*/  STS [R241+0x22400], R8 ;  /* 0x02240008f1007388 */ /* 0x000fea0000000800 */
[----:B------:R1:W-:Y:S05]  /*5d10*/  STS [R241+0x22000], R4 ;  /* 0x02200004f1007388 */ /* 0x0003ea0000000800 */
[----:B------:R-:W-:Y:S05]  /*5d20*/  STS [R238+0x22000], R7 ;  /* 0x02200007ee007388 */ /* 0x000fea0000000800 */
[----:B------:R-:W-:Y:S01]  /*5d30*/  STS [R238+0x22400], R6 ;  /* 0x02240006ee007388 */ /* 0x000fe20000000800 */
[----:B----4-:R-:W-:Y:S05]  /*5d40*/  F2FP.F16.F32.PACK_AB R5, R212, R213 ;  /* 0x000000d5d405723e */ /* 0x010fea00000000ff */
[----:B------:R-:W-:Y:S01]  /*5d50*/  STS [R240+0x22000], R5 ;  /* 0x02200005f0007388 */ /* 0x000fe20000000800 */
[----:B-1----:R-:W-:Y:S05]  /*5d60*/  F2FP.F16.F32.PACK_AB R4, R210, R211 ;  /* 0x000000d3d204723e */ /* 0x002fea00000000ff */
        /* <DEDUP_REMOVED lines=10> */
[C---:B-1----:R-:W-:Y:S04]  /*5e10*/  HMMA.16816.F32 R4, R16.reuse, R8, RZ ;  /* 0x000000081004723c */ /* 0x042fe800000018ff */
[----:B------:R-:W-:Y:S02]  /*5e20*/  LDSM.16.M88.4 R112, [R216+0x8000] ;  /* 0x00800000d870783b */ /* 0x000fe40000000200 */
[C---:B------:R-:W-:Y:S06]  /*5e30*/  HMMA.16816.F32 R8, R16.reuse, R10, RZ ;  /* 0x0000000a1008723c */ /* 0x040fec00000018ff */
[C---:B--2---:R-:W-:Y:S06]  /*5e40*/  HMMA.16816.F32 R12, R16.reuse, R84, RZ ;  /* 0x00000054100c723c */ /* 0x044fec00000018ff */
        /* <DEDUP_REMOVED lines=89> */
[----:B------:R-:W-:Y:S01]  /*63e0*/  HMMA.16816.F32 R16, R92, R90, R16 ;  /* 0x0000005a5c10723c */ /* 0x000fe20000001810 */
[----:B------:R-:W2:Y:S05]  /*63f0*/  LDSM.16.M88.4 R88, [R216+0xe800] ;  /* 0x00e80000d858783b */ /* 0x000eaa0000000200 */
[C---:B---3--:R-:W-:Y:S06]  /*6400*/  HMMA.16816.F32 R4, R100.reuse, R104, R4 ;  /* 0x000000686404723c */ /* 0x048fec0000001804 */
[C---:B------:R-:W-:Y:S06]  /*6410*/  HMMA.16816.F32 R8, R100.reuse, R106, R8 ;  /* 0x0000006a6408723c */ /* 0x040fec0000001808 */
[C---:B-1----:R-:W-:Y:S06]  /*6420*/  HMMA.16816.F32 R12, R100.reuse, R84, R12 ;  /* 0x00000054640c723c */ /* 0x042fec000000180c */
[----:B------:R-:W-:Y:S06]  /*6430*/  HMMA.16816.F32 R16, R100, R86, R16 ;  /* 0x000000566410723c */ /* 0x000fec0000001810 */
[C---:B----4-:R-:W-:Y:S06]  /*6440*/  HMMA.16816.F32 R4, R108.reuse, R112, R4 ;  /* 0x000000706c04723c */ /* 0x050fec0000001804 */
[C---:B------:R-:W-:Y:S06]  /*6450*/  HMMA.16816.F32 R8, R108.reuse, R114, R8 ;  /* 0x000000726c08723c */ /* 0x040fec0000001808 */
[C---:B--2---:R-:W-:Y:S06]  /*6460*/  HMMA.16816.F32 R12, R108.reuse, R88, R12 ;  /* 0x000000586c0c723c */ /* 0x044fec000000180c */
[----:B------:R-:W-:Y:S06]  /*6470*/  HMMA.16816.F32 R16, R108, R90, R16 ;  /* 0x0000005a6c10723c */ /* 0x000fec0000001810 */
[C---:B-----5:R-:W-:Y:S01]  /*6480*/  FADD.FTZ R4, -R117.reuse, R4 ;  /* 0x0000000475047221 */ /* 0x060fe20000010100 */
[----:B------:R-:W-:Y:S01]  /*6490*/  FADD.FTZ R5, -R117, R5 ;  /* 0x0000000575057221 */ /* 0x000fe20000010100 */
[----:B------:R-:W-:Y:S03]  /*64a0*/  FADD.FTZ R6, -R116, R6 ;  /* 0x0000000674067221 */ /* 0x000fe60000010100 */
[----:B------:R-:W-:Y:S01]  /*64b0*/  FMUL.FTZ R87, R202, R4 ;  /* 0x00000004ca577220 */ /* 0x000fe20000410000 */
[----:B------:R-:W-:Y:S01]  /*64c0*/  FMUL.FTZ R86, R200, R5 ;  /* 0x00000005c8567220 */ /* 0x000fe20000410000 */
[----:B------:R-:W-:Y:S01]  /*64d0*/  FADD.FTZ R7, -R116, R7 ;  /* 0x0000000774077221 */ /* 0x000fe20000010100 */
[----:B------:R-:W-:Y:S01]  /*64e0*/  FFMA.FTZ R5, -R120, R120, 1 ;  /* 0x3f80000078057423 */ /* 0x000fe20000010178 */
[----:B------:R-:W-:Y:S01]  /*64f0*/  FFMA.FTZ R4, -R118, R118, 1 ;  /* 0x3f80000076047423 */ /* 0x000fe20000010176 */
[----:B------:R-:W-:Y:S01]  /*6500*/  FMUL.FTZ R85, R199, R6 ;  /* 0x00000006c7557220 */ /* 0x000fe20000410000 */
[----:B------:R-:W-:Y:S01]  /*6510*/  FMUL.FTZ R84, R198, R7 ;  /* 0x00000007c6547220 */ /* 0x000fe20000410000 */
[----:B------:R-:W-:Y:S01]  /*6520*/  FMUL.FTZ R5, R5, UR7 ;  /* 0x0000000705057c20 */ /* 0x000fe20008410000 */
[----:B------:R-:W-:Y:S01]  /*6530*/  FMUL.FTZ R4, R4, UR7 ;  /* 0x0000000704047c20 */ /* 0x000fe20008410000 */
[----:B------:R-:W-:Y:S01]  /*6540*/  FFMA.FTZ R7, -R122, R122, 1 ;  /* 0x3f8000007a077423 */ /* 0x000fe2000001017a */
[----:B------:R-:W-:Y:S01]  /*6550*/  FFMA.FTZ R6, -R121, R121, 1 ;  /* 0x3f80000079067423 */ /* 0x000fe20000010179 */
[C---:B------:R-:W-:Y:S01]  /*6560*/  FADD.FTZ R8, -R117.reuse, R8 ;  /* 0x0000000875087221 */ /* 0x040fe20000010100 */
[----:B------:R-:W-:Y:S01]  /*6570*/  FADD.FTZ R9, -R117, R9 ;  /* 0x0000000975097221 */ /* 0x000fe20000010100 */
[----:B------:R-:W-:Y:S01]  /*6580*/  FMUL.FTZ R85, R85, R5 ;  /* 0x0000000555557220 */ /* 0x000fe20000410000 */
[----:B------:R-:W-:Y:S01]  /*6590*/  FMUL.FTZ R84, R84, R4 ;  /* 0x0000000454547220 */ /* 0x000fe20000410000 */
[C---:B------:R-:W-:Y:S01]  /*65a0*/  FADD.FTZ R10, -R116.reuse, R10 ;  /* 0x0000000a740a7221 */ /* 0x040fe20000010100 */
[----:B------:R-:W-:Y:S01]  /*65b0*/  FADD.FTZ R11, -R116, R11 ;  /* 0x0000000b740b7221 */ /* 0x000fe20000010100 */
[----:B------:R-:W-:Y:S01]  /*65c0*/  FMUL.FTZ R7, R7, UR7 ;  /* 0x0000000707077c20 */ /* 0x000fe20008410000 */
[----:B------:R-:W-:Y:S01]  /*65d0*/  FMUL.FTZ R6, R6, UR7 ;  /* 0x0000000706067c20 */ /* 0x000fe20008410000 */
[----:B------:R-:W-:Y:S01]  /*65e0*/  FFMA.FTZ R5, -R125, R125, 1 ;  /* 0x3f8000007d057423 */ /* 0x000fe2000001017d */
[----:B------:R-:W-:Y:S01]  /*65f0*/  FFMA.FTZ R4, -R119, R119, 1 ;  /* 0x3f80000077047423 */ /* 0x000fe20000010177 */
        /* <DEDUP_REMOVED lines=8> */
[----:B------:R-:W-:Y:S01]  /*6680*/  FMUL.FTZ R5, R5, UR7 ;  /* 0x0000000705057c20 */ /* 0x000fe20008410000 */
[----:B------:R-:W-:Y:S01]  /*6690*/  FMUL.FTZ R4, R4, UR7 ;  /* 0x0000000704047c20 */ /* 0x000fe20008410000 */
[----:B------:R-:W-:Y:S01]  /*66a0*/  FMUL.FTZ R89, R209, R12 ;  /* 0x0000000cd1597220 */ /* 0x000fe20000410000 */
[----:B------:R-:W-:Y:S01]  /*66b0*/  FMUL.FTZ R88, R208, R13 ;  /* 0x0000000dd0587220 */ /* 0x000fe20000410000 */
[----:B------:R-:W-:Y:S01]  /*66c0*/  FMUL.FTZ R13, R91, R5 ;  /* 0x000000055b0d7220 */ /* 0x000fe20000410000 */
[----:B------:R-:W-:Y:S01]  /*66d0*/  FMUL.FTZ R12, R90, R4 ;  /* 0x000000045a0c7220 */ /* 0x000fe20000410000 */
[----:B------:R-:W-:Y:S01]  /*66e0*/  F2FP.F16.F32.PACK_AB R5, R8, R9 ;  /* 0x000000090805723e */ /* 0x000fe200000000ff */
[----:B------:R-:W-:Y:S01]  /*66f0*/  FFMA.FTZ R7, -R129, R129, 1 ;  /* 0x3f80000081077423 */ /* 0x000fe20000010181 */
[----:B------:R-:W-:Y:S01]  /*6700*/  F2FP.F16.F32.PACK_AB R4, R84, R85 ;  /* 0x000000555404723e */ /* 0x000fe200000000ff */
[----:B------:R-:W-:Y:S01]  /*6710*/  FFMA.FTZ R6, -R127, R127, 1 ;  /* 0x3f8000007f067423 */ /* 0x000fe2000001017f */
[----:B------:R-:W-:Y:S01]  /*6720*/  FADD.FTZ R14, -R116, R14 ;  /* 0x0000000e740e7221 */ /* 0x000fe20000010100 */
[----:B------:R1:W-:Y:S01]  /*6730*/  STS [R239+0x20000], R5 ;  /* 0x02000005ef007388 */ /* 0x0003e20000000800 */
[----:B------:R-:W-:Y:S01]  /*6740*/  FMUL.FTZ R7, R7, UR7 ;  /* 0x0000000707077c20 */ /* 0x000fe20008410000 */
[----:B------:R-:W-:Y:S01]  /*6750*/  FMUL.FTZ R6, R6, UR7 ;  /* 0x0000000706067c20 */ /* 0x000fe20008410000 */
[----:B------:R-:W-:Y:S02]  /*6760*/  FADD.FTZ R15, -R116, R15 ;  /* 0x0000000f740f7221 */ /* 0x000fe40000010100 */
[----:B------:R2:W-:Y:S01]  /*6770*/  STS [R239+0x20400], R4 ;  /* 0x02040004ef007388 */ /* 0x0005e20000000800 */
[----:B------:R-:W-:Y:S01]  /*6780*/  FMUL.FTZ R11, R93, R7 ;  /* 0x000000075d0b7220 */ /* 0x000fe20000410000 */
[----:B------:R-:W-:Y:S01]  /*6790*/  FMUL.FTZ R10, R92, R6 ;  /* 0x000000065c0a7220 */ /* 0x000fe20000410000 */
[----:B------:R-:W-:Y:S01]  /*67a0*/  FFMA.FTZ R7, -R124, R124, 1 ;  /* 0x3f8000007c077423 */ /* 0x000fe2000001017c */
[----:B------:R-:W-:Y:S01]  /*67b0*/  FFMA.FTZ R6, -R123, R123, 1 ;  /* 0x3f8000007b067423 */ /* 0x000fe2000001017b */
[C---:B------:R-:W-:Y:S01]  /*67c0*/  FADD.FTZ R16, -R117.reuse, R16 ;  /* 0x0000001075107221 */ /* 0x040fe20000010100 */
[----:B------:R-:W-:Y:S01]  /*67d0*/  FADD.FTZ R17, -R117, R17 ;  /* 0x0000001175117221 */ /* 0x000fe20000010100 */
        /* <DEDUP_REMOVED lines=9> */
[----:B------:R-:W-:Y:S01]  /*6870*/  FMUL.FTZ R16, R86, R6 ;  /* 0x0000000656107220 */ /* 0x000fe20000410000 */
[----:B------:R-:W-:Y:S01]  /*6880*/  FMUL.FTZ R8, R8, UR7 ;  /* 0x0000000708087c20 */ /* 0x000fe20008410000 */
[----:B------:R-:W-:Y:S01]  /*6890*/  FFMA.FTZ R7, -R197, R197, 1 ;  /* 0x3f800000c5077423 */ /* 0x000fe200000101c5 */
[----:B------:R-:W-:Y:S01]  /*68a0*/  FFMA.FTZ R6, -R196, R196, 1 ;  /* 0x3f800000c4067423 */ /* 0x000fe200000101c4 */
[C---:B------:R-:W-:Y:S01]  /*68b0*/  FADD.FTZ R18, -R116.reuse, R18 ;  /* 0x0000001274127221 */ /* 0x040fe20000010100 */
[----:B------:R-:W-:Y:S01]  /*68c0*/  FADD.FTZ R19, -R116, R19 ;  /* 0x0000001374137221 */ /* 0x000fe20000010100 */
[----:B------:R-:W-:Y:S01]  /*68d0*/  FMUL.FTZ R9, R9, UR7 ;  /* 0x0000000709097c20 */ /* 0x000fe20008410000 */
[----:B-1----:R-:W-:Y:S01]  /*68e0*/  FFMA.FTZ R5, -R131, R131, 1 ;  /* 0x3f80000083057423 */ /* 0x002fe20000010183 */
[----:B------:R-:W-:Y:S01]  /*68f0*/  FMUL.FTZ R14, R88, R8 ;  /* 0x00000008580e7220 */ /* 0x000fe20000410000 */
[----:B--2---:R-:W-:Y:S01]  /*6900*/  FFMA.FTZ R4, -R130, R130, 1 ;  /* 0x3f80000082047423 */ /* 0x004fe20000010182 */
[----:B------:R-:W-:Y:S01]  /*6910*/  F2FP.F16.F32.PACK_AB R8, R10, R11 ;  /* 0x0000000b0a08723e */ /* 0x000fe200000000ff */
[----:B------:R-:W-:Y:S01]  /*6920*/  FMUL.FTZ R7, R7, UR7 ;  /* 0x0000000707077c20 */ /* 0x000fe20008410000 */
[----:B------:R-:W-:Y:S01]  /*6930*/  FMUL.FTZ R6, R6, UR7 ;  /* 0x0000000706067c20 */ /* 0x000fe20008410000 */
[----:B------:R-:W-:Y:S01]  /*6940*/  FMUL.FTZ R18, R211, R18 ;  /* 0x00000012d3127220 */ /* 0x000fe20000410000 */
[----:B------:R-:W-:Y:S01]  /*6950*/  FMUL.FTZ R19, R210, R19 ;  /* 0x00000013d2137220 */ /* 0x000fe20000410000 */
[----:B------:R-:W-:Y:S01]  /*6960*/  FMUL.FTZ R15, R89, R9 ;  /* 0x00000009590f7220 */ /* 0x000fe20000410000 */
[----:B------:R-:W-:Y:S01]  /*6970*/  FMUL.FTZ R11, R5, UR7 ;  /* 0x00000007050b7c20 */ /* 0x000fe20008410000 */
[----:B------:R-:W-:Y:S01]  /*6980*/  FMUL.FTZ R10, R4, UR7 ;  /* 0x00000007040a7c20 */ /* 0x000fe20008410000 */
[----:B------:R-:W-:Y:S01]  /*6990*/  F2FP.F16.F32.PACK_AB R9, R12, R13 ;  /* 0x0000000d0c09723e */ /* 0x000fe200000000ff */
[----:B------:R-:W-:Y:S01]  /*69a0*/  FMUL.FTZ R4, R85, R7 ;  /* 0x0000000755047220 */ /* 0x000fe20000410000 */
[----:B------:R-:W-:Y:S01]  /*69b0*/  FMUL.FTZ R5, R84, R6 ;  /* 0x0000000654057220 */ /* 0x000fe20000410000 */
[----:B------:R-:W-:Y:S01]  /*69c0*/  FMUL.FTZ R11, R18, R11 ;  /* 0x0000000b120b7220 */ /* 0x000fe20000410000 */
[----:B------:R-:W-:Y:S01]  /*69d0*/  FMUL.FTZ R10, R19, R10 ;  /* 0x0000000a130a7220 */ /* 0x000fe20000410000 */
[----:B------:R-:W-:Y:S01]  /*69e0*/  F2FP.F16.F32.PACK_AB R7, R14, R15 ;  /* 0x0000000f0e07723e */ /* 0x000fe200000000ff */
[----:B------:R-:W-:Y:S01]  /*69f0*/  STS [R241+0x20000], R8 ;  /* 0x02000008f1007388 */ /* 0x000fe20000000800 */
[----:B------:R-:W-:Y:S02]  /*6a00*/  F2FP.F16.F32.PACK_AB R6, R16, R17 ;  /* 0x000000111006723e */ /* 0x000fe400000000ff */
[----:B------:R-:W-:Y:S02]  /*6a10*/  F2FP.F16.F32.PACK_AB R5, R5, R4 ;  /* 0x000000040505723e */ /* 0x000fe400000000ff */
[----:B------:R-:W-:Y:S01]  /*6a20*/  STS [R241+0x20400], R9 ;  /* 0x02040009f1007388 */ /* 0x000fe20000000800 */
[----:B------:R-:W-:Y:S04]  /*6a30*/  F2FP.F16.F32.PACK_AB R4, R10, R11 ;  /* 0x0000000b0a04723e */ /* 0x000fe800000000ff */
[----:B------:R-:W-:Y:S05]  /*6a40*/  STS [R238+0x20000], R7 ;  /* 0x02000007ee007388 */ /* 0x000fea0000000800 */
        /* <DEDUP_REMOVED lines=161> */
.L_x_1101:
        /* <DEDUP_REMOVED lines=472> */
.L_x_1102:
        /* <DEDUP_REMOVED lines=222> */
.L_x_1104:
        /* <DEDUP_REMOVED lines=19> */
.L_x_1105:
        /* <DEDUP_REMOVED lines=58> */
.L_x_1107:
[----:B------:R-:W-:Y:S05]  /*a490*/  BSYNC B0 ;  /* 0x0000000000007941 */ /* 0x000fea0003800000 */
.L_x_1106:
        /* <DEDUP_REMOVED lines=22> */
.L_x_1109:
[----:B------:R-:W-:Y:S05]  /*a600*/  BSYNC B0 ;  /* 0x0000000000007941 */ /* 0x000fea0003800000 */
.L_x_1108:
        /* <DEDUP_REMOVED lines=38> */
.L_x_1111:
[----:B------:R-:W-:Y:S05]  /*a870*/  BSYNC B0 ;  /* 0x0000000000007941 */ /* 0x000fea0003800000 */
.L_x_1110:
        /* <DEDUP_REMOVED lines=21> */
.L_x_1082:
[----:B------:R-:W-:Y:S05]  /*a9d0*/  BSYNC B1 ;  /* 0x0000000000017941 */ /* 0x000fea0003800000 */
.L_x_1068:
        /* <DEDUP_REMOVED lines=9> */
.L_x_1112:
[----:B------:R-:W-:Y:S05]  /*aa70*/  EXIT ;  /* 0x000000000000794d */ /* 0x000fea0003800000 */
.L_x_1114:
        /* <DEDUP_REMOVED lines=16> */
.L_x_2050:


//--------------------- .text._ZN5flash44flash_bwd_dq_dk_dv_loop_seqk_parallel_kernelI23Flash_bwd_kernel_traitsILi256ELi64ELi64ELi8ELi4ELi2ELi2ELb0ELb1EN7cutlass6half_tE19Flash_kernel_traitsILi256ELi64ELi64ELi8ES3_EELb1ELb0ELb0ELb0ELb0ELb1ELb0EEEvNS_16Flash_bwd_paramsE --------------------------
	.section	.text._ZN5flash44flash_bwd_dq_dk_dv_loop_seqk_parallel_kernelI23Flash_bwd_kernel_traitsILi256ELi64ELi64ELi8ELi4ELi2ELi2ELb0ELb1EN7cutlass6half_tE19Flash_kernel_traitsILi256ELi64ELi64ELi8ES3_EELb1ELb0ELb0ELb0ELb0ELb1ELb0EEEvNS_16Flash_bwd_paramsE,"ax",@progbits
	.align	128
        .global         _ZN5flash44flash_bwd_dq_dk_dv_loop_seqk_parallel_kernelI23Flash_bwd_kernel_traitsILi256ELi64ELi64ELi8ELi4ELi2ELi2ELb0ELb1EN7cutlass6half_tE19Flash_kernel_traitsILi256ELi64ELi64ELi8ES3_EELb1ELb0ELb0ELb0ELb0ELb1ELb0EEEvNS_16Flash_bwd_paramsE
        .type           _ZN5flash44flash_bwd_dq_dk_dv_loop_seqk_parallel_kernelI23Flash_bwd_kernel_traitsILi256ELi64ELi64ELi8ELi4ELi2ELi2ELb0ELb1EN7cutlass6half_tE19Flash_kernel_traitsILi256ELi64ELi64ELi8ES3_EELb1ELb0ELb0ELb0ELb0ELb1ELb0EEEvNS_16Flash_bwd_paramsE,@function
        .size           _ZN5flash44flash_bwd_dq_dk_dv_loop_seqk_parallel_kernelI23Flash_bwd_kernel_traitsILi256ELi64ELi64ELi8ELi4ELi2ELi2ELb0ELb1EN7cutlass6half_tE19Flash_kernel_traitsILi256ELi64ELi64ELi8ES3_EELb1ELb0ELb0ELb0ELb0ELb1ELb0EEEvNS_16Flash_bwd_paramsE,(.L_x_2051 - _ZN5flash44flash_bwd_dq_dk_dv_loop_seqk_parallel_kernelI23Flash_bwd_kernel_traitsILi256ELi64ELi64ELi8ELi4ELi2ELi2ELb0ELb1EN7cutlass6half_tE19Flash_kernel_traitsILi256ELi64ELi64ELi8ES3_EELb1ELb0ELb0ELb0ELb0ELb1ELb0EEEvNS_16Flash_bwd_paramsE)
        .other          _ZN5flash44flash_bwd_dq_dk_dv_loop_seqk_parallel_kernelI23Flash_bwd_kernel_traitsILi256ELi64ELi64ELi8ELi4ELi2ELi2ELb0ELb1EN7cutlass6half_tE19Flash_kernel_traitsILi256ELi64ELi64ELi8ES3_EELb1ELb0ELb0ELb0ELb0ELb1ELb0EEEvNS_16Flash_bwd_paramsE,@"STO_CUDA_ENTRY STV_DEFAULT"
_ZN5flash44flash_bwd_dq_dk_dv_loop_seqk_parallel_kernelI23Flash_bwd_kernel_traitsILi256ELi64ELi64ELi8ELi4ELi2ELi2ELb0ELb1EN7cutlass6half_tE19Flash_kernel_traitsILi256ELi64ELi64ELi8ES3_EELb1ELb0ELb0ELb0ELb0ELb1ELb0EEEvNS_16Flash_bwd_paramsE:
.text._ZN5flash44flash_bwd_dq_dk_dv_loop_seqk_parallel_kernelI23Flash_bwd_kernel_traitsILi256ELi64ELi64ELi8ELi4ELi2ELi2ELb0ELb1EN7cutlass6half_tE19Flash_kernel_traitsILi256ELi64ELi64ELi8ES3_EELb1ELb0ELb0ELb0ELb0ELb1ELb0EEEvNS_16Flash_bwd_paramsE:
        /* <DEDUP_REMOVED lines=13> */
[----:B------:R-:W-:Y:S02]  /*00d0*/  IMAD.MOV.U32 R226, RZ, RZ, 0x20 ;  /* 0x00000020ffe27424 */ /* 0x000fe400078e00ff */
[----:B------:R-:W-:Y:S02]  /*00e0*/  IMAD.MOV.U32 R222, RZ, RZ, 0x40 ;  /* 0x00000040ffde7424 */ /* 0x000fe400078e00ff */
[----:B------:R-:W-:Y:S02]  /*00f0*/  IMAD.MOV.U32 R238, RZ, RZ, -0x10 ;  /* 0xfffffff0ffee7424 */ /* 0x000fe400078e00ff */
[----:B------:R-:W3:Y:S08]  /*0100*/  S2UR UR53, SR_CTAID.Z ;  /* 0x00000000003579c3 */ /* 0x000ef00000002700 */
[----:B------:R-:W4:Y:S01]  /*0110*/  S2UR UR42, SR_CTAID.Y ;  /* 0x00000000002a79c3 */ /* 0x000f220000002600 */
[----:B--2---:R-:W-:Y:S01]  /*0120*/  ULEA UR4, UR4, UR5, 0x18 ;  /* 0x0000000504047291 */ /* 0x004fe2000f8ec03f */
[----:B-1----:R-:W-:Y:S01]  /*0130*/  SHF.R.S32.HI R2, RZ, 0x1f, R8 ;  /* 0x0000001fff027819 */ /* 0x002fe20000011408 */
[----:B---3--:R-:W-:-:S02]  /*0140*/  USHF.R.S32.HI UR5, URZ, 0x1f, UR53 ;  /* 0x0000001f3f057899 */ /* 0x008fc40008011435 */
[----:B------:R-:W-:Y:S01]  /*0150*/  USHF.R.S32.HI UR6, URZ, 0x1f, UR53 ;  /* 0x0000001f3f067899 */ /* 0x000fe20008011435 */
[CC--:B------:R-:W-:Y:S01]  /*0160*/  LEA.HI R12, R2.reuse, R8.reuse, RZ, 0x3 ;  /* 0x00000008020c7211 */ /* 0x0c0fe200078f18ff */
[----:B------:R-:W-:Y:S01]  /*0170*/  USHF.R.S32.HI UR61, URZ, 0x1f, UR53 ;  /* 0x0000001f3f3d7899 */ /* 0x000fe20008011435 */
[CC--:B------:R-:W-:Y:S02]  /*0180*/  LEA.HI R0, R2.reuse, R8.reuse, RZ, 0x5 ;  /* 0x0000000802007211 */ /* 0x0c0fe400078f28ff */
[CC--:B------:R-:W-:Y:S02]  /*0190*/  LEA.HI R3, R2.reuse, R8.reuse, RZ, 0x4 ;  /* 0x0000000802037211 */ /* 0x0c0fe400078f20ff */
[CC--:B------:R-:W-:Y:S02]  /*01a0*/  LEA.HI R249, R2.reuse, R8.reuse, RZ, 0x7 ;  /* 0x0000000802f97211 */ /* 0x0c0fe400078f38ff */
[CC--:B------:R-:W-:Y:S02]  /*01b0*/  LEA.HI R16, R2.reuse, R8.reuse, RZ, 0x6 ;  /* 0x0000000802107211 */ /* 0x0c0fe400078f30ff */
[----:B------:R-:W-:-:S02]  /*01c0*/  LEA.HI R2, R2, R8, RZ, 0x2 ;  /* 0x0000000802027211 */ /* 0x000fc400078f10ff */
[----:B------:R-:W-:Y:S02]  /*01d0*/  LOP3.LUT R4, R0, 0xffffffe0, RZ, 0xc0, !PT ;  /* 0xffffffe000047812 */ /* 0x000fe400078ec0ff */
[----:B------:R-:W-:Y:S02]  /*01e0*/  LOP3.LUT R6, R3, 0xfffffff0, RZ, 0xc0, !PT ;  /* 0xfffffff003067812 */ /* 0x000fe400078ec0ff */
[----:B------:R-:W-:Y:S01]  /*01f0*/  LOP3.LUT R7, R2, 0x7ffffffc, RZ, 0xc0, !PT ;  /* 0x7ffffffc02077812 */ /* 0x000fe200078ec0ff */
[C---:B------:R-:W-:Y:S01]  /*0200*/  IMAD.IADD R10, R8.reuse, 0x1, -R4 ;  /* 0x00000001080a7824 */ /* 0x040fe200078e0a04 */
[----:B------:R-:W-:Y:S01]  /*0210*/  SHF.R.S32.HI R4, RZ, 0x5, R0 ;  /* 0x00000005ff047819 */ /* 0x000fe20000011400 */
[C---:B------:R-:W-:Y:S01]  /*0220*/  IMAD.IADD R11, R8.reuse, 0x1, -R6 ;  /* 0x00000001080b7824 */ /* 0x040fe200078e0a06 */
[----:B------:R-:W-:Y:S01]  /*0230*/  SHF.R.S32.HI R6, RZ, 0x1f, R0 ;  /* 0x0000001fff067819 */ /* 0x000fe20000011400 */
[----:B------:R-:W-:Y:S01]  /*0240*/  IMAD.IADD R15, R8, 0x1, -R7 ;  /* 0x00000001080f7824 */ /* 0x000fe200078e0a07 */
[----:B------:R-:W-:-:S02]  /*0250*/  LOP3.LUT R5, R12, 0xfffffff8, RZ, 0xc0, !PT ;  /* 0xfffffff80c057812 */ /* 0x000fc400078ec0ff */
[----:B------:R-:W-:Y:S02]  /*0260*/  SHF.R.S32.HI R7, RZ, 0x4, R3 ;  /* 0x00000004ff077819 */ /* 0x000fe40000011403 */
[--C-:B------:R-:W-:Y:S01]  /*0270*/  SHF.R.S32.HI R9, RZ, 0x2, R2.reuse ;  /* 0x00000002ff097819 */ /* 0x100fe20000011402 */
[----:B------:R-:W-:Y:S01]  /*0280*/  IMAD.IADD R5, R8, 0x1, -R5 ;  /* 0x0000000108057824 */ /* 0x000fe200078e0a05 */
[----:B------:R-:W-:Y:S02]  /*0290*/  SHF.R.S32.HI R2, RZ, 0x1f, R2 ;  /* 0x0000001fff027819 */ /* 0x000fe40000011402 */
[----:B------:R-:W-:Y:S02]  /*02a0*/  LEA.HI R6, R6, R4, RZ, 0x2 ;  /* 0x0000000406067211 */ /* 0x000fe400078f10ff */
[----:B------:R-:W-:Y:S02]  /*02b0*/  LEA.HI R3, R3, R7, RZ, 0x1 ;  /* 0x0000000703037211 */ /* 0x000fe400078f08ff */
[----:B------:R-:W-:-:S02]  /*02c0*/  SHF.R.S32.HI R243, RZ, 0x3, R12 ;  /* 0x00000003fff37819 */ /* 0x000fc4000001140c */
[----:B------:R-:W-:Y:S02]  /*02d0*/  LEA.HI R0, R0, R4, RZ, 0x1 ;  /* 0x0000000400007211 */ /* 0x000fe400078f08ff */
[----:B------:R-:W-:Y:S02]  /*02e0*/  LEA.HI R8, R2, R9, RZ, 0x3 ;  /* 0x0000000902087211 */ /* 0x000fe400078f18ff */
[----:B------:R-:W-:Y:S01]  /*02f0*/  LOP3.LUT R2, R6, 0xfffffffc, RZ, 0xc0, !PT ;  /* 0xfffffffc06027812 */ /* 0x000fe200078ec0ff */
[----:B------:R-:W-:Y:S01]  /*0300*/  IMAD.SHL.U32 R6, R243, 0x40, RZ ;  /* 0x00000040f3067824 */ /* 0x000fe200078e00ff */
[----:B------:R-:W-:Y:S02]  /*0310*/  LOP3.LUT R3, R3, 0xfffffffe, RZ, 0xc0, !PT ;  /* 0xfffffffe03037812 */ /* 0x000fe400078ec0ff */
[----:B------:R-:W-:Y:S01]  /*0320*/  LOP3.LUT R0, R0, 0xfffffffe, RZ, 0xc0, !PT ;  /* 0xfffffffe00007812 */ /* 0x000fe200078ec0ff */
[----:B------:R-:W-:Y:S01]  /*0330*/  IMAD.IADD R251, R4, 0x1, -R2 ;  /* 0x0000000104fb7824 */ /* 0x000fe200078e0a02 */
[----:B------:R-:W-:Y:S01]  /*0340*/  LOP3.LUT R2, R8, 0xfffffff8, RZ, 0xc0, !PT ;  /* 0xfffffff808027812 */ /* 0x000fe200078ec0ff */
[----:B------:R-:W-:Y:S01]  /*0350*/  IMAD.IADD R13, R7, 0x1, -R3 ;  /* 0x00000001070d7824 */ /* 0x000fe200078e0a03 */
[----:B------:R-:W-:Y:S01]  /*0360*/  SHF.R.S32.HI R249, RZ, 0x7, R249 ;  /* 0x00000007fff97819 */ /* 0x000fe200000114f9 */
[----:B------:R-:W-:Y:S01]  /*0370*/  IMAD.IADD R224, R4, 0x1, -R0 ;  /* 0x0000000104e07824 */ /* 0x000fe200078e0a00 */
[----:B------:R-:W-:Y:S01]  /*0380*/  LOP3.LUT R0, R6, 0x1c0, RZ, 0xc0, !PT ;  /* 0x000001c006007812 */ /* 0x000fe200078ec0ff */
[----:B------:R-:W-:Y:S01]  /*0390*/  IMAD.SHL.U32 R3, R5, 0x8, RZ ;  /* 0x0000000805037824 */ /* 0x000fe200078e00ff */
[----:B------:R-:W-:Y:S01]  /*03a0*/  SHF.R.S32.HI R4, RZ, 0x1f, R10 ;  /* 0x0000001fff047819 */ /* 0x000fe2000001140a */
[----:B------:R-:W-:Y:S01]  /*03b0*/  IMAD.IADD R6, R9, 0x1, -R2 ;  /* 0x0000000109067824 */ /* 0x000fe200078e0a02 */
[----:B------:R-:W-:Y:S01]  /*03c0*/  SHF.R.U32.HI R2, RZ, 0x3, R0 ;  /* 0x00000003ff027819 */ /* 0x000fe20000011600 */
[----:B------:R-:W-:Y:S01]  /*03d0*/  IMAD.SHL.U32 R219, R13, 0x200, RZ ;  /* 0x000002000ddb7824 */ /* 0x000fe200078e00ff */
[----:B------:R-:W-:Y:S01]  /*03e0*/  LOP3.LUT R3, R0, 0x38, R3, 0xf8, !PT ;  /* 0x0000003800037812 */ /* 0x000fe200078ef803 */
[----:B------:R-:W-:Y:S01]  /*03f0*/  IMAD.SHL.U32 R0, R5, 0x40, RZ ;  /* 0x0000004005007824 */ /* 0x000fe200078e00ff */
[----:B------:R-:W-:-:S02]  /*0400*/  LEA.HI R242, R4, R10, RZ, 0x2 ;  /* 0x0000000a04f27211 */ /* 0x000fc400078f10ff */
[----:B------:R-:W-:Y:S01]  /*0410*/  LOP3.LUT R8, R3, R2, RZ, 0x3c, !PT ;  /* 0x0000000203087212 */ /* 0x000fe200078e3cff */
[----:B------:R-:W-:Y:S01]  /*0420*/  IMAD.SHL.U32 R2, R224, 0x10, RZ ;  /* 0x00000010e0027824 */ /* 0x000fe200078e00ff */
[----:B------:R-:W-:Y:S02]  /*0430*/  SHF.R.S32.HI R3, RZ, 0x1f, R11 ;  /* 0x0000001fff037819 */ /* 0x000fe4000001140b */
[----:B------:R-:W-:Y:S02]  /*0440*/  LOP3.LUT R0, R0, 0x1c0, RZ, 0xc0, !PT ;  /* 0x000001c000007812 */ /* 0x000fe400078ec0ff */
[----:B------:R-:W-:Y:S02]  /*0450*/  LEA.HI R14, R3, R11, RZ, 0x3 ;  /* 0x0000000b030e7211 */ /* 0x000fe400078f18ff */
[C---:B------:R-:W-:Y:S02]  /*0460*/  LOP3.LUT R4, R0.reuse, 0x10, R2, 0xf8, !PT ;  /* 0x0000001000047812 */ /* 0x040fe400078ef802 */
[----:B------:R-:W-:-:S02]  /*0470*/  LOP3.LUT R3, R0, 0x8, R12, 0xf8, !PT ;  /* 0x0000000800037812 */ /* 0x000fc400078ef80c */
[----:B------:R-:W-:Y:S02]  /*0480*/  SHF.R.U32.HI R0, RZ, 0x3, R0 ;  /* 0x00000003ff007819 */ /* 0x000fe40000011600 */
[----:B------:R-:W-:Y:S02]  /*0490*/  LOP3.LUT R4, R4, 0x8, R12, 0xf8, !PT ;  /* 0x0000000804047812 */ /* 0x000fe400078ef80c */
[----:B------:R-:W-:Y:S01]  /*04a0*/  LOP3.LUT R2, R3, R0, RZ, 0x3c, !PT ;  /* 0x0000000003027212 */ /* 0x000fe200078e3cff */
[----:B------:R-:W-:Y:S01]  /*04b0*/  IMAD R3, R249, 0x800, R219 ;  /* 0x00000800f9037824 */ /* 0x000fe200078e02db */
[----:B------:R-:W-:Y:S02]  /*04c0*/  LOP3.LUT R219, R219, R4, R0, 0xf6, !PT ;  /* 0x00000004dbdb7212 */ /* 0x000fe400078ef600 */
[----:B------:R-:W-:Y:S01]  /*04d0*/  SHF.R.S32.HI R0, RZ, 0x6, R16 ;  /* 0x00000006ff007819 */ /* 0x000fe20000011410 */
[----:B------:R-:W-:Y:S01]  /*04e0*/  IMAD.IADD R2, R3, 0x1, R2 ;  /* 0x0000000103027824 */ /* 0x000fe200078e0202 */
[----:B------:R-:W-:-:S02]  /*04f0*/  LOP3.LUT P4, RZ, R5, 0x2, RZ, 0xc0, !PT ;  /* 0x0000000205ff7812 */ /* 0x000fc4000788c0ff */
[----:B------:R-:W-:Y:S01]  /*0500*/  LOP3.LUT P3, RZ, R5, 0x4, RZ, 0xc0, !PT ;  /* 0x0000000405ff7812 */ /* 0x000fe2000786c0ff */
[----:B------:R-:W-:Y:S01]  /*0510*/  IMAD R231, R0, 0x200, R8 ;  /* 0x0000020000e77824 */ /* 0x000fe200078e0208 */
[----:B------:R-:W-:Y:S01]  /*0520*/  LOP3.LUT R7, R14, 0xfffffff8, RZ, 0xc0, !PT ;  /* 0xfffffff80e077812 */ /* 0x000fe200078ec0ff */
[----:B------:R-:W-:Y:S01]  /*0530*/  IMAD.SHL.U32 R3, R0, 0x8, RZ ;  /* 0x0000000800037824 */ /* 0x000fe200078e00ff */
[C---:B------:R-:W-:Y:S01]  /*0540*/  LOP3.LUT R5, R6.reuse, 0x1, RZ, 0xc0, !PT ;  /* 0x0000000106057812 */ /* 0x040fe200078ec0ff */
[----:B------:R-:W-:Y:S01]  /*0550*/  IMAD.SHL.U32 R0, R6, 0x40, RZ ;  /* 0x0000004006007824 */ /* 0x000fe200078e00ff */
[----:B------:R-:W-:Y:S01]  /*0560*/  SEL R221, R222, 0xffffffc0, !P3 ;  /* 0xffffffc0dedd7807 */ /* 0x000fe20005800000 */
[----:B------:R-:W-:Y:S01]  /*0570*/  IMAD.SHL.U32 R8, R249, 0x20, RZ ;  /* 0x00000020f9087824 */ /* 0x000fe200078e00ff */
[----:B------:R-:W-:Y:S01]  /*0580*/  ISETP.NE.U32.AND P0, PT, R5, 0x1, PT ;  /* 0x000000010500780c */ /* 0x000fe20003f05070 */
[----:B------:R-:W-:Y:S01]  /*0590*/  IMAD.IADD R7, R11, 0x1, -R7 ;  /* 0x000000010b077824 */ /* 0x000fe200078e0a07 */
[----:B------:R-:W-:Y:S01]  /*05a0*/  LOP3.LUT R0, R0, 0x1c0, RZ, 0xc0, !PT ;  /* 0x000001c000007812 */ /* 0x000fe200078ec0ff */
[----:B------:R-:W-:Y:S01]  /*05b0*/  IMAD.SHL.U32 R5, R13, 0x20, RZ ;  /* 0x000000200d057824 */ /* 0x000fe200078e00ff */
[----:B------:R-:W-:Y:S01]  /*05c0*/  R2P PR, R6, 0x6 ;  /* 0x0000000606007804 */ /* 0x000fe20000000000 */
[----:B------:R-:W-:Y:S01]  /*05d0*/  IMAD.SHL.U32 R6, R15, 0x2, RZ ;  /* 0x000000020f067824 */ /* 0x000fe200078e00ff */
[----:B------:R-:W-:-:S02]  /*05e0*/  LOP3.LUT R8, R0, 0x20, R8, 0xf8, !PT ;  /* 0x0000002000087812 */ /* 0x000fc400078ef808 */
[----:B------:R-:W-:Y:S01]  /*05f0*/  SHF.R.U32.HI R4, RZ, 0x3, R0 ;  /* 0x00000003ff047819 */ /* 0x000fe20000011600 */
[--C-:B------:R-:W-:Y:S01]  /*0600*/  IMAD R9, R251, 0x400, R6.reuse ;  /* 0x00000400fb097824 */ /* 0x100fe200078e0206 */
[----:B------:R-:W-:Y:S02]  /*0610*/  LOP3.LUT R3, R3, 0x18, RZ, 0xc0, !PT ;  /* 0x0000001803037812 */ /* 0x000fe400078ec0ff */
[C---:B------:R-:W-:Y:S02]  /*0620*/  LOP3.LUT P6, RZ, R7.reuse, 0x2, RZ, 0xc0, !PT ;  /* 0x0000000207ff7812 */ /* 0x040fe400078cc0ff */
[C---:B------:R-:W-:Y:S01]  /*0630*/  LOP3.LUT P5, RZ, R7.reuse, 0x4, RZ, 0xc0, !PT ;  /* 0x0000000407ff7812 */ /* 0x040fe200078ac0ff */
[----:B------:R-:W-:Y:S01]  /*0640*/  IMAD.SHL.U32 R7, R7, 0x40, RZ ;  /* 0x0000004007077824 */ /* 0x000fe200078e00ff */
[----:B------:R-:W-:Y:S02]  /*0650*/  LOP3.LUT R8, R8, R4, RZ, 0x3c, !PT ;  /* 0x0000000408087212 */ /* 0x000fe400078e3cff */
[----:B------:R-:W-:Y:S01]  /*0660*/  LOP3.LUT R10, R3, 0x20, R5, 0xf8, !PT ;  /* 0x00000020030a7812 */ /* 0x000fe200078ef805 */
[----:B------:R-:W-:Y:S01]  /*0670*/  IMAD R5, R224, 0x400, R6 ;  /* 0x00000400e0057824 */ /* 0x000fe200078e0206 */
[----:B------:R-:W-:Y:S01]  /*0680*/  LOP3.LUT R4, R4, R0, R3, 0x1e, !PT ;  /* 0x0000000004047212 */ /* 0x000fe200078e1e03 */
[----:B------:R-:W-:Y:S01]  /*0690*/  IMAD.SHL.U32 R6, R13, 0x8, RZ ;  /* 0x000000080d067824 */ /* 0x000fe200078e00ff */
[----:B------:R-:W-:Y:S01]  /*06a0*/  LOP3.LUT R0, R7, 0x1c0, RZ, 0xc0, !PT ;  /* 0x000001c007007812 */ /* 0x000fe200078ec0ff */
[----:B------:R-:W-:Y:S01]  /*06b0*/  IMAD.IADD R8, R9, 0x1, R8 ;  /* 0x0000000109087824 */ /* 0x000fe200078e0208 */
[----:B------:R-:W-:Y:S01]  /*06c0*/  LEA R2, R2, UR4, 0x1 ;  /* 0x0000000402027c11 */ /* 0x000fe2000f8e08ff */
[----:B------:R-:W-:Y:S01]  /*06d0*/  IMAD.IADD R246, R5, 0x1, R4 ;  /* 0x0000000105f67824 */ /* 0x000fe200078e0204 */
[----:B------:R-:W-:Y:S01]  /*06e0*/  SHF.R.U32.HI R3, RZ, 0x3, R0 ;  /* 0x00000003ff037819 */ /* 0x000fe20000011600 */
[----:B------:R-:W-:Y:S01]  /*06f0*/  IMAD.SHL.U32 R4, R14, 0x40, RZ ;  /* 0x000000400e047824 */ /* 0x000fe200078e00ff */
[----:B------:R-:W-:Y:S01]  /*0700*/  LOP3.LUT R5, R0, 0x8, R6, 0xf8, !PT ;  /* 0x0000000800057812 */ /* 0x000fe200078ef806 */
[----:B------:R-:W-:Y:S01]  /*0710*/  IMAD.IADD R217, R221, 0x1, R2 ;  /* 0x00000001ddd97824 */ /* 0x000fe200078e0202 */
[----:B------:R-:W-:-:S02]  /*0720*/  LOP3.LUT R6, R3, R10, R0, 0x1e, !PT ;  /* 0x0000000a03067212 */ /* 0x000fc400078e1e00 */
[----:B------:R-:W-:Y:S01]  /*0730*/  LOP3.LUT R0, R4, 0xfffffe00, RZ, 0xc0, !PT ;  /* 0xfffffe0004007812 */ /* 0x000fe200078ec0ff */
[----:B------:R-:W-:Y:S01]  /*0740*/  IMAD.U32 R4, RZ, RZ, UR5 ;  /* 0x00000005ff047e24 */ /* 0x000fe2000f8e00ff */
[----:B------:R-:W-:Y:S01]  /*0750*/  LOP3.LUT R3, R5, R3, RZ, 0x3c, !PT ;  /* 0x0000000305037212 */ /* 0x000fe200078e3cff */
[----:B----4-:R-:W-:Y:S01]  /*0760*/  USHF.L.U32 UR5, UR42, 0x7, URZ ;  /* 0x000000072a057899 */ /* 0x010fe2000800063f */
[----:B------:R-:W-:Y:S01]  /*0770*/  LEA R236, R8, UR4, 0x1 ;  /* 0x0000000408ec7c11 */ /* 0x000fe2000f8e08ff */
[--C-:B------:R-:W-:Y:S01]  /*0780*/  IMAD R218, R251, 0x400, R0.reuse ;  /* 0x00000400fbda7824 */ /* 0x100fe200078e0200 */
[----:B------:R-:W-:Y:S01]  /*0790*/  SEL R222, R222, 0xffffffc0, !P5 ;  /* 0xffffffc0dede7807 */ /* 0x000fe20006800000 */
[----:B------:R-:W-:Y:S01]  /*07a0*/  IMAD R224, R224, 0x400, R0 ;  /* 0x00000400e0e07824 */ /* 0x000fe200078e0200 */
[----:B------:R-:W-:Y:S01]  /*07b0*/  SEL R238, R238, 0x10, !P0 ;  /* 0x00000010eeee7807 */ /* 0x000fe20004000000 */
[----:B------:R-:W-:Y:S01]  /*07c0*/  IMAD.IADD R218, R218, 0x1, R3 ;  /* 0x00000001dada7824 */ /* 0x000fe200078e0203 */
[----:B------:R-:W-:Y:S01]  /*07d0*/  SHF.R.S32.HI R242, RZ, 0x2, R242 ;  /* 0x00000002fff27819 */ /* 0x000fe200000114f2 */
[----:B------:R-:W-:Y:S01]  /*07e0*/  IMAD.IADD R224, R3, 0x1, R224 ;  /* 0x0000000103e07824 */ /* 0x000fe200078e02e0 */
[----:B------:R-:W-:Y:S01]  /*07f0*/  LEA R219, R219, UR4, 0x1 ;  /* 0x00000004dbdb7c11 */ /* 0x000fe2000f8e08ff */
[----:B------:R-:W-:Y:S01]  /*0800*/  IMAD.U32 R3, RZ, RZ, UR5 ;  /* 0x00000005ff037e24 */ /* 0x000fe2000f8e00ff */
[----:B------:R-:W-:Y:S01]  /*0810*/  USHF.R.S32.HI UR5, URZ, 0x1f, UR42 ;  /* 0x0000001f3f057899 */ /* 0x000fe2000801142a */
[----:B------:R-:W-:Y:S01]  /*0820*/  IMAD.U32 R3, RZ, RZ, UR6 ;  /* 0x00000006ff037e24 */ /* 0x000fe2000f8e00ff */
[----:B------:R-:W-:Y:S01]  /*0830*/  UIADD3 UR6, UR4, 0x10000, URZ ;  /* 0x0001000004067890 */ /* 0x000fe2000fffe03f */
[----:B------:R-:W-:Y:S01]  /*0840*/  LEA R218, R218, UR4, 0x1 ;  /* 0x00000004dada7c11 */ /* 0x000fe2000f8e08ff */
[----:B------:R-:W-:Y:S01]  /*0850*/  VIADD R237, R236, 0x20 ;  /* 0x00000020eced7836 */ /* 0x000fe20000000000 */
[----:B------:R-:W-:Y:S01]  /*0860*/  LOP3.LUT R0, R6, R0, RZ, 0xfc, !PT ;  /* 0x0000000006007212 */ /* 0x000fe200078efcff */
[----:B------:R-:W-:Y:S01]  /*0870*/  IMAD.U32 R4, RZ, RZ, UR5 ;  /* 0x00000005ff047e24 */ /* 0x000fe2000f8e00ff */
[----:B------:R-:W-:Y:S01]  /*0880*/  LEA R231, R231, UR4, 0x1 ;  /* 0x00000004e7e77c11 */ /* 0x000fe2000f8e08ff */
[----:B------:R-:W-:Y:S01]  /*0890*/  IMAD.U32 R3, RZ, RZ, UR5 ;  /* 0x00000005ff037e24 */ /* 0x000fe2000f8e00ff */
[----:B------:R-:W-:Y:S01]  /*08a0*/  UIADD3 UR5, UR4, 0x20000, URZ ;  /* 0x0002000004057890 */ /* 0x000fe2000fffe03f */
[----:B------:R-:W-:Y:S01]  /*08b0*/  SEL R3, R226, 0xffffffe0, !P4 ;  /* 0xffffffe0e2037807 */ /* 0x000fe20006000000 */
[----:B------:R-:W-:Y:S01]  /*08c0*/  @P1 VIADD R237, R236, 0xffffffe0 ;  /* 0xffffffe0eced1836 */ /* 0x000fe20000000000 */
[----:B------:R-:W-:Y:S01]  /*08d0*/  SEL R226, R226, 0xffffffe0, !P6 ;  /* 0xffffffe0e2e27807 */ /* 0x000fe20007000000 */
        /* <DEDUP_REMOVED lines=9> */
[----:B------:R-:W-:Y:S02]  /*0970*/  VIADD R247, R246, 0x40 ;  /* 0x00000040f6f77836 */ /* 0x000fe40000000000 */
[----:B------:R-:W-:Y:S02]  /*0980*/  IMAD.IADD R223, R218, 0x1, R222 ;  /* 0x00000001dadf7824 */ /* 0x000fe400078e02de */
[----:B------:R-:W-:Y:S02]  /*0990*/  IMAD.IADD R227, R226, 0x1, R224 ;  /* 0x00000001e2e37824 */ /* 0x000fe400078e02e0 */
[----:B------:R-:W-:Y:S02]  /*09a0*/  IMAD R242, R251, 0x10, R242 ;  /* 0x00000010fbf27824 */ /* 0x000fe400078e02f2 */
[----:B------:R-:W-:Y:S02]  /*09b0*/  IMAD.IADD R221, R221, 0x1, R219 ;  /* 0x00000001dddd7824 */ /* 0x000fe400078e02db */
[----:B------:R-:W-:-:S02]  /*09c0*/  @P2 VIADD R247, R246, 0xffffffc0 ;  /* 0xffffffc0f6f72836 */ /* 0x000fc40000000000 */
[----:B------:R-:W-:Y:S02]  /*09d0*/  IMAD.IADD R238, R238, 0x1, R237 ;  /* 0x00000001eeee7824 */ /* 0x000fe400078e02ed */
[----:B------:R-:W-:Y:S02]  /*09e0*/  IMAD.IADD R222, R220, 0x1, R222 ;  /* 0x00000001dcde7824 */ /* 0x000fe400078e02de */
[----:B------:R-:W-:-:S07]  /*09f0*/  IMAD.IADD R226, R226, 0x1, R225 ;  /* 0x00000001e2e27824 */ /* 0x000fce00078e02e1 */
.L_x_1143:
        /* <DEDUP_REMOVED lines=39> */
[----:B-1----:R-:W-:Y:S02]  /*0c70*/  IMAD.U32 R4, RZ, RZ, UR7 ;  /* 0x00000007ff047e24 */ /* 0x002fe4000f8e00ff */
[----:B------:R-:W-:Y:S01]  /*0c80*/  IMAD.U32 R5, RZ, RZ, UR6 ;  /* 0x00000006ff057e24 */ /* 0x000fe2000f8e00ff */
[----:B------:R-:W-:Y:S01]  /*0c90*/  UMOV UR31, URZ ;  /* 0x0000003f001f7c82 */ /* 0x000fe20008000000 */
[----:B------:R-:W-:-:S03]  /*0ca0*/  @!UP3 ULDC.64 UR6, c[0x0][0x318] ;  /* 0x0000c6000006bab9 */ /* 0x000fc60000000a00 */
[----:B------:R-:W5:Y:S01]  /*0cb0*/  @!P2 LDG.E R7, desc[UR4][R4.64] ;  /* 0x000000040407a981 */ /* 0x000f62000c1e1900 */
[----:B------:R-:W-:-:S03]  /*0cc0*/  @!UP3 UISETP.NE.U32.AND UP0, UPT, UR6, URZ, UPT ;  /* 0x0000003f0600b28c */ /* 0x000fc6000bf05070 */
[----:B------:R-:W-:Y:S01]  /*0cd0*/  @!UP3 ULDC UR6, c[0x0][0x2cc] ;  /* 0x0000b3000006bab9 */ /* 0x000fe20000000800 */
        /* <DEDUP_REMOVED lines=21> */
.L_x_1115:
        /* <DEDUP_REMOVED lines=15> */
[----:B------:R-:W-:-:S02]  /*0f20*/  USHF.L.U32 UR12, UR42, 0x7, URZ ;  /* 0x000000072a0c7899 */ /* 0x000fc4000800063f */
[----:B------:R-:W-:Y:S02]  /*0f30*/  UIMAD UR25, UR42, UR9, UR8 ;  /* 0x000000092a1972a4 */ /* 0x000fe4000f8e0208 */
[----:B------:R-:W-:Y:S01]  /*0f40*/  USHF.R.S32.HI UR41, URZ, 0x1f, UR56 ;  /* 0x0000001f3f297899 */ /* 0x000fe20008011438 */
[----:B------:R-:W-:Y:S01]  /*0f50*/  @!UP1 ULDC.64 UR8, c[0x0][0x418] ;  /* 0x0001060000089ab9 */ /* 0x000fe20000000a00 */
[----:B------:R-:W-:Y:S01]  /*0f60*/  ULDC.64 UR34, c[0x0][0x240] ;  /* 0x0000900000227ab9 */ /* 0x000fe20000000a00 */
[----:B------:R-:W-:Y:S01]  /*0f70*/  ULDC UR58, c[0x0][0x2dc] ;  /* 0x0000b700003a7ab9 */ /* 0x000fe20000000800 */
[----:B------:R-:W-:Y:S01]  /*0f80*/  ULDC UR57, c[0x0][0x270] ;  /* 0x00009c0000397ab9 */ /* 0x000fe20000000800 */
[----:B------:R-:W-:Y:S02]  /*0f90*/  @!UP1 UIMAD.WIDE.U32 UR36, UR42, UR8, URZ ;  /* 0x000000082a2492a5 */ /* 0x000fe4000f8e003f */
[----:B------:R-:W-:Y:S01]  /*0fa0*/  UIMAD UR23, UR16, UR35, URZ ;  /* 0x00000023101772a4 */ /* 0x000fe2000f8e023f */
[----:B-1----:R-:W-:Y:S01]  /*0fb0*/  IABS R8, R9 ;  /* 0x0000000900087213 */ /* 0x002fe20000000000 */
[----:B------:R-:W-:Y:S01]  /*0fc0*/  UIADD3 UR44, UR15, UR25, URZ ;  /* 0x000000190f2c7290 */ /* 0x000fe2000fffe03f */
[----:B------:R-:W-:Y:S01]  /*0fd0*/  ISETP.NE.AND P3, PT, R9, RZ, PT ;  /* 0x000000ff0900720c */ /* 0x000fe20003f65270 */
[----:B------:R-:W-:Y:S01]  /*0fe0*/  UISETP.NE.AND UP0, UPT, UR33, -0x1, UPT ;  /* 0xffffffff2100788c */ /* 0x000fe2000bf05270 */
[----:B------:R-:W1:Y:S01]  /*0ff0*/  I2F.RP R4, R8 ;  /* 0x0000000800047306 */ /* 0x000e620000209400 */
[----:B------:R-:W-:Y:S01]  /*1000*/  USHF.L.U64.HI UR17, UR42, 0x7, UR55 ;  /* 0x000000072a117899 */ /* 0x000fe20008010237 */
[----:B------:R-:W-:Y:S01]  /*1010*/  ULDC.U8 UR19, c[0x0][0x3d8] ;  /* 0x0000f60000137ab9 */ /* 0x000fe20000000000 */
[----:B--2---:R-:W-:-:S02]  /*1020*/  UIMAD.WIDE.U32 UR26, UR7, UR10, URZ ;  /* 0x0000000a071a72a5 */ /* 0x004fc4000f8e003f */
[----:B------:R-:W-:Y:S02]  /*1030*/  USEL UR17, UR17, URZ, UP2 ;  /* 0x0000003f11117287 */ /* 0x000fe40009000000 */
[----:B------:R-:W-:Y:S02]  /*1040*/  UIMAD UR45, UR7, UR11, UR27 ;  /* 0x0000000b072d72a4 */ /* 0x000fe4000f8e021b */
[----:B------:R-:W-:Y:S01]  /*1050*/  @!UP1 UIMAD UR7, UR55, UR8, URZ ;  /* 0x00000008370792a4 */ /* 0x000fe2000f8e023f */
[----:B------:R-:W-:Y:S01]  /*1060*/  @UP1 ULDC.64 UR10, c[0x0][0x420] ;  /* 0x00010800000a1ab9 */ /* 0x000fe20000000a00 */
[----:B------:R-:W-:Y:S01]  /*1070*/  USEL UR27, UR12, URZ, UP2 ;  /* 0x0000003f0c1b7287 */ /* 0x000fe20009000000 */
[----:B-1----:R-:W1:Y:S01]  /*1080*/  MUFU.RCP R4, R4 ;  /* 0x0000000400047308 */ /* 0x002e620000001000 */
[----:B------:R-:W-:Y:S02]  /*1090*/  @!UP1 UIMAD UR32, UR42, UR9, UR7 ;  /* 0x000000092a2092a4 */ /* 0x000fe4000f8e0207 */
[----:B------:R-:W-:-:S02]  /*10a0*/  UIADD3 UR7, UR29, 0x3f, URZ ;  /* 0x0000003f1d077890 */ /* 0x000fc4000fffe03f */
[----:B------:R-:W-:Y:S02]  /*10b0*/  @UP1 UIMAD.WIDE.U32 UR38, UR16, UR10, URZ ;  /* 0x0000000a102612a5 */ /* 0x000fe4000f8e003f */
[----:B------:R-:W-:Y:S02]  /*10c0*/  USHF.R.S32.HI UR18, URZ, 0x1f, UR7 ;  /* 0x0000001f3f127899 */ /* 0x000fe40008011407 */
[----:B------:R-:W-:Y:S02]  /*10d0*/  @UP1 UIMAD UR46, UR16, UR11, UR39 ;  /* 0x0000000b102e12a4 */ /* 0x000fe4000f8e0227 */
[----:B------:R-:W-:Y:S02]  /*10e0*/  ULEA.HI UR40, UR18, UR7, URZ, 0x6 ;  /* 0x0000000712287291 */ /* 0x000fe4000f8f303f */
[----:B------:R-:W-:Y:S02]  /*10f0*/  UIMAD UR7, UR41, UR42, URZ ;  /* 0x0000002a290772a4 */ /* 0x000fe4000f8e023f */
[----:B------:R-:W-:Y:S01]  /*1100*/  UIMAD.WIDE.U32 UR12, UR16, UR34, URZ ;  /* 0x00000022100c72a5 */ /* 0x000fe2000f8e003f */
[----:B-1----:R-:W-:Y:S01]  /*1110*/  VIADD R4, R4, 0xffffffe ;  /* 0x0ffffffe04047836 */ /* 0x002fe20000000000 */
[----:B------:R-:W-:-:S02]  /*1120*/  UIMAD.WIDE UR8, UR58, UR57, URZ ;  /* 0x000000393a0872a5 */ /* 0x000fc4000f8e023f */
[----:B------:R-:W-:Y:S01]  /*1130*/  UIMAD.WIDE.U32 UR10, UR42, UR56, URZ ;  /* 0x000000382a0a72a5 */ /* 0x000fe2000f8e003f */
[----:B------:R-:W1:Y:S01]  /*1140*/  F2I.FTZ.U32.TRUNC.NTZ R5, R4 ;  /* 0x0000000400057305 */ /* 0x000e62000021f000 */
[----:B------:R-:W-:Y:S02]  /*1150*/  UIMAD UR7, UR55, UR56, UR7 ;  /* 0x00000038370772a4 */ /* 0x000fe4000f8e0207 */
[----:B------:R-:W-:Y:S02]  /*1160*/  USEL UR54, UR14, UR12, !UP1 ;  /* 0x0000000c0e367287 */ /* 0x000fe4000c800000 */
[----:B------:R-:W-:Y:S02]  /*1170*/  @UP1 UIADD3 UR44, UR13, UR23, URZ ;  /* 0x000000170d2c1290 */ /* 0x000fe4000fffe03f */
[----:B------:R-:W-:Y:S02]  /*1180*/  UIMAD.WIDE.U32 UR14, UR8, UR10, URZ ;  /* 0x0000000a080e72a5 */ /* 0x000fe4000f8e003f */
[----:B------:R-:W-:-:S02]  /*1190*/  UIMAD UR13, UR9, UR10, URZ ;  /* 0x0000000a090d72a4 */ /* 0x000fc4000f8e023f */
[----:B------:R-:W-:Y:S02]  /*11a0*/  UIADD3 UR7, UR11, UR7, URZ ;  /* 0x000000070b077290 */ /* 0x000fe4000fffe03f */
[----:B------:R-:W-:Y:S01]  /*11b0*/  UIMAD.WIDE.U32 UR10, UR8, UR16, URZ ;  /* 0x00000010080a72a5 */ /* 0x000fe2000f8e003f */
[----:B-1----:R-:W-:Y:S01]  /*11c0*/  IMAD.MOV R4, RZ, RZ, -R5 ;  /* 0x000000ffff047224 */ /* 0x002fe200078e0a05 */
[----:B------:R-:W-:Y:S02]  /*11d0*/  ULOP3.LUT UR12, UR40, 0xffffffc0, URZ, 0xc0, !UPT ;  /* 0xffffffc0280c7892 */ /* 0x000fe4000f8ec03f */
[----:B------:R-:W-:Y:S01]  /*11e0*/  UIMAD UR7, UR8, UR7, UR13 ;  /* 0x00000007080772a4 */ /* 0x000fe2000f8e020d */
[----:B------:R-:W-:Y:S01]  /*11f0*/  IMAD R6, R4, R8, RZ ;  /* 0x0000000804067224 */ /* 0x000fe200078e02ff */
[----:B------:R-:W-:Y:S01]  /*1200*/  USEL UR52, UR14, UR10, !UP1 ;  /* 0x0000000a0e347287 */ /* 0x000fe2000c800000 */
[----:B------:R-:W-:Y:S01]  /*1210*/  IMAD.MOV.U32 R4, RZ, RZ, RZ ;  /* 0x000000ffff047224 */ /* 0x000fe200078e00ff */
[----:B------:R-:W-:-:S02]  /*1220*/  UIADD3 UR14, UR12, -0x40, URZ ;  /* 0xffffffc00c0e7890 */ /* 0x000fc4000fffe03f */
[----:B------:R-:W-:Y:S01]  /*1230*/  UIADD3 UR43, UR15, UR7, URZ ;  /* 0x000000070f2b7290 */ /* 0x000fe2000fffe03f */
[----:B------:R-:W-:Y:S01]  /*1240*/  IMAD.HI.U32 R5, R5, R6, R4 ;  /* 0x0000000605057227 */ /* 0x000fe200078e0004 */
[----:B------:R-:W-:Y:S01]  /*1250*/  MOV R4, R7 ;  /* 0x0000000700047202 */ /* 0x000fe20000000f00 */
[----:B------:R-:W-:Y:S02]  /*1260*/  UISETP.NE.AND UP3, UPT, UR19, URZ, UPT ;  /* 0x0000003f1300728c */ /* 0x000fe4000bf65270 */
[----:B------:R-:W-:Y:S02]  /*1270*/  USHF.R.S32.HI UR23, URZ, 0x1f, UR14 ;  /* 0x0000001f3f177899 */ /* 0x000fe4000801140e */
[----:B------:R-:W-:Y:S01]  /*1280*/  IMAD.HI.U32 R6, R5, R4, RZ ;  /* 0x0000000405067227 */ /* 0x000fe200078e00ff */
[----:B------:R-:W-:Y:S02]  /*1290*/  UIADD3 UR7, UP2, UR14, UR27, URZ ;  /* 0x0000001b0e077290 */ /* 0x000fe4000ff5e03f */
[----:B------:R-:W-:Y:S01]  /*12a0*/  UIMAD UR13, UR9, UR16, URZ ;  /* 0x00000010090d72a4 */ /* 0x000fe2000f8e023f */
[----:B------:R-:W-:Y:S01]  /*12b0*/  IMAD.MOV R5, RZ, RZ, -R6 ;  /* 0x000000ffff057224 */ /* 0x000fe200078e0a06 */
[----:B------:R-:W-:-:S02]  /*12c0*/  UIADD3.X UR10, UR23, UR17, URZ, UP2, !UPT ;  /* 0x00000011170a7290 */ /* 0x000fc400097fe43f */
[----:B------:R-:W-:Y:S01]  /*12d0*/  UIMAD UR9, UR9, UR7, URZ ;  /* 0x00000007090972a4 */ /* 0x000fe2000f8e023f */
[C---:B------:R-:W-:Y:S01]  /*12e0*/  IMAD R4, R8.reuse, R5, R4 ;  /* 0x0000000508047224 */ /* 0x040fe200078e0204 */
[----:B------:R-:W-:Y:S01]  /*12f0*/  @UP0 UIADD3 UR24, UR31, UR33, URZ ;  /* 0x000000211f180290 */ /* 0x000fe2000fffe03f */
[----:B------:R-:W-:Y:S01]  /*1300*/  @UP0 ULDC.64 UR18, c[0x0][0x250] ;  /* 0x0000940000120ab9 */ /* 0x000fe20000000a00 */
[----:B------:R-:W-:Y:S02]  /*1310*/  @UP1 UIADD3 UR43, UR11, UR13, URZ ;  /* 0x0000000d0b2b1290 */ /* 0x000fe4000fffe03f */
[----:B------:R-:W-:Y:S01]  /*1320*/  ISETP.GT.U32.AND P1, PT, R8, R4, PT ;  /* 0x000000040800720c */ /* 0x000fe20003f24070 */
[----:B------:R-:W-:Y:S01]  /*1330*/  UIMAD UR9, UR8, UR10, UR9 ;  /* 0x0000000a080972a4 */ /* 0x000fe2000f8e0209 */
[----:B------:R-:W-:Y:S01]  /*1340*/  ULDC UR59, c[0x0][0x2c4] ;  /* 0x0000b100003b7ab9 */ /* 0x000fe20000000800 */
[----:B------:R-:W-:Y:S02]  /*1350*/  @UP0 UIMAD.WIDE.U32 UR10, UR24, UR18, URZ ;  /* 0x00000012180a02a5 */ /* 0x000fe4000f8e003f */
[----:B------:R-:W-:-:S02]  /*1360*/  @UP0 UIMAD UR15, UR24, UR19, URZ ;  /* 0x00000013180f02a4 */ /* 0x000fc4000f8e023f */
[----:B------:R-:W-:Y:S02]  /*1370*/  UIMAD.WIDE.U32 UR24, UR8, UR7, URZ ;  /* 0x00000007081872a5 */ /* 0x000fe4000f8e003f */
[----:B------:R-:W-:Y:S01]  /*1380*/  @UP3 UIMAD UR7, UR42, UR59, URZ ;  /* 0x0000003b2a0732a4 */ /* 0x000fe2000f8e023f */
[----:B------:R-:W-:-:S03]  /*1390*/  ULDC.U8 UR20, c[0x0][0x480] ;  /* 0x0001200000147ab9 */ /* 0x000fc60000000000 */
[----:B------:R-:W-:Y:S01]  /*13a0*/  @!P1 IMAD.IADD R4, R4, 0x1, -R8 ;  /* 0x0000000104049824 */ /* 0x000fe200078e0a08 */
[----:B------:R-:W-:Y:S01]  /*13b0*/  @!P1 IADD3 R6, R6, 0x1, RZ ;  /* 0x0000000106069810 */ /* 0x000fe20007ffe0ff */
[----:B------:R-:W-:Y:S01]  /*13c0*/  @UP0 UIADD3 UR22, UR31, UR33, URZ ;  /* 0x000000211f160290 */ /* 0x000fe2000fffe03f */
[----:B------:R-:W-:Y:S01]  /*13d0*/  PLOP3.LUT P1, PT, PT, PT, UP0, 0x80, 0x0 ;  /* 0x000000000000781c */ /* 0x000fe20003f2f008 */
[----:B------:R-:W-:Y:S01]  /*13e0*/  UISETP.NE.AND UP4, UPT, UR20, URZ, UPT ;  /* 0x0000003f1400728c */ /* 0x000fe2000bf85270 */
[----:B------:R-:W-:Y:S01]  /*13f0*/  ISETP.GE.U32.AND P0, PT, R4, R8, PT ;  /* 0x000000080400720c */ /* 0x000fe20003f06070 */
[----:B------:R-:W-:Y:S01]  /*1400*/  @UP3 USEL UR8, UR7, UR16, !UP1 ;  /* 0x0000001007083287 */ /* 0x000fe2000c800000 */
[----:B------:R-:W-:Y:S01]  /*1410*/  LOP3.LUT R4, R9, UR53, RZ, 0x3c, !PT ;  /* 0x0000003509047c12 */ /* 0x000fe2000f8e3cff */
[----:B------:R-:W-:Y:S01]  /*1420*/  @UP0 ULDC.64 UR20, c[0x0][0x248] ;  /* 0x0000920000140ab9 */ /* 0x000fe20000000a00 */
[----:B------:R-:W-:Y:S01]  /*1430*/  @UP3 ULDC UR7, c[0x0][0x2e4] ;  /* 0x0000b90000073ab9 */ /* 0x000fe20000000800 */
[----:B------:R-:W-:Y:S01]  /*1440*/  @UP0 UIMAD.WIDE.U32 UR12, UR22, UR20, URZ ;  /* 0x00000014160c02a5 */ /* 0x000fe2000f8e003f */
[----:B------:R-:W-:Y:S01]  /*1450*/  ISETP.GE.AND P2, PT, R4, RZ, PT ;  /* 0x000000ff0400720c */ /* 0x000fe20003f46270 */
[----:B------:R-:W-:-:S02]  /*1460*/  @UP3 UIMAD UR17, UR53, UR7, UR8 ;  /* 0x00000007351132a4 */ /* 0x000fc4000f8e0208 */
[----:B------:R-:W-:Y:S02]  /*1470*/  UIMAD UR47, UR53, UR58, URZ ;  /* 0x0000003a352f72a4 */ /* 0x000fe4000f8e023f */
[----:B------:R-:W-:Y:S02]  /*1480*/  @UP0 UIMAD UR22, UR22, UR21, URZ ;  /* 0x00000015161602a4 */ /* 0x000fe4000f8e023f */
[----:B------:R-:W-:Y:S01]  /*1490*/  @!UP3 UIMAD UR7, UR42, UR57, UR53 ;  /* 0x000000392a07b2a4 */ /* 0x000fe2000f8e0235 */
[----:B------:R-:W-:Y:S01]  /*14a0*/  @P0 VIADD R6, R6, 0x1 ;  /* 0x0000000106060836 */ /* 0x000fe20000000000 */
[----:B------:R-:W-:Y:S01]  /*14b0*/  @!UP1 UIADD3 UR46, UR37, UR32, URZ ;  /* 0x00000020252e9290 */ /* 0x000fe2000fffe03f */
[----:B------:R-:W-:Y:S01]  /*14c0*/  PLOP3.LUT P0, PT, PT, PT, UP3, 0x80, 0x0 ;  /* 0x000000000000781c */ /* 0x000fe20003f0f038 */
[----:B------:R-:W-:Y:S02]  /*14d0*/  USEL UR50, UR26, URZ, UP4 ;  /* 0x0000003f1a327287 */ /* 0x000fe4000a000000 */
[----:B------:R-:W-:Y:S01]  /*14e0*/  USEL UR49, UR45, URZ, UP4 ;  /* 0x0000003f2d317287 */ /* 0x000fe2000a000000 */
[----:B------:R-:W-:Y:S01]  /*14f0*/  @!P2 IADD3 R6, -R6, RZ, RZ ;  /* 0x000000ff0606a210 */ /* 0x000fe20007ffe1ff */
[----:B------:R-:W-:Y:S01]  /*1500*/  USHF.R.S32.HI UR48, URZ, 0x1f, UR28 ;  /* 0x0000001f3f307899 */ /* 0x000fe2000801141c */
[----:B------:R-:W-:Y:S01]  /*1510*/  @!P3 LOP3.LUT R6, RZ, R9, RZ, 0x33, !PT ;  /* 0x00000009ff06b212 */ /* 0x000fe200078e33ff */
[----:B------:R-:W-:-:S02]  /*1520*/  USHF.R.S32.HI UR51, URZ, 0x1f, UR47 ;  /* 0x0000001f3f337899 */ /* 0x000fc4000801142f */
        /* <DEDUP_REMOVED lines=19> */
.L_x_1117:
        /* <DEDUP_REMOVED lines=13> */
.L_x_1118:
        /* <DEDUP_REMOVED lines=11> */
.L_x_1119:
[----:B------:R-:W-:-:S04]  /*17e0*/  UIMAD UR7, UR42, UR57, UR53 ;  /* 0x000000392a0772a4 */ /* 0x000fc8000f8e0235 */
[----:B------:R-:W-:-:S12]  /*17f0*/  UIMAD UR7, UR7, UR56, URZ ;  /* 0x00000038070772a4 */ /* 0x000fd8000f8e023f */
.L_x_1120:
        /* <DEDUP_REMOVED lines=12> */
[----:B------:R-:W-:Y:S01]  /*18c0*/  UIADD3 UR16, UR14, UR17, URZ ;  /* 0x000000110e107290 */ /* 0x000fe2000fffe03f */
[----:B------:R-:W-:Y:S02]  /*18d0*/  ULDC.64 UR12, c[0x0][0x258] ;  /* 0x00009600000c7ab9 */ /* 0x000fe40000000a00 */
[----:B------:R-:W-:Y:S01]  /*18e0*/  IMAD R13, R10, UR35, R11 ;  /* 0x000000230a0d7c24 */ /* 0x000fe2000f8e020b */
[----:B------:R-:W-:Y:S01]  /*18f0*/  ULDC.64 UR36, c[0x0][0x2b0] ;  /* 0x0000ac0000247ab9 */ /* 0x000fe20000000a00 */
[----:B------:R-:W-:Y:S01]  /*1900*/  ULDC.64 UR38, c[0x0][0x478] ;  /* 0x00011e0000267ab9 */ /* 0x000fe20000000a00 */
[----:B------:R-:W-:Y:S02]  /*1910*/  ULEA.HI.SX32 UR25, UR40, 0xffffffff, 0x1a ;  /* 0xffffffff28197891 */ /* 0x000fe4000f8fd23f */
[----:B------:R-:W-:Y:S01]  /*1920*/  UIMAD.WIDE UR16, UR16, 0x4, UR36 ;  /* 0x00000004101078a5 */ /* 0x000fe2000f8e0224 */
        /* <DEDUP_REMOVED lines=11> */
[----:B------:R-:W-:-:S03]  /*19e0*/  IMAD R12, R12, UR11, R32 ;  /* 0x0000000b0c0c7c24 */ /* 0x000fc6000f8e0220 */
[--C-:B------:R-:W-:Y:S02]  /*19f0*/  SHF.R.S32.HI R5, RZ, 0x1f, R4.reuse ;  /* 0x0000001fff057819 */ /* 0x100fe40000011404 */
[----:B------:R-:W-:Y:S01]  /*1a00*/  IADD3 R8, P0, R4, UR10, RZ ;  /* 0x0000000a04087c10 */ /* 0x000fe2000ff1e0ff */
[----:B------:R-:W-:Y:S01]  /*1a10*/  USHF.L.U32 UR10, UR11, 0x6, URZ ;  /* 0x000000060b0a7899 */ /* 0x000fe2000800063f */
[----:B------:R-:W-:Y:S02]  /*1a20*/  IMAD.WIDE.U32 R10, R10, UR34, R4 ;  /* 0x000000220a0a7c25 */ /* 0x000fe4000f8e0004 */
[----:B------:R-:W-:Y:S02]  /*1a30*/  IADD3.X R9, R5, UR46, RZ, P0, !PT ;  /* 0x0000002e05097c10 */ /* 0x000fe400087fe4ff */
[----:B------:R-:W-:Y:S01]  /*1a40*/  IADD3 R10, P0, R10, UR54, RZ ;  /* 0x000000360a0a7c10 */ /* 0x000fe2000ff1e0ff */
[----:B------:R-:W-:Y:S01]  /*1a50*/  IMAD.WIDE.U32 R8, R14, UR14, R8 ;  /* 0x0000000e0e087c25 */ /* 0x000fe2000f8e0008 */
[----:B------:R-:W-:-:S02]  /*1a60*/  UIMAD UR14, UR53, UR9, UR7 ;  /* 0x00000009350e72a4 */ /* 0x000fc4000f8e0207 */
[----:B------:R-:W-:Y:S01]  /*1a70*/  UIMAD UR7, UR15, UR12, URZ ;  /* 0x0000000c0f0772a4 */ /* 0x000fe2000f8e023f */
[----:B------:R-:W-:Y:S01]  /*1a80*/  IMAD.IADD R9, R9, 0x1, R7 ;  /* 0x0000000109097824 */ /* 0x000fe200078e0207 */
[----:B------:R-:W-:Y:S01]  /*1a90*/  USHF.R.S32.HI UR9, URZ, 0x1f, UR10 ;  /* 0x0000001f3f097899 */ /* 0x000fe2000801140a */
[----:B------:R-:W-:Y:S01]  /*1aa0*/  IMAD.U32 R7, RZ, RZ, UR8 ;  /* 0x00000008ff077e24 */ /* 0x000fe2000f8e00ff */
[----:B------:R-:W-:Y:S01]  /*1ab0*/  UIADD3 UR8, UP1, UP0, UR24, UR10, UR47 ;  /* 0x0000000a18087290 */ /* 0x000fe2000f83e02f */
[----:B------:R-:W-:Y:S01]  /*1ac0*/  IADD3.X R11, R11, UR44, R13, P0, !PT ;  /* 0x0000002c0b0b7c10 */ /* 0x000fe200087fe40d */
[----:B------:R-:W-:Y:S01]  /*1ad0*/  UIMAD UR15, UR53, UR13, UR7 ;  /* 0x0000000d350f72a4 */ /* 0x000fe2000f8e0207 */
[----:B------:R-:W-:Y:S01]  /*1ae0*/  IMAD.WIDE.U32 R8, R7, UR53, R8 ;  /* 0x0000003507087c25 */ /* 0x000fe2000f8e0008 */
[----:B------:R-:W-:Y:S02]  /*1af0*/  UIADD3.X UR7, UR45, UR9, UR51, UP1, UP0 ;  /* 0x000000092d077290 */ /* 0x000fe40008fe0433 */
[----:B------:R-:W-:Y:S01]  /*1b00*/  UIADD3 UR8, UP1, UP0, UR50, UR8, UR52 ;  /* 0x0000000832087290 */ /* 0x000fe2000f83e034 */
[----:B------:R-:W-:Y:S01]  /*1b10*/  IMAD.U32 R7, RZ, RZ, UR12 ;  /* 0x0000000cff077e24 */ /* 0x000fe2000f8e00ff */
[----:B------:R-:W-:Y:S01]  /*1b20*/  ULDC.64 UR12, c[0x0][0x210] ;  /* 0x00008400000c7ab9 */ /* 0x000fe20000000a00 */
[----:B------:R-:W-:Y:S01]  /*1b30*/  VIADD R9, R9, UR14 ;  /* 0x0000000e09097c36 */ /* 0x000fe20008000000 */
[----:B------:R-:W-:Y:S01]  /*1b40*/  UIADD3.X UR7, UR49, UR7, UR43, UP1, UP0 ;  /* 0x0000000731077290 */ /* 0x000fe20008fe042b */
[----:B------:R-:W-:Y:S01]  /*1b50*/  IMAD.WIDE.U32 R10, R7, UR53, R10 ;  /* 0x00000035070a7c25 */ /* 0x000fe2000f8e000a */
[----:B------:R-:W-:Y:S01]  /*1b60*/  IADD3 R7, P0, R12, UR8, RZ ;  /* 0x000000080c077c10 */ /* 0x000fe2000ff1e0ff */
[----:B------:R-:W-:Y:S01]  /*1b70*/  ULDC.64 UR8, c[0x0][0x400] ;  /* 0x0001000000087ab9 */ /* 0x000fe20000000a00 */
[----:B------:R-:W-:Y:S01]  /*1b80*/  UISETP.GE.AND UP0, UPT, UR29, 0x1, UPT ;  /* 0x000000011d00788c */ /* 0x000fe2000bf06270 */
[-C--:B------:R-:W-:Y:S01]  /*1b90*/  IMAD R13, R22, R14.reuse, RZ ;  /* 0x0000000e160d7224 */ /* 0x080fe200078e02ff */
[----:B------:R-:W-:Y:S01]  /*1ba0*/  LEA.HI.X.SX32 R12, R12, UR7, 0x1, P0 ;  /* 0x000000070c0c7c11 */ /* 0x000fe200080f0eff */
[----:B------:R-:W-:Y:S01]  /*1bb0*/  IMAD.WIDE.U32 R8, R243, R14, R8 ;  /* 0x0000000ef3087225 */ /* 0x000fe200078e0008 */
[----:B------:R-:W-:Y:S01]  /*1bc0*/  LEA R228, P0, R7, UR8, 0x2 ;  /* 0x0000000807e47c11 */ /* 0x000fe2000f8010ff */
        /* <DEDUP_REMOVED lines=8> */
[----:B------:R-:W-:Y:S01]  /*1c50*/  UIMAD.WIDE UR14, UR22, 0x4, UR38 ;  /* 0x00000004160e78a5 */ /* 0x000fe2000f8e0226 */
[----:B------:R-:W-:-:S02]  /*1c60*/  LEA.HI.X R21, R10, UR13, R11, 0x1, P2 ;  /* 0x0000000d0a157c11 */ /* 0x000fc400090f0c0b */
[----:B------:R-:W-:-:S07]  /*1c70*/  LEA.HI.X R13, R8, UR11, R7, 0x1, P1 ;  /* 0x0000000b080d7c11 */ /* 0x000fce00088f0c07 */
[----:B------:R-:W-:Y:S05]  /*1c80*/  @!P0 BRA `(.L_x_1121) ;  /* 0x0000006c00c88947 */ /* 0x000fea0003800000 */
[----:B------:R-:W-:Y:S01]  /*1c90*/  UIMAD UR8, UR48, UR20, URZ ;  /* 0x00000014300872a4 */ /* 0x000fe2000f8e023f */
[----:B------:R-:W-:Y:S01]  /*1ca0*/  IMAD.U32 R8, RZ, RZ, UR20 ;  /* 0x00000014ff087e24 */ /* 0x000fe2000f8e00ff */
[----:B------:R-:W-:Y:S01]  /*1cb0*/  UMOV UR7, UR25 ;  /* 0x0000001900077c82 */ /* 0x000fe20008000000 */
[----:B------:R-:W-:Y:S01]  /*1cc0*/  IMAD.U32 R7, RZ, RZ, UR18 ;  /* 0x00000012ff077e24 */ /* 0x000fe2000f8e00ff */
[----:B------:R-:W-:Y:S01]  /*1cd0*/  UIMAD UR10, UR28, UR21, UR8 ;  /* 0x000000151c0a72a4 */ /* 0x000fe2000f8e0208 */
[----:B------:R-:W-:Y:S01]  /*1ce0*/  VIADD R10, R243, 0x20 ;  /* 0x00000020f30a7836 */ /* 0x000fe20000000000 */
[----:B------:R-:W-:Y:S01]  /*1cf0*/  UIMAD UR8, UR7, -0x40, UR29 ;  /* 0xffffffc0070878a4 */ /* 0x000fe2000f8e021d */
[--C-:B------:R-:W-:Y:S01]  /*1d00*/  IMAD.WIDE.U32 R8, R8, UR28, R4.reuse ;  /* 0x0000001c08087c25 */ /* 0x100fe2000f8e0004 */
[----:B------:R-:W-:Y:S01]  /*1d10*/  UIMAD UR9, UR30, -0x40, UR6 ;  /* 0xffffffc01e0978a4 */ /* 0x000fe2000f8e0206 */
[----:B------:R-:W1:Y:S01]  /*1d20*/  LDC R250, c[0x0][0x270] ;  /* 0x00009c00fffa7b82 */ /* 0x000e620000000800 */
[----:B------:R-:W-:Y:S01]  /*1d30*/  UIMAD UR12, UR48, UR18, URZ ;  /* 0x00000012300c72a4 */ /* 0x000fe2000f8e023f */
[----:B------:R-:W-:Y:S01]  /*1d40*/  IMAD.WIDE.U32 R4, R7, UR28, R4 ;  /* 0x0000001c07047c25 */ /* 0x000fe2000f8e0004 */
[----:B------:R-:W-:-:S03]  /*1d50*/  ISETP.GE.AND P2, PT, R10, UR8, PT ;  /* 0x000000080a007c0c */ /* 0x000fc6000bf46270 */
[----:B------:R-:W-:Y:S01]  /*1d60*/  IMAD.SHL.U32 R17, R15, 0x40, RZ ;  /* 0x000000400f117824 */ /* 0x000fe200078e00ff */
[----:B------:R-:W-:Y:S01]  /*1d70*/  IADD3 R8, P1, R8, UR26, RZ ;  /* 0x0000001a08087c10 */ /* 0x000fe2000ff3e0ff */
[----:B------:R-:W-:Y:S01]  /*1d80*/  IMAD.U32 R7, RZ, RZ, UR10 ;  /* 0x0000000aff077e24 */ /* 0x000fe2000f8e00ff */
[----:B------:R-:W-:Y:S01]  /*1d90*/  ULDC.64 UR10, c[0x0][0x260] ;  /* 0x00009800000a7ab9 */ /* 0x000fe20000000a00 */
[----:B------:R-:W-:Y:S01]  /*1da0*/  ISETP.GE.AND P0, PT, R10, UR9, PT ;  /* 0x000000090a007c0c */ /* 0x000fe2000bf06270 */
[----:B------:R-:W-:Y:S01]  /*1db0*/  UIMAD UR12, UR28, UR19, UR12 ;  /* 0x000000131c0c72a4 */ /* 0x000fe2000f8e020c */
[----:B------:R-:W-:Y:S01]  /*1dc0*/  IMAD.WIDE.U32 R14, R14, 0x40, RZ ;  /* 0x000000400e0e7825 */ /* 0x000fe200078e00ff */
[----:B------:R-:W-:-:S03]  /*1dd0*/  IADD3.X R9, R9, UR32, R7, P1, !PT ;  /* 0x0000002009097c10 */ /* 0x000fc60008ffe407 */
[----:B------:R-:W-:Y:S01]  /*1de0*/  IMAD.MOV.U32 R234, RZ, RZ, R12 ;  /* 0x000000ffffea7224 */ /* 0x000fe200078e000c */
[----:B------:R-:W-:Y:S01]  /*1df0*/  IADD3 R10, P3, R4, UR27, RZ ;  /* 0x0000001b040a7c10 */ /* 0x000fe2000ff7e0ff */
[----:B------:R-:W-:Y:S01]  /*1e00*/  IMAD R7, R16, UR10, RZ ;  /* 0x0000000a10077c24 */ /* 0x000fe2000f8e02ff */
[----:B------:R-:W-:Y:S01]  /*1e10*/  ISETP.GE.AND P1, PT, R243, UR9, PT ;  /* 0x00000009f3007c0c */ /* 0x000fe2000bf26270 */
[----:B------:R-:W-:Y:S01]  /*1e20*/  IMAD.MOV.U32 R235, RZ, RZ, R13 ;  /* 0x000000ffffeb7224 */ /* 0x000fe200078e000d */
[----:B------:R-:W-:Y:S01]  /*1e30*/  @!P2 IADD3 R4, P4, R234, R14, RZ ;  /* 0x0000000eea04a210 */ /* 0x000fe20007f9e0ff */
[C---:B------:R-:W-:Y:S01]  /*1e40*/  IMAD R12, R6.reuse, UR11, R7 ;  /* 0x0000000b060c7c24 */ /* 0x040fe2000f8e0207 */
[----:B------:R-:W-:Y:S01]  /*1e50*/  USHF.L.U32 UR9, UR35, 0x6, URZ ;  /* 0x0000000623097899 */ /* 0x000fe2000800063f */
[----:B------:R-:W-:Y:S01]  /*1e60*/  IMAD.U32 R7, RZ, RZ, UR12 ;  /* 0x0000000cff077e24 */ /* 0x000fe2000f8e00ff */
[----:B------:R-:W2:Y:S01]  /*1e70*/  @!P0 LDC.64 R28, c[0x0][0x218] ;  /* 0x00008600ff1c8b82 */ /* 0x000ea20000000a00 */
[----:B------:R-:W-:Y:S01]  /*1e80*/  IMAD.WIDE.U32 R8, R6, UR10, R8 ;  /* 0x0000000a06087c25 */ /* 0x000fe2000f8e0008 */
[----:B------:R-:W-:-:S03]  /*1e90*/  ULDC.64 UR10, c[0x0][0x268] ;  /* 0x00009a00000a7ab9 */ /* 0x000fc60000000a00 */
[----:B------:R-:W-:Y:S01]  /*1ea0*/  IMAD.MOV.U32 R232, RZ, RZ, R20 ;  /* 0x000000ffffe87224 */ /* 0x000fe200078e0014 */
[----:B------:R-:W-:Y:S01]  /*1eb0*/  IADD3.X R11, R5, UR41, R7, P3, !PT ;  /* 0x00000029050b7c10 */ /* 0x000fe20009ffe407 */
[----:B------:R-:W-:Y:S01]  /*1ec0*/  IMAD R7, R16, UR10, RZ ;  /* 0x0000000a10077c24 */ /* 0x000fe2000f8e02ff */
[----:B------:R-:W-:Y:S01]  /*1ed0*/  @!P2 IADD3.X R5, R235, R15, R17, P4, !PT ;  /* 0x0000000feb05a210 */ /* 0x000fe200027fe411 */
[----:B------:R-:W3:Y:S01]  /*1ee0*/  @!P1 LDC.64 R26, c[0x0][0x218] ;  /* 0x00008600ff1a9b82 */ /* 0x000ee20000000a00 */
[C---:B------:R-:W-:Y:S01]  /*1ef0*/  @!P0 IADD3 R16, P4, R243.reuse, 0x20, RZ ;  /* 0x00000020f3108810 */ /* 0x040fe20007f9e0ff */
[C---:B------:R-:W-:Y:S01]  /*1f00*/  IMAD R14, R6.reuse, UR11, R7 ;  /* 0x0000000b060e7c24 */ /* 0x040fe2000f8e0207 */
[----:B------:R-:W-:Y:S01]  /*1f10*/  @!P0 IADD3 R18, P3, R243, 0x20, RZ ;  /* 0x00000020f3128810 */ /* 0x000fe20007f7e0ff */
[----:B------:R-:W-:Y:S01]  /*1f20*/  IMAD.WIDE.U32 R6, R6, UR10, R10 ;  /* 0x0000000a06067c25 */ /* 0x000fe2000f8e000a */
[----:B------:R-:W-:-:S03]  /*1f30*/  UIMAD.WIDE.U32 UR10, UR34, 0x40, URZ ;  /* 0x00000040220a78a5 */ /* 0x000fc6000f8e003f */
[----:B------:R-:W-:Y:S01]  /*1f40*/  IMAD.MOV.U32 R233, RZ, RZ, R21 ;  /* 0x000000ffffe97224 */ /* 0x000fe200078e0015 */
[----:B------:R-:W4:Y:S01]  /*1f50*/  @!P0 LDC.64 R24, c[0x0][0x220] ;  /* 0x00008800ff188b82 */ /* 0x000f220000000a00 */
[----:B------:R-:W-:Y:S01]  /*1f60*/  @!P0 IMAD.X R10, RZ, RZ, R22, P4 ;  /* 0x000000ffff0a8224 */ /* 0x000fe200020e0616 */
[----:B------:R-:W-:Y:S01]  /*1f70*/  PLOP3.LUT P4, PT, PT, PT, UP4, 0x80, 0x0 ;  /* 0x000000000000781c */ /* 0x000fe20003f8f048 */
[----:B------:R-:W-:Y:S02]  /*1f80*/  IMAD.IADD R7, R7, 0x1, R14 ;  /* 0x0000000107077824 */ /* 0x000fe400078e020e */
[----:B------:R-:W-:Y:S02]  /*1f90*/  IMAD.MOV.U32 R240, RZ, RZ, 0x7f800000 ;  /* 0x7f800000fff07424 */ /* 0x000fe400078e00ff */
[----:B------:R-:W-:Y:S01]  /*1fa0*/  IMAD.MOV.U32 R241, RZ, RZ, 0x7f800000 ;  /* 0x7f800000fff17424 */ /* 0x000fe200078e00ff */
[----:B------:R-:W-:Y:S01]  /*1fb0*/  CS2R R190, SRZ ;  /* 0x0000000000be7805 */ /* 0x000fe2000001ff00 */
[----:B------:R-:W-:Y:S01]  /*1fc0*/  @!P0 IMAD.X R14, RZ, RZ, R22, P3 ;  /* 0x000000ffff0e8224 */ /* 0x000fe200018e0616 */
[----:B------:R-:W-:Y:S01]  /*1fd0*/  ISETP.GE.AND P3, PT, R243, UR8, PT ;  /* 0x00000008f3007c0c */ /* 0x000fe2000bf66270 */
[----:B------:R-:W-:Y:S01]  /*1fe0*/  IMAD.IADD R9, R9, 0x1, R12 ;  /* 0x0000000109097824 */ /* 0x000fe200078e020c */
[----:B------:R-:W-:Y:S01]  /*1ff0*/  CS2R R188, SRZ ;  /* 0x0000000000bc7805 */ /* 0x000fe2000001ff00 */
[----:B------:R-:W-:Y:S01]  /*2000*/  @!P0 IMAD R15, R10, UR20, RZ ;  /* 0x000000140a0f8c24 */ /* 0x000fe2000f8e02ff */
[----:B------:R-:W-:Y:S01]  /*2010*/  CS2R R194, SRZ ;  /* 0x0000000000c27805 */ /* 0x000fe2000001ff00 */
[----:B------:R-:W-:Y:S01]  /*2020*/  @P4 BAR.SYNC.DEFER_BLOCKING 0x0 ;  /* 0x0000000000004b1d */ /* 0x000fe20000010000 */
[----:B------:R-:W-:-:S02]  /*2030*/  @!P0 IMAD R14, R14, UR18, RZ ;  /* 0x000000120e0e8c24 */ /* 0x000fc4000f8e02ff */
[----:B------:R-:W-:Y:S02]  /*2040*/  @!P0 IMAD.MOV.U32 R10, RZ, RZ, R6 ;  /* 0x000000ffff0a8224 */ /* 0x000fe400078e0006 */
[----:B------:R-:W-:Y:S01]  /*2050*/  @!P0 IMAD.MOV.U32 R11, RZ, RZ, R7 ;  /* 0x000000ffff0b8224 */ /* 0x000fe200078e0007 */
[----:B------:R-:W-:Y:S01]  /*2060*/  CS2R R192, SRZ ;  /* 0x0000000000c07805 */ /* 0x000fe2000001ff00 */
[----:B------:R-:W-:Y:S01]  /*2070*/  @!P0 IMAD.MOV.U32 R12, RZ, RZ, R8 ;  /* 0x000000ffff0c8224 */ /* 0x000fe200078e0008 */
[----:B------:R-:W-:Y:S01]  /*2080*/  CS2R R186, SRZ ;  /* 0x0000000000ba7805 */ /* 0x000fe2000001ff00 */
[----:B------:R-:W-:Y:S01]  /*2090*/  @!P0 IMAD.MOV.U32 R13, RZ, RZ, R9 ;  /* 0x000000ffff0d8224 */ /* 0x000fe200078e0009 */
[----:B------:R-:W-:Y:S01]  /*20a0*/  CS2R R184, SRZ ;  /* 0x0000000000b87805 */ /* 0x000fe2000001ff00 */
[----:B------:R-:W-:Y:S01]  /*20b0*/  @!P0 IMAD R31, R18, UR19, R14 ;  /* 0x00000013121f8c24 */ /* 0x000fe2000f8e020e */
[----:B------:R-:W-:Y:S01]  /*20c0*/  CS2R R182, SRZ ;  /* 0x0000000000b67805 */ /* 0x000fe2000001ff00 */
[----:B------:R-:W-:Y:S01]  /*20d0*/  @!P0 IMAD R30, R16, UR21, R15 ;  /* 0x00000015101e8c24 */ /* 0x000fe2000f8e020f */
[----:B------:R-:W-:Y:S01]  /*20e0*/  CS2R R180, SRZ ;  /* 0x0000000000b47805 */ /* 0x000fe2000001ff00 */
[----:B------:R-:W-:Y:S01]  /*20f0*/  @!P0 IMAD.WIDE.U32 R18, R18, UR18, R10 ;  /* 0x0000001212128c25 */ /* 0x000fe2000f8e000a */
[----:B------:R-:W-:-:S02]  /*2100*/  CS2R R174, SRZ ;  /* 0x0000000000ae7805 */ /* 0x000fc4000001ff00 */
[----:B------:R-:W-:Y:S02]  /*2110*/  CS2R R172, SRZ ;  /* 0x0000000000ac7805 */ /* 0x000fe4000001ff00 */
[----:B------:R-:W-:Y:S01]  /*2120*/  CS2R R178, SRZ ;  /* 0x0000000000b27805 */ /* 0x000fe2000001ff00 */
[----:B------:R-:W-:Y:S01]  /*2130*/  @!P0 IMAD.WIDE.U32 R16, R16, UR20, R12 ;  /* 0x0000001410108c25 */ /* 0x000fe2000f8e000c */
[----:B------:R-:W-:Y:S02]  /*2140*/  CS2R R176, SRZ ;  /* 0x0000000000b07805 */ /* 0x000fe4000001ff00 */
[----:B------:R-:W-:Y:S02]  /*2150*/  CS2R R170, SRZ ;  /* 0x0000000000aa7805 */ /* 0x000fe4000001ff00 */
[----:B------:R-:W-:Y:S01]  /*2160*/  CS2R R168, SRZ ;  /* 0x0000000000a87805 */ /* 0x000fe2000001ff00 */
[----:B------:R-:W-:Y:S01]  /*2170*/  IMAD.U32 R10, RZ, RZ, UR9 ;  /* 0x00000009ff0a7e24 */ /* 0x000fe2000f8e00ff */
[----:B------:R1:W-:Y:S01]  /*2180*/  @P3 STS.128 [R231+0x8000], RZ ;  /* 0x008000ffe7003388 */ /* 0x0003e20000000c00 */
[----:B------:R-:W-:Y:S01]  /*2190*/  @!P1 IMAD.WIDE.U32 R12, R243, UR20, R8 ;  /* 0x00000014f30c9c25 */ /* 0x000fe2000f8e0008 */
[----:B------:R-:W-:-:S02]  /*21a0*/  CS2R R166, SRZ ;  /* 0x0000000000a67805 */ /* 0x000fc4000001ff00 */
[----:B------:R-:W-:Y:S01]  /*21b0*/  CS2R R164, SRZ ;  /* 0x0000000000a47805 */ /* 0x000fe2000001ff00 */
[----:B------:R1:W-:Y:S01]  /*21c0*/  @P3 STS.128 [R231+0xa000], RZ ;  /* 0x00a000ffe7003388 */ /* 0x0003e20000000c00 */
[----:B------:R-:W-:Y:S01]  /*21d0*/  @!P1 IMAD.WIDE.U32 R14, R243, UR18, R6 ;  /* 0x00000012f30e9c25 */ /* 0x000fe2000f8e0006 */
[----:B------:R-:W-:Y:S02]  /*21e0*/  CS2R R158, SRZ ;  /* 0x00000000009e7805 */ /* 0x000fe4000001ff00 */
[----:B------:R-:W-:Y:S01]  /*21f0*/  CS2R R156, SRZ ;  /* 0x00000000009c7805 */ /* 0x000fe2000001ff00 */
[----:B------:R1:W-:Y:S01]  /*2200*/  @P3 STS.128 [R231+0xc000], RZ ;  /* 0x00c000ffe7003388 */ /* 0x0003e20000000c00 */
[----:B------:R-:W-:Y:S01]  /*2210*/  @!P1 IMAD R11, R22, UR18, RZ ;  /* 0x00000012160b9c24 */ /* 0x000fe2000f8e02ff */
[----:B------:R-:W-:Y:S01]  /*2220*/  CS2R R162, SRZ ;  /* 0x0000000000a27805 */ /* 0x000fe2000001ff00 */
[----:B------:R-:W-:Y:S01]  /*2230*/  @!P0 IMAD.IADD R7, R17, 0x1, R30 ;  /* 0x0000000111078824 */ /* 0x000fe200078e021e */
[----:B------:R1:W-:Y:S01]  /*2240*/  @P3 STS.128 [R231+0xe000], RZ ;  /* 0x00e000ffe7003388 */ /* 0x0003e20000000c00 */
[----:B------:R-:W-:Y:S01]  /*2250*/  @!P1 IMAD R21, R243, UR19, R11 ;  /* 0x00000013f3159c24 */ /* 0x000fe2000f8e020b */
[----:B------:R-:W-:Y:S01]  /*2260*/  CS2R R160, SRZ ;  /* 0x0000000000a07805 */ /* 0x000fe2000001ff00 */
[----:B------:R-:W-:Y:S01]  /*2270*/  IMAD.SHL.U32 R252, R249, 0x20, RZ ;  /* 0x00000020f9fc7824 */ /* 0x000fe200078e00ff */
        /* <DEDUP_REMOVED lines=55> */
[----:B------:R-:W-:Y:S01]  /*25f0*/  CS2R R34, SRZ ;  /* 0x0000000000227805 */ /* 0x000fe2000001ff00 */
[----:B------:R-:W-:Y:S01]  /*2600*/  ULDC UR32, c[0x0][0x2dc] ;  /* 0x0000b70000207ab9 */ /* 0x000fe20000000800 */
[----:B------:R-:W-:Y:S01]  /*2610*/  ULDC.U8 UR13, c[0x0][0x388] ;  /* 0x0000e200000d7ab9 */ /* 0x000fe20000000000 */
[----:B------:R1:W-:Y:S04]  /*2620*/  @P3 STS.128 [R231+0x2000], RZ ;  /* 0x002000ffe7003388 */ /* 0x0003e80000000c00 */
[----:B------:R1:W-:Y:S04]  /*2630*/  @P3 STS.128 [R231+0x4000], RZ ;  /* 0x004000ffe7003388 */ /* 0x0003e80000000c00 */
[----:B------:R1:W-:Y:S04]  /*2640*/  @P3 STS.128 [R231+0x6000], RZ ;  /* 0x006000ffe7003388 */ /* 0x0003e80000000c00 */
[----:B------:R-:W-:Y:S01]  /*2650*/  @!PT LDS RZ, [RZ] ;  /* 0x00000000fffff984 */ /* 0x000fe20000000800 */
[----:B------:R-:W-:Y:S01]  /*2660*/  @!PT LDS RZ, [RZ] ;  /* 0x00000000fffff984 */ /* 0x000fe20000000800 */
[----:B------:R-:W-:Y:S01]  /*2670*/  @!PT LDS RZ, [RZ] ;  /* 0x00000000fffff984 */ /* 0x000fe20000000800 */
[----:B------:R-:W-:Y:S04]  /*2680*/  @!P3 LDGSTS.E.BYPASS.LTC128B.128 [R231], desc[UR4][R232.64] ;  /* 0x00000000e8e7bfae */ /* 0x000fe8000b901d44 */
[----:B------:R-:W-:Y:S01]  /*2690*/  @!P3 LDGSTS.E.BYPASS.LTC128B.128 [R231+0x2000], desc[UR4][R232.64+0x80] ;  /* 0x02000080e8e7bfae */ /* 0x000fe2000b901d44 */
[----:B--2---:R-:W-:Y:S01]  /*26a0*/  @!P1 IMAD R5, R22, UR20, RZ ;  /* 0x0000001416059c24 */ /* 0x004fe2000f8e02ff */
[----:B------:R-:W-:-:S02]  /*26b0*/  @!P2 IADD3 R4, P4, R232, UR10, RZ ;  /* 0x0000000ae804ac10 */ /* 0x000fc4000ff9e0ff */
[----:B------:R-:W-:Y:S01]  /*26c0*/  @!P3 LDGSTS.E.BYPASS.LTC128B.128 [R231+0x4000], desc[UR4][R232.64+0x100] ;  /* 0x04000100e8e7bfae */ /* 0x000fe2000b901d44 */
[----:B------:R-:W2:Y:S01]  /*26d0*/  @!P1 LDC.64 R22, c[0x0][0x220] ;  /* 0x00008800ff169b82 */ /* 0x000ea20000000a00 */
[----:B------:R-:W-:Y:S01]  /*26e0*/  @!P1 IMAD R20, R243, UR21, R5 ;  /* 0x00000015f3149c24 */ /* 0x000fe2000f8e0205 */
[----:B------:R-:W-:Y:S01]  /*26f0*/  @!P2 IADD3.X R5, R233, UR11, R10, P4, !PT ;  /* 0x0000000be905ac10 */ /* 0x000fe2000a7fe40a */
[----:B------:R-:W-:Y:S01]  /*2700*/  @!P3 LDGSTS.E.BYPASS.LTC128B.128 [R231+0x6000], desc[UR4][R232.64+0x180] ;  /* 0x06000180e8e7bfae */ /* 0x000fe2000b901d44 */
[----:B---3--:R-:W-:Y:S01]  /*2710*/  @!P1 LEA R10, P5, R12, R26, 0x1 ;  /* 0x0000001a0c0a9211 */ /* 0x008fe200078a08ff */
[----:B------:R-:W-:Y:S01]  /*2720*/  @!P1 IMAD.IADD R6, R13, 0x1, R20 ;  /* 0x000000010d069824 */ /* 0x000fe200078e0214 */
[----:B------:R-:W-:Y:S01]  /*2730*/  @!P0 LEA R8, P4, R16, R28, 0x1 ;  /* 0x0000001c10088211 */ /* 0x000fe200078808ff */
[----:B------:R3:W-:Y:S03]  /*2740*/  @P2 STS.128 [R231+0x1000], RZ ;  /* 0x001000ffe7002388 */ /* 0x0007e60000000c00 */
[----:B------:R-:W-:Y:S01]  /*2750*/  @!P1 LEA.HI.X R11, R12, R27, R6, 0x1, P5 ;  /* 0x0000001b0c0b9211 */ /* 0x000fe200028f0c06 */
[----:B------:R3:W-:Y:S01]  /*2760*/  @P2 STS.128 [R231+0x3000], RZ ;  /* 0x003000ffe7002388 */ /* 0x0007e20000000c00 */
[----:B------:R-:W-:Y:S01]  /*2770*/  @!P0 LEA.HI.X R9, R16, R29, R7, 0x1, P4 ;  /* 0x0000001d10098211 */ /* 0x000fe200020f0c07 */
[----:B------:R-:W-:-:S02]  /*2780*/  @!P0 IMAD.IADD R12, R19, 0x1, R31 ;  /* 0x00000001130c8824 */ /* 0x000fc400078e021f */
[----:B------:R3:W-:Y:S04]  /*2790*/  @P2 STS.128 [R231+0x5000], RZ ;  /* 0x005000ffe7002388 */ /* 0x0007e80000000c00 */
[----:B------:R3:W-:Y:S04]  /*27a0*/  @P2 STS.128 [R231+0x7000], RZ ;  /* 0x007000ffe7002388 */ /* 0x0007e80000000c00 */
[----:B------:R-:W-:Y:S01]  /*27b0*/  @!PT LDS RZ, [RZ] ;  /* 0x00000000fffff984 */ /* 0x000fe20000000800 */
[----:B------:R-:W-:Y:S01]  /*27c0*/  @!PT LDS RZ, [RZ] ;  /* 0x00000000fffff984 */ /* 0x000fe20000000800 */
[----:B------:R-:W-:Y:S01]  /*27d0*/  @!PT LDS RZ, [RZ] ;  /* 0x00000000fffff984 */ /* 0x000fe20000000800 */
[----:B------:R-:W-:Y:S01]  /*27e0*/  @!P2 LDGSTS.E.BYPASS.LTC128B.128 [R231+0x1000], desc[UR4][R4.64] ;  /* 0x0100000004e7afae */ /* 0x000fe2000b901d44 */
[----:B--2---:R-:W-:-:S03]  /*27f0*/  @!P1 LEA R6, P3, R14, R22, 0x1 ;  /* 0x000000160e069211 */ /* 0x004fc600078608ff */
        /* <DEDUP_REMOVED lines=12> */
[----:B--2---:R-:W-:-:S03]  /*28c0*/  @!P1 IMAD.IADD R5, R15, 0x1, R21 ;  /* 0x000000010f059824 */ /* 0x004fc600078e0215 */
[----:B------:R-:W-:Y:S01]  /*28d0*/  @!P1 LDGSTS.E.BYPASS.LTC128B.128 [R231+0x14000], desc[UR4][R10.64+0x100] ;  /* 0x140001000ae79fae */ /* 0x000fe2000b901d44 */
[----:B----4-:R-:W-:-:S03]  /*28e0*/  @!P0 LEA R4, P2, R18, R24, 0x1 ;  /* 0x0000001812048211 */ /* 0x010fc600078408ff */
[----:B------:R2:W-:Y:S01]  /*28f0*/  @!P1 LDGSTS.E.BYPASS.LTC128B.128 [R231+0x16000], desc[UR4][R10.64+0x180] ;  /* 0x160001800ae79fae */ /* 0x0005e2000b901d44 */
[----:B------:R-:W-:Y:S02]  /*2900*/  @!P1 LEA.HI.X R7, R14, R23, R5, 0x1, P3 ;  /* 0x000000170e079211 */ /* 0x000fe400018f0c05 */
[----:B------:R-:W-:Y:S01]  /*2910*/  @!P0 LEA.HI.X R5, R18, R25, R12, 0x1, P2 ;  /* 0x0000001912058211 */ /* 0x000fe200010f0c0c */
        /* <DEDUP_REMOVED lines=9> */
[----:B--2---:R-:W2:Y:S03]  /*29b0*/  LDC.64 R10, c[0x0][0x3b8] ;  /* 0x0000ee00ff0a7b82 */ /* 0x004ea60000000a00 */
        /* <DEDUP_REMOVED lines=24> */
[----:B------:R-:W-:-:S03]  /*2b40*/  ISETP.GE.AND P1, PT, R242, UR8, PT ;  /* 0x00000008f2007c0c */ /* 0x000fc6000bf26270 */
[----:B------:R-:W0:Y:S04]  /*2b50*/  LDGDEPBAR ;  /* 0x00000000000079af */ /* 0x000e280000000000 */
[----:B--2---:R-:W2:Y:S04]  /*2b60*/  LDG.E.64 R8, desc[UR4][R10.64] ;  /* 0x000000040a087981 */ /* 0x004ea8000c1e1b00 */
[----:B------:R-:W3:Y:S01]  /*2b70*/  LDG.E.64 R6, desc[UR4][R10.64+0x8] ;  /* 0x000008040a067981 */ /* 0x000ee2000c1e1b00 */
[----:B------:R-:W-:Y:S01]  /*2b80*/  UIMAD UR10, UR42, UR57, UR53 ;  /* 0x000000392a0a72a4 */ /* 0x000fe2000f8e0235 */
[----:B------:R-:W-:Y:S01]  /*2b90*/  UMOV UR9, UR17 ;  /* 0x0000001100097c82 */ /* 0x000fe20008000000 */
[----:B----4-:R-:W-:-:S05]  /*2ba0*/  VIADD R4, R242, 0x8 ;  /* 0x00000008f2047836 */ /* 0x010fca0000000000 */
[----:B------:R-:W-:Y:S01]  /*2bb0*/  ISETP.GE.AND P0, PT, R4, UR8, PT ;  /* 0x0000000804007c0c */ /* 0x000fe2000bf06270 */
[----:B------:R-:W-:Y:S01]  /*2bc0*/  IMAD.MOV.U32 R4, RZ, RZ, 0x4 ;  /* 0x00000004ff047424 */ /* 0x000fe200078e00ff */
[----:B------:R-:W-:Y:S01]  /*2bd0*/  UMOV UR8, UR16 ;  /* 0x0000001000087c82 */ /* 0x000fe20008000000 */
[----:B------:R-:W-:Y:S02]  /*2be0*/  USHF.L.U32 UR10, UR10, 0x5, URZ ;  /* 0x000000050a0a7899 */ /* 0x000fe4000800063f */
[----:B------:R-:W-:Y:S01]  /*2bf0*/  IMAD.WIDE R4, R242, R4, UR8 ;  /* 0x00000008f2047e25 */ /* 0x000fe2000f8e0204 */
[----:B------:R-:W-:Y:S02]  /*2c00*/  UIADD3 UR12, UR28, 0x40, URZ ;  /* 0x000000401c0c7890 */ /* 0x000fe4000fffe03f */
[----:B------:R-:W-:Y:S02]  /*2c10*/  USHF.R.S32.HI UR11, URZ, 0x1f, UR10 ;  /* 0x0000001f3f0b7899 */ /* 0x000fe4000801140a */
[----:B------:R-:W5:Y:S04]  /*2c20*/  @!P1 LDG.E R240, desc[UR4][R4.64] ;  /* 0x0000000404f09981 */ /* 0x000f68000c1e1900 */
[----:B------:R4:W5:Y:S01]  /*2c30*/  @!P0 LDG.E R241, desc[UR4][R4.64+0x20] ;  /* 0x0000200404f18981 */ /* 0x000962000c1e1900 */
[----:B------:R-:W-:-:S02]  /*2c40*/  CS2R R30, SRZ ;  /* 0x00000000001e7805 */ /* 0x000fc4000001ff00 */
[----:B------:R-:W-:Y:S02]  /*2c50*/  CS2R R28, SRZ ;  /* 0x00000000001c7805 */ /* 0x000fe4000001ff00 */
[----:B------:R-:W-:Y:S02]  /*2c60*/  CS2R R26, SRZ ;  /* 0x00000000001a7805 */ /* 0x000fe4000001ff00 */
[----:B------:R-:W-:Y:S02]  /*2c70*/  CS2R R24, SRZ ;  /* 0x0000000000187805 */ /* 0x000fe4000001ff00 */
[----:B------:R-:W-:Y:S02]  /*2c80*/  CS2R R22, SRZ ;  /* 0x0000000000167805 */ /* 0x000fe4000001ff00 */
[----:B------:R-:W-:Y:S01]  /*2c90*/  CS2R R20, SRZ ;  /* 0x0000000000147805 */ /* 0x000fe2000001ff00 */
[----:B------:R-:W-:-:S03]  /*2ca0*/  UISETP.GE.AND UP0, UPT, UR12, UR6, UPT ;  /* 0x000000060c00728c */ /* 0x000fc6000bf06270 */
[----:B------:R-:W-:Y:S01]  /*2cb0*/  ULDC UR12, c[0x0][0x2ec] ;  /* 0x0000bb00000c7ab9 */ /* 0x000fe20000000800 */
[--C-:B----4-:R-:W-:Y:S02]  /*2cc0*/  SHF.R.S32.HI R4, RZ, 0x1f, R32.reuse ;  /* 0x0000001fff047819 */ /* 0x110fe40000011420 */
[----:B--2---:R-:W-:Y:S02]  /*2cd0*/  R2UR UR16, R9 ;  /* 0x00000000091072ca */ /* 0x004fe400000e0000 */
[----:B------:R-:W-:Y:S02]  /*2ce0*/  R2UR UR17, R8 ;  /* 0x00000000081172ca */ /* 0x000fe400000e0000 */
[----:B---3--:R-:W-:Y:S02]  /*2cf0*/  IADD3 R244, P1, P0, R6, UR10, R32 ;  /* 0x0000000a06f47c10 */ /* 0x008fe4000f83e020 */
[----:B------:R-:W-:Y:S01]  /*2d00*/  CS2R R32, SRZ ;  /* 0x0000000000207805 */ /* 0x000fe2000001ff00 */
[----:B------:R-:W-:-:S02]  /*2d10*/  UMOV UR10, UR15 ;  /* 0x0000000f000a7c82 */ /* 0x000fc40008000000 */
[----:B------:R-:W-:Y:S01]  /*2d20*/  IMAD.WIDE.U32 R244, R244, -0x2daee0ad, RZ ;  /* 0xd2511f53f4f47825 */ /* 0x000fe200078e00ff */
[----:B------:R-:W-:Y:S01]  /*2d30*/  IADD3.X R248, R7, UR11, R4, P1, P0 ;  /* 0x0000000b07f87c10 */ /* 0x000fe20008fe0404 */
[----:B------:R-:W-:Y:S02]  /*2d40*/  UMOV UR11, UR14 ;  /* 0x0000000e000b7c82 */ /* 0x000fe40008000000 */
        /* <DEDUP_REMOVED lines=11> */
[----:B-1----:R-:W-:-:S12]  /*2e00*/  UIADD3 UR18, UR16, 0x646e171e, URZ ;  /* 0x646e171e10127890 */ /* 0x002fd8000fffe03f */
.L_x_1124:
        /* <DEDUP_REMOVED lines=170> */
[----:B------:R-:W-:Y:S01]  /*38b0*/  FFMA.FTZ R4, R4, UR12, -R88 ;  /* 0x0000000c04047c23 */ /* 0x000fe20008010858 */
        /* <DEDUP_REMOVED lines=14> */
[----:B------:R-:W-:Y:S01]  /*39a0*/  FFMA.FTZ R8, R8, UR12, -R88 ;  /* 0x0000000c08087c23 */ /* 0x000fe20008010858 */
        /* <DEDUP_REMOVED lines=23> */
[----:B------:R-:W-:Y:S01]  /*3b20*/  FFMA.FTZ R9, R9, UR12, -R88 ;  /* 0x0000000c09097c23 */ /* 0x000fe20008010858 */
        /* <DEDUP_REMOVED lines=9> */
[----:B------:R-:W-:Y:S03]  /*3bc0*/  FFMA.FTZ R12, R12, UR12, -R88 ;  /* 0x0000000c0c0c7c23 */ /* 0x000fe60008010858 */
        /* <DEDUP_REMOVED lines=15> */
[----:B------:R-:W-:Y:S01]  /*3cc0*/  SHF.R.U32.HI R91, RZ, 0x10, R84 ;  /* 0x00000010ff5b7819 */ /* 0x000fe20000011654 */
[----:B------:R-:W-:Y:S01]  /*3cd0*/  FFMA.FTZ R13, R13, UR12, -R88 ;  /* 0x0000000c0d0d7c23 */ /* 0x000fe20008010858 */
        /* <DEDUP_REMOVED lines=48> */
[----:B------:R-:W-:Y:S01]  /*3fe0*/  SHF.R.U32.HI R6, RZ, 0x18, R89 ;  /* 0x00000018ff067819 */ /* 0x000fe20000011659 */
        /* <DEDUP_REMOVED lines=357> */
.L_x_1122:
[----:B------:R-:W-:Y:S01]  /*5640*/  LDSM.16.M88.4 R128, [R224] ;  /* 0x00000000e080783b */ /* 0x000fe20000000200 */
[----:B------:R-:W-:Y:S01]  /*5650*/  IMAD R230, R250, UR32, RZ ;  /* 0x00000020fae67c24 */ /* 0x000fe2000f8e02ff */
[----:B------:R-:W-:Y:S02]  /*5660*/  @UP2 UIADD3 UR15, UP1, UR8, -0x100, URZ ;  /* 0xffffff00080f2890 */ /* 0x000fe4000ff3e03f */
[----:B------:R-:W1:Y:S02]  /*5670*/  LDSM.16.MT88.4 R16, [R0+0x10000] ;  /* 0x010000000010783b */ /* 0x000e640000004200 */
[----:B------:R-:W-:Y:S02]  /*5680*/  @UP2 UIADD3.X UR14, UR9, -0x1, URZ, UP1, !UPT ;  /* 0xffffffff090e2890 */ /* 0x000fe40008ffe43f */
[----:B------:R-:W2:Y:S01]  /*5690*/  LDSM.16.M88.4 R124, [R224+0x1000] ;  /* 0x00100000e07c783b */ /* 0x000ea20000000200 */
[----:B------:R-:W-:Y:S01]  /*56a0*/  @UP2 UMOV UR8, UR15 ;  /* 0x0000000f00082c82 */ /* 0x000fe20008000000 */
[----:B------:R-:W-:Y:S02]  /*56b0*/  @UP2 UIADD3 UR11, UP1, UR11, -0x100, URZ ;  /* 0xffffff000b0b2890 */ /* 0x000fe4000ff3e03f */
[----:B------:R-:W3:Y:S01]  /*56c0*/  LDSM.16.MT88.4 R96, [R0+0x12000] ;  /* 0x012000000060783b */ /* 0x000ee20000004200 */
        /* <DEDUP_REMOVED lines=97> */
[C---:B------:R-:W-:Y:S01]  /*5ce0*/  IMAD.SHL.U32 R197, R230.reuse, 0x10, RZ ;  /* 0x00000010e6c57824 */ /* 0x040fe200078e00ff */
[----:B------:R-:W-:Y:S05]  /*5cf0*/  HMMA.16816.F32 R128, R200, R206, R128 ;  /* 0x000000cec880723c */ /* 0x000fea0000001880 */
[CC--:B------:R-:W-:Y:S01]  /*5d00*/  LEA R204, P0, R197.reuse, R228.reuse, 0x2 ;  /* 0x000000e4c5cc7211 */ /* 0x0c0fe200078010ff */
[C---:B------:R-:W-:Y:S02]  /*5d10*/  IMAD R210, R230.reuse, 0x18, RZ ;  /* 0x00000018e6d27824 */ /* 0x040fe400078e02ff */
[C---:B------:R-:W-:Y:S03]  /*5d20*/  IMAD R211, R230.reuse, 0x30, RZ ;  /* 0x00000030e6d37824 */ /* 0x040fe600078e02ff */
[-C--:B------:R-:W-:Y:S01]  /*5d30*/  LEA.HI.X.SX32 R205, R197, R229.reuse, 0x2, P0 ;  /* 0x000000e5c5cd7211 */ /* 0x080fe200000f16ff */
[----:B-1----:R-:W-:Y:S04]  /*5d40*/  IMAD.SHL.U32 R209, R230, 0x20, RZ ;  /* 0x00000020e6d17824 */ /* 0x002fe800078e00ff */
[----:B------:R1:W-:Y:S01]  /*5d50*/  REDG.E.ADD.F32.FTZ.RN.STRONG.GPU desc[UR4][R204.64], R6 ;  /* 0x00000006cc0079a6 */ /* 0x0003e2000c10f384 */
[CC--:B--2---:R-:W-:Y:S02]  /*5d60*/  LEA R4, P1, R210.reuse, R228.reuse, 0x2 ;  /* 0x000000e4d2047211 */ /* 0x0c4fe400078210ff */
[CC--:B------:R-:W-:Y:S02]  /*5d70*/  LEA R208, P0, R209.reuse, R228.reuse, 0x2 ;  /* 0x000000e4d1d07211 */ /* 0x0c0fe400078010ff */
[-C--:B---3--:R-:W-:Y:S01]  /*5d80*/  LEA.HI.X.SX32 R5, R210, R229.reuse, 0x2, P1 ;  /* 0x000000e5d2057211 */ /* 0x088fe200008f16ff */
[C---:B------:R-:W-:Y:S01]  /*5d90*/  IMAD R210, R230.reuse, 0x38, RZ ;  /* 0x00000038e6d27824 */ /* 0x040fe200078e02ff */
        /* <DEDUP_REMOVED lines=308> */
.L_x_1123:
[----:B------:R-:W-:Y:S01]  /*70e0*/  ISETP.LT.AND P0, PT, RZ, UR7, PT ;  /* 0x00000007ff007c0c */ /* 0x000fe2000bf01270 */
[----:B------:R-:W-:Y:S11]  /*70f0*/  UIADD3 UR7, UR7, -0x1, URZ ;  /* 0xffffffff07077890 */ /* 0x000ff6000fffe03f */
[----:B------:R-:W-:Y:S01]  /*7100*/  @!UPT UIADD3 URZ, URZ, URZ, URZ ;  /* 0x0000003f3f3ff290 */ /* 0x000fe2000fffe03f */
[----:B------:R-:W-:Y:S05]  /*7110*/  @P0 BRA `(.L_x_1124) ;  /* 0xffffffbc003c0947 */ /* 0x000fea000383ffff */
[----:B------:R-:W-:Y:S01]  /*7120*/  BAR.SYNC.DEFER_BLOCKING 0x0 ;  /* 0x0000000000007b1d */ /* 0x000fe20000010000 */
[----:B------:R-:W-:Y:S02]  /*7130*/  UISETP.NE.AND UP0, UPT, UR33, -0x1, UPT ;  /* 0xffffffff2100788c */ /* 0x000fe4000bf05270 */
[----:B------:R-:W-:-:S03]  /*7140*/  USHF.L.U32 UR17, UR30, 0x6, URZ ;  /* 0x000000061e117899 */ /* 0x000fc6000800063f */
[----:B------:R-:W-:Y:S01]  /*7150*/  ULDC UR8, c[0x0][0x38c] ;  /* 0x0000e30000087ab9 */ /* 0x000fe20000000800 */
[----:B------:R-:W-:Y:S01]  /*7160*/  ULDC UR7, c[0x0][0x390] ;  /* 0x0000e40000077ab9 */ /* 0x000fe20000000800 */
        /* <DEDUP_REMOVED lines=206> */
[----:B-1----:R-:W-:Y:S01]  /*7e50*/  FMUL.FTZ R5, R77, UR8 ;  /* 0x000000084d057c20 */ /* 0x002fe20008410000 */
[----:B------:R-:W-:Y:S01]  /*7e60*/  FMUL.FTZ R78, R78, UR8 ;  /* 0x000000084e4e7c20 */ /* 0x000fe20008410000 */
[----:B------:R-:W-:Y:S01]  /*7e70*/  FMUL.FTZ R4, R79, UR8 ;  /* 0x000000084f047c20 */ /* 0x000fe20008410000 */
        /* <DEDUP_REMOVED lines=25> */
[----:B------:R-:W-:-:S03]  /*8010*/  PLOP3.LUT P0, PT, PT, PT, UP0, 0x80, 0x0 ;  /* 0x000000000000781c */ /* 0x000fc60003f0f008 */
        /* <DEDUP_REMOVED lines=14> */
[----:B------:R-:W-:Y:S04]  /*8100*/  STS [R247+0xc000], R15 ;  /* 0x00c0000ff7007388 */ /* 0x000fe80000000800 */
[----:B------:R-:W-:Y:S04]  /*8110*/  STS [R247+0xc400], R14 ;  /* 0x00c4000ef7007388 */ /* 0x000fe80000000800 */
[----:B------:R-:W-:Y:S04]  /*8120*/  STS [R246+0xd000], R17 ;  /* 0x00d00011f6007388 */ /* 0x000fe80000000800 */
[----:B------:R-:W-:Y:S04]  /*8130*/  STS [R246+0xd400], R16 ;  /* 0x00d40010f6007388 */ /* 0x000fe80000000800 */
[----:B------:R-:W-:Y:S01]  /*8140*/  STS [R247+0xd000], R13 ;  /* 0x00d0000df7007388 */ /* 0x000fe20000000800 */
[----:B-1----:R-:W1:Y:S03]  /*8150*/  S2R R19, SR_TID.X ;  /* 0x0000000000137919 */ /* 0x002e660000002100 */
        /* <DEDUP_REMOVED lines=8> */
[----:B------:R2:W-:Y:S01]  /*81e0*/  STS [R247+0xf400], R4 ;  /* 0x00f40004f7007388 */ /* 0x0005e20000000800 */
[----:B-1----:R-:W-:Y:S01]  /*81f0*/  SHF.R.S32.HI R6, RZ, 0x1f, R19 ;  /* 0x0000001fff067819 */ /* 0x002fe20000011413 */
[----:B------:R-:W-:Y:S06]  /*8200*/  @P0 BRA `(.L_x_1125) ;  /* 0x0000000000340947 */ /* 0x000fec0003800000 */
        /* <DEDUP_REMOVED lines=13> */
.L_x_1125:
        /* <DEDUP_REMOVED lines=23> */
.L_x_1126:
[----:B------:R-:W-:Y:S01]  /*8450*/  BAR.SYNC.DEFER_BLOCKING 0x0 ;  /* 0x0000000000007b1d */ /* 0x000fe20000010000 */
[----:B------:R-:W-:Y:S01]  /*8460*/  IMAD.SHL.U32 R6, R6, 0x8, RZ ;  /* 0x0000000806067824 */ /* 0x000fe200078e00ff */
[----:B------:R-:W-:Y:S01]  /*8470*/  USHF.R.S32.HI UR7, URZ, 0x1f, UR17 ;  /* 0x0000001f3f077899 */ /* 0x000fe20008011411 */
[----:B--2---:R-:W-:Y:S01]  /*8480*/  IMAD.U32 R4, RZ, RZ, UR12 ;  /* 0x0000000cff047e24 */ /* 0x004fe2000f8e00ff */
        /* <DEDUP_REMOVED lines=9> */
[----:B------:R-:W-:-:S02]  /*8520*/  ISETP.GE.AND P1, PT, R9, UR6, PT ;  /* 0x0000000609007c0c */ /* 0x000fc4000bf26270 */
[----:B------:R-:W-:Y:S01]  /*8530*/  SHF.R.S32.HI R64, RZ, 0x1f, R243 ;  /* 0x0000001fff407819 */ /* 0x000fe200000114f3 */
[----:B------:R-:W-:Y:S01]  /*8540*/  IMAD.U32 R8, RZ, RZ, UR10 ;  /* 0x0000000aff087e24 */ /* 0x000fe2000f8e00ff */
[----:B------:R-:W-:Y:S01]  /*8550*/  IADD3 R4, P0, R4, UR18, RZ ;  /* 0x0000001204047c10 */ /* 0x000fe2000ff1e0ff */
[----:B------:R-:W-:Y:S02]  /*8560*/  ULDC.64 UR10, c[0x0][0x468] ;  /* 0x00011a00000a7ab9 */ /* 0x000fe40000000a00 */
        /* <DEDUP_REMOVED lines=32> */
.L_x_1128:
[----:B------:R-:W-:Y:S05]  /*8770*/  BSYNC B0 ;  /* 0x0000000000007941 */ /* 0x000fea0003800000 */
.L_x_1127:
        /* <DEDUP_REMOVED lines=16> */
.L_x_1130:
[----:B------:R-:W-:Y:S05]  /*8880*/  BSYNC B0 ;  /* 0x0000000000007941 */ /* 0x000fea0003800000 */
.L_x_1129:
        /* <DEDUP_REMOVED lines=33> */
.L_x_1132:
[----:B------:R-:W-:Y:S05]  /*8aa0*/  BSYNC B0 ;  /* 0x0000000000007941 */ /* 0x000fea0003800000 */
.L_x_1131:
        /* <DEDUP_REMOVED lines=16> */
.L_x_1121:
        /* <DEDUP_REMOVED lines=23> */
.L_x_1134:
        /* <DEDUP_REMOVED lines=21> */
.L_x_1135:
[----:B------:R-:W-:Y:S01]  /*8e70*/  UIMAD UR7, UR17, UR12, URZ ;  /* 0x0000000c110772a4 */ /* 0x000fe2000f8e023f */
[----:B------:R-:W-:Y:S01]  /*8e80*/  IMAD.U32 R6, RZ, RZ, UR12 ;  /* 0x0000000cff067e24 */ /* 0x000fe2000f8e00ff */
[----:B------:R-:W-:Y:S01]  /*8e90*/  UIMAD UR6, UR30, -0x40, UR6 ;  /* 0xffffffc01e0678a4 */ /* 0x000fe2000f8e0206 */
[C---:B------:R-:W-:Y:S01]  /*8ea0*/  IADD3 R10, R243.reuse, 0x20, RZ ;  /* 0x00000020f30a7810 */ /* 0x040fe20007ffe0ff */
[----:B------:R-:W-:Y:S01]  /*8eb0*/  UIMAD UR7, UR16, UR13, UR7 ;  /* 0x0000000d100772a4 */ /* 0x000fe2000f8e0207 */
[----:B------:R-:W-:Y:S01]  /*8ec0*/  IMAD.WIDE.U32 R6, R6, UR16, R4 ;  /* 0x0000001006067c25 */ /* 0x000fe2000f8e0004 */
[----:B------:R-:W-:Y:S01]  /*8ed0*/  ULDC.64 UR10, c[0x0][0x468] ;  /* 0x00011a00000a7ab9 */ /* 0x000fe20000000a00 */
[----:B------:R-:W-:Y:S01]  /*8ee0*/  BSSY B0, `(.L_x_1136) ;  /* 0x000001a000007945 */ /* 0x000fe20003800000 */
[----:B------:R-:W-:Y:S02]  /*8ef0*/  ISETP.GE.AND P2, PT, R243, UR6, PT ;  /* 0x00000006f3007c0c */ /* 0x000fe4000bf46270 */
[----:B------:R-:W-:Y:S01]  /*8f00*/  IMAD.U32 R9, RZ, RZ, UR7 ;  /* 0x00000007ff097e24 */ /* 0x000fe2000f8e00ff */
[----:B------:R-:W-:Y:S01]  /*8f10*/  IADD3 R8, P0, R6, UR18, RZ ;  /* 0x0000001206087c10 */ /* 0x000fe2000ff1e0ff */
[----:B------:R-:W-:Y:S01]  /*8f20*/  UIMAD UR7, UR61, UR10, URZ ;  /* 0x0000000a3d0772a4 */ /* 0x000fe2000f8e023f */
[----:B------:R-:W-:Y:S01]  /*8f30*/  IMAD.U32 R6, RZ, RZ, UR10 ;  /* 0x0000000aff067e24 */ /* 0x000fe2000f8e00ff */
[----:B------:R-:W-:-:S02]  /*8f40*/  ISETP.GE.AND P1, PT, R10, UR6, PT ;  /* 0x000000060a007c0c */ /* 0x000fc4000bf26270 */
[----:B------:R-:W-:Y:S01]  /*8f50*/  IADD3.X R9, R7, UR19, R9, P0, !PT ;  /* 0x0000001307097c10 */ /* 0x000fe200087fe409 */
[----:B------:R-:W-:Y:S01]  /*8f60*/  UIMAD UR11, UR53, UR11, UR7 ;  /* 0x0000000b350b72a4 */ /* 0x000fe2000f8e0207 */
[----:B------:R-:W-:Y:S01]  /*8f70*/  SHF.R.S32.HI R14, RZ, 0x1f, R243 ;  /* 0x0000001fff0e7819 */ /* 0x000fe200000114f3 */
        /* <DEDUP_REMOVED lines=16> */
.L_x_1137:
[----:B------:R-:W-:Y:S05]  /*9080*/  BSYNC B0 ;  /* 0x0000000000007941 */ /* 0x000fea0003800000 */
.L_x_1136:
        /* <DEDUP_REMOVED lines=16> */
.L_x_1139:
[----:B------:R-:W-:Y:S05]  /*9190*/  BSYNC B0 ;  /* 0x0000000000007941 */ /* 0x000fea0003800000 */
.L_x_1138:
[----:B-12---:R-:W-:Y:S01]  /*91a0*/  IMAD.U32 R6, RZ, RZ, UR8 ;  /* 0x00000008ff067e24 */ /* 0x006fe2000f8e00ff */
[----:B------:R-:W-:Y:S01]  /*91b0*/  UIMAD UR6, UR17, UR8, URZ ;  /* 0x00000008110672a4 */ /* 0x000fe2000f8e023f */
[----:B------:R-:W-:Y:S02]  /*91c0*/  BSSY B0, `(.L_x_1140) ;  /* 0x000001a000007945 */ /* 0x000fe40003800000 */
[----:B------:R-:W-:Y:S01]  /*91d0*/  IMAD.WIDE.U32 R4, R6, UR16, R4 ;  /* 0x0000001006047c25 */ /* 0x000fe2000f8e0004 */
[----:B------:R-:W-:Y:S02]  /*91e0*/  UIMAD UR6, UR16, UR9, UR6 ;  /* 0x00000009100672a4 */ /* 0x000fe4000f8e0206 */
[----:B------:R-:W-:-:S04]  /*91f0*/  IADD3 R6, P0, R4, UR14, RZ ;  /* 0x0000000e04067c10 */ /* 0x000fc8000ff1e0ff */
[----:B------:R-:W-:Y:S01]  /*9200*/  IMAD.U32 R4, RZ, RZ, UR6 ;  /* 0x00000006ff047e24 */ /* 0x000fe2000f8e00ff */
[----:B------:R-:W-:Y:S02]  /*9210*/  ULDC.64 UR6, c[0x0][0x470] ;  /* 0x00011c0000067ab9 */ /* 0x000fe40000000a00 */
[----:B------:R-:W-:Y:S02]  /*9220*/  UIMAD UR10, UR61, UR6, URZ ;  /* 0x000000063d0a72a4 */ /* 0x000fe4000f8e023f */
        /* <DEDUP_REMOVED lines=19> */
.L_x_1141:
[----:B------:R-:W-:Y:S05]  /*9360*/  BSYNC B0 ;  /* 0x0000000000007941 */ /* 0x000fea0003800000 */
.L_x_1140:
        /* <DEDUP_REMOVED lines=15> */
.L_x_1133:
[----:B------:R-:W-:Y:S05]  /*9460*/  BSYNC B1 ;  /* 0x0000000000017941 */ /* 0x000fea0003800000 */
.L_x_1116:
[----:B------:R-:W-:Y:S02]  /*9470*/  ULDC UR6, c[0x0][0xc] ;  /* 0x0000030000067ab9 */ /* 0x000fe40000000800 */
[----:B------:R-:W-:-:S04]  /*9480*/  UIADD3 UR30, UR6, UR30, URZ ;  /* 0x0000001e061e7290 */ /* 0x000fc8000fffe03f */
[----:B------:R-:W-:-:S06]  /*9490*/  UISETP.GE.AND UP0, UPT, UR30, UR60, UPT ;  /* 0x0000003c1e00728c */ /* 0x000fcc000bf06270 */
[----:B------:R-:W-:-:S13]  /*94a0*/  PLOP3.LUT P0, PT, PT, PT, UP0, 0x80, 0x0 ;  /* 0x000000000000781c */ /* 0x000fda0003f0f008 */
[----:B------:R-:W-:Y:S05]  /*94b0*/  @P0 BRA `(.L_x_1142) ;  /* 0x0000000000040947 */ /* 0x000fea0003800000 */
[----:B------:R-:W-:Y:S05]  /*94c0*/  BRA `(.L_x_1143) ;  /* 0xffffff74004c7947 */ /* 0x000fea000383ffff */
.L_x_1142:
[----:B------:R-:W-:Y:S05]  /*94d0*/  EXIT ;  /* 0x000000000000794d */ /* 0x000fea0003800000 */
.L_x_1144:
        /* <DEDUP_REMOVED lines=10> */
.L_x_2051:


//--------------------- .text._ZN5flash44flash_bwd_dq_dk_dv_loop_seqk_parallel_kernelI23Flash_bwd_kernel_traitsILi256ELi64ELi64ELi8ELi4ELi2ELi2ELb0ELb1EN7cutlass6half_tE19Flash_kernel_traitsILi256ELi64ELi64ELi8ES3_EELb0ELb0ELb0ELb0ELb0ELb1ELb1EEEvNS_16Flash_bwd_paramsE --------------------------
	.section	.text._ZN5flash44flash_bwd_dq_dk_dv_loop_seqk_parallel_kernelI23Flash_bwd_kernel_traitsILi256ELi64ELi64ELi8ELi4ELi2ELi2ELb0ELb1EN7cutlass6half_tE19Flash_kernel_traitsILi256ELi64ELi64ELi8ES3_EELb0ELb0ELb0ELb0ELb0ELb1ELb1EEEvNS_16Flash_bwd_paramsE,"ax",@progbits
	.align	128
        .global         _ZN5flash44flash_bwd_dq_dk_dv_loop_seqk_parallel_kernelI23Flash_bwd_kernel_traitsILi256ELi64ELi64ELi8ELi4ELi2ELi2ELb0ELb1EN7cutlass6half_tE19Flash_kernel_traitsILi256ELi64ELi64ELi8ES3_EELb0ELb0ELb0ELb0ELb0ELb1ELb1EEEvNS_16Flash_bwd_paramsE
        .type           _ZN5flash44flash_bwd_dq_dk_dv_loop_seqk_parallel_kernelI23Flash_bwd_kernel_traitsILi256ELi64ELi64ELi8ELi4ELi2ELi2ELb0ELb1EN7cutlass6half_tE19Flash_kernel_traitsILi256ELi64ELi64ELi8ES3_EELb0ELb0ELb0ELb0ELb0ELb1ELb1EEEvNS_16Flash_bwd_paramsE,@function
        .size           _ZN5flash44flash_bwd_dq_dk_dv_loop_seqk_parallel_kernelI23Flash_bwd_kernel_traitsILi256ELi64ELi64ELi8ELi4ELi2ELi2ELb0ELb1EN7cutlass6half_tE19Flash_kernel_traitsILi256ELi64ELi64ELi8ES3_EELb0ELb0ELb0ELb0ELb0ELb1ELb1EEEvNS_16Flash_bwd_paramsE,(.L_x_2052 - _ZN5flash44flash_bwd_dq_dk_dv_loop_seqk_parallel_kernelI23Flash_bwd_kernel_traitsILi256ELi64ELi64ELi8ELi4ELi2ELi2ELb0ELb1EN7cutlass6half_tE19Flash_kernel_traitsILi256ELi64ELi64ELi8ES3_EELb0ELb0ELb0ELb0ELb0ELb1ELb1EEEvNS_16Flash_bwd_paramsE)
        .other          _ZN5flash44flash_bwd_dq_dk_dv_loop_seqk_parallel_kernelI23Flash_bwd_kernel_traitsILi256ELi64ELi64ELi8ELi4ELi2ELi2ELb0ELb1EN7cutlass6half_tE19Flash_kernel_traitsILi256ELi64ELi64ELi8ES3_EELb0ELb0ELb0ELb0ELb0ELb1ELb1EEEvNS_16Flash_bwd_paramsE,@"STO_CUDA_ENTRY STV_DEFAULT"
_ZN5flash44flash_bwd_dq_dk_dv_loop_seqk_parallel_kernelI23Flash_bwd_kernel_traitsILi256ELi64ELi64ELi8ELi4ELi2ELi2ELb0ELb1EN7cutlass6half_tE19Flash_kernel_traitsILi256ELi64ELi64ELi8ES3_EELb0ELb0ELb0ELb0ELb0ELb1ELb1EEEvNS_16Flash_bwd_paramsE:
.text._ZN5flash44flash_bwd_dq_dk_dv_loop_seqk_parallel_kernelI23Flash_bwd_kernel_traitsILi256ELi64ELi64ELi8ELi4ELi2ELi2ELb0ELb1EN7cutlass6half_tE19Flash_kernel_traitsILi256ELi64ELi64ELi8ES3_EELb0ELb0ELb0ELb0ELb0ELb1ELb1EEEvNS_16Flash_bwd_paramsE:
        /* <DEDUP_REMOVED lines=18> */
[----:B------:R-:W4:Y:S08]  /*0120*/  S2UR UR44, SR_CTAID.Y ;  /* 0x00000000002c79c3 */ /* 0x000f300000002600 */
[----:B------:R-:W5:Y:S01]  /*0130*/  S2UR UR4, SR_CgaCtaId ;  /* 0x00000000000479c3 */ /* 0x000f620000008800 */
        /* <DEDUP_REMOVED lines=8> */
[----:B----4-:R-:W-:Y:S01]  /*01c0*/  USHF.L.U32 UR7, UR44, 0x7, URZ ;  /* 0x000000072c077899 */ /* 0x010fe2000800063f */
[----:B------:R-:W-:Y:S02]  /*01d0*/  SHF.R.S32.HI R3, RZ, 0x1f, R2 ;  /* 0x0000001fff037819 */ /* 0x000fe40000011402 */
[-C--:B------:R-:W-:Y:S02]  /*01e0*/  LEA.HI R2, R2, R0.reuse, RZ, 0x1 ;  /* 0x0000000002027211 */ /* 0x080fe400078f08ff */
[----:B------:R-:W-:-:S02]  /*01f0*/  LEA.HI R3, R3, R0, RZ, 0x2 ;  /* 0x0000000003037211 */ /* 0x000fc400078f10ff */
[----:B------:R-:W-:Y:S01]  /*0200*/  LOP3.LUT R2, R2, 0xfffffffe, RZ, 0xc0, !PT ;  /* 0xfffffffe02027812 */ /* 0x000fe200078ec0ff */
[----:B-----5:R-:W-:Y:S01]  /*0210*/  ULEA UR4, UR4, UR6, 0x18 ;  /* 0x0000000604047291 */ /* 0x020fe2000f8ec03f */
[----:B------:R-:W-:Y:S01]  /*0220*/  LOP3.LUT R3, R3, 0xfffffffc, RZ, 0xc0, !PT ;  /* 0xfffffffc03037812 */ /* 0x000fe200078ec0ff */
[----:B------:R-:W-:Y:S01]  /*0230*/  USHF.R.S32.HI UR6, URZ, 0x1f, UR44 ;  /* 0x0000001f3f067899 */ /* 0x000fe2000801142c */
[-C--:B------:R-:W-:Y:S01]  /*0240*/  LEA.HI R5, R10, R16.reuse, RZ, 0x4 ;  /* 0x000000100a057211 */ /* 0x080fe200078f20ff */
[----:B------:R-:W-:Y:S01]  /*0250*/  IMAD.IADD R228, R0, 0x1, -R2 ;  /* 0x0000000100e47824 */ /* 0x000fe200078e0a02 */
[----:B------:R-:W-:Y:S01]  /*0260*/  LEA.HI R17, R10, R16, RZ, 0x2 ;  /* 0x000000100a117211 */ /* 0x000fe200078f10ff */
[----:B------:R-:W-:Y:S01]  /*0270*/  IMAD.IADD R222, R0, 0x1, -R3 ;  /* 0x0000000100de7824 */ /* 0x000fe200078e0a03 */
[----:B------:R-:W-:Y:S01]  /*0280*/  SHF.R.S32.HI R4, RZ, 0x4, R5 ;  /* 0x00000004ff047819 */ /* 0x000fe20000011405 */
[----:B------:R-:W-:Y:S01]  /*0290*/  IMAD.U32 R252, RZ, RZ, UR6 ;  /* 0x00000006fffc7e24 */ /* 0x000fe2000f8e00ff */
[----:B------:R-:W-:-:S02]  /*02a0*/  SHF.R.S32.HI R247, RZ, 0x3, R15 ;  /* 0x00000003fff77819 */ /* 0x000fc4000001140f */
[--C-:B------:R-:W-:Y:S02]  /*02b0*/  SHF.R.S32.HI R7, RZ, 0x2, R17.reuse ;  /* 0x00000002ff077819 */ /* 0x100fe40000011411 */
[----:B------:R-:W-:Y:S01]  /*02c0*/  SHF.R.S32.HI R2, RZ, 0x1f, R17 ;  /* 0x0000001fff027819 */ /* 0x000fe20000011411 */
[----:B------:R-:W-:Y:S01]  /*02d0*/  IMAD.SHL.U32 R6, R247, 0x40, RZ ;  /* 0x00000040f7067824 */ /* 0x000fe200078e00ff */
[----:B------:R-:W-:Y:S02]  /*02e0*/  LOP3.LUT R0, R15, 0xfffffff8, RZ, 0xc0, !PT ;  /* 0xfffffff80f007812 */ /* 0x000fe400078ec0ff */
[C---:B------:R-:W-:Y:S02]  /*02f0*/  LEA.HI R3, R5.reuse, R4, RZ, 0x1 ;  /* 0x0000000405037211 */ /* 0x040fe400078f08ff */
[----:B------:R-:W-:Y:S01]  /*0300*/  LEA.HI R2, R2, R7, RZ, 0x3 ;  /* 0x0000000702027211 */ /* 0x000fe200078f18ff */
[----:B------:R-:W-:Y:S01]  /*0310*/  IMAD.IADD R0, R16, 0x1, -R0 ;  /* 0x0000000110007824 */ /* 0x000fe200078e0a00 */
[----:B------:R-:W-:-:S02]  /*0320*/  LOP3.LUT R8, R5, 0xfffffff0, RZ, 0xc0, !PT ;  /* 0xfffffff005087812 */ /* 0x000fc400078ec0ff */
[----:B------:R-:W-:Y:S02]  /*0330*/  LOP3.LUT R5, R3, 0xfffffffe, RZ, 0xc0, !PT ;  /* 0xfffffffe03057812 */ /* 0x000fe400078ec0ff */
[----:B------:R-:W-:Y:S02]  /*0340*/  LOP3.LUT R3, R2, 0xfffffff8, RZ, 0xc0, !PT ;  /* 0xfffffff802037812 */ /* 0x000fe400078ec0ff */
[----:B------:R-:W-:Y:S01]  /*0350*/  LOP3.LUT R2, R6, 0x1c0, RZ, 0xc0, !PT ;  /* 0x000001c006027812 */ /* 0x000fe200078ec0ff */
[C---:B------:R-:W-:Y:S01]  /*0360*/  IMAD.SHL.U32 R6, R0.reuse, 0x8, RZ ;  /* 0x0000000800067824 */ /* 0x040fe200078e00ff */
[C---:B------:R-:W-:Y:S01]  /*0370*/  LOP3.LUT P4, RZ, R0.reuse, 0x2, RZ, 0xc0, !PT ;  /* 0x0000000200ff7812 */ /* 0x040fe2000788c0ff */
[----:B------:R-:W-:Y:S01]  /*0380*/  IMAD.IADD R7, R7, 0x1, -R3 ;  /* 0x0000000107077824 */ /* 0x000fe200078e0a03 */
[----:B------:R-:W-:Y:S01]  /*0390*/  LOP3.LUT P3, RZ, R0, 0x4, RZ, 0xc0, !PT ;  /* 0x0000000400ff7812 */ /* 0x000fe2000786c0ff */
[----:B------:R-:W-:Y:S01]  /*03a0*/  IMAD.IADD R12, R4, 0x1, -R5 ;  /* 0x00000001040c7824 */ /* 0x000fe200078e0a05 */
[----:B------:R-:W-:Y:S01]  /*03b0*/  LOP3.LUT R3, R2, 0x38, R6, 0xf8, !PT ;  /* 0x0000003802037812 */ /* 0x000fe200078ef806 */
[----:B------:R-:W-:Y:S01]  /*03c0*/  IMAD.IADD R5, R16, 0x1, -R8 ;  /* 0x0000000110057824 */ /* 0x000fe200078e0a08 */
[----:B------:R-:W-:Y:S01]  /*03d0*/  SHF.R.U32.HI R2, RZ, 0x3, R2 ;  /* 0x00000003ff027819 */ /* 0x000fe20000011602 */
[----:B------:R-:W-:Y:S01]  /*03e0*/  IMAD.SHL.U32 R0, R0, 0x40, RZ ;  /* 0x0000004000007824 */ /* 0x000fe200078e00ff */
[----:B------:R-:W-:Y:S01]  /*03f0*/  LEA.HI R9, R10, R16, RZ, 0x7 ;  /* 0x000000100a097211 */ /* 0x000fe200078f38ff */
[----:B------:R-:W-:Y:S01]  /*0400*/  IMAD.SHL.U32 R11, R12, 0x200, RZ ;  /* 0x000002000c0b7824 */ /* 0x000fe200078e00ff */
[----:B------:R-:W-:Y:S01]  /*0410*/  LOP3.LUT R13, R3, R2, RZ, 0x3c, !PT ;  /* 0x00000002030d7212 */ /* 0x000fe200078e3cff */
[----:B------:R-:W-:Y:S01]  /*0420*/  IMAD.SHL.U32 R2, R228, 0x10, RZ ;  /* 0x00000010e4027824 */ /* 0x000fe200078e00ff */
[----:B------:R-:W-:-:S02]  /*0430*/  SHF.R.S32.HI R3, RZ, 0x1f, R5 ;  /* 0x0000001fff037819 */ /* 0x000fc40000011405 */
[----:B------:R-:W-:Y:S02]  /*0440*/  LOP3.LUT R0, R0, 0x1c0, RZ, 0xc0, !PT ;  /* 0x000001c000007812 */ /* 0x000fe400078ec0ff */
[----:B------:R-:W-:Y:S02]  /*0450*/  LEA.HI R14, R3, R5, RZ, 0x3 ;  /* 0x00000005030e7211 */ /* 0x000fe400078f18ff */
[----:B------:R-:W-:Y:S02]  /*0460*/  SHF.R.S32.HI R9, RZ, 0x7, R9 ;  /* 0x00000007ff097819 */ /* 0x000fe40000011409 */
[C---:B------:R-:W-:Y:S02]  /*0470*/  LOP3.LUT R3, R0.reuse, 0x8, R15, 0xf8, !PT ;  /* 0x0000000800037812 */ /* 0x040fe400078ef80f */
[----:B------:R-:W-:Y:S02]  /*0480*/  SHF.R.U32.HI R223, RZ, 0x3, R0 ;  /* 0x00000003ffdf7819 */ /* 0x000fe40000011600 */
[----:B------:R-:W-:Y:S01]  /*0490*/  LOP3.LUT R6, R0, 0x10, R2, 0xf8, !PT ;  /* 0x0000001000067812 */ /* 0x000fe200078ef802 */
[----:B------:R-:W-:Y:S01]  /*04a0*/  IMAD R2, R9, 0x800, R11 ;  /* 0x0000080009027824 */ /* 0x000fe200078e020b */
[----:B------:R-:W-:-:S02]  /*04b0*/  LOP3.LUT R0, R7, 0x1, RZ, 0xc0, !PT ;  /* 0x0000000107007812 */ /* 0x000fc400078ec0ff */
[----:B------:R-:W-:Y:S02]  /*04c0*/  LOP3.LUT R3, R3, R223, RZ, 0x3c, !PT ;  /* 0x000000df03037212 */ /* 0x000fe400078e3cff */
[----:B------:R-:W-:Y:S02]  /*04d0*/  ISETP.NE.U32.AND P0, PT, R0, 0x1, PT ;  /* 0x000000010000780c */ /* 0x000fe40003f05070 */
[----:B------:R-:W-:Y:S01]  /*04e0*/  LOP3.LUT R4, R14, 0xfffffff8, RZ, 0xc0, !PT ;  /* 0xfffffff80e047812 */ /* 0x000fe200078ec0ff */
[----:B------:R-:W-:Y:S01]  /*04f0*/  IMAD.IADD R3, R2, 0x1, R3 ;  /* 0x0000000102037824 */ /* 0x000fe200078e0203 */
[----:B------:R-:W-:Y:S02]  /*0500*/  LEA.HI R0, R10, R16, RZ, 0x6 ;  /* 0x000000100a007211 */ /* 0x000fe400078f30ff */
[----:B------:R-:W-:Y:S01]  /*0510*/  LOP3.LUT R2, R17, 0x7ffffffc, RZ, 0xc0, !PT ;  /* 0x7ffffffc11027812 */ /* 0x000fe200078ec0ff */
[----:B------:R-:W-:Y:S01]  /*0520*/  IMAD.IADD R8, R5, 0x1, -R4 ;  /* 0x0000000105087824 */ /* 0x000fe200078e0a04 */
[----:B------:R-:W-:Y:S01]  /*0530*/  SHF.R.S32.HI R0, RZ, 0x6, R0 ;  /* 0x00000006ff007819 */ /* 0x000fe20000011400 */
[C---:B------:R-:W-:Y:S01]  /*0540*/  IMAD.SHL.U32 R4, R7.reuse, 0x40, RZ ;  /* 0x0000004007047824 */ /* 0x040fe200078e00ff */
[----:B------:R-:W-:Y:S01]  /*0550*/  R2P PR, R7, 0x6 ;  /* 0x0000000607007804 */ /* 0x000fe20000000000 */
[----:B------:R-:W-:Y:S01]  /*0560*/  IMAD.IADD R10, R16, 0x1, -R2 ;  /* 0x00000001100a7824 */ /* 0x000fe200078e0a02 */
[----:B------:R-:W-:Y:S01]  /*0570*/  LOP3.LUT R15, R6, 0x8, R15, 0xf8, !PT ;  /* 0x00000008060f7812 */ /* 0x000fe200078ef80f */
[----:B------:R-:W-:Y:S01]  /*0580*/  IMAD.SHL.U32 R2, R0, 0x8, RZ ;  /* 0x0000000800027824 */ /* 0x000fe200078e00ff */
        /* <DEDUP_REMOVED lines=9> */
[----:B------:R-:W-:Y:S01]  /*0620*/  LOP3.LUT R6, R0, 0x20, R5, 0xf8, !PT ;  /* 0x0000002000067812 */ /* 0x000fe200078ef805 */
[----:B------:R-:W-:Y:S01]  /*0630*/  IMAD.SHL.U32 R5, R10, 0x2, RZ ;  /* 0x000000020a057824 */ /* 0x000fe200078e00ff */
[----:B------:R-:W-:Y:S02]  /*0640*/  LOP3.LUT R9, R2, 0x20, R7, 0xf8, !PT ;  /* 0x0000002002097812 */ /* 0x000fe400078ef807 */
[----:B------:R-:W-:Y:S01]  /*0650*/  LOP3.LUT R7, R4, R0, R2, 0x1e, !PT ;  /* 0x0000000004077212 */ /* 0x000fe200078e1e02 */
[--C-:B------:R-:W-:Y:S01]  /*0660*/  IMAD R0, R228, 0x400, R5.reuse ;  /* 0x00000400e4007824 */ /* 0x100fe200078e0205 */
[----:B------:R-:W-:Y:S01]  /*0670*/  LOP3.LUT R4, R6, R4, RZ, 0x3c, !PT ;  /* 0x0000000406047212 */ /* 0x000fe200078e3cff */
[C---:B------:R-:W-:Y:S01]  /*0680*/  IMAD.SHL.U32 R2, R8.reuse, 0x40, RZ ;  /* 0x0000004008027824 */ /* 0x040fe200078e00ff */
[----:B------:R-:W-:Y:S01]  /*0690*/  LOP3.LUT P5, RZ, R8, 0x4, RZ, 0xc0, !PT ;  /* 0x0000000408ff7812 */ /* 0x000fe200078ac0ff */
[----:B------:R-:W-:Y:S01]  /*06a0*/  IMAD R6, R222, 0x400, R5 ;  /* 0x00000400de067824 */ /* 0x000fe200078e0205 */
[----:B------:R-:W-:Y:S01]  /*06b0*/  LOP3.LUT R223, R11, R15, R223, 0xf6, !PT ;  /* 0x0000000f0bdf7212 */ /* 0x000fe200078ef6df */
[----:B------:R-:W-:Y:S01]  /*06c0*/  IMAD.IADD R7, R0, 0x1, R7 ;  /* 0x0000000100077824 */ /* 0x000fe200078e0207 */
[----:B------:R-:W-:Y:S01]  /*06d0*/  LOP3.LUT R0, R2, 0x1c0, RZ, 0xc0, !PT ;  /* 0x000001c002007812 */ /* 0x000fe200078ec0ff */
[----:B------:R-:W-:Y:S01]  /*06e0*/  IMAD.IADD R240, R6, 0x1, R4 ;  /* 0x0000000106f07824 */ /* 0x000fe200078e0204 */
[----:B------:R-:W-:Y:S01]  /*06f0*/  SEL R220, R226, 0xffffffc0, !P3 ;  /* 0xffffffc0e2dc7807 */ /* 0x000fe20005800000 */
[----:B------:R-:W-:Y:S01]  /*0700*/  IMAD.SHL.U32 R5, R12, 0x8, RZ ;  /* 0x000000080c057824 */ /* 0x000fe200078e00ff */
[----:B------:R-:W-:Y:S01]  /*0710*/  SHF.R.U32.HI R2, RZ, 0x3, R0 ;  /* 0x00000003ff027819 */ /* 0x000fe20000011600 */
[----:B------:R-:W-:Y:S01]  /*0720*/  IMAD.SHL.U32 R4, R14, 0x40, RZ ;  /* 0x000000400e047824 */ /* 0x000fe200078e00ff */
[----:B------:R-:W-:-:S02]  /*0730*/  LEA R240, R240, UR5, 0x1 ;  /* 0x00000005f0f07c11 */ /* 0x000fc4000f8e08ff */
[----:B------:R-:W-:Y:S02]  /*0740*/  LOP3.LUT R5, R0, 0x8, R5, 0xf8, !PT ;  /* 0x0000000800057812 */ /* 0x000fe400078ef805 */
[----:B------:R-:W-:Y:S01]  /*0750*/  LOP3.LUT R6, R2, R9, R0, 0x1e, !PT ;  /* 0x0000000902067212 */ /* 0x000fe200078e1e00 */
[----:B------:R-:W-:Y:S01]  /*0760*/  VIADD R235, R240, 0x20 ;  /* 0x00000020f0eb7836 */ /* 0x000fe20000000000 */
[----:B------:R-:W-:Y:S01]  /*0770*/  LOP3.LUT R0, R4, 0xfffffe00, RZ, 0xc0, !PT ;  /* 0xfffffe0004007812 */ /* 0x000fe200078ec0ff */
[----:B------:R-:W-:Y:S01]  /*0780*/  IMAD.U32 R4, RZ, RZ, UR8 ;  /* 0x00000008ff047e24 */ /* 0x000fe2000f8e00ff */
[----:B------:R-:W-:Y:S01]  /*0790*/  LOP3.LUT R2, R5, R2, RZ, 0x3c, !PT ;  /* 0x0000000205027212 */ /* 0x000fe200078e3cff */
[----:B------:R-:W-:Y:S01]  /*07a0*/  IMAD.U32 R4, RZ, RZ, UR7 ;  /* 0x00000007ff047e24 */ /* 0x000fe2000f8e00ff */
[----:B------:R-:W-:Y:S01]  /*07b0*/  USHF.R.S32.HI UR7, URZ, 0x1f, UR54 ;  /* 0x0000001f3f077899 */ /* 0x000fe20008011436 */
[--C-:B------:R-:W-:Y:S01]  /*07c0*/  IMAD R222, R222, 0x400, R0.reuse ;  /* 0x00000400dede7824 */ /* 0x100fe200078e0200 */
[----:B------:R-:W-:Y:S01]  /*07d0*/  SEL R226, R226, 0xffffffc0, !P5 ;  /* 0xffffffc0e2e27807 */ /* 0x000fe20006800000 */
[----:B------:R-:W-:Y:S01]  /*07e0*/  IMAD R228, R228, 0x400, R0 ;  /* 0x00000400e4e47824 */ /* 0x000fe200078e0200 */
[----:B------:R-:W-:Y:S01]  /*07f0*/  SEL R241, R241, 0x10, !P0 ;  /* 0x00000010f1f17807 */ /* 0x000fe20004000000 */
[----:B------:R-:W-:Y:S01]  /*0800*/  IMAD.IADD R222, R222, 0x1, R2 ;  /* 0x00000001dede7824 */ /* 0x000fe200078e0202 */
[----:B------:R-:W-:Y:S01]  /*0810*/  LEA R223, R223, UR5, 0x1 ;  /* 0x00000005dfdf7c11 */ /* 0x000fe2000f8e08ff */
[----:B------:R-:W-:Y:S01]  /*0820*/  IMAD.IADD R228, R2, 0x1, R228 ;  /* 0x0000000102e47824 */ /* 0x000fe200078e02e4 */
[----:B------:R-:W-:Y:S01]  /*0830*/  LOP3.LUT R0, R6, R0, RZ, 0xfc, !PT ;  /* 0x0000000006007212 */ /* 0x000fe200078efcff */
[----:B------:R-:W-:Y:S01]  /*0840*/  IMAD.U32 R2, RZ, RZ, UR6 ;  /* 0x00000006ff027e24 */ /* 0x000fe2000f8e00ff */
[----:B------:R-:W-:Y:S01]  /*0850*/  UIADD3 UR6, UR5, 0x20000, URZ ;  /* 0x0002000005067890 */ /* 0x000fe2000fffe03f */
[----:B------:R-:W-:Y:S01]  /*0860*/  IMAD.U32 R2, RZ, RZ, UR7 ;  /* 0x00000007ff027e24 */ /* 0x000fe2000f8e00ff */
[----:B------:R-:W-:Y:S01]  /*0870*/  UIADD3 UR7, UR5, 0x10000, URZ ;  /* 0x0001000005077890 */ /* 0x000fe2000fffe03f */
[----:B------:R-:W-:Y:S01]  /*0880*/  SEL R2, R230, 0xffffffe0, !P4 ;  /* 0xffffffe0e6027807 */ /* 0x000fe20006000000 */
[----:B------:R-:W-:Y:S01]  /*0890*/  @P1 VIADD R235, R240, 0xffffffe0 ;  /* 0xffffffe0f0eb1836 */ /* 0x000fe20000000000 */
[----:B------:R-:W-:Y:S01]  /*08a0*/  SEL R230, R230, 0xffffffe0, !P6 ;  /* 0xffffffe0e6e67807 */ /* 0x000fe20007000000 */
[----:B------:R-:W-:Y:S01]  /*08b0*/  IMAD.IADD R225, R220, 0x1, R223 ;  /* 0x00000001dce17824 */ /* 0x000fe200078e02df */
[----:B------:R-:W-:Y:S01]  /*08c0*/  LEA R222, R222, UR5, 0x1 ;  /* 0x00000005dede7c11 */ /* 0x000fe2000f8e08ff */
[----:B------:R-:W-:Y:S01]  /*08d0*/  VIADD R221, R3, UR7 ;  /* 0x0000000703dd7c36 */ /* 0x000fe20008000000 */
        /* <DEDUP_REMOVED lines=13> */
[----:B------:R-:W-:Y:S02]  /*09b0*/  IMAD.IADD R220, R2, 0x1, R220 ;  /* 0x0000000102dc7824 */ /* 0x000fe400078e02dc */
[----:B------:R-:W-:Y:S02]  /*09c0*/  @P2 VIADD R249, R248, 0xffffffc0 ;  /* 0xffffffc0f8f92836 */ /* 0x000fe40000000000 */
[----:B------:R-:W-:-:S02]  /*09d0*/  IMAD.IADD R241, R241, 0x1, R235 ;  /* 0x00000001f1f17824 */ /* 0x000fc400078e02eb */
[----:B------:R-:W-:Y:S02]  /*09e0*/  IMAD.IADD R226, R224, 0x1, R226 ;  /* 0x00000001e0e27824 */ /* 0x000fe400078e02e2 */
[----:B------:R-:W-:-:S07]  /*09f0*/  IMAD.IADD R230, R230, 0x1, R229 ;  /* 0x00000001e6e67824 */ /* 0x000fce00078e02e5 */
.L_x_1173:
        /* <DEDUP_REMOVED lines=67> */
.L_x_1145:
        /* <DEDUP_REMOVED lines=98> */
[----:B------:R-:W-:Y:S02]  /*1450*/  @UP0 UIMAD.WIDE.U32 UR14, UR21, UR26, URZ ;  /* 0x0000001a150e02a5 */ /* 0x000fe4000f8e003f */
[----:B------:R-:W-:Y:S02]  /*1460*/  @UP0 UIMAD.WIDE.U32 UR10, UR31, UR24, URZ ;  /* 0x000000181f0a02a5 */ /* 0x000fe4000f8e003f */
[----:B------:R-:W-:Y:S02]  /*1470*/  UIMAD UR28, UR8, UR37, URZ ;  /* 0x00000025081c72a4 */ /* 0x000fe4000f8e023f */
[----:B------:R-:W-:Y:S01]  /*1480*/  UIMAD UR48, UR54, UR59, URZ ;  /* 0x0000003b363072a4 */ /* 0x000fe2000f8e023f */
[----:B------:R-:W-:Y:S01]  /*1490*/  @P0 VIADD R6, R6, 0x1 ;  /* 0x0000000106060836 */ /* 0x000fe20000000000 */
[----:B------:R-:W-:Y:S01]  /*14a0*/  @UP0 UIMAD UR13, UR21, UR27, URZ ;  /* 0x0000001b150d02a4 */ /* 0x000fe2000f8e023f */
[----:B------:R-:W-:Y:S01]  /*14b0*/  PLOP3.LUT P0, PT, PT, PT, UP3, 0x80, 0x0 ;  /* 0x000000000000781c */ /* 0x000fe20003f0f038 */
[----:B------:R-:W-:-:S02]  /*14c0*/  @UP0 UIMAD UR12, UR31, UR25, URZ ;  /* 0x000000191f0c02a4 */ /* 0x000fc4000f8e023f */
[----:B------:R-:W-:Y:S01]  /*14d0*/  USEL UR50, UR30, URZ, UP4 ;  /* 0x0000003f1e327287 */ /* 0x000fe2000a000000 */
[----:B------:R-:W-:Y:S01]  /*14e0*/  @!P2 IADD3 R6, -R6, RZ, RZ ;  /* 0x000000ff0606a210 */ /* 0x000fe20007ffe1ff */
[----:B------:R-:W-:Y:S01]  /*14f0*/  USHF.R.S32.HI UR52, URZ, 0x1f, UR29 ;  /* 0x0000001f3f347899 */ /* 0x000fe2000801141d */
[----:B------:R-:W-:Y:S01]  /*1500*/  @!P3 LOP3.LUT R6, RZ, R9, RZ, 0x33, !PT ;  /* 0x00000009ff06b212 */ /* 0x000fe200078e33ff */
[----:B------:R-:W-:Y:S02]  /*1510*/  @UP1 UIADD3 UR46, UR19, UR28, URZ ;  /* 0x0000001c132e1290 */ /* 0x000fe4000fffe03f */
        /* <DEDUP_REMOVED lines=20> */
.L_x_1147:
        /* <DEDUP_REMOVED lines=13> */
.L_x_1148:
        /* <DEDUP_REMOVED lines=11> */
.L_x_1149:
[----:B------:R-:W-:-:S04]  /*17e0*/  UIMAD UR8, UR44, UR58, UR54 ;  /* 0x0000003a2c0872a4 */ /* 0x000fc8000f8e0236 */
[----:B------:R-:W-:-:S12]  /*17f0*/  UIMAD UR8, UR8, UR57, URZ ;  /* 0x00000039080872a4 */ /* 0x000fd8000f8e023f */
.L_x_1150:
        /* <DEDUP_REMOVED lines=12> */
[----:B------:R-:W-:Y:S01]  /*18c0*/  USHF.L.U32 UR8, UR13, 0x6, URZ ;  /* 0x000000060d087899 */ /* 0x000fe2000800063f */
[----:B------:R-:W-:Y:S02]  /*18d0*/  ULDC.64 UR14, c[0x0][0x258] ;  /* 0x00009600000e7ab9 */ /* 0x000fe40000000a00 */
[----:B------:R-:W-:Y:S01]  /*18e0*/  IMAD R13, R10, UR37, R11 ;  /* 0x000000250a0d7c24 */ /* 0x000fe2000f8e020b */
[----:B------:R-:W-:Y:S02]  /*18f0*/  UIMAD UR12, UR54, UR11, UR12 ;  /* 0x0000000b360c72a4 */ /* 0x000fe4000f8e020c */
[----:B------:R-:W-:Y:S02]  /*1900*/  USHF.R.S32.HI UR11, URZ, 0x1f, UR8 ;  /* 0x0000001f3f0b7899 */ /* 0x000fe40008011408 */
[----:B------:R-:W-:Y:S01]  /*1910*/  UIADD3 UR20, UR16, UR20, URZ ;  /* 0x0000001410147290 */ /* 0x000fe2000fffe03f */
[----:B------:R-:W-:Y:S01]  /*1920*/  ULDC.64 UR38, c[0x0][0x2b0] ;  /* 0x0000ac0000267ab9 */ /* 0x000fe20000000a00 */
[----:B--2---:R-:W-:Y:S01]  /*1930*/  IMAD R7, R14, UR18, RZ ;  /* 0x000000120e077c24 */ /* 0x004fe2000f8e02ff */
[----:B------:R-:W-:Y:S01]  /*1940*/  ULDC.64 UR40, c[0x0][0x478] ;  /* 0x00011e0000287ab9 */ /* 0x000fe20000000a00 */
[----:B------:R-:W-:-:S02]  /*1950*/  ULEA.HI.SX32 UR28, UR43, 0xffffffff, 0x1a ;  /* 0xffffffff2b1c7891 */ /* 0x000fc4000f8fd23f */
[----:B------:R-:W-:Y:S01]  /*1960*/  IMAD R12, R15, UR16, R7 ;  /* 0x000000100f0c7c24 */ /* 0x000fe2000f8e0207 */
[----:B------:R-:W-:Y:S01]  /*1970*/  UIMAD.WIDE UR18, UR19, 0x4, UR40 ;  /* 0x00000004131278a5 */ /* 0x000fe2000f8e0228 */
        /* <DEDUP_REMOVED lines=9> */
[----:B------:R-:W-:-:S03]  /*1a10*/  IMAD R17, R24, R14, RZ ;  /* 0x0000000e18117224 */ /* 0x000fc600078e02ff */
[--C-:B------:R-:W-:Y:S01]  /*1a20*/  SHF.R.S32.HI R5, RZ, 0x1f, R4.reuse ;  /* 0x0000001fff057819 */ /* 0x100fe20000011404 */
[----:B------:R-:W-:Y:S01]  /*1a30*/  IMAD R17, R247, R15, R17 ;  /* 0x0000000ff7117224 */ /* 0x000fe200078e0211 */
[----:B------:R-:W-:Y:S01]  /*1a40*/  IADD3 R8, P0, R4, UR9, RZ ;  /* 0x0000000904087c10 */ /* 0x000fe2000ff1e0ff */
[----:B------:R-:W-:Y:S01]  /*1a50*/  UIMAD UR9, UR56, UR14, URZ ;  /* 0x0000000e380972a4 */ /* 0x000fe2000f8e023f */
[----:B------:R-:W-:Y:S02]  /*1a60*/  IMAD.WIDE.U32 R10, R10, UR36, R4 ;  /* 0x000000240a0a7c25 */ /* 0x000fe4000f8e0004 */
[----:B------:R-:W-:Y:S01]  /*1a70*/  IADD3.X R9, R5, UR47, RZ, P0, !PT ;  /* 0x0000002f05097c10 */ /* 0x000fe200087fe4ff */
[----:B------:R-:W-:Y:S01]  /*1a80*/  UIMAD UR15, UR54, UR15, UR9 ;  /* 0x0000000f360f72a4 */ /* 0x000fe2000f8e0209 */
[----:B------:R-:W-:Y:S01]  /*1a90*/  IADD3 R10, P0, R10, UR55, RZ ;  /* 0x000000370a0a7c10 */ /* 0x000fe2000ff1e0ff */
[----:B------:R-:W-:-:S03]  /*1aa0*/  IMAD.WIDE.U32 R8, R14, UR16, R8 ;  /* 0x000000100e087c25 */ /* 0x000fc6000f8e0008 */
[----:B------:R-:W-:Y:S01]  /*1ab0*/  IADD3.X R11, R11, UR46, R13, P0, !PT ;  /* 0x0000002e0b0b7c10 */ /* 0x000fe200087fe40d */
[----:B------:R-:W-:Y:S02]  /*1ac0*/  IMAD.IADD R9, R9, 0x1, R12 ;  /* 0x0000000109097824 */ /* 0x000fe400078e020c */
[----:B------:R-:W-:Y:S01]  /*1ad0*/  IMAD.U32 R12, RZ, RZ, UR10 ;  /* 0x0000000aff0c7e24 */ /* 0x000fe2000f8e00ff */
[----:B------:R-:W-:Y:S01]  /*1ae0*/  UIADD3 UR10, UP1, UP0, UR32, UR8, UR48 ;  /* 0x00000008200a7290 */ /* 0x000fe2000f83e030 */
[----:B------:R-:W-:Y:S02]  /*1af0*/  IMAD R13, R20, UR13, R7 ;  /* 0x0000000d140d7c24 */ /* 0x000fe4000f8e0207 */
[----:B------:R-:W-:Y:S01]  /*1b00*/  IMAD.WIDE.U32 R8, R12, UR54, R8 ;  /* 0x000000360c087c25 */ /* 0x000fe2000f8e0008 */
[----:B------:R-:W-:Y:S02]  /*1b10*/  UIADD3.X UR8, UR21, UR11, UR51, UP1, UP0 ;  /* 0x0000000b15087290 */ /* 0x000fe40008fe0433 */
[----:B------:R-:W-:Y:S01]  /*1b20*/  UIADD3 UR9, UP1, UP0, UR50, UR10, UR53 ;  /* 0x0000000a32097290 */ /* 0x000fe2000f83e035 */
[----:B------:R-:W-:Y:S01]  /*1b30*/  IMAD.U32 R12, RZ, RZ, UR14 ;  /* 0x0000000eff0c7e24 */ /* 0x000fe2000f8e00ff */
[----:B------:R-:W-:Y:S01]  /*1b40*/  UIMAD.WIDE UR20, UR20, 0x4, UR38 ;  /* 0x00000004141478a5 */ /* 0x000fe2000f8e0226 */
[----:B------:R-:W-:Y:S01]  /*1b50*/  VIADD R9, R9, UR12 ;  /* 0x0000000c09097c36 */ /* 0x000fe20008000000 */
[----:B------:R-:W-:Y:S01]  /*1b60*/  UIADD3.X UR10, UR49, UR8, UR45, UP1, UP0 ;  /* 0x00000008310a7290 */ /* 0x000fe20008fe042d */
[----:B------:R-:W-:Y:S01]  /*1b70*/  IMAD.WIDE.U32 R10, R12, UR54, R10 ;  /* 0x000000360c0a7c25 */ /* 0x000fe2000f8e000a */
[----:B------:R-:W-:Y:S01]  /*1b80*/  IADD3 R12, P0, R13, UR9, RZ ;  /* 0x000000090d0c7c10 */ /* 0x000fe2000ff1e0ff */
[----:B------:R-:W-:Y:S01]  /*1b90*/  ULDC.64 UR8, c[0x0][0x400] ;  /* 0x0001000000087ab9 */ /* 0x000fe20000000a00 */
[----:B------:R-:W-:Y:S01]  /*1ba0*/  UISETP.GE.AND UP0, UPT, UR34, 0x1, UPT ;  /* 0x000000012200788c */ /* 0x000fe2000bf06270 */
[----:B------:R-:W-:Y:S01]  /*1bb0*/  IMAD.WIDE.U32 R8, R247, R14, R8 ;  /* 0x0000000ef7087225 */ /* 0x000fe200078e0008 */
[----:B------:R-:W-:Y:S01]  /*1bc0*/  LEA.HI.X.SX32 R13, R13, UR10, 0x1, P0 ;  /* 0x0000000a0d0d7c11 */ /* 0x000fe200080f0eff */
[----:B------:R-:W-:Y:S01]  /*1bd0*/  ULDC.64 UR12, c[0x0][0x210] ;  /* 0x00008400000c7ab9 */ /* 0x000fe20000000a00 */
[----:B------:R-:W-:Y:S01]  /*1be0*/  LEA R232, P0, R12, UR8, 0x2 ;  /* 0x000000080ce87c11 */ /* 0x000fe2000f8010ff */
[----:B------:R-:W-:Y:S01]  /*1bf0*/  ULDC.64 UR10, c[0x0][0x3e0] ;  /* 0x0000f800000a7ab9 */ /* 0x000fe20000000a00 */
[----:B------:R-:W-:Y:S01]  /*1c00*/  VIADD R11, R11, UR15 ;  /* 0x0000000f0b0b7c36 */ /* 0x000fe20008000000 */
[----:B------:R-:W-:Y:S01]  /*1c10*/  LEA R236, P2, R10, UR12, 0x1 ;  /* 0x0000000c0aec7c11 */ /* 0x000fe2000f8408ff */
[----:B------:R-:W-:Y:S01]  /*1c20*/  IMAD.IADD R9, R9, 0x1, R17 ;  /* 0x0000000109097824 */ /* 0x000fe200078e0211 */
[----:B------:R-:W-:-:S02]  /*1c30*/  LEA.HI.X R233, R12, UR9, R13, 0x2, P0 ;  /* 0x000000090ce97c11 */ /* 0x000fc400080f140d */
[----:B------:R-:W-:Y:S02]  /*1c40*/  PLOP3.LUT P0, PT, PT, PT, UP0, 0x80, 0x0 ;  /* 0x000000000000781c */ /* 0x000fe40003f0f008 */
[----:B------:R-:W-:Y:S02]  /*1c50*/  LEA R12, P1, R8, UR10, 0x1 ;  /* 0x0000000a080c7c11 */ /* 0x000fe4000f8208ff */
[----:B------:R-:W-:Y:S02]  /*1c60*/  LEA.HI.X R237, R10, UR13, R11, 0x1, P2 ;  /* 0x0000000d0aed7c11 */ /* 0x000fe400090f0c0b */
[----:B------:R-:W-:-:S07]  /*1c70*/  LEA.HI.X R13, R8, UR11, R9, 0x1, P1 ;  /* 0x0000000b080d7c11 */ /* 0x000fce00088f0c09 */
[----:B------:R-:W-:Y:S05]  /*1c80*/  @!P0 BRA `(.L_x_1151) ;  /* 0x0000006800088947 */ /* 0x000fea0003800000 */
[----:B------:R-:W-:Y:S01]  /*1c90*/  SHF.R.S32.HI R18, RZ, 0x1f, R7 ;  /* 0x0000001fff127819 */ /* 0x000fe20000011407 */
[----:B------:R-:W-:Y:S01]  /*1ca0*/  UMOV UR9, UR28 ;  /* 0x0000001c00097c82 */ /* 0x000fe20008000000 */
[----:B------:R-:W-:Y:S01]  /*1cb0*/  UIMAD UR14, UR22, -0x40, UR5 ;  /* 0xffffffc0160e78a4 */ /* 0x000fe2000f8e0205 */
[----:B------:R-:W-:Y:S01]  /*1cc0*/  IMAD.U32 R8, RZ, RZ, UR26 ;  /* 0x0000001aff087e24 */ /* 0x000fe2000f8e00ff */
[----:B------:R-:W-:Y:S01]  /*1cd0*/  LEA.HI R18, R18, R7, RZ, 0x2 ;  /* 0x0000000712127211 */ /* 0x000fe200078f10ff */
[----:B------:R-:W-:Y:S01]  /*1ce0*/  UIMAD UR8, UR9, -0x40, UR34 ;  /* 0xffffffc0090878a4 */ /* 0x000fe2000f8e0222 */
[----:B------:R-:W-:Y:S01]  /*1cf0*/  VIADD R7, R247, 0x20 ;  /* 0x00000020f7077836 */ /* 0x000fe20000000000 */
[----:B------:R-:W-:Y:S01]  /*1d00*/  UIMAD UR11, UR52, UR26, URZ ;  /* 0x0000001a340b72a4 */ /* 0x000fe2000f8e023f */
[----:B------:R-:W-:Y:S01]  /*1d10*/  IMAD.U32 R10, RZ, RZ, UR24 ;  /* 0x00000018ff0a7e24 */ /* 0x000fe2000f8e00ff */
[----:B------:R-:W-:Y:S01]  /*1d20*/  UIMAD UR10, UR52, UR24, URZ ;  /* 0x00000018340a72a4 */ /* 0x000fe2000f8e023f */
[----:B------:R-:W-:Y:S01]  /*1d30*/  IMAD.WIDE.U32 R8, R8, UR29, R4 ;  /* 0x0000001d08087c25 */ /* 0x000fe2000f8e0004 */
[C---:B------:R-:W-:Y:S01]  /*1d40*/  ISETP.GE.AND P2, PT, R7.reuse, UR8, PT ;  /* 0x0000000807007c0c */ /* 0x040fe2000bf46270 */
[----:B------:R-:W-:Y:S01]  /*1d50*/  UIMAD UR11, UR29, UR27, UR11 ;  /* 0x0000001b1d0b72a4 */ /* 0x000fe2000f8e020b */
[----:B------:R-:W-:Y:S01]  /*1d60*/  ISETP.GE.AND P0, PT, R7, UR14, PT ;  /* 0x0000000e07007c0c */ /* 0x000fe2000bf06270 */
[----:B------:R-:W-:Y:S01]  /*1d70*/  UIMAD UR10, UR29, UR25, UR10 ;  /* 0x000000191d0a72a4 */ /* 0x000fe2000f8e020a */
[----:B------:R-:W-:Y:S01]  /*1d80*/  SHF.R.S32.HI R7, RZ, 0x1f, R16 ;  /* 0x0000001fff077819 */ /* 0x000fe20000011410 */
[----:B------:R-:W-:Y:S01]  /*1d90*/  IMAD.WIDE.U32 R4, R10, UR29, R4 ;  /* 0x0000001d0a047c25 */ /* 0x000fe2000f8e0004 */
[----:B------:R-:W-:Y:S01]  /*1da0*/  IADD3 R10, P3, R8, UR31, RZ ;  /* 0x0000001f080a7c10 */ /* 0x000fe2000ff7e0ff */
[----:B------:R-:W-:Y:S01]  /*1db0*/  ULDC.64 UR12, c[0x0][0x260] ;  /* 0x00009800000c7ab9 */ /* 0x000fe20000000a00 */
[----:B------:R-:W-:Y:S01]  /*1dc0*/  LEA.HI R7, R7, R20, RZ, 0x2 ;  /* 0x0000001407077211 */ /* 0x000fe200078f10ff */
[----:B------:R-:W-:Y:S01]  /*1dd0*/  IMAD.SHL.U32 R16, R15, 0x40, RZ ;  /* 0x000000400f107824 */ /* 0x000fe200078e00ff */
[----:B------:R-:W-:Y:S01]  /*1de0*/  IADD3 R8, P1, R4, UR30, RZ ;  /* 0x0000001e04087c10 */ /* 0x000fe2000ff3e0ff */
[----:B------:R-:W-:Y:S01]  /*1df0*/  IMAD.WIDE.U32 R14, R14, 0x40, RZ ;  /* 0x000000400e0e7825 */ /* 0x000fe200078e00ff */
[----:B------:R-:W-:Y:S01]  /*1e00*/  LOP3.LUT R7, R7, 0xfffffffc, RZ, 0xc0, !PT ;  /* 0xfffffffc07077812 */ /* 0x000fe200078ec0ff */
[----:B------:R-:W1:Y:S01]  /*1e10*/  LDC R250, c[0x0][0x270] ;  /* 0x00009c00fffa7b82 */ /* 0x000e620000000800 */
[----:B------:R-:W-:Y:S01]  /*1e20*/  SHF.R.S32.HI R18, RZ, 0x2, R18 ;  /* 0x00000002ff127819 */ /* 0x000fe20000011412 */
[----:B------:R-:W-:-:S02]  /*1e30*/  IMAD.MOV.U32 R238, RZ, RZ, R12 ;  /* 0x000000ffffee7224 */ /* 0x000fc400078e000c */
[----:B------:R-:W-:Y:S02]  /*1e40*/  IMAD.U32 R11, RZ, RZ, UR11 ;  /* 0x0000000bff0b7e24 */ /* 0x000fe4000f8e00ff */
[----:B------:R-:W-:Y:S01]  /*1e50*/  IMAD.U32 R12, RZ, RZ, UR10 ;  /* 0x0000000aff0c7e24 */ /* 0x000fe2000f8e00ff */
[----:B------:R-:W-:Y:S01]  /*1e60*/  @!P2 IADD3 R4, P4, R238, R14, RZ ;  /* 0x0000000eee04a210 */ /* 0x000fe20007f9e0ff */
[----:B------:R-:W-:Y:S01]  /*1e70*/  IMAD.MOV.U32 R239, RZ, RZ, R13 ;  /* 0x000000ffffef7224 */ /* 0x000fe200078e000d */
[----:B------:R-:W-:Y:S01]  /*1e80*/  IADD3.X R11, R9, UR35, R11, P3, !PT ;  /* 0x00000023090b7c10 */ /* 0x000fe20009ffe40b */
[----:B------:R-:W-:Y:S01]  /*1e90*/  IMAD.IADD R7, R20, 0x1, -R7 ;  /* 0x0000000114077824 */ /* 0x000fe200078e0a07 */
[----:B------:R-:W-:Y:S01]  /*1ea0*/  IADD3.X R9, R5, UR42, R12, P1, !PT ;  /* 0x0000002a05097c10 */ /* 0x000fe20008ffe40c */
[----:B------:R-:W-:Y:S01]  /*1eb0*/  ULDC.64 UR10, c[0x0][0x268] ;  /* 0x00009a00000a7ab9 */ /* 0x000fe20000000a00 */
[----:B------:R-:W-:Y:S01]  /*1ec0*/  @!P2 IADD3.X R5, R239, R15, R16, P4, !PT ;  /* 0x0000000fef05a210 */ /* 0x000fe200027fe410 */
[----:B------:R-:W-:Y:S01]  /*1ed0*/  IMAD R12, R19, UR12, RZ ;  /* 0x0000000c130c7c24 */ /* 0x000fe2000f8e02ff */
[----:B------:R-:W-:Y:S01]  /*1ee0*/  @!P0 IADD3 R14, P4, R247, 0x20, RZ ;  /* 0x00000020f70e8810 */ /* 0x000fe20007f9e0ff */
[----:B------:R-:W-:Y:S01]  /*1ef0*/  IMAD R18, R7, 0x10, R18 ;  /* 0x0000001007127824 */ /* 0x000fe200078e0212 */
[----:B------:R-:W-:Y:S01]  /*1f00*/  ISETP.GE.AND P1, PT, R247, UR14, PT ;  /* 0x0000000ef7007c0c */ /* 0x000fe2000bf26270 */
[----:B------:R-:W-:Y:S01]  /*1f10*/  IMAD R7, R19, UR10, RZ ;  /* 0x0000000a13077c24 */ /* 0x000fe2000f8e02ff */
[----:B------:R-:W-:Y:S01]  /*1f20*/  @!P0 IADD3 R16, P3, R247, 0x20, RZ ;  /* 0x00000020f7108810 */ /* 0x000fe20007f7e0ff */
[----:B------:R-:W-:Y:S01]  /*1f30*/  @!P0 IMAD.X R15, RZ, RZ, R24, P4 ;  /* 0x000000ffff0f8224 */ /* 0x000fe200020e0618 */
[----:B------:R-:W-:Y:S01]  /*1f40*/  PLOP3.LUT P4, PT, PT, PT, UP4, 0x80, 0x0 ;  /* 0x000000000000781c */ /* 0x000fe20003f8f048 */
[C---:B------:R-:W-:Y:S01]  /*1f50*/  IMAD R13, R6.reuse, UR13, R12 ;  /* 0x0000000d060d7c24 */ /* 0x040fe2000f8e020c */
[----:B------:R-:W2:Y:S01]  /*1f60*/  @!P0 LDC.64 R22, c[0x0][0x218] ;  /* 0x00008600ff168b82 */ /* 0x000ea20000000a00 */
[----:B------:R-:W-:Y:S01]  /*1f70*/  IMAD.WIDE.U32 R10, R6, UR12, R10 ;  /* 0x0000000c060a7c25 */ /* 0x000fe2000f8e000a */
[----:B------:R-:W-:-:S03]  /*1f80*/  USHF.L.U32 UR12, UR37, 0x6, URZ ;  /* 0x00000006250c7899 */ /* 0x000fc6000800063f */
[----:B------:R-:W-:Y:S02]  /*1f90*/  IMAD.MOV.U32 R243, RZ, RZ, 0x7f800000 ;  /* 0x7f800000fff37424 */ /* 0x000fe400078e00ff */
[----:B------:R-:W-:Y:S01]  /*1fa0*/  IMAD.MOV.U32 R244, RZ, RZ, 0x7f800000 ;  /* 0x7f800000fff47424 */ /* 0x000fe200078e00ff */
[----:B------:R-:W3:Y:S01]  /*1fb0*/  @!P1 LDC.64 R20, c[0x0][0x218] ;  /* 0x00008600ff149b82 */ /* 0x000ee20000000a00 */
[C---:B------:R-:W-:Y:S01]  /*1fc0*/  IMAD R17, R6.reuse, UR11, R7 ;  /* 0x0000000b06117c24 */ /* 0x040fe2000f8e0207 */
[----:B------:R-:W-:Y:S01]  /*1fd0*/  CS2R R190, SRZ ;  /* 0x0000000000be7805 */ /* 0x000fe2000001ff00 */
[----:B------:R-:W-:Y:S01]  /*1fe0*/  IMAD.WIDE.U32 R8, R6, UR10, R8 ;  /* 0x0000000a06087c25 */ /* 0x000fe2000f8e0008 */
[----:B------:R-:W-:Y:S01]  /*1ff0*/  UIMAD.WIDE.U32 UR10, UR36, 0x40, URZ ;  /* 0x00000040240a78a5 */ /* 0x000fe2000f8e003f */
[----:B------:R-:W-:Y:S02]  /*2000*/  CS2R R188, SRZ ;  /* 0x0000000000bc7805 */ /* 0x000fe4000001ff00 */
[----:B------:R-:W-:Y:S01]  /*2010*/  CS2R R194, SRZ ;  /* 0x0000000000c27805 */ /* 0x000fe2000001ff00 */
[----:B------:R-:W-:Y:S01]  /*2020*/  IMAD.IADD R7, R11, 0x1, R13 ;  /* 0x000000010b077824 */ /* 0x000fe200078e020d */
[----:B------:R-:W-:Y:S01]  /*2030*/  CS2R R192, SRZ ;  /* 0x0000000000c07805 */ /* 0x000fe2000001ff00 */
[----:B------:R-:W-:Y:S01]  /*2040*/  IMAD.IADD R11, R9, 0x1, R17 ;  /* 0x00000001090b7824 */ /* 0x000fe200078e0211 */
[----:B------:R-:W-:Y:S01]  /*2050*/  CS2R R186, SRZ ;  /* 0x0000000000ba7805 */ /* 0x000fe2000001ff00 */
[----:B------:R-:W-:Y:S01]  /*2060*/  @!P0 IMAD.X R17, RZ, RZ, R24, P3 ;  /* 0x000000ffff118224 */ /* 0x000fe200018e0618 */
[----:B------:R-:W-:Y:S01]  /*2070*/  ISETP.GE.AND P3, PT, R247, UR8, PT ;  /* 0x00000008f7007c0c */ /* 0x000fe2000bf66270 */
[----:B------:R-:W-:Y:S01]  /*2080*/  @P4 BAR.SYNC.DEFER_BLOCKING 0x0 ;  /* 0x0000000000004b1d */ /* 0x000fe20000010000 */
[----:B------:R-:W-:-:S02]  /*2090*/  VIADD R12, R18, 0x8 ;  /* 0x00000008120c7836 */ /* 0x000fc40000000000 */
[----:B------:R-:W-:Y:S02]  /*20a0*/  @!P0 IMAD R15, R15, UR26, RZ ;  /* 0x0000001a0f0f8c24 */ /* 0x000fe4000f8e02ff */
[----:B------:R-:W-:Y:S01]  /*20b0*/  @!P0 IMAD.MOV.U32 R13, RZ, RZ, R7 ;  /* 0x000000ffff0d8224 */ /* 0x000fe200078e0007 */
[----:B------:R-:W-:Y:S01]  /*20c0*/  ISETP.GE.AND P6, PT, R12, UR8, PT ;  /* 0x000000080c007c0c */ /* 0x000fe2000bfc6270 */
[----:B------:R-:W-:Y:S01]  /*20d0*/  @!P0 IMAD.MOV.U32 R12, RZ, RZ, R10 ;  /* 0x000000ffff0c8224 */ /* 0x000fe200078e000a */
[----:B------:R-:W-:Y:S01]  /*20e0*/  CS2R R184, SRZ ;  /* 0x0000000000b87805 */ /* 0x000fe2000001ff00 */
[C---:B------:R-:W-:Y:S01]  /*20f0*/  @!P0 IMAD R26, R14.reuse, UR27, R15 ;  /* 0x0000001b0e1a8c24 */ /* 0x040fe2000f8e020f */
[----:B------:R-:W-:Y:S01]  /*2100*/  CS2R R182, SRZ ;  /* 0x0000000000b67805 */ /* 0x000fe2000001ff00 */
[----:B------:R-:W-:Y:S01]  /*2110*/  @!P0 IMAD.WIDE.U32 R14, R14, UR26, R12 ;  /* 0x0000001a0e0e8c25 */ /* 0x000fe2000f8e000c */
[----:B------:R-:W-:Y:S02]  /*2120*/  CS2R R180, SRZ ;  /* 0x0000000000b47805 */ /* 0x000fe4000001ff00 */
[----:B------:R-:W-:-:S02]  /*2130*/  CS2R R174, SRZ ;  /* 0x0000000000ae7805 */ /* 0x000fc4000001ff00 */
[----:B------:R-:W-:Y:S01]  /*2140*/  CS2R R172, SRZ ;  /* 0x0000000000ac7805 */ /* 0x000fe2000001ff00 */
[----:B------:R-:W-:Y:S01]  /*2150*/  @!P0 IMAD R12, R17, UR24, RZ ;  /* 0x00000018110c8c24 */ /* 0x000fe2000f8e02ff */
[----:B------:R-:W-:Y:S01]  /*2160*/  CS2R R178, SRZ ;  /* 0x0000000000b27805 */ /* 0x000fe2000001ff00 */
[----:B------:R-:W-:Y:S01]  /*2170*/  @!P0 IMAD.MOV.U32 R9, RZ, RZ, R11 ;  /* 0x000000ffff098224 */ /* 0x000fe200078e000b */
[----:B------:R-:W-:Y:S01]  /*2180*/  CS2R R176, SRZ ;  /* 0x0000000000b07805 */ /* 0x000fe2000001ff00 */
[C---:B------:R-:W-:Y:S01]  /*2190*/  @!P1 IMAD R13, R24.reuse, UR26, RZ ;  /* 0x0000001a180d9c24 */ /* 0x040fe2000f8e02ff */
[----:B------:R-:W-:Y:S01]  /*21a0*/  CS2R R170, SRZ ;  /* 0x0000000000aa7805 */ /* 0x000fe2000001ff00 */
[----:B------:R-:W-:Y:S01]  /*21b0*/  @!P1 IMAD.MOV.U32 R6, RZ, RZ, R10 ;  /* 0x000000ffff069224 */ /* 0x000fe200078e000a */
[----:B------:R-:W-:Y:S01]  /*21c0*/  CS2R R168, SRZ ;  /* 0x0000000000a87805 */ /* 0x000fe2000001ff00 */
[----:B------:R-:W-:Y:S01]  /*21d0*/  @!P1 IMAD R19, R24, UR24, RZ ;  /* 0x0000001818139c24 */ /* 0x000fe2000f8e02ff */
[----:B------:R4:W-:Y:S01]  /*21e0*/  @P3 STS.128 [R234+0x8000], RZ ;  /* 0x008000ffea003388 */ /* 0x0009e20000000c00 */
[C---:B------:R-:W-:Y:S01]  /*21f0*/  @!P0 IMAD R27, R16.reuse, UR25, R12 ;  /* 0x00000019101b8c24 */ /* 0x040fe2000f8e020c */
[----:B------:R-:W1:Y:S01]  /*2200*/  @!P1 LDC.64 R24, c[0x0][0x220] ;  /* 0x00008800ff189b82 */ /* 0x000e620000000a00 */
[--C-:B------:R-:W-:Y:S01]  /*2210*/  @!P1 IMAD.MOV.U32 R10, RZ, RZ, R8.reuse ;  /* 0x000000ffff0a9224 */ /* 0x100fe200078e0008 */
[----:B------:R4:W-:Y:S01]  /*2220*/  @P3 STS.128 [R234+0xa000], RZ ;  /* 0x00a000ffea003388 */ /* 0x0009e20000000c00 */
[----:B------:R-:W-:Y:S01]  /*2230*/  @!P0 IMAD.WIDE.U32 R16, R16, UR24, R8 ;  /* 0x0000001810108c25 */ /* 0x000fe2000f8e0008 */
[----:B------:R-:W-:-:S02]  /*2240*/  CS2R R166, SRZ ;  /* 0x0000000000a67805 */ /* 0x000fc4000001ff00 */
[----:B------:R-:W-:Y:S01]  /*2250*/  CS2R R164, SRZ ;  /* 0x0000000000a47805 */ /* 0x000fe2000001ff00 */
[----:B------:R4:W-:Y:S01]  /*2260*/  @P3 STS.128 [R234+0xc000], RZ ;  /* 0x00c000ffea003388 */ /* 0x0009e20000000c00 */
[C---:B------:R-:W-:Y:S01]  /*2270*/  @!P1 IMAD R8, R247.reuse, UR27, R13 ;  /* 0x0000001bf7089c24 */ /* 0x040fe2000f8e020d */
[----:B------:R-:W-:Y:S01]  /*2280*/  CS2R R158, SRZ ;  /* 0x00000000009e7805 */ /* 0x000fe2000001ff00 */
[----:B------:R-:W-:Y:S01]  /*2290*/  @!P1 IMAD.WIDE.U32 R12, R247, UR26, R6 ;  /* 0x0000001af70c9c25 */ /* 0x000fe2000f8e0006 */
[----:B------:R4:W-:Y:S01]  /*22a0*/  @P3 STS.128 [R234+0xe000], RZ ;  /* 0x00e000ffea003388 */ /* 0x0009e20000000c00 */
[----:B------:R-:W-:Y:S01]  /*22b0*/  @!P2 IADD3 R6, P4, R236, UR10, RZ ;  /* 0x0000000aec06ac10 */ /* 0x000fe2000ff9e0ff */
[----:B------:R-:W-:Y:S01]  /*22c0*/  UMOV UR10, UR21 ;  /* 0x00000015000a7c82 */ /* 0x000fe20008000000 */
[----:B------:R-:W-:Y:S01]  /*22d0*/  IMAD.U32 R7, RZ, RZ, UR12 ;  /* 0x0000000cff077e24 */ /* 0x000fe2000f8e00ff */
[----:B------:R-:W-:Y:S01]  /*22e0*/  @!PT LDS RZ, [RZ] ;  /* 0x00000000fffff984 */ /* 0x000fe20000000800 */
[----:B------:R-:W-:Y:S01]  /*22f0*/  @!PT LDS RZ, [RZ] ;  /* 0x00000000fffff984 */ /* 0x000fe20000000800 */
[----:B------:R-:W-:Y:S01]  /*2300*/  @!PT LDS RZ, [RZ] ;  /* 0x00000000fffff984 */ /* 0x000fe20000000800 */
[----:B------:R-:W-:Y:S01]  /*2310*/  @!P3 LDGSTS.E.BYPASS.LTC128B.128 [R234+0x8000], desc[UR6][R238.64] ;  /* 0x08000000eeeabfae */ /* 0x000fe2000b901d46 */
[----:B------:R-:W-:Y:S01]  /*2320*/  @!P0 IMAD.IADD R9, R15, 0x1, R26 ;  /* 0x000000010f098824 */ /* 0x000fe200078e021a */
[----:B------:R-:W-:Y:S01]  /*2330*/  CS2R R156, SRZ ;  /* 0x00000000009c7805 */ /* 0x000fe2000001ff00 */
[----:B------:R-:W-:Y:S01]  /*2340*/  @!P1 IMAD.WIDE.U32 R10, R247, UR24, R10 ;  /* 0x00000018f70a9c25 */ /* 0x000fe2000f8e000a */
[----:B------:R-:W-:Y:S01]  /*2350*/  @!P3 LDGSTS.E.BYPASS.LTC128B.128 [R234+0xa000], desc[UR6][R238.64+0x80] ;  /* 0x0a000080eeeabfae */ /* 0x000fe2000b901d46 */
[----:B------:R-:W-:Y:S01]  /*2360*/  @!P2 IADD3.X R7, R237, UR11, R7, P4, !PT ;  /* 0x0000000bed07ac10 */ /* 0x000fe2000a7fe407 */
[----:B------:R-:W-:Y:S01]  /*2370*/  UMOV UR11, UR20 ;  /* 0x00000014000b7c82 */ /* 0x000fe20008000000 */
[----:B------:R-:W-:Y:S01]  /*2380*/  IMAD.SHL.U32 R245, R18, 0x4, RZ ;  /* 0x0000000412f57824 */ /* 0x000fe200078e00ff */
        /* <DEDUP_REMOVED lines=65> */
[----:B--2---:R-:W-:Y:S01]  /*27a0*/  @!P1 IMAD.IADD R5, R13, 0x1, R8 ;  /* 0x000000010d059824 */ /* 0x004fe200078e0208 */
[----:B---3--:R-:W-:Y:S02]  /*27b0*/  @!P1 LEA R4, P5, R12, R20, 0x1 ;  /* 0x000000140c049211 */ /* 0x008fe400078a08ff */
[----:B------:R-:W-:Y:S01]  /*27c0*/  @!P3 LDGSTS.E.BYPASS.LTC128B.128 [R234+0x4000], desc[UR6][R236.64+0x100] ;  /* 0x04000100eceabfae */ /* 0x000fe2000b901d46 */
[----:B------:R-:W-:Y:S02]  /*27d0*/  @!P0 LEA R8, P4, R14, R22, 0x1 ;  /* 0x000000160e088211 */ /* 0x000fe400078808ff */
[----:B------:R-:W-:Y:S01]  /*27e0*/  @!P1 LEA.HI.X R5, R12, R21, R5, 0x1, P5 ;  /* 0x000000150c059211 */ /* 0x000fe200028f0c05 */
[----:B------:R-:W-:Y:S01]  /*27f0*/  @!P3 LDGSTS.E.BYPASS.LTC128B.128 [R234+0x6000], desc[UR6][R236.64+0x180] ;  /* 0x06000180eceabfae */ /* 0x000fe2000b901d46 */
[----:B------:R-:W-:Y:S01]  /*2800*/  @!P0 LEA.HI.X R9, R14, R23, R9, 0x1, P4 ;  /* 0x000000170e098211 */ /* 0x000fe200020f0c09 */
[----:B------:R-:W2:Y:S01]  /*2810*/  @!P0 LDC.64 R12, c[0x0][0x220] ;  /* 0x00008800ff0c8b82 */ /* 0x000ea20000000a00 */
        /* <DEDUP_REMOVED lines=21> */
[----:B---3--:R-:W-:-:S03]  /*2970*/  @!P1 IMAD R6, R247, UR25, R19 ;  /* 0x00000019f7069c24 */ /* 0x008fc6000f8e0213 */
        /* <DEDUP_REMOVED lines=11> */
[----:B---3--:R-:W-:Y:S01]  /*2a30*/  @!P1 IMAD.IADD R5, R11, 0x1, R6 ;  /* 0x000000010b059824 */ /* 0x008fe200078e0206 */
[----:B-1----:R-:W-:-:S02]  /*2a40*/  @!P1 LEA R6, P2, R10, R24, 0x1 ;  /* 0x000000180a069211 */ /* 0x002fc400078408ff */
[----:B------:R-:W-:Y:S01]  /*2a50*/  @!P0 LDGSTS.E.BYPASS.LTC128B.128 [R234+0x15000], desc[UR6][R8.64+0x100] ;  /* 0x1500010008ea8fae */ /* 0x000fe2000b901d46 */
[----:B------:R-:W-:Y:S02]  /*2a60*/  SHF.R.S32.HI R4, RZ, 0x1f, R18 ;  /* 0x0000001fff047819 */ /* 0x000fe40000011412 */
[----:B------:R-:W-:Y:S01]  /*2a70*/  @!P1 LEA.HI.X R7, R10, R25, R5, 0x1, P2 ;  /* 0x000000190a079211 */ /* 0x000fe200010f0c05 */
[----:B------:R-:W-:Y:S01]  /*2a80*/  @!P0 LDGSTS.E.BYPASS.LTC128B.128 [R234+0x17000], desc[UR6][R8.64+0x180] ;  /* 0x1700018008ea8fae */ /* 0x000fe2000b901d46 */
[----:B------:R-:W-:Y:S01]  /*2a90*/  SHF.L.U64.HI R246, R18, 0x2, R4 ;  /* 0x0000000212f67819 */ /* 0x000fe20000010204 */
[----:B------:R-:W-:Y:S01]  /*2aa0*/  @!P0 IMAD.IADD R5, R17, 0x1, R27 ;  /* 0x0000000111058824 */ /* 0x000fe200078e021b */
[C---:B--2---:R-:W-:Y:S01]  /*2ab0*/  @!P0 LEA R4, P2, R16.reuse, R12, 0x1 ;  /* 0x0000000c10048211 */ /* 0x044fe200078408ff */
[----:B------:R4:W-:Y:S03]  /*2ac0*/  @P1 STS.128 [R234+0x18000], RZ ;  /* 0x018000ffea001388 */ /* 0x0009e60000000c00 */
[----:B------:R-:W-:Y:S01]  /*2ad0*/  @!P0 LEA.HI.X R5, R16, R13, R5, 0x1, P2 ;  /* 0x0000000d10058211 */ /* 0x000fe200010f0c05 */
        /* <DEDUP_REMOVED lines=26> */
[----:B------:R-:W-:Y:S01]  /*2c80*/  UIADD3 UR8, UR29, 0x40, URZ ;  /* 0x000000401d087890 */ /* 0x000fe2000fffe03f */
[----:B------:R-:W-:-:S02]  /*2c90*/  CS2R R26, SRZ ;  /* 0x00000000001a7805 */ /* 0x000fc4000001ff00 */
[----:B------:R-:W-:Y:S02]  /*2ca0*/  CS2R R24, SRZ ;  /* 0x0000000000187805 */ /* 0x000fe4000001ff00 */
[----:B------:R-:W-:Y:S02]  /*2cb0*/  CS2R R22, SRZ ;  /* 0x0000000000167805 */ /* 0x000fe4000001ff00 */
[----:B------:R-:W-:Y:S01]  /*2cc0*/  CS2R R20, SRZ ;  /* 0x0000000000147805 */ /* 0x000fe2000001ff00 */
[----:B------:R-:W-:Y:S01]  /*2cd0*/  UMOV UR13, UR18 ;  /* 0x00000012000d7c82 */ /* 0x000fe20008000000 */
[----:B------:R-:W-:Y:S01]  /*2ce0*/  UISETP.GE.AND UP0, UPT, UR8, UR5, UPT ;  /* 0x000000050800728c */ /* 0x000fe2000bf06270 */
[----:B------:R-:W-:Y:S01]  /*2cf0*/  UMOV UR12, UR19 ;  /* 0x00000013000c7c82 */ /* 0x000fe20008000000 */
[----:B------:R-:W-:Y:S01]  /*2d00*/  ULDC UR18, c[0x0][0x2dc] ;  /* 0x0000b70000127ab9 */ /* 0x000fe20000000800 */
[----:B------:R-:W-:-:S08]  /*2d10*/  ULDC UR8, c[0x0][0x39c] ;  /* 0x0000e70000087ab9 */ /* 0x000fd00000000800 */
.L_x_1154:
        /* <DEDUP_REMOVED lines=11> */
[----:B------:R-:W-:Y:S05]  /*2dd0*/  LDSM.16.M88.4 R16, [R222] ;  /* 0x00000000de10783b */ /* 0x000fea0000000200 */
[----:B------:R-:W4:Y:S05]  /*2de0*/  LDSM.16.M88.4 R8, [R3+UR4+0x10000] ;  /* 0x010000040308783b */ /* 0x000f2a0008000200 */
[----:B-1----:R-:W1:Y:S05]  /*2df0*/  LDSM.16.M88.4 R84, [R3+UR4+0x10800] ;  /* 0x010800040354783b */ /* 0x002e6a0008000200 */
[----:B------:R-:W-:Y:S05]  /*2e00*/  LDSM.16.M88.4 R88, [R224] ;  /* 0x00000000e058783b */ /* 0x000fea0000000200 */
[----:B------:R-:W2:Y:S05]  /*2e10*/  LDSM.16.M88.4 R92, [R2] ;  /* 0x00000000025c783b */ /* 0x000eaa0000000200 */
[----:B------:R-:W3:Y:S05]  /*2e20*/  LDSM.16.M88.4 R96, [R2+0x800] ;  /* 0x000800000260783b */ /* 0x000eea0000000200 */
[----:B------:R-:W-:Y:S05]  /*2e30*/  LDSM.16.M88.4 R100, [R227] ;  /* 0x00000000e364783b */ /* 0x000fea0000000200 */
[----:B------:R-:W3:Y:S05]  /*2e40*/  LDSM.16.M88.4 R104, [R221] ;  /* 0x00000000dd68783b */ /* 0x000eea0000000200 */
[----:B------:R-:W-:Y:S01]  /*2e50*/  LDSM.16.M88.4 R108, [R226] ;  /* 0x00000000e26c783b */ /* 0x000fe20000000200 */
[C---:B----4-:R-:W-:Y:S04]  /*2e60*/  HMMA.16816.F32 R4, R16.reuse, R8, RZ ;  /* 0x000000081004723c */ /* 0x050fe800000018ff */
[----:B------:R-:W-:Y:S02]  /*2e70*/  LDSM.16.M88.4 R112, [R220] ;  /* 0x00000000dc70783b */ /* 0x000fe40000000200 */
        /* <DEDUP_REMOVED lines=242> */
[----:B------:R-:W-:Y:S05]  /*3da0*/  IADD3.X R115, R246, UR12, RZ, P0, !PT ;  /* 0x0000000cf6737c10 */ /* 0x000fea00087fe4ff */
[----:B------:R-:W2:Y:S01]  /*3db0*/  LDG.E R113, desc[UR6][R114.64] ;  /* 0x0000000672717981 */ /* 0x000ea2000c1e1900 */
[----:B-1----:R-:W-:Y:S04]  /*3dc0*/  MOV R7, R125 ;  /* 0x0000007d00077202 */ /* 0x002fe80000000f00 */
[----:B------:R-:W2:Y:S01]  /*3dd0*/  LDG.E R112, desc[UR6][R114.64+0x20] ;  /* 0x0000200672707981 */ /* 0x000ea2000c1e1900 */
[----:B------:R-:W-:Y:S02]  /*3de0*/  @P3 FSEL R7, R125, -INF , !P2 ;  /* 0xff8000007d073808 */ /* 0x000fe40005000000 */
[----:B------:R-:W-:Y:S03]  /*3df0*/  PLOP3.LUT P3, PT, PT, PT, UP3, 0x80, 0x0 ;  /* 0x000000000000781c */ /* 0x000fe60003f6f038 */
        /* <DEDUP_REMOVED lines=341> */
.L_x_1152:
        /* <DEDUP_REMOVED lines=77> */
[C---:B--2---:R-:W-:Y:S06]  /*5820*/  HMMA.16816.F32 R8, R208.reuse, R204, R8 ;  /* 0x000000ccd008723c */ /* 0x044fec0000001808 */
[-C--:B------:R-:W-:Y:S05]  /*5830*/  HMMA.16816.F32 R12, R208, R206.reuse, R12 ;  /* 0x000000ced00c723c */ /* 0x080fea000000180c */
[----:B------:R-:W-:Y:S01]  /*5840*/  @P3 IADD3 R204, P1, R245, UR11, RZ ;  /* 0x0000000bf5cc3c10 */ /* 0x000fe2000ff3e0ff */
[C---:B------:R-:W-:Y:S01]  /*5850*/  HMMA.16816.F32 R16, R200.reuse, R206, R16 ;  /* 0x000000cec810723c */ /* 0x040fe20000001810 */
[----:B------:R-:W-:Y:S04]  /*5860*/  @UP3 UMOV UR11, UR16 ;  /* 0x00000010000b3c82 */ /* 0x000fe80008000000 */
[----:B------:R-:W-:Y:S01]  /*5870*/  @P3 IADD3.X R205, R246, UR10, RZ, P1, !PT ;  /* 0x0000000af6cd3c10 */ /* 0x000fe20008ffe4ff */
[-C--:B---3--:R-:W-:Y:S01]  /*5880*/  HMMA.16816.F32 R84, R200, R212.reuse, R84 ;  /* 0x000000d4c854723c */ /* 0x088fe20000001854 */
[----:B------:R-:W-:Y:S03]  /*5890*/  @UP3 UMOV UR10, UR15 ;  /* 0x0000000f000a3c82 */ /* 0x000fe60008000000 */
[----:B------:R-:W5:Y:S01]  /*58a0*/  @P3 LDG.E R243, desc[UR6][R204.64+-0x100] ;  /* 0xffff0006ccf33981 */ /* 0x000f62000c1e1900 */
[----:B------:R-:W-:Y:S01]  /*58b0*/  IMAD R207, R250, UR18, RZ ;  /* 0x00000012facf7c24 */ /* 0x000fe2000f8e02ff */
[C---:B------:R-:W-:Y:S02]  /*58c0*/  HMMA.16816.F32 R88, R208.reuse, R212, R88 ;  /* 0x000000d4d058723c */ /* 0x040fe40000001858 */
[----:B------:R1:W5:Y:S04]  /*58d0*/  @P3 LDG.E R244, desc[UR6][R204.64+-0xe0] ;  /* 0xffff2006ccf43981 */ /* 0x000368000c1e1900 */
[-C--:B------:R-:W-:Y:S06]  /*58e0*/  HMMA.16816.F32 R92, R208, R214.reuse, R92 ;  /* 0x000000d6d05c723c */ /* 0x080fec000000185c */
[C---:B------:R-:W-:Y:S06]  /*58f0*/  HMMA.16816.F32 R96, R200.reuse, R214, R96 ;  /* 0x000000d6c860723c */ /* 0x040fec0000001860 */
[-C--:B----4-:R-:W-:Y:S06]  /*5900*/  HMMA.16816.F32 R100, R200, R196.reuse, R100 ;  /* 0x000000c4c864723c */ /* 0x090fec0000001864 */
[C---:B------:R-:W-:Y:S06]  /*5910*/  HMMA.16816.F32 R104, R208.reuse, R196, R104 ;  /* 0x000000c4d068723c */ /* 0x040fec0000001868 */
        /* <DEDUP_REMOVED lines=333> */
.L_x_1153:
        /* <DEDUP_REMOVED lines=223> */
.L_x_1155:
        /* <DEDUP_REMOVED lines=23> */
.L_x_1156:
        /* <DEDUP_REMOVED lines=50> */
.L_x_1158:
[----:B------:R-:W-:Y:S05]  /*8070*/  BSYNC B0 ;  /* 0x0000000000007941 */ /* 0x000fea0003800000 */
.L_x_1157:
        /* <DEDUP_REMOVED lines=16> */
.L_x_1160:
[----:B------:R-:W-:Y:S05]  /*8180*/  BSYNC B0 ;  /* 0x0000000000007941 */ /* 0x000fea0003800000 */
.L_x_1159:
        /* <DEDUP_REMOVED lines=33> */
.L_x_1162:
[----:B------:R-:W-:Y:S05]  /*83a0*/  BSYNC B0 ;  /* 0x0000000000007941 */ /* 0x000fea0003800000 */
.L_x_1161:
        /* <DEDUP_REMOVED lines=16> */
.L_x_1151:
        /* <DEDUP_REMOVED lines=23> */
.L_x_1164:
        /* <DEDUP_REMOVED lines=21> */
.L_x_1165:
[----:B------:R-:W-:Y:S01]  /*8770*/  UIMAD UR12, UR19, UR8, URZ ;  /* 0x00000008130c72a4 */ /* 0x000fe2000f8e023f */
[----:B------:R-:W-:Y:S01]  /*8780*/  IMAD.U32 R6, RZ, RZ, UR8 ;  /* 0x00000008ff067e24 */ /* 0x000fe2000f8e00ff */
[----:B------:R-:W-:Y:S01]  /*8790*/  UIMAD UR5, UR22, -0x40, UR5 ;  /* 0xffffffc0160578a4 */ /* 0x000fe2000f8e0205 */
[C---:B------:R-:W-:Y:S01]  /*87a0*/  IADD3 R10, R247.reuse, 0x20, RZ ;  /* 0x00000020f70a7810 */ /* 0x040fe20007ffe0ff */
        /* <DEDUP_REMOVED lines=29> */
.L_x_1167:
[----:B------:R-:W-:Y:S05]  /*8980*/  BSYNC B0 ;  /* 0x0000000000007941 */ /* 0x000fea0003800000 */
.L_x_1166:
        /* <DEDUP_REMOVED lines=16> */
.L_x_1169:
[----:B------:R-:W-:Y:S05]  /*8a90*/  BSYNC B0 ;  /* 0x0000000000007941 */ /* 0x000fea0003800000 */
.L_x_1168:
        /* <DEDUP_REMOVED lines=28> */
.L_x_1171:
[----:B------:R-:W-:Y:S05]  /*8c60*/  BSYNC B0 ;  /* 0x0000000000007941 */ /* 0x000fea0003800000 */
.L_x_1170:
        /* <DEDUP_REMOVED lines=15> */
.L_x_1163:
[----:B------:R-:W-:Y:S05]  /*8d60*/  BSYNC B1 ;  /* 0x0000000000017941 */ /* 0x000fea0003800000 */
.L_x_1146:
[----:B------:R-:W-:Y:S02]  /*8d70*/  ULDC UR5, c[0x0][0xc] ;  /* 0x0000030000057ab9 */ /* 0x000fe40000000800 */
[----:B------:R-:W-:-:S04]  /*8d80*/  UIADD3 UR22, UR5, UR22, URZ ;  /* 0x0000001605167290 */ /* 0x000fc8000fffe03f */
[----:B------:R-:W-:-:S06]  /*8d90*/  UISETP.GE.AND UP0, UPT, UR22, UR60, UPT ;  /* 0x0000003c1600728c */ /* 0x000fcc000bf06270 */
[----:B------:R-:W-:-:S13]  /*8da0*/  PLOP3.LUT P0, PT, PT, PT, UP0, 0x80, 0x0 ;  /* 0x000000000000781c */ /* 0x000fda0003f0f008 */
[----:B------:R-:W-:Y:S05]  /*8db0*/  @P0 BRA `(.L_x_1172) ;  /* 0x0000000000040947 */ /* 0x000fea0003800000 */
[----:B------:R-:W-:Y:S05]  /*8dc0*/  BRA `(.L_x_1173) ;  /* 0xffffff7c000c7947 */ /* 0x000fea000383ffff */
.L_x_1172:
[----:B------:R-:W-:Y:S05]  /*8dd0*/  EXIT ;  /* 0x000000000000794d */ /* 0x000fea0003800000 */
.L_x_1174:
        /* <DEDUP_REMOVED lines=10> */
.L_x_2052:


//--------------------- .text._ZN5flash44flash_bwd_dq_dk_dv_loop_seqk_parallel_kernelI23Flash_bwd_kernel_traitsILi256ELi64ELi64ELi8ELi4ELi2ELi2ELb0ELb1EN7cutlass6half_tE19Flash_kernel_traitsILi256ELi64ELi64ELi8ES3_EELb1ELb0ELb0ELb1ELb0ELb0ELb0EEEvNS_16Flash_bwd_paramsE --------------------------
	.section	.text._ZN5flash44flash_bwd_dq_dk_dv_loop_seqk_parallel_kernelI23Flash_bwd_kernel_traitsILi256ELi64ELi64ELi8ELi4ELi2ELi2ELb0ELb1EN7cutlass6half_tE19Flash_kernel_traitsILi256ELi64ELi64ELi8ES3_EELb1ELb0ELb0ELb1ELb0ELb0ELb0EEEvNS_16Flash_bwd_paramsE,"ax",@progbits
	.align	128
        .global         _ZN5flash44flash_bwd_dq_dk_dv_loop_seqk_parallel_kernelI23Flash_bwd_kernel_traitsILi256ELi64ELi64ELi8ELi4ELi2ELi2ELb0ELb1EN7cutlass6half_tE19Flash_kernel_traitsILi256ELi64ELi64ELi8ES3_EELb1ELb0ELb0ELb1ELb0ELb0ELb0EEEvNS_16Flash_bwd_paramsE
        .type           _ZN5flash44flash_bwd_dq_dk_dv_loop_seqk_parallel_kernelI23Flash_bwd_kernel_traitsILi256ELi64ELi64ELi8ELi4ELi2ELi2ELb0ELb1EN7cutlass6half_tE19Flash_kernel_traitsILi256ELi64ELi64ELi8ES3_EELb1ELb0ELb0ELb1ELb0ELb0ELb0EEEvNS_16Flash_bwd_paramsE,@function
        .size           _ZN5flash44flash_bwd_dq_dk_dv_loop_seqk_parallel_kernelI23Flash_bwd_kernel_traitsILi256ELi64ELi64ELi8ELi4ELi2ELi2ELb0ELb1EN7cutlass6half_tE19Flash_kernel_traitsILi256ELi64ELi64ELi8ES3_EELb1ELb0ELb0ELb1ELb0ELb0ELb0EEEvNS_16Flash_bwd_paramsE,(.L_x_2053 - _ZN5flash44flash_bwd_dq_dk_dv_loop_seqk_parallel_kernelI23Flash_bwd_kernel_traitsILi256ELi64ELi64ELi8ELi4ELi2ELi2ELb0ELb1EN7cutlass6half_tE19Flash_kernel_traitsILi256ELi64ELi64ELi8ES3_EELb1ELb0ELb0ELb1ELb0ELb0ELb0EEEvNS_16Flash_bwd_paramsE)
        .other          _ZN5flash44flash_bwd_dq_dk_dv_loop_seqk_parallel_kernelI23Flash_bwd_kernel_traitsILi256ELi64ELi64ELi8ELi4ELi2ELi2ELb0ELb1EN7cutlass6half_tE19Flash_kernel_traitsILi256ELi64ELi64ELi8ES3_EELb1ELb0ELb0ELb1ELb0ELb0ELb0EEEvNS_16Flash_bwd_paramsE,@"STO_CUDA_ENTRY STV_DEFAULT"
_ZN5flash44flash_bwd_dq_dk_dv_loop_seqk_parallel_kernelI23Flash_bwd_kernel_traitsILi256ELi64ELi64ELi8ELi4ELi2ELi2ELb0ELb1EN7cutlass6half_tE19Flash_kernel_traitsILi256ELi64ELi64ELi8ES3_EELb1ELb0ELb0ELb1ELb0ELb0ELb0EEEvNS_16Flash_bwd_paramsE:
.text._ZN5flash44flash_bwd_dq_dk_dv_loop_seqk_parallel_kernelI23Flash_bwd_kernel_traitsILi256ELi64ELi64ELi8ELi4ELi2ELi2ELb0ELb1EN7cutlass6half_tE19Flash_kernel_traitsILi256ELi64ELi64ELi8ES3_EELb1ELb0ELb0ELb1ELb0ELb0ELb0EEEvNS_16Flash_bwd_paramsE:
        /* <DEDUP_REMOVED lines=14> */
[----:B------:R-:W3:Y:S01]  /*00e0*/  S2UR UR47, SR_CTAID.Y ;  /* 0x00000000002f79c3 */ /* 0x000ee20000002600 */
[----:B------:R-:W-:Y:S01]  /*00f0*/  UMOV UR4, 0x400 ;  /* 0x0000040000047882 */ /* 0x000fe20000000000 */
[----:B------:R-:W-:Y:S01]  /*0100*/  IMAD.MOV.U32 R218, RZ, RZ, 0x20 ;  /* 0x00000020ffda7424 */ /* 0x000fe200078e00ff */
[----:B------:R-:W-:Y:S01]  /*0110*/  UMOV UR58, URZ ;  /* 0x0000003f003a7c82 */ /* 0x000fe20008000000 */
[----:B------:R-:W-:Y:S02]  /*0120*/  IMAD.MOV.U32 R214, RZ, RZ, 0x40 ;  /* 0x00000040ffd67424 */ /* 0x000fe400078e00ff */
[----:B------:R-:W-:Y:S02]  /*0130*/  IMAD.MOV.U32 R236, RZ, RZ, -0x10 ;  /* 0xfffffff0ffec7424 */ /* 0x000fe400078e00ff */
[----:B------:R-:W4:Y:S08]  /*0140*/  S2UR UR5, SR_CgaCtaId ;  /* 0x00000000000579c3 */ /* 0x000f300000008800 */
[----:B------:R-:W5:Y:S01]  /*0150*/  S2UR UR55, SR_CTAID.Z ;  /* 0x00000000003779c3 */ /* 0x000f620000002700 */
[----:B---3--:R-:W-:Y:S01]  /*0160*/  USHF.L.U32 UR6, UR47, 0x7, URZ ;  /* 0x000000072f067899 */ /* 0x008fe2000800063f */
[----:B--2---:R-:W-:Y:S01]  /*0170*/  SHF.R.S32.HI R2, RZ, 0x1f, R8 ;  /* 0x0000001fff027819 */ /* 0x004fe20000011408 */
[----:B----4-:R-:W-:-:S03]  /*0180*/  ULEA UR4, UR5, UR4, 0x18 ;  /* 0x0000000405047291 */ /* 0x010fc6000f8ec03f */
[CC--:B-1----:R-:W-:Y:S02]  /*0190*/  LEA.HI R0, R2.reuse, R8.reuse, RZ, 0x5 ;  /* 0x0000000802007211 */ /* 0x0c2fe400078f28ff */
[CC--:B------:R-:W-:Y:S02]  /*01a0*/  LEA.HI R11, R2.reuse, R8.reuse, RZ, 0x3 ;  /* 0x00000008020b7211 */ /* 0x0c0fe400078f18ff */
[CC--:B------:R-:W-:Y:S01]  /*01b0*/  LEA.HI R3, R2.reuse, R8.reuse, RZ, 0x4 ;  /* 0x0000000802037211 */ /* 0x0c0fe200078f20ff */
[----:B-----5:R-:W-:Y:S01]  /*01c0*/  USHF.R.S32.HI UR5, URZ, 0x1f, UR55 ;  /* 0x0000001f3f057899 */ /* 0x020fe20008011437 */
[CC--:B------:R-:W-:Y:S02]  /*01d0*/  LEA.HI R14, R2.reuse, R8.reuse, RZ, 0x7 ;  /* 0x00000008020e7211 */ /* 0x0c0fe400078f38ff */
[CC--:B------:R-:W-:Y:S02]  /*01e0*/  LEA.HI R15, R2.reuse, R8.reuse, RZ, 0x6 ;  /* 0x00000008020f7211 */ /* 0x0c0fe400078f30ff */
[----:B------:R-:W-:-:S02]  /*01f0*/  LEA.HI R2, R2, R8, RZ, 0x2 ;  /* 0x0000000802027211 */ /* 0x000fc400078f10ff */
[----:B------:R-:W-:Y:S02]  /*0200*/  LOP3.LUT R4, R0, 0xffffffe0, RZ, 0xc0, !PT ;  /* 0xffffffe000047812 */ /* 0x000fe400078ec0ff */
[----:B------:R-:W-:Y:S02]  /*0210*/  LOP3.LUT R5, R11, 0xfffffff8, RZ, 0xc0, !PT ;  /* 0xfffffff80b057812 */ /* 0x000fe400078ec0ff */
[----:B------:R-:W-:Y:S01]  /*0220*/  LOP3.LUT R6, R3, 0xfffffff0, RZ, 0xc0, !PT ;  /* 0xfffffff003067812 */ /* 0x000fe200078ec0ff */
[----:B------:R-:W-:Y:S01]  /*0230*/  IMAD.IADD R10, R8, 0x1, -R4 ;  /* 0x00000001080a7824 */ /* 0x000fe200078e0a04 */
[----:B------:R-:W-:Y:S01]  /*0240*/  LOP3.LUT R7, R2, 0x7ffffffc, RZ, 0xc0, !PT ;  /* 0x7ffffffc02077812 */ /* 0x000fe200078ec0ff */
[C---:B------:R-:W-:Y:S01]  /*0250*/  IMAD.IADD R5, R8.reuse, 0x1, -R5 ;  /* 0x0000000108057824 */ /* 0x040fe200078e0a05 */
[----:B------:R-:W-:Y:S01]  /*0260*/  SHF.R.S32.HI R4, RZ, 0x5, R0 ;  /* 0x00000005ff047819 */ /* 0x000fe20000011400 */
        /* <DEDUP_REMOVED lines=14> */
[----:B------:R-:W-:Y:S01]  /*0350*/  LOP3.LUT R2, R2, 0xfffffff8, RZ, 0xc0, !PT ;  /* 0xfffffff802027812 */ /* 0x000fe200078ec0ff */
[----:B------:R-:W-:Y:S01]  /*0360*/  IMAD.IADD R216, R4, 0x1, -R0 ;  /* 0x0000000104d87824 */ /* 0x000fe200078e0a00 */
[----:B------:R-:W-:Y:S01]  /*0370*/  LOP3.LUT R0, R12, 0x1c0, RZ, 0xc0, !PT ;  /* 0x000001c00c007812 */ /* 0x000fe200078ec0ff */
[----:B------:R-:W-:Y:S01]  /*0380*/  IMAD.IADD R13, R6, 0x1, -R3 ;  /* 0x00000001060d7824 */ /* 0x000fe200078e0a03 */
[----:B------:R-:W-:Y:S01]  /*0390*/  LEA.HI R8, R8, R4, RZ, 0x2 ;  /* 0x0000000408087211 */ /* 0x000fe200078f10ff */
[----:B------:R-:W-:Y:S01]  /*03a0*/  IMAD.IADD R6, R7, 0x1, -R2 ;  /* 0x0000000107067824 */ /* 0x000fe200078e0a02 */
[----:B------:R-:W-:Y:S02]  /*03b0*/  SHF.R.U32.HI R3, RZ, 0x3, R0 ;  /* 0x00000003ff037819 */ /* 0x000fe40000011600 */
[----:B------:R-:W-:Y:S01]  /*03c0*/  LOP3.LUT R2, R0, 0x38, R228, 0xf8, !PT ;  /* 0x0000003800027812 */ /* 0x000fe200078ef8e4 */
[----:B------:R-:W-:Y:S01]  /*03d0*/  IMAD.SHL.U32 R0, R5, 0x40, RZ ;  /* 0x0000004005007824 */ /* 0x000fe200078e00ff */
[----:B------:R-:W-:-:S02]  /*03e0*/  LOP3.LUT R8, R8, 0xfffffffc, RZ, 0xc0, !PT ;  /* 0xfffffffc08087812 */ /* 0x000fc400078ec0ff */
[----:B------:R-:W-:Y:S01]  /*03f0*/  LOP3.LUT R12, R2, R3, RZ, 0x3c, !PT ;  /* 0x00000003020c7212 */ /* 0x000fe200078e3cff */
[----:B------:R-:W-:Y:S01]  /*0400*/  IMAD.SHL.U32 R2, R216, 0x10, RZ ;  /* 0x00000010d8027824 */ /* 0x000fe200078e00ff */
[----:B------:R-:W-:Y:S01]  /*0410*/  SHF.R.S32.HI R3, RZ, 0x1f, R9 ;  /* 0x0000001fff037819 */ /* 0x000fe20000011409 */
[----:B------:R-:W-:Y:S01]  /*0420*/  IMAD.IADD R252, R4, 0x1, -R8 ;  /* 0x0000000104fc7824 */ /* 0x000fe200078e0a08 */
[----:B------:R-:W-:Y:S02]  /*0430*/  LOP3.LUT R0, R0, 0x1c0, RZ, 0xc0, !PT ;  /* 0x000001c000007812 */ /* 0x000fe400078ec0ff */
[----:B------:R-:W-:Y:S02]  /*0440*/  SHF.R.S32.HI R4, RZ, 0x1f, R10 ;  /* 0x0000001fff047819 */ /* 0x000fe4000001140a */
[----:B------:R-:W-:Y:S02]  /*0450*/  SHF.R.S32.HI R8, RZ, 0x7, R14 ;  /* 0x00000007ff087819 */ /* 0x000fe4000001140e */
[----:B------:R-:W-:-:S02]  /*0460*/  LEA.HI R14, R3, R9, RZ, 0x3 ;  /* 0x00000009030e7211 */ /* 0x000fc400078f18ff */
[C---:B------:R-:W-:Y:S02]  /*0470*/  LOP3.LUT P4, RZ, R5.reuse, 0x4, RZ, 0xc0, !PT ;  /* 0x0000000405ff7812 */ /* 0x040fe4000788c0ff */
[----:B------:R-:W-:Y:S02]  /*0480*/  LOP3.LUT P3, RZ, R5, 0x2, RZ, 0xc0, !PT ;  /* 0x0000000205ff7812 */ /* 0x000fe4000786c0ff */
[C---:B------:R-:W-:Y:S02]  /*0490*/  LOP3.LUT R3, R0.reuse, 0x8, R11, 0xf8, !PT ;  /* 0x0000000800037812 */ /* 0x040fe400078ef80b */
[----:B------:R-:W-:Y:S02]  /*04a0*/  LOP3.LUT R5, R0, 0x10, R2, 0xf8, !PT ;  /* 0x0000001000057812 */ /* 0x000fe400078ef802 */
[----:B------:R-:W-:Y:S02]  /*04b0*/  SHF.R.U32.HI R211, RZ, 0x3, R0 ;  /* 0x00000003ffd37819 */ /* 0x000fe40000011600 */
[----:B------:R-:W-:Y:S01]  /*04c0*/  LEA.HI R240, R4, R10, RZ, 0x2 ;  /* 0x0000000a04f07211 */ /* 0x000fe200078f10ff */
[----:B------:R-:W-:Y:S01]  /*04d0*/  IMAD.SHL.U32 R10, R13, 0x200, RZ ;  /* 0x000002000d0a7824 */ /* 0x000fe200078e00ff */
[----:B------:R-:W-:-:S02]  /*04e0*/  LOP3.LUT R0, R6, 0x1, RZ, 0xc0, !PT ;  /* 0x0000000106007812 */ /* 0x000fc400078ec0ff */
        /* <DEDUP_REMOVED lines=22> */
[C---:B------:R-:W-:Y:S01]  /*0650*/  IMAD.SHL.U32 R0, R7.reuse, 0x40, RZ ;  /* 0x0000004007007824 */ /* 0x040fe200078e00ff */
        /* <DEDUP_REMOVED lines=63> */
.L_x_1219:
        /* <DEDUP_REMOVED lines=42> */
[----:B------:R-:W3:Y:S01]  /*0cf0*/  S2UR UR49, SR_CTAID.X ;  /* 0x00000000003179c3 */ /* 0x000ee20000002500 */
        /* <DEDUP_REMOVED lines=13> */
[----:B-1----:R-:W-:Y:S02]  /*0dd0*/  SHF.R.S32.HI R28, RZ, 0x1f, R29 ;  /* 0x0000001fff1c7819 */ /* 0x002fe4000001141d */
[----:B--2---:R-:W-:Y:S02]  /*0de0*/  @P0 R2UR UR9, R8 ;  /* 0x00000000080902ca */ /* 0x004fe400000e0000 */
[----:B------:R-:W-:-:S02]  /*0df0*/  ISETP.NE.U32.AND P0, PT, RZ, UR12, PT ;  /* 0x0000000cff007c0c */ /* 0x000fc4000bf05070 */
[----:B---3--:R-:W-:Y:S02]  /*0e00*/  @P1 R2UR UR32, R10 ;  /* 0x000000000a2012ca */ /* 0x008fe400000e0000 */
[----:B------:R-:W-:Y:S01]  /*0e10*/  ISETP.NE.AND.EX P0, PT, RZ, UR13, PT, P0 ;  /* 0x0000000dff007c0c */ /* 0x000fe2000bf05300 */
[----:B------:R-:W-:-:S10]  /*0e20*/  USHF.L.U32 UR12, UR49, 0x6, URZ ;  /* 0x00000006310c7899 */ /* 0x000fd4000800063f */
        /* <DEDUP_REMOVED lines=11> */
.L_x_1175:
        /* <DEDUP_REMOVED lines=16> */
[----:B------:R-:W-:Y:S02]  /*0fe0*/  USHF.L.U32 UR18, UR47, 0x7, URZ ;  /* 0x000000072f127899 */ /* 0x000fe4000800063f */
[----:B------:R-:W-:Y:S02]  /*0ff0*/  UIMAD.WIDE.U32 UR16, UR47, UR8, URZ ;  /* 0x000000082f1072a5 */ /* 0x000fe4000f8e003f */
[----:B------:R-:W-:Y:S01]  /*1000*/  UIMAD UR8, UR56, UR8, URZ ;  /* 0x00000008380872a4 */ /* 0x000fe2000f8e023f */
[----:B------:R-:W-:Y:S01]  /*1010*/  ULDC UR57, c[0x0][0x2d4] ;  /* 0x0000b50000397ab9 */ /* 0x000fe20000000800 */
[----:B------:R-:W-:Y:S02]  /*1020*/  USEL UR31, UR18, URZ, UP2 ;  /* 0x0000003f121f7287 */ /* 0x000fe40009000000 */
[----:B------:R-:W-:-:S02]  /*1030*/  UIMAD UR29, UR47, UR9, UR8 ;  /* 0x000000092f1d72a4 */ /* 0x000fc4000f8e0208 */
[----:B------:R-:W-:Y:S01]  /*1040*/  USHF.R.S32.HI UR34, URZ, 0x1f, UR57 ;  /* 0x0000001f3f227899 */ /* 0x000fe20008011439 */
[----:B------:R-:W-:Y:S01]  /*1050*/  @!UP1 ULDC.64 UR8, c[0x0][0x418] ;  /* 0x0001060000089ab9 */ /* 0x000fe20000000a00 */
[----:B------:R-:W-:Y:S01]  /*1060*/  @UP1 ULDC.64 UR10, c[0x0][0x420] ;  /* 0x00010800000a1ab9 */ /* 0x000fe20000000a00 */
[----:B------:R-:W-:Y:S02]  /*1070*/  @!UP1 UIMAD UR6, UR56, UR8, URZ ;  /* 0x00000008380692a4 */ /* 0x000fe4000f8e023f */
[----:B------:R-:W-:Y:S02]  /*1080*/  @UP1 UIMAD.WIDE.U32 UR44, UR14, UR10, URZ ;  /* 0x0000000a0e2c12a5 */ /* 0x000fe4000f8e003f */
[----:B------:R-:W-:Y:S01]  /*1090*/  @!UP1 UIMAD UR38, UR47, UR9, UR6 ;  /* 0x000000092f2692a4 */ /* 0x000fe2000f8e0206 */
[----:B-1----:R-:W-:Y:S01]  /*10a0*/  IABS R7, R8 ;  /* 0x0000000800077213 */ /* 0x002fe20000000000 */
[----:B------:R-:W-:Y:S01]  /*10b0*/  UIADD3 UR6, UR40, 0x3f, URZ ;  /* 0x0000003f28067890 */ /* 0x000fe2000fffe03f */
[----:B------:R-:W-:Y:S01]  /*10c0*/  ISETP.NE.AND P3, PT, R8, RZ, PT ;  /* 0x000000ff0800720c */ /* 0x000fe20003f65270 */
[----:B------:R-:W-:Y:S01]  /*10d0*/  ULDC.64 UR12, c[0x0][0x488] ;  /* 0x00012200000c7ab9 */ /* 0x000fe20000000a00 */
[----:B------:R-:W1:Y:S01]  /*10e0*/  I2F.RP R4, R7 ;  /* 0x0000000700047306 */ /* 0x000e620000209400 */
[----:B------:R-:W-:-:S02]  /*10f0*/  USHF.R.S32.HI UR18, URZ, 0x1f, UR6 ;  /* 0x0000001f3f127899 */ /* 0x000fc40008011406 */
[----:B------:R-:W-:Y:S02]  /*1100*/  UIMAD.WIDE.U32 UR24, UR49, UR12, URZ ;  /* 0x0000000c311872a5 */ /* 0x000fe4000f8e003f */
[----:B------:R-:W-:Y:S02]  /*1110*/  ULEA.HI UR46, UR18, UR6, URZ, 0x6 ;  /* 0x00000006122e7291 */ /* 0x000fe4000f8f303f */
[----:B------:R-:W-:Y:S01]  /*1120*/  UIMAD UR6, UR34, UR47, URZ ;  /* 0x0000002f220672a4 */ /* 0x000fe2000f8e023f */
[----:B------:R-:W-:Y:S01]  /*1130*/  ULDC UR60, c[0x0][0x2dc] ;  /* 0x0000b700003c7ab9 */ /* 0x000fe20000000800 */
[----:B------:R-:W-:Y:S01]  /*1140*/  ULDC UR59, c[0x0][0x270] ;  /* 0x00009c00003b7ab9 */ /* 0x000fe20000000800 */
[----:B------:R-:W-:Y:S02]  /*1150*/  @UP1 UIMAD UR37, UR14, UR11, UR45 ;  /* 0x0000000b0e2512a4 */ /* 0x000fe4000f8e022d */
[----:B------:R-:W-:Y:S01]  /*1160*/  @!UP1 UIMAD.WIDE.U32 UR42, UR47, UR8, URZ ;  /* 0x000000082f2a92a5 */ /* 0x000fe2000f8e003f */
[----:B-1----:R-:W1:Y:S01]  /*1170*/  MUFU.RCP R4, R4 ;  /* 0x0000000400047308 */ /* 0x002e620000001000 */
[----:B------:R-:W-:-:S02]  /*1180*/  USHF.L.U64.HI UR15, UR47, 0x7, UR56 ;  /* 0x000000072f0f7899 */ /* 0x000fc40008010238 */
[----:B------:R-:W-:Y:S02]  /*1190*/  UIMAD.WIDE UR8, UR60, UR59, URZ ;  /* 0x0000003b3c0872a5 */ /* 0x000fe4000f8e023f */
[----:B------:R-:W-:Y:S02]  /*11a0*/  UIMAD.WIDE.U32 UR10, UR47, UR57, URZ ;  /* 0x000000392f0a72a5 */ /* 0x000fe4000f8e003f */
[----:B------:R-:W-:Y:S01]  /*11b0*/  UIMAD UR6, UR56, UR57, UR6 ;  /* 0x00000039380672a4 */ /* 0x000fe2000f8e0206 */
[----:B------:R-:W-:Y:S01]  /*11c0*/  ULDC.64 UR26, c[0x0][0x240] ;  /* 0x00009000001a7ab9 */ /* 0x000fe20000000a00 */
[----:B------:R-:W-:Y:S02]  /*11d0*/  UIMAD UR49, UR49, UR13, UR25 ;  /* 0x0000000d313172a4 */ /* 0x000fe4000f8e0219 */
[----:B------:R-:W-:Y:S02]  /*11e0*/  UIMAD.WIDE.U32 UR12, UR14, UR26, URZ ;  /* 0x0000001a0e0c72a5 */ /* 0x000fe4000f8e003f */
[----:B------:R-:W-:-:S02]  /*11f0*/  UIMAD UR28, UR14, UR27, URZ ;  /* 0x0000001b0e1c72a4 */ /* 0x000fc4000f8e023f */
[----:B------:R-:W-:Y:S01]  /*1200*/  USEL UR30, UR15, URZ, UP2 ;  /* 0x0000003f0f1e7287 */ /* 0x000fe20009000000 */
[----:B-1----:R-:W-:Y:S01]  /*1210*/  VIADD R4, R4, 0xffffffe ;  /* 0x0ffffffe04047836 */ /* 0x002fe20000000000 */
[----:B------:R-:W-:Y:S02]  /*1220*/  UIMAD UR15, UR9, UR10, URZ ;  /* 0x0000000a090f72a4 */ /* 0x000fe4000f8e023f */
[----:B------:R-:W-:Y:S01]  /*1230*/  UIADD3 UR6, UR11, UR6, URZ ;  /* 0x000000060b067290 */ /* 0x000fe2000fffe03f */
[----:B------:R-:W1:Y:S01]  /*1240*/  F2I.FTZ.U32.TRUNC.NTZ R5, R4 ;  /* 0x0000000400057305 */ /* 0x000e62000021f000 */
[----:B------:R-:W-:Y:S02]  /*1250*/  UIADD3 UR34, UR17, UR29, URZ ;  /* 0x0000001d11227290 */ /* 0x000fe4000fffe03f */
[----:B------:R-:W-:Y:S02]  /*1260*/  USEL UR41, UR16, UR12, !UP1 ;  /* 0x0000000c10297287 */ /* 0x000fe4000c800000 */
[----:B------:R-:W-:-:S02]  /*1270*/  @UP1 UIADD3 UR34, UR13, UR28, URZ ;  /* 0x0000001c0d221290 */ /* 0x000fc4000fffe03f */
[----:B------:R-:W-:Y:S02]  /*1280*/  UIMAD.WIDE.U32 UR12, UR8, UR10, URZ ;  /* 0x0000000a080c72a5 */ /* 0x000fe4000f8e003f */
[----:B------:R-:W-:Y:S02]  /*1290*/  UIMAD UR6, UR8, UR6, UR15 ;  /* 0x00000006080672a4 */ /* 0x000fe4000f8e020f */
[----:B------:R-:W-:Y:S02]  /*12a0*/  UIMAD.WIDE.U32 UR10, UR8, UR14, URZ ;  /* 0x0000000e080a72a5 */ /* 0x000fe4000f8e003f */
[----:B------:R-:W-:Y:S01]  /*12b0*/  ULOP3.LUT UR15, UR46, 0xffffffc0, URZ, 0xc0, !UPT ;  /* 0xffffffc02e0f7892 */ /* 0x000fe2000f8ec03f */
[----:B-1----:R-:W-:Y:S01]  /*12c0*/  IMAD.MOV R4, RZ, RZ, -R5 ;  /* 0x000000ffff047224 */ /* 0x002fe200078e0a05 */
[----:B------:R-:W-:Y:S02]  /*12d0*/  UIADD3 UR48, UR13, UR6, URZ ;  /* 0x000000060d307290 */ /* 0x000fe4000fffe03f */
[----:B------:R-:W-:Y:S01]  /*12e0*/  USEL UR54, UR12, UR10, !UP1 ;  /* 0x0000000a0c367287 */ /* 0x000fe2000c800000 */
[----:B------:R-:W-:Y:S01]  /*12f0*/  IMAD R6, R4, R7, RZ ;  /* 0x0000000704067224 */ /* 0x000fe200078e02ff */
[----:B------:R-:W-:Y:S01]  /*1300*/  UIMAD UR6, UR9, UR14, URZ ;  /* 0x0000000e090672a4 */ /* 0x000fe2000f8e023f */
[----:B------:R-:W-:Y:S01]  /*1310*/  IMAD.MOV.U32 R4, RZ, RZ, RZ ;  /* 0x000000ffff047224 */ /* 0x000fe200078e00ff */
[----:B------:R-:W-:Y:S01]  /*1320*/  UISETP.NE.AND UP0, UPT, UR35, -0x1, UPT ;  /* 0xffffffff2300788c */ /* 0x000fe2000bf05270 */
[----:B------:R-:W-:-:S02]  /*1330*/  ULDC.U8 UR20, c[0x0][0x3d8] ;  /* 0x0000f60000147ab9 */ /* 0x000fc40000000000 */
[----:B------:R-:W-:Y:S01]  /*1340*/  IMAD.HI.U32 R4, R5, R6, R4 ;  /* 0x0000000605047227 */ /* 0x000fe200078e0004 */
[----:B------:R-:W-:Y:S01]  /*1350*/  IABS R5, UR55 ;  /* 0x0000003700057c13 */ /* 0x000fe20008000000 */
[----:B------:R-:W-:Y:S02]  /*1360*/  UIADD3 UR12, UR15, -0x40, URZ ;  /* 0xffffffc00f0c7890 */ /* 0x000fe4000fffe03f */
[----:B------:R-:W-:Y:S02]  /*1370*/  UISETP.NE.AND UP3, UPT, UR20, URZ, UPT ;  /* 0x0000003f1400728c */ /* 0x000fe4000bf65270 */
[----:B------:R-:W-:Y:S01]  /*1380*/  IMAD.HI.U32 R4, R4, R5, RZ ;  /* 0x0000000504047227 */ /* 0x000fe200078e00ff */
[----:B------:R-:W-:Y:S02]  /*1390*/  @UP1 UIADD3 UR48, UR11, UR6, URZ ;  /* 0x000000060b301290 */ /* 0x000fe4000fffe03f */
[----:B------:R-:W-:Y:S02]  /*13a0*/  USHF.R.S32.HI UR15, URZ, 0x1f, UR12 ;  /* 0x0000001f3f0f7899 */ /* 0x000fe4000801140c */
[----:B------:R-:W-:Y:S01]  /*13b0*/  IADD3 R6, -R4, RZ, RZ ;  /* 0x000000ff04067210 */ /* 0x000fe20007ffe1ff */
[----:B------:R-:W-:Y:S01]  /*13c0*/  UIADD3 UR6, UP2, UR12, UR31, URZ ;  /* 0x0000001f0c067290 */ /* 0x000fe2000ff5e03f */
[----:B------:R-:W-:Y:S01]  /*13d0*/  ULDC.U8 UR21, c[0x0][0x480] ;  /* 0x0001200000157ab9 */ /* 0x000fe20000000000 */
[----:B------:R-:W-:-:S02]  /*13e0*/  ULDC UR61, c[0x0][0x2c4] ;  /* 0x0000b100003d7ab9 */ /* 0x000fc40000000800 */
[C---:B------:R-:W-:Y:S01]  /*13f0*/  IMAD R5, R7.reuse, R6, R5 ;  /* 0x0000000607057224 */ /* 0x040fe200078e0205 */
[----:B------:R-:W-:Y:S02]  /*1400*/  UIADD3.X UR13, UR15, UR30, URZ, UP2, !UPT ;  /* 0x0000001e0f0d7290 */ /* 0x000fe400097fe43f */
[----:B------:R-:W-:Y:S02]  /*1410*/  UIMAD UR9, UR9, UR6, URZ ;  /* 0x00000006090972a4 */ /* 0x000fe4000f8e023f */
[----:B------:R-:W-:Y:S01]  /*1420*/  ISETP.GT.U32.AND P1, PT, R7, R5, PT ;  /* 0x000000050700720c */ /* 0x000fe20003f24070 */
[----:B------:R-:W-:Y:S02]  /*1430*/  @UP0 UIADD3 UR19, UR32, UR35, URZ ;  /* 0x0000002320130290 */ /* 0x000fe4000fffe03f */
[----:B------:R-:W-:Y:S02]  /*1440*/  @UP0 UIADD3 UR25, UR32, UR35, URZ ;  /* 0x0000002320190290 */ /* 0x000fe4000fffe03f */
[----:B------:R-:W-:-:S02]  /*1450*/  UISETP.NE.AND UP4, UPT, UR21, URZ, UPT ;  /* 0x0000003f1500728c */ /* 0x000fc4000bf85270 */
[----:B------:R-:W-:Y:S01]  /*1460*/  UIMAD UR13, UR8, UR13, UR9 ;  /* 0x0000000d080d72a4 */ /* 0x000fe2000f8e0209 */
[----:B------:R-:W-:Y:S01]  /*1470*/  @UP0 ULDC.64 UR20, c[0x0][0x248] ;  /* 0x0000920000140ab9 */ /* 0x000fe20000000a00 */
[----:B------:R-:W-:Y:S01]  /*1480*/  @UP0 ULDC.64 UR22, c[0x0][0x250] ;  /* 0x0000940000160ab9 */ /* 0x000fe20000000a00 */
[----:B------:R-:W-:-:S03]  /*1490*/  @UP3 UIMAD UR9, UR47, UR61, URZ ;  /* 0x0000003d2f0932a4 */ /* 0x000fc6000f8e023f */
[----:B------:R-:W-:Y:S01]  /*14a0*/  @!P1 IMAD.IADD R5, R5, 0x1, -R7 ;  /* 0x0000000105059824 */ /* 0x000fe200078e0a07 */
[----:B------:R-:W-:Y:S01]  /*14b0*/  @UP0 UIMAD.WIDE.U32 UR16, UR19, UR20, URZ ;  /* 0x00000014131002a5 */ /* 0x000fe2000f8e003f */
[----:B------:R-:W-:Y:S01]  /*14c0*/  @!P1 VIADD R4, R4, 0x1 ;  /* 0x0000000104049836 */ /* 0x000fe20000000000 */
[----:B------:R-:W-:Y:S01]  /*14d0*/  PLOP3.LUT P1, PT, PT, PT, UP0, 0x80, 0x0 ;  /* 0x000000000000781c */ /* 0x000fe20003f2f008 */
[----:B------:R-:W-:Y:S01]  /*14e0*/  @UP0 UIMAD.WIDE.U32 UR10, UR25, UR22, URZ ;  /* 0x00000016190a02a5 */ /* 0x000fe2000f8e003f */
[----:B------:R-:W-:Y:S01]  /*14f0*/  ISETP.GE.U32.AND P0, PT, R5, R7, PT ;  /* 0x000000070500720c */ /* 0x000fe20003f06070 */
[----:B------:R-:W-:Y:S01]  /*1500*/  @!UP1 UIADD3 UR37, UR43, UR38, URZ ;  /* 0x000000262b259290 */ /* 0x000fe2000fffe03f */
[----:B------:R-:W-:Y:S01]  /*1510*/  LOP3.LUT R5, R8, UR55, RZ, 0x3c, !PT ;  /* 0x0000003708057c12 */ /* 0x000fe2000f8e3cff */
[----:B------:R-:W-:Y:S02]  /*1520*/  @UP0 UIMAD UR25, UR25, UR23, URZ ;  /* 0x00000017191902a4 */ /* 0x000fe4000f8e023f */
[----:B------:R-:W-:Y:S01]  /*1530*/  UIMAD.WIDE.U32 UR38, UR8, UR6, URZ ;  /* 0x00000006082672a5 */ /* 0x000fe2000f8e003f */
[----:B------:R-:W-:Y:S01]  /*1540*/  ISETP.GE.AND P2, PT, R5, RZ, PT ;  /* 0x000000ff0500720c */ /* 0x000fe20003f46270 */
[----:B------:R-:W-:-:S02]  /*1550*/  @UP3 USEL UR9, UR9, UR14, !UP1 ;  /* 0x0000000e09093287 */ /* 0x000fc4000c800000 */
[----:B------:R-:W-:Y:S02]  /*1560*/  UIMAD UR50, UR55, UR60, URZ ;  /* 0x0000003c373272a4 */ /* 0x000fe4000f8e023f */
[----:B------:R-:W-:Y:S02]  /*1570*/  @UP0 UIMAD UR19, UR19, UR21, URZ ;  /* 0x00000015131302a4 */ /* 0x000fe4000f8e023f */
[----:B------:R-:W-:Y:S01]  /*1580*/  @P0 IADD3 R4, R4, 0x1, RZ ;  /* 0x0000000104040810 */ /* 0x000fe20007ffe0ff */
[----:B------:R-:W-:Y:S01]  /*1590*/  @!UP3 UIMAD UR8, UR47, UR59, UR55 ;  /* 0x0000003b2f08b2a4 */ /* 0x000fe2000f8e0237 */
[----:B------:R-:W-:Y:S01]  /*15a0*/  PLOP3.LUT P0, PT, PT, PT, UP3, 0x80, 0x0 ;  /* 0x000000000000781c */ /* 0x000fe20003f0f038 */
[----:B------:R-:W-:Y:S01]  /*15b0*/  @UP3 ULDC UR6, c[0x0][0x2e4] ;  /* 0x0000b90000063ab9 */ /* 0x000fe20000000800 */
[----:B------:R-:W-:Y:S01]  /*15c0*/  USEL UR53, UR24, URZ, UP4 ;  /* 0x0000003f18357287 */ /* 0x000fe2000a000000 */
[----:B------:R-:W-:Y:S01]  /*15d0*/  IMAD.MOV.U32 R17, RZ, RZ, R4 ;  /* 0x000000ffff117224 */ /* 0x000fe200078e0004 */
[----:B------:R-:W-:-:S02]  /*15e0*/  @UP0 UIADD3 UR29, UR11, UR25, URZ ;  /* 0x000000190b1d0290 */ /* 0x000fc4000fffe03f */
[----:B------:R-:W-:Y:S02]  /*15f0*/  @UP3 UIMAD UR30, UR55, UR6, UR9 ;  /* 0x00000006371e32a4 */ /* 0x000fe4000f8e0209 */
[----:B------:R-:W-:Y:S01]  /*1600*/  USEL UR51, UR49, URZ, UP4 ;  /* 0x0000003f31337287 */ /* 0x000fe2000a000000 */
[----:B------:R-:W-:Y:S01]  /*1610*/  @!P2 IADD3 R17, -R17, RZ, RZ ;  /* 0x000000ff1111a210 */ /* 0x000fe20007ffe1ff */
[----:B------:R-:W-:Y:S01]  /*1620*/  USHF.R.S32.HI UR52, URZ, 0x1f, UR50 ;  /* 0x0000001f3f347899 */ /* 0x000fe20008011432 */
        /* <DEDUP_REMOVED lines=19> */
.L_x_1177:
        /* <DEDUP_REMOVED lines=13> */
.L_x_1178:
        /* <DEDUP_REMOVED lines=11> */
.L_x_1179:
[----:B------:R-:W-:-:S04]  /*18e0*/  UIMAD UR6, UR47, UR59, UR55 ;  /* 0x0000003b2f0672a4 */ /* 0x000fc8000f8e0237 */
[----:B------:R-:W-:-:S12]  /*18f0*/  UIMAD UR6, UR6, UR57, URZ ;  /* 0x00000039060672a4 */ /* 0x000fd8000f8e023f */
.L_x_1180:
[----:B------:R-:W1:Y:S01]  /*1900*/  LDC.64 R4, c[0x0][0x420] ;  /* 0x00010800ff047b82 */ /* 0x000e620000000a00 */
[--C-:B------:R-:W-:Y:S01]  /*1910*/  SHF.R.S32.HI R229, RZ, 0x1f, R228.reuse ;  /* 0x0000001fffe57819 */ /* 0x100fe200000114e4 */
[----:B------:R-:W-:Y:S01]  /*1920*/  USHF.R.S32.HI UR11, URZ, 0x1f, UR55 ;  /* 0x0000001f3f0b7899 */ /* 0x000fe20008011437 */
[----:B------:R-:W-:Y:S01]  /*1930*/  IADD3 R6, P0, R228, UR18, RZ ;  /* 0x00000012e4067c10 */ /* 0x000fe2000ff1e0ff */
[----:B------:R-:W-:Y:S01]  /*1940*/  ULDC.64 UR8, c[0x0][0x428] ;  /* 0x00010a0000087ab9 */ /* 0x000fe20000000a00 */
[----:B------:R-:W-:Y:S01]  /*1950*/  UIADD3 UR6, UR12, UR6, URZ ;  /* 0x000000060c067290 */ /* 0x000fe2000fffe03f */
[----:B------:R-:W-:Y:S01]  /*1960*/  IMAD.U32 R18, RZ, RZ, UR8 ;  /* 0x00000008ff127e24 */ /* 0x000fe2000f8e00ff */
[----:B------:R-:W-:Y:S01]  /*1970*/  IADD3.X R7, R229, UR37, RZ, P0, !PT ;  /* 0x00000025e5077c10 */ /* 0x000fe200087fe4ff */
[----:B------:R-:W-:Y:S01]  /*1980*/  UIMAD UR19, UR11, UR8, URZ ;  /* 0x000000080b1372a4 */ /* 0x000fe2000f8e023f */
[----:B------:R-:W-:Y:S01]  /*1990*/  IADD3 R15, P0, R14, UR12, RZ ;  /* 0x0000000c0e0f7c10 */ /* 0x000fe2000ff1e0ff */
[----:B------:R-:W-:Y:S01]  /*19a0*/  UIMAD UR10, UR60, UR59, URZ ;  /* 0x0000003b3c0a72a4 */ /* 0x000fe2000f8e023f */
[----:B------:R-:W-:Y:S01]  /*19b0*/  BSSY B1, `(.L_x_1176) ;  /* 0x00009a6000017945 */ /* 0x000fe20003800000 */
[----:B------:R-:W-:Y:S01]  /*19c0*/  ULDC.64 UR42, c[0x0][0x478] ;  /* 0x00011e00002a7ab9 */ /* 0x000fe20000000a00 */
[----:B------:R-:W-:Y:S01]  /*19d0*/  UIMAD UR19, UR55, UR9, UR19 ;  /* 0x00000009371372a4 */ /* 0x000fe2000f8e0213 */
[----:B------:R-:W-:Y:S01]  /*19e0*/  IADD3.X R13, R26, UR15, RZ, P0, !PT ;  /* 0x0000000f1a0d7c10 */ /* 0x000fe200087fe4ff */
[----:B------:R-:W-:Y:S01]  /*19f0*/  UIMAD.WIDE UR8, UR6, 0x4, UR42 ;  /* 0x00000004060878a5 */ /* 0x000fe2000f8e022a */
[----:B------:R-:W-:Y:S01]  /*1a00*/  IMAD.WIDE.U32 R10, R15, UR26, R228 ;  /* 0x0000001a0f0a7c25 */ /* 0x000fe2000f8e00e4 */
[----:B------:R-:W-:Y:S01]  /*1a10*/  USHF.L.U32 UR6, UR10, 0x6, URZ ;  /* 0x000000060a067899 */ /* 0x000fe2000800063f */
[----:B------:R-:W-:Y:S01]  /*1a20*/  ULDC.64 UR16, c[0x0][0x258] ;  /* 0x0000960000107ab9 */ /* 0x000fe20000000a00 */
[----:B------:R-:W-:Y:S01]  /*1a30*/  UIADD3 UR14, UR12, UR30, URZ ;  /* 0x0000001e0c0e7290 */ /* 0x000fe2000fffe03f */
[----:B------:R-:W-:Y:S01]  /*1a40*/  IADD3 R10, P2, R10, UR41, RZ ;  /* 0x000000290a0a7c10 */ /* 0x000fe2000ff5e0ff */
[----:B------:R-:W-:Y:S01]  /*1a50*/  UISETP.GE.AND UP2, UPT, UR40, 0x1, UPT ;  /* 0x000000012800788c */ /* 0x000fe2000bf46270 */
[C---:B-1----:R-:W-:Y:S01]  /*1a60*/  IMAD R8, R4.reuse, UR15, RZ ;  /* 0x0000000f04087c24 */ /* 0x042fe2000f8e02ff */
[----:B------:R-:W-:Y:S01]  /*1a70*/  ULDC.64 UR30, c[0x0][0x400] ;  /* 0x00010000001e7ab9 */ /* 0x000fe20000000a00 */
[----:B------:R-:W-:Y:S01]  /*1a80*/  IMAD.WIDE.U32 R6, R4, UR12, R6 ;  /* 0x0000000c04067c25 */ /* 0x000fe2000f8e0006 */
[----:B------:R-:W-:-:S02]  /*1a90*/  ULDC.64 UR44, c[0x0][0x2b0] ;  /* 0x0000ac00002c7ab9 */ /* 0x000fc40000000a00 */
[----:B------:R-:W-:Y:S01]  /*1aa0*/  PLOP3.LUT P0, PT, PT, PT, UP2, 0x80, 0x0 ;  /* 0x000000000000781c */ /* 0x000fe20003f0f028 */
[----:B------:R-:W-:Y:S01]  /*1ab0*/  ULEA.HI.SX32 UR13, UR46, 0xffffffff, 0x1a ;  /* 0xffffffff2e0d7891 */ /* 0x000fe2000f8fd23f */
[----:B------:R-:W-:Y:S01]  /*1ac0*/  IMAD R8, R5, UR12, R8 ;  /* 0x0000000c05087c24 */ /* 0x000fe2000f8e0208 */
[----:B------:R-:W-:Y:S02]  /*1ad0*/  UIMAD UR12, UR11, UR16, URZ ;  /* 0x000000100b0c72a4 */ /* 0x000fe4000f8e023f */
[----:B------:R-:W-:Y:S01]  /*1ae0*/  UIADD3 UR11, UP1, UP0, UR38, UR6, UR50 ;  /* 0x00000006260b7290 */ /* 0x000fe2000f83e032 */
[----:B------:R-:W-:Y:S01]  /*1af0*/  IMAD.IADD R7, R7, 0x1, R8 ;  /* 0x0000000107077824 */ /* 0x000fe200078e0208 */
[----:B------:R-:W-:Y:S01]  /*1b00*/  LEA.HI R8, R28, R29, RZ, 0x5 ;  /* 0x0000001d1c087211 */ /* 0x000fe200078f28ff */
[----:B------:R-:W-:Y:S01]  /*1b10*/  USHF.R.S32.HI UR6, URZ, 0x1f, UR6 ;  /* 0x0000001f3f067899 */ /* 0x000fe20008011406 */
[----:B------:R-:W-:Y:S02]  /*1b20*/  IMAD.WIDE.U32 R6, R18, UR55, R6 ;  /* 0x0000003712067c25 */ /* 0x000fe4000f8e0006 */
[----:B------:R-:W-:Y:S01]  /*1b30*/  LOP3.LUT R9, R8, 0xffffffe0, RZ, 0xc0, !PT ;  /* 0xffffffe008097812 */ /* 0x000fe200078ec0ff */
[----:B------:R-:W-:Y:S01]  /*1b40*/  UIADD3.X UR6, UR49, UR6, UR52, UP1, UP0 ;  /* 0x0000000631067290 */ /* 0x000fe20008fe0434 */
[----:B------:R-:W-:Y:S01]  /*1b50*/  SHF.R.S32.HI R8, RZ, 0x5, R8 ;  /* 0x00000005ff087819 */ /* 0x000fe20000011408 */
[----:B------:R-:W-:-:S02]  /*1b60*/  UIADD3 UR11, UP1, UP0, UR53, UR11, UR54 ;  /* 0x0000000b350b7290 */ /* 0x000fc4000f83e036 */
[----:B------:R-:W-:Y:S01]  /*1b70*/  IMAD.IADD R24, R29, 0x1, -R9 ;  /* 0x000000011d187824 */ /* 0x000fe200078e0a09 */
[----:B------:R-:W-:Y:S01]  /*1b80*/  UIMAD.WIDE UR14, UR14, 0x4, UR44 ;  /* 0x000000040e0e78a5 */ /* 0x000fe2000f8e022c */
[----:B------:R-:W-:Y:S01]  /*1b90*/  IMAD R9, R13, UR26, RZ ;  /* 0x0000001a0d097c24 */ /* 0x000fe2000f8e02ff */
[----:B------:R-:W-:Y:S01]  /*1ba0*/  UIADD3.X UR6, UR51, UR6, UR48, UP1, UP0 ;  /* 0x0000000633067290 */ /* 0x000fe20008fe0430 */
[----:B------:R-:W-:Y:S02]  /*1bb0*/  IMAD R8, R8, UR10, R24 ;  /* 0x0000000a08087c24 */ /* 0x000fe4000f8e0218 */
[----:B------:R-:W-:Y:S02]  /*1bc0*/  IMAD R19, R15, UR27, R9 ;  /* 0x0000001b0f137c24 */ /* 0x000fe4000f8e0209 */
[----:B------:R-:W-:Y:S01]  /*1bd0*/  VIADD R9, R7, UR19 ;  /* 0x0000001307097c36 */ /* 0x000fe20008000000 */
[----:B------:R-:W-:Y:S02]  /*1be0*/  IADD3 R12, P1, R8, UR11, RZ ;  /* 0x0000000b080c7c10 */ /* 0x000fe4000ff3e0ff */
[----:B------:R-:W-:-:S02]  /*1bf0*/  IADD3.X R11, R11, UR34, R19, P2, !PT ;  /* 0x000000220b0b7c10 */ /* 0x000fc400097fe413 */
[----:B------:R-:W-:Y:S01]  /*1c00*/  LEA.HI.X.SX32 R8, R8, UR6, 0x1, P1 ;  /* 0x0000000608087c11 */ /* 0x000fe200088f0eff */
[----:B------:R-:W-:Y:S01]  /*1c10*/  UIMAD UR6, UR55, UR17, UR12 ;  /* 0x00000011370672a4 */ /* 0x000fe2000f8e020c */
[----:B------:R-:W-:-:S04]  /*1c20*/  LEA R204, P1, R12, UR30, 0x2 ;  /* 0x0000001e0ccc7c11 */ /* 0x000fc8000f8210ff */
[----:B------:R-:W-:Y:S01]  /*1c30*/  LEA.HI.X R205, R12, UR31, R8, 0x2, P1 ;  /* 0x0000001f0ccd7c11 */ /* 0x000fe200088f1408 */
[----:B------:R-:W-:Y:S01]  /*1c40*/  IMAD.MOV.U32 R8, RZ, RZ, R6 ;  /* 0x000000ffff087224 */ /* 0x000fe200078e0006 */
[----:B------:R-:W-:Y:S07]  /*1c50*/  @!P0 BRA `(.L_x_1181) ;  /* 0x0000008c00488947 */ /* 0x000fee0003800000 */
[----:B------:R-:W-:Y:S01]  /*1c60*/  PLOP3.LUT P0, PT, PT, PT, UP4, 0x80, 0x0 ;  /* 0x000000000000781c */ /* 0x000fe20003f0f048 */
[----:B------:R-:W-:Y:S01]  /*1c70*/  UMOV UR12, UR8 ;  /* 0x00000008000c7c82 */ /* 0x000fe20008000000 */
        /* <DEDUP_REMOVED lines=10> */
[----:B------:R-:W-:Y:S01]  /*1d20*/  ULDC.64 UR16, c[0x0][0x210] ;  /* 0x0000840000107ab9 */ /* 0x000fe20000000a00 */
[----:B------:R-:W-:Y:S01]  /*1d30*/  @P0 BAR.SYNC.DEFER_BLOCKING 0x0 ;  /* 0x0000000000000b1d */ /* 0x000fe20000010000 */
[----:B------:R-:W-:Y:S01]  /*1d40*/  VIADD R27, R14, 0x20 ;  /* 0x000000200e1b7836 */ /* 0x000fe20000000000 */
[----:B------:R-:W-:Y:S01]  /*1d50*/  LEA R232, P0, R8, UR14, 0x1 ;  /* 0x0000000e08e87c11 */ /* 0x000fe2000f8008ff */
[----:B------:R-:W-:Y:S01]  /*1d60*/  IMAD.WIDE.U32 R10, R22, UR55, R10 ;  /* 0x00000037160a7c25 */ /* 0x000fe2000f8e000a */
[----:B------:R-:W-:-:S02]  /*1d70*/  IADD3 R16, R9, R6, RZ ;  /* 0x0000000609107210 */ /* 0x000fc40007ffe0ff */
        /* <DEDUP_REMOVED lines=53> */
.L_x_1183:
[----:B------:R-:W-:Y:S05]  /*20d0*/  BSYNC B0 ;  /* 0x0000000000007941 */ /* 0x000fea0003800000 */
.L_x_1182:
        /* <DEDUP_REMOVED lines=47> */
.L_x_1185:
[----:B------:R-:W-:Y:S05]  /*23d0*/  BSYNC B0 ;  /* 0x0000000000007941 */ /* 0x000fea0003800000 */
.L_x_1184:
        /* <DEDUP_REMOVED lines=44> */
.L_x_1187:
[----:B------:R-:W-:Y:S05]  /*26a0*/  BSYNC B0 ;  /* 0x0000000000007941 */ /* 0x000fea0003800000 */
.L_x_1186:
        /* <DEDUP_REMOVED lines=47> */
.L_x_1189:
[----:B------:R-:W-:Y:S05]  /*29a0*/  BSYNC B0 ;  /* 0x0000000000007941 */ /* 0x000fea0003800000 */
.L_x_1188:
        /* <DEDUP_REMOVED lines=69> */
.L_x_1191:
[----:B------:R-:W-:Y:S05]  /*2e00*/  BSYNC B0 ;  /* 0x0000000000007941 */ /* 0x000fea0003800000 */
.L_x_1190:
        /* <DEDUP_REMOVED lines=59> */
.L_x_1193:
[----:B------:R-:W-:Y:S05]  /*31c0*/  BSYNC B0 ;  /* 0x0000000000007941 */ /* 0x000fea0003800000 */
.L_x_1192:
        /* <DEDUP_REMOVED lines=64> */
.L_x_1195:
[----:B------:R-:W-:Y:S05]  /*35d0*/  BSYNC B0 ;  /* 0x0000000000007941 */ /* 0x000fea0003800000 */
.L_x_1194:
        /* <DEDUP_REMOVED lines=55> */
.L_x_1197:
[----:B------:R-:W-:Y:S05]  /*3950*/  BSYNC B0 ;  /* 0x0000000000007941 */ /* 0x000fea0003800000 */
.L_x_1196:
[----:B------:R-:W-:Y:S01]  /*3960*/  ULDC.64 UR16, c[0x0][0x3c8] ;  /* 0x0000f20000107ab9 */ /* 0x000fe20000000a00 */
[----:B------:R-:W-:Y:S01]  /*3970*/  USHF.R.S32.HI UR13, URZ, 0x1f, UR55 ;  /* 0x0000001f3f0d7899 */ /* 0x000fe20008011437 */
[----:B-1----:R-:W1:Y:S01]  /*3980*/  LDC.64 R10, c[0x0][0x3b8] ;  /* 0x0000ee00ff0a7b82 */ /* 0x002e620000000a00 */
[----:B------:R-:W-:Y:S01]  /*3990*/  UISETP.NE.U32.AND UP1, UPT, UR16, URZ, UPT ;  /* 0x0000003f1000728c */ /* 0x000fe2000bf25070 */
[----:B------:R-:W2:Y:S01]  /*39a0*/  S2R R8, SR_TID.X ;  /* 0x0000000000087919 */ /* 0x000ea20000002100 */
[----:B------:R-:W-:Y:S01]  /*39b0*/  IMAD.MOV.U32 R238, RZ, RZ, 0x7f800000 ;  /* 0x7f800000ffee7424 */ /* 0x000fe200078e00ff */
[----:B------:R-:W-:Y:S01]  /*39c0*/  ULDC UR34, c[0x0][0x2dc] ;  /* 0x0000b70000227ab9 */ /* 0x000fe20000000800 */
[----:B------:R-:W-:Y:S01]  /*39d0*/  UISETP.NE.AND.EX UP1, UPT, UR17, URZ, UPT, UP1 ;  /* 0x0000003f1100728c */ /* 0x000fe2000bf25310 */
[----:B------:R-:W-:Y:S01]  /*39e0*/  IMAD.MOV.U32 R239, RZ, RZ, 0x7f800000 ;  /* 0x7f800000ffef7424 */ /* 0x000fe200078e00ff */
[----:B------:R-:W0:Y:S01]  /*39f0*/  LDGDEPBAR ;  /* 0x00000000000079af */ /* 0x000e220000000000 */
[----:B------:R-:W2:Y:S03]  /*3a00*/  LDC R251, c[0x0][0x270] ;  /* 0x00009c00fffb7b82 */ /* 0x000ea60000000800 */
[----:B------:R-:W-:-:S05]  /*3a10*/  PLOP3.LUT P0, PT, PT, PT, UP1, 0x80, 0x0 ;  /* 0x000000000000781c */ /* 0x000fca0003f0f018 */
[----:B------:R-:W-:Y:S01]  /*3a20*/  @UP1 ULDC.64 UR18, c[0x0][0x3d0] ;  /* 0x0000f40000121ab9 */ /* 0x000fe20000000a00 */
[----:B------:R-:W-:Y:S01]  /*3a30*/  @UP1 UMOV UR14, UR55 ;  /* 0x00000037000e1c82 */ /* 0x000fe20008000000 */
[----:B------:R-:W-:Y:S01]  /*3a40*/  @UP1 UIMAD UR6, UR56, UR18, URZ ;  /* 0x00000012380612a4 */ /* 0x000fe2000f8e023f */
[----:B------:R-:W-:Y:S02]  /*3a50*/  @UP1 UMOV UR15, UR13 ;  /* 0x0000000d000f1c82 */ /* 0x000fe40008000000 */
[----:B------:R-:W-:Y:S02]  /*3a60*/  @UP1 UIMAD.WIDE.U32 UR14, UR47, UR18, UR14 ;  /* 0x000000122f0e12a5 */ /* 0x000fe4000f8e000e */
[----:B------:R-:W-:Y:S01]  /*3a70*/  @UP1 UIMAD UR6, UR47, UR19, UR6 ;  /* 0x000000132f0612a4 */ /* 0x000fe2000f8e0206 */
[----:B-1----:R-:W4:Y:S01]  /*3a80*/  LDG.E.64 R6, desc[UR4][R10.64+0x8] ;  /* 0x000008040a067981 */ /* 0x002f22000c1e1b00 */
[----:B------:R-:W-:Y:S02]  /*3a90*/  @UP1 ULEA UR16, UP0, UR14, UR16, 0x2 ;  /* 0x000000100e101291 */ /* 0x000fe4000f80103f */
[----:B------:R-:W-:Y:S01]  /*3aa0*/  @UP1 UIADD3 UR6, UR15, UR6, URZ ;  /* 0x000000060f061290 */ /* 0x000fe2000fffe03f */
[----:B------:R-:W-:-:S02]  /*3ab0*/  CS2R R190, SRZ ;  /* 0x0000000000be7805 */ /* 0x000fc4000001ff00 */
[----:B------:R-:W-:Y:S02]  /*3ac0*/  CS2R R188, SRZ ;  /* 0x0000000000bc7805 */ /* 0x000fe4000001ff00 */
[----:B------:R-:W-:Y:S01]  /*3ad0*/  CS2R R194, SRZ ;  /* 0x0000000000c27805 */ /* 0x000fe2000001ff00 */
[----:B------:R-:W-:Y:S01]  /*3ae0*/  @UP1 ULEA.HI.X UR17, UR14, UR17, UR6, 0x2, UP0 ;  /* 0x000000110e111291 */ /* 0x000fe200080f1406 */
[----:B---3--:R-:W-:Y:S01]  /*3af0*/  IMAD.U32 R4, RZ, RZ, UR16 ;  /* 0x00000010ff047e24 */ /* 0x008fe2000f8e00ff */
[----:B------:R-:W-:Y:S01]  /*3b00*/  CS2R R192, SRZ ;  /* 0x0000000000c07805 */ /* 0x000fe2000001ff00 */
[----:B------:R-:W-:Y:S01]  /*3b10*/  @UP1 ULDC UR6, c[0x0][0x2e8] ;  /* 0x0000ba0000061ab9 */ /* 0x000fe20000000800 */
[----:B--2---:R-:W-:Y:S01]  /*3b20*/  IMAD.SHL.U32 R8, R8, 0x2, RZ ;  /* 0x0000000208087824 */ /* 0x004fe200078e00ff */
[----:B------:R-:W-:Y:S01]  /*3b30*/  CS2R R186, SRZ ;  /* 0x0000000000ba7805 */ /* 0x000fe2000001ff00 */
[----:B------:R-:W-:Y:S01]  /*3b40*/  IMAD.U32 R5, RZ, RZ, UR17 ;  /* 0x00000011ff057e24 */ /* 0x000fe2000f8e00ff */
[----:B------:R-:W-:-:S02]  /*3b50*/  CS2R R184, SRZ ;  /* 0x0000000000b87805 */ /* 0x000fc4000001ff00 */
[----:B------:R-:W-:Y:S02]  /*3b60*/  CS2R R182, SRZ ;  /* 0x0000000000b67805 */ /* 0x000fe4000001ff00 */
[----:B------:R-:W-:Y:S02]  /*3b70*/  CS2R R180, SRZ ;  /* 0x0000000000b47805 */ /* 0x000fe4000001ff00 */
[----:B------:R-:W-:Y:S01]  /*3b80*/  CS2R R174, SRZ ;  /* 0x0000000000ae7805 */ /* 0x000fe2000001ff00 */
[----:B------:R1:W2:Y:S01]  /*3b90*/  @P0 LDG.E R9, desc[UR4][R4.64] ;  /* 0x0000000404090981 */ /* 0x0002a2000c1e1900 */
[----:B------:R-:W-:Y:S02]  /*3ba0*/  CS2R R172, SRZ ;  /* 0x0000000000ac7805 */ /* 0x000fe4000001ff00 */
[----:B------:R-:W-:Y:S02]  /*3bb0*/  CS2R R178, SRZ ;  /* 0x0000000000b27805 */ /* 0x000fe4000001ff00 */
[----:B------:R-:W-:-:S02]  /*3bc0*/  CS2R R176, SRZ ;  /* 0x0000000000b07805 */ /* 0x000fc4000001ff00 */
[----:B------:R-:W-:Y:S02]  /*3bd0*/  CS2R R170, SRZ ;  /* 0x0000000000aa7805 */ /* 0x000fe4000001ff00 */
[----:B------:R-:W-:Y:S02]  /*3be0*/  CS2R R168, SRZ ;  /* 0x0000000000a87805 */ /* 0x000fe4000001ff00 */
[----:B------:R-:W-:Y:S01]  /*3bf0*/  CS2R R166, SRZ ;  /* 0x0000000000a67805 */ /* 0x000fe2000001ff00 */
[----:B------:R-:W3:Y:S01]  /*3c00*/  LDG.E.64 R10, desc[UR4][R10.64] ;  /* 0x000000040a0a7981 */ /* 0x000ee2000c1e1b00 */
        /* <DEDUP_REMOVED lines=17> */
[----:B-1----:R-:W-:Y:S01]  /*3d20*/  IMAD.MOV.U32 R4, RZ, RZ, 0x4 ;  /* 0x00000004ff047424 */ /* 0x002fe200078e00ff */
[----:B------:R-:W-:Y:S02]  /*3d30*/  CS2R R78, SRZ ;  /* 0x00000000004e7805 */ /* 0x000fe4000001ff00 */
[----:B------:R-:W-:Y:S02]  /*3d40*/  CS2R R76, SRZ ;  /* 0x00000000004c7805 */ /* 0x000fe4000001ff00 */
[----:B------:R-:W-:Y:S01]  /*3d50*/  CS2R R82, SRZ ;  /* 0x0000000000527805 */ /* 0x000fe2000001ff00 */
[----:B------:R-:W-:Y:S01]  /*3d60*/  IMAD.WIDE R4, R240, R4, UR10 ;  /* 0x0000000af0047e25 */ /* 0x000fe2000f8e0204 */
        /* <DEDUP_REMOVED lines=30> */
[----:B-1----:R-:W2:Y:S01]  /*3f50*/  @P0 MUFU.RCP R5, UR6 ;  /* 0x0000000600050d08 */ /* 0x002ea20008001000 */
[----:B------:R-:W-:-:S04]  /*3f60*/  LEA.HI R4, R28, R29, RZ, 0x7 ;  /* 0x0000001d1c047211 */ /* 0x000fc800078f38ff */
[----:B------:R-:W-:Y:S01]  /*3f70*/  SHF.R.S32.HI R248, RZ, 0x7, R4 ;  /* 0x00000007fff87819 */ /* 0x000fe20000011404 */
[----:B------:R-:W-:-:S04]  /*3f80*/  UIMAD UR6, UR47, UR59, UR55 ;  /* 0x0000003b2f0672a4 */ /* 0x000fc8000f8e0237 */
[----:B------:R-:W-:Y:S01]  /*3f90*/  IMAD.SHL.U32 R4, R248, 0x20, RZ ;  /* 0x00000020f8047824 */ /* 0x000fe200078e00ff */
[----:B------:R-:W-:-:S04]  /*3fa0*/  USHF.L.U32 UR6, UR6, 0x5, URZ ;  /* 0x0000000506067899 */ /* 0x000fc8000800063f */
[----:B------:R-:W-:Y:S01]  /*3fb0*/  LOP3.LUT R8, R4, 0x6, R8, 0xf8, !PT ;  /* 0x0000000604087812 */ /* 0x000fe200078ef808 */
[----:B------:R-:W-:Y:S01]  /*3fc0*/  IMAD.U32 R4, RZ, RZ, UR33 ;  /* 0x00000021ff047e24 */ /* 0x000fe2000f8e00ff */
[----:B------:R-:W-:-:S03]  /*3fd0*/  USHF.R.S32.HI UR13, URZ, 0x1f, UR6 ;  /* 0x0000001f3f0d7899 */ /* 0x000fc60008011406 */
[----:B------:R-:W-:Y:S01]  /*3fe0*/  IMAD R227, R4, 0x40, R8 ;  /* 0x0000004004e37824 */ /* 0x000fe200078e0208 */
[--C-:B------:R-:W-:Y:S02]  /*3ff0*/  SHF.R.S32.HI R4, RZ, 0x1f, R24.reuse ;  /* 0x0000001fff047819 */ /* 0x100fe40000011418 */
[----:B------:R-:W-:Y:S02]  /*4000*/  CS2R R28, SRZ ;  /* 0x00000000001c7805 */ /* 0x000fe4000001ff00 */
[----:B----4-:R-:W-:-:S04]  /*4010*/  IADD3 R242, P2, P1, R6, UR6, R24 ;  /* 0x0000000606f27c10 */ /* 0x010fc8000f95e018 */
[----:B------:R-:W-:Y:S01]  /*4020*/  IADD3.X R250, R7, UR13, R4, P2, P1 ;  /* 0x0000000d07fa7c10 */ /* 0x000fe200097e2404 */
[----:B------:R-:W-:Y:S01]  /*4030*/  UIADD3 UR13, UR36, 0x40, URZ ;  /* 0x00000040240d7890 */ /* 0x000fe2000fffe03f */
[----:B------:R-:W-:Y:S01]  /*4040*/  IADD3 R4, R240, -UR40, -R227 ;  /* 0x80000028f0047c10 */ /* 0x000fe2000fffe8e3 */
[----:B--2---:R-:W-:-:S05]  /*4050*/  @P0 FMUL.FTZ R5, R9, R5 ;  /* 0x0000000509050220 */ /* 0x004fca0000410000 */
[----:B------:R-:W-:Y:S02]  /*4060*/  @P0 R2UR UR14, R5 ;  /* 0x00000000050e02ca */ /* 0x000fe400000e0000 */
[----:B---3--:R-:W-:Y:S02]  /*4070*/  R2UR UR17, R11 ;  /* 0x000000000b1172ca */ /* 0x008fe400000e0000 */
[----:B------:R-:W-:Y:S02]  /*4080*/  R2UR UR18, R10 ;  /* 0x000000000a1272ca */ /* 0x000fe400000e0000 */
[----:B------:R-:W-:Y:S01]  /*4090*/  CS2R R24, SRZ ;  /* 0x0000000000187805 */ /* 0x000fe2000001ff00 */
[----:B------:R-:W-:Y:S01]  /*40a0*/  VIADD R249, R4, UR7 ;  /* 0x0000000704f97c36 */ /* 0x000fe20008000000 */
[----:B------:R-:W-:Y:S01]  /*40b0*/  UMOV UR6, URZ ;  /* 0x0000003f00067c82 */ /* 0x000fe20008000000 */
[----:B------:R-:W-:Y:S01]  /*40c0*/  IMAD.WIDE.U32 R242, R242, -0x2daee0ad, RZ ;  /* 0xd2511f53f2f27825 */ /* 0x000fe200078e00ff */
[----:B------:R-:W-:-:S03]  /*40d0*/  UISETP.GE.AND UP0, UPT, UR13, UR7, UPT ;  /* 0x000000070d00728c */ /* 0x000fc6000bf06270 */
[----:B------:R-:W-:Y:S01]  /*40e0*/  ULDC UR13, c[0x0][0x2ec] ;  /* 0x0000bb00000d7ab9 */ /* 0x000fe20000000800 */
[----:B------:R-:W-:Y:S01]  /*40f0*/  @UP1 UMOV UR6, UR14 ;  /* 0x0000000e00061c82 */ /* 0x000fe20008000000 */
[----:B------:R-:W-:Y:S01]  /*4100*/  ULDC.U8 UR14, c[0x0][0x388] ;  /* 0x0000e200000e7ab9 */ /* 0x000fe20000000000 */
[----:B------:R-:W-:Y:S02]  /*4110*/  UIADD3 UR31, UR17, 0x646e171e, URZ ;  /* 0x646e171e111f7890 */ /* 0x000fe4000fffe03f */
[----:B------:R-:W-:Y:S02]  /*4120*/  UIADD3 UR30, UR18, -0x4ab325aa, URZ ;  /* 0xb54cda56121e7890 */ /* 0x000fe4000fffe03f */
[----:B------:R-:W-:Y:S02]  /*4130*/  UIADD3 UR29, UR17, -0x56f99767, URZ ;  /* 0xa9066899111d7890 */ /* 0x000fe4000fffe03f */
[----:B------:R-:W-:Y:S02]  /*4140*/  UIADD3 UR28, UR18, 0x1715609d, URZ ;  /* 0x1715609d121c7890 */ /* 0x000fe4000fffe03f */
[----:B------:R-:W-:-:S02]  /*4150*/  UIADD3 UR27, UR17, -0x126145ec, URZ ;  /* 0xed9eba14111b7890 */ /* 0x000fc4000fffe03f */
[----:B------:R-:W-:Y:S02]  /*4160*/  UIADD3 UR26, UR18, 0x78dde6e4, URZ ;  /* 0x78dde6e4121a7890 */ /* 0x000fe4000fffe03f */
[----:B------:R-:W-:Y:S02]  /*4170*/  UIADD3 UR25, UR17, 0x32370b8f, URZ ;  /* 0x32370b8f11197890 */ /* 0x000fe4000fffe03f */
[----:B------:R-:W-:Y:S02]  /*4180*/  UIADD3 UR24, UR18, -0x255992d5, URZ ;  /* 0xdaa66d2b12187890 */ /* 0x000fe4000fffe03f */
[----:B------:R-:W-:Y:S02]  /*4190*/  UIADD3 UR23, UR17, 0x76cf5d0a, URZ ;  /* 0x76cf5d0a11177890 */ /* 0x000fe4000fffe03f */
[----:B------:R-:W-:Y:S02]  /*41a0*/  UIADD3 UR22, UR18, 0x3c6ef372, URZ ;  /* 0x3c6ef37212167890 */ /* 0x000fe4000fffe03f */
[----:B------:R-:W-:-:S02]  /*41b0*/  UIADD3 UR21, UR17, -0x4498517b, URZ ;  /* 0xbb67ae8511157890 */ /* 0x000fc4000fffe03f */
[----:B------:R-:W-:-:S12]  /*41c0*/  UIADD3 UR20, UR18, -0x61c88647, URZ ;  /* 0x9e3779b912147890 */ /* 0x000fd8000fffe03f */
.L_x_1200:
[----:B------:R-:W0:Y:S01]  /*41d0*/  LDGDEPBAR ;  /* 0x00000000000079af */ /* 0x000e220000000000 */
[----:B------:R-:W-:Y:S01]  /*41e0*/  PLOP3.LUT P0, PT, PT, PT, UP0, 0x80, 0x0 ;  /* 0x000000000000781c */ /* 0x000fe20003f0f008 */
[----:B------:R-:W-:Y:S01]  /*41f0*/  UISETP.GE.AND UP2, UPT, UR8, 0x1, UPT ;  /* 0x000000010800788c */ /* 0x000fe2000bf46270 */
        /* <DEDUP_REMOVED lines=106> */
[----:B------:R-:W-:Y:S04]  /*48a0*/  IMAD.U32 R88, RZ, RZ, UR8 ;  /* 0x00000008ff587e24 */ /* 0x000fe8000f8e00ff */
[----:B------:R-:W-:Y:S01]  /*48b0*/  IMAD.U32 R89, RZ, RZ, UR33 ;  /* 0x00000021ff597e24 */ /* 0x000fe2000f8e00ff */
[C---:B----4-:R-:W-:Y:S05]  /*48c0*/  HMMA.16816.F32 R4, R100.reuse, R104, R4 ;  /* 0x000000686404723c */ /* 0x050fea0000001804 */
[----:B------:R-:W-:Y:S01]  /*48d0*/  IMAD R96, R88, 0x4, R252 ;  /* 0x0000000458607824 */ /* 0x000fe200078e02fc */
[C---:B------:R-:W-:Y:S05]  /*48e0*/  HMMA.16816.F32 R8, R100.reuse, R106, R8 ;  /* 0x0000006a6408723c */ /* 0x040fea0000001808 */
[----:B------:R-:W-:Y:S01]  /*48f0*/  IMAD.WIDE.U32 R96, R96, -0x326172a9, RZ ;  /* 0xcd9e8d5760607825 */ /* 0x000fe200078e00ff */
[C---:B-1----:R-:W-:Y:S05]  /*4900*/  HMMA.16816.F32 R12, R100.reuse, R84, R12 ;  /* 0x00000054640c723c */ /* 0x042fea000000180c */
[----:B------:R-:W-:Y:S01]  /*4910*/  LOP3.LUT R90, R97, UR18, R250, 0x96, !PT ;  /* 0x00000012615a7c12 */ /* 0x000fe2000f8e96fa */
[----:B------:R-:W-:Y:S01]  /*4920*/  HMMA.16816.F32 R16, R100, R86, R16 ;  /* 0x000000566410723c */ /* 0x000fe20000001810 */
[----:B------:R-:W-:Y:S04]  /*4930*/  IMAD.U32 R84, RZ, RZ, UR8 ;  /* 0x00000008ff547e24 */ /* 0x000fe8000f8e00ff */
[----:B------:R-:W-:Y:S01]  /*4940*/  IMAD R88, R89, 0x2, R248 ;  /* 0x0000000259587824 */ /* 0x000fe200078e02f8 */
[C---:B--2---:R-:W-:Y:S05]  /*4950*/  HMMA.16816.F32 R4, R92.reuse, R108, R4 ;  /* 0x0000006c5c04723c */ /* 0x044fea0000001804 */
[----:B------:R-:W-:Y:S01]  /*4960*/  IMAD.WIDE.U32 R90, R90, -0x2daee0ad, RZ ;  /* 0xd2511f535a5a7825 */ /* 0x000fe200078e00ff */
[C---:B------:R-:W-:Y:S05]  /*4970*/  HMMA.16816.F32 R8, R92.reuse, R110, R8 ;  /* 0x0000006e5c08723c */ /* 0x040fea0000001808 */
[----:B------:R-:W-:Y:S01]  /*4980*/  LOP3.LUT R88, R88, UR17, RZ, 0x3c, !PT ;  /* 0x0000001158587c12 */ /* 0x000fe2000f8e3cff */
[----:B------:R-:W-:Y:S01]  /*4990*/  IMAD R84, R84, 0x40, R249 ;  /* 0x0000004054547824 */ /* 0x000fe200078e02f9 */
[----:B------:R-:W-:Y:S04]  /*49a0*/  LOP3.LUT R85, R91, UR21, R242, 0x96, !PT ;  /* 0x000000155b557c12 */ /* 0x000fe8000f8e96f2 */
[----:B------:R-:W-:Y:S01]  /*49b0*/  LOP3.LUT R88, R88, R243, RZ, 0x3c, !PT ;  /* 0x000000f358587212 */ /* 0x000fe200078e3cff */
[----:B------:R-:W-:Y:S01]  /*49c0*/  IMAD.WIDE.U32 R102, R85, -0x326172a9, RZ ;  /* 0xcd9e8d5755667825 */ /* 0x000fe200078e00ff */
[----:B------:R-:W-:Y:S03]  /*49d0*/  IABS R101, R84 ;  /* 0x0000005400657213 */ /* 0x000fe60000000000 */
[----:B------:R-:W-:Y:S01]  /*49e0*/  IMAD.WIDE.U32 R88, R88, -0x326172a9, RZ ;  /* 0xcd9e8d5758587825 */ /* 0x000fe200078e00ff */
[----:B------:R-:W-:Y:S03]  /*49f0*/  I2FP.F32.S32 R101, R101 ;  /* 0x0000006500657245 */ /* 0x000fe60000201400 */
[C---:B------:R-:W-:Y:S01]  /*4a00*/  VIADD R87, R84.reuse, 0xffffffff ;  /* 0xffffffff54577836 */ /* 0x040fe20000000000 */
[----:B------:R-:W-:Y:S01]  /*4a10*/  LOP3.LUT R106, R103, UR22, R88, 0x96, !PT ;  /* 0x00000016676a7c12 */ /* 0x000fe2000f8e9658 */
[----:B------:R-:W-:Y:S01]  /*4a20*/  @P0 VIADD R88, R227, 0x1 ;  /* 0x00000001e3580836 */ /* 0x000fe20000000000 */
[----:B------:R-:W-:Y:S01]  /*4a30*/  LOP3.LUT R104, R89, UR20, R96, 0x96, !PT ;  /* 0x0000001459687c12 */ /* 0x000fe2000f8e9660 */
[C---:B------:R-:W-:Y:S01]  /*4a40*/  VIADD R89, R84.reuse, 0xfffffff8 ;  /* 0xfffffff854597836 */ /* 0x040fe20000000000 */
[----:B------:R-:W-:Y:S01]  /*4a50*/  ISETP.GE.AND P0, PT, R87, RZ, PT ;  /* 0x000000ff5700720c */ /* 0x000fe20003f06270 */
[C---:B------:R-:W-:Y:S02]  /*4a60*/  VIADD R85, R84.reuse, 0x8 ;  /* 0x0000000854557836 */ /* 0x040fe40000000000 */
[----:B------:R-:W-:Y:S01]  /*4a70*/  FFMA.FTZ R4, R101, -UR6, R4 ;  /* 0x8000000665047c23 */ /* 0x000fe20008010004 */
[C---:B------:R-:W-:Y:S01]  /*4a80*/  VIADD R86, R84.reuse, 0x7 ;  /* 0x0000000754567836 */ /* 0x040fe20000000000 */
[----:B------:R-:W-:Y:S01]  /*4a90*/  ISETP.GE.AND P3, PT, R89, RZ, PT ;  /* 0x000000ff5900720c */ /* 0x000fe20003f66270 */
[C---:B------:R-:W-:Y:S01]  /*4aa0*/  VIADD R100, R84.reuse, 0xffffffe7 ;  /* 0xffffffe754647836 */ /* 0x040fe20000000000 */
[----:B------:R-:W-:Y:S01]  /*4ab0*/  ISETP.GE.AND P2, PT, R85, RZ, PT ;  /* 0x000000ff5500720c */ /* 0x000fe20003f46270 */
[----:B------:R-:W-:Y:S01]  /*4ac0*/  VIADD R96, R84, 0xfffffff7 ;  /* 0xfffffff754607836 */ /* 0x000fe20000000000 */
[----:B------:R-:W-:Y:S01]  /*4ad0*/  ISETP.GE.AND P1, PT, R86, RZ, PT ;  /* 0x000000ff5600720c */ /* 0x000fe20003f26270 */
[----:B------:R-:W-:Y:S01]  /*4ae0*/  VIADD R97, R84, 0xfffffff0 ;  /* 0xfffffff054617836 */ /* 0x000fe20000000000 */
[----:B------:R-:W-:Y:S01]  /*4af0*/  @P6 ISETP.GE.AND P6, PT, R88, UR7, PT ;  /* 0x0000000758006c0c */ /* 0x000fe2000bfc6270 */
[----:B------:R-:W-:Y:S01]  /*4b00*/  VIADD R98, R84, 0xffffffef ;  /* 0xffffffef54627836 */ /* 0x000fe20000000000 */
[----:B------:R-:W-:Y:S01]  /*4b10*/  ISETP.GE.AND P5, PT, R96, RZ, PT ;  /* 0x000000ff6000720c */ /* 0x000fe20003fa6270 */
[C---:B------:R-:W-:Y:S01]  /*4b20*/  VIADD R99, R84.reuse, 0xffffffe8 ;  /* 0xffffffe854637836 */ /* 0x040fe20000000000 */
[----:B------:R-:W-:Y:S01]  /*4b30*/  @!P0 IADD3 R87, -R84, 0x1, RZ ;  /* 0x0000000154578810 */ /* 0x000fe20007ffe1ff */
[----:B------:R-:W-:Y:S01]  /*4b40*/  IMAD.WIDE.U32 R104, R104, -0x2daee0ad, RZ ;  /* 0xd2511f5368687825 */ /* 0x000fe200078e00ff */
[----:B------:R-:W-:Y:S02]  /*4b50*/  ISETP.GE.AND P0, PT, R100, RZ, PT ;  /* 0x000000ff6400720c */ /* 0x000fe40003f06270 */
[----:B------:R-:W-:Y:S01]  /*4b60*/  @!P3 IADD3 R89, -R84, 0x8, RZ ;  /* 0x000000085459b810 */ /* 0x000fe20007ffe1ff */
[----:B------:R-:W-:Y:S01]  /*4b70*/  IMAD.WIDE.U32 R106, R106, -0x2daee0ad, RZ ;  /* 0xd2511f536a6a7825 */ /* 0x000fe200078e00ff */
[----:B------:R-:W-:Y:S02]  /*4b80*/  PLOP3.LUT P3, PT, PT, PT, UP0, 0x80, 0x0 ;  /* 0x000000000000781c */ /* 0x000fe40003f6f008 */
[----:B------:R-:W-:Y:S01]  /*4b90*/  @!P2 IADD3 R85, -R84, -0x8, RZ ;  /* 0xfffffff85455a810 */ /* 0x000fe20007ffe1ff */
[----:B-----5:R-:W-:Y:S01]  /*4ba0*/  FMUL.FTZ R88, R238, 1.4426950216293334961 ;  /* 0x3fb8aa3bee587820 */ /* 0x020fe20000410000 */
[----:B------:R-:W-:Y:S01]  /*4bb0*/  @!P1 IADD3 R86, -R84, -0x7, RZ ;  /* 0xfffffff954569810 */ /* 0x000fe20007ffe1ff */
[----:B------:R-:W-:Y:S01]  /*4bc0*/  FFMA.FTZ R10, R101, -UR6, R10 ;  /* 0x80000006650a7c23 */ /* 0x000fe2000801000a */
[----:B------:R-:W-:Y:S01]  /*4bd0*/  ISETP.GE.AND P4, PT, R97, RZ, PT ;  /* 0x000000ff6100720c */ /* 0x000fe20003f86270 */
[----:B------:R-:W-:Y:S01]  /*4be0*/  FMUL.FTZ R101, R239, 1.4426950216293334961 ;  /* 0x3fb8aa3bef657820 */ /* 0x000fe20000410000 */
[----:B------:R-:W-:Y:S02]  /*4bf0*/  ISETP.GE.AND P2, PT, R98, RZ, PT ;  /* 0x000000ff6200720c */ /* 0x000fe40003f46270 */
[----:B------:R-:W-:Y:S02]  /*4c00*/  @!P0 IADD3 R100, -R84, 0x19, RZ ;  /* 0x0000001954648810 */ /* 0x000fe40007ffe1ff */
[----:B------:R-:W-:Y:S02]  /*4c10*/  ISETP.GE.AND P1, PT, R99, RZ, PT ;  /* 0x000000ff6300720c */ /* 0x000fe40003f26270 */
[----:B------:R-:W-:Y:S02]  /*4c20*/  PLOP3.LUT P0, PT, PT, PT, UP0, 0x80, 0x0 ;  /* 0x000000000000781c */ /* 0x000fe40003f0f008 */
[----:B------:R-:W-:Y:S02]  /*4c30*/  I2FP.F32.S32 R85, R85 ;  /* 0x0000005500557245 */ /* 0x000fe40000201400 */
[----:B------:R-:W-:Y:S02]  /*4c40*/  I2FP.F32.S32 R86, R86 ;  /* 0x0000005600567245 */ /* 0x000fe40000201400 */
[----:B------:R-:W-:Y:S01]  /*4c50*/  @P3 ISETP.GE.AND P3, PT, R227, UR7, PT ;  /* 0x00000007e3003c0c */ /* 0x000fe2000bf66270 */
[----:B------:R-:W-:Y:S01]  /*4c60*/  FFMA.FTZ R6, R85, -UR6, R6 ;  /* 0x8000000655067c23 */ /* 0x000fe20008010006 */
[----:B------:R-:W-:Y:S01]  /*4c70*/  LOP3.LUT R108, R107, UR25, R104, 0x96, !PT ;  /* 0x000000196b6c7c12 */ /* 0x000fe2000f8e9668 */
[----:B------:R-:W-:Y:S01]  /*4c80*/  FFMA.FTZ R7, R86, -UR6, R7 ;  /* 0x8000000656077c23 */ /* 0x000fe20008010007 */
[C---:B------:R-:W-:Y:S02]  /*4c90*/  @!P5 IADD3 R96, -R84.reuse, 0x9, RZ ;  /* 0x000000095460d810 */ /* 0x040fe40007ffe1ff */
[----:B------:R-:W-:Y:S01]  /*4ca0*/  @!P4 IADD3 R97, -R84, 0x10, RZ ;  /* 0x000000105461c810 */ /* 0x000fe20007ffe1ff */
[----:B------:R-:W-:Y:S01]  /*4cb0*/  IMAD.WIDE.U32 R108, R108, -0x326172a9, RZ ;  /* 0xcd9e8d576c6c7825 */ /* 0x000fe200078e00ff */
[C---:B------:R-:W-:Y:S02]  /*4cc0*/  @!P2 IADD3 R98, -R84.reuse, 0x11, RZ ;  /* 0x000000115462a810 */ /* 0x040fe40007ffe1ff */
[----:B------:R-:W-:Y:S02]  /*4cd0*/  @!P1 IADD3 R99, -R84, 0x18, RZ ;  /* 0x0000001854639810 */ /* 0x000fe40007ffe1ff */
[----:B------:R-:W-:Y:S02]  /*4ce0*/  I2FP.F32.S32 R107, R87 ;  /* 0x00000057006b7245 */ /* 0x000fe40000201400 */
[----:B------:R-:W-:Y:S01]  /*4cf0*/  @P0 FSEL R4, R4, -INF , !P3 ;  /* 0xff80000004040808 */ /* 0x000fe20005800000 */
[----:B------:R-:W1:Y:S01]  /*4d00*/  LDSM.16.M88.4 R84, [R208+0x16800] ;  /* 0x01680000d054783b */ /* 0x000e620000000200 */
[----:B------:R-:W-:Y:S01]  /*4d10*/  PLOP3.LUT P0, PT, PT, PT, UP0, 0x80, 0x0 ;  /* 0x000000000000781c */ /* 0x000fe20003f0f008 */
[----:B------:R-:W-:Y:S01]  /*4d20*/  FFMA.FTZ R5, R107, -UR6, R5 ;  /* 0x800000066b057c23 */ /* 0x000fe20008010005 */
[----:B------:R-:W-:Y:S01]  /*4d30*/  LOP3.LUT R90, R105, UR23, R90, 0x96, !PT ;  /* 0x00000017695a7c12 */ /* 0x000fe2000f8e965a */
[----:B------:R-:W-:Y:S01]  /*4d40*/  FFMA.FTZ R11, R107, -UR6, R11 ;  /* 0x800000066b0b7c23 */ /* 0x000fe2000801000b */
[----:B------:R-:W-:Y:S02]  /*4d50*/  FSETP.NEU.FTZ.AND P2, PT, R238, -INF , PT ;  /* 0xff800000ee00780b */ /* 0x000fe40003f5d000 */
[----:B------:R-:W-:Y:S01]  /*4d60*/  PLOP3.LUT P1, PT, PT, PT, UP0, 0x80, 0x0 ;  /* 0x000000000000781c */ /* 0x000fe20003f2f008 */
[----:B------:R-:W-:Y:S01]  /*4d70*/  IMAD.WIDE.U32 R90, R90, -0x326172a9, RZ ;  /* 0xcd9e8d575a5a7825 */ /* 0x000fe200078e00ff */
[----:B------:R-:W-:Y:S02]  /*4d80*/  FSEL R88, R88, RZ, P2 ;  /* 0x000000ff58587208 */ /* 0x000fe40001000000 */
[----:B------:R-:W-:Y:S02]  /*4d90*/  PLOP3.LUT P2, PT, PT, PT, UP0, 0x80, 0x0 ;  /* 0x000000000000781c */ /* 0x000fe40003f4f008 */
[----:B------:R-:W-:Y:S01]  /*4da0*/  LOP3.LUT R91, R91, UR24, R102, 0x96, !PT ;  /* 0x000000185b5b7c12 */ /* 0x000fe2000f8e9666 */
[----:B------:R-:W-:Y:S01]  /*4db0*/  @P0 VIADD R102, R227, 0x8 ;  /* 0x00000008e3660836 */ /* 0x000fe20000000000 */
[----:B------:R-:W-:Y:S01]  /*4dc0*/  PLOP3.LUT P0, PT, PT, PT, UP0, 0x80, 0x0 ;  /* 0x000000000000781c */ /* 0x000fe20003f0f008 */
[----:B------:R-:W-:Y:S01]  /*4dd0*/  FFMA.FTZ R4, R4, UR13, -R88 ;  /* 0x0000000d04047c23 */ /* 0x000fe20008010858 */
[----:B------:R-:W-:Y:S01]  /*4de0*/  LOP3.LUT R104, R109, UR26, R90, 0x96, !PT ;  /* 0x0000001a6d687c12 */ /* 0x000fe2000f8e965a */
[----:B------:R-:W-:Y:S01]  /*4df0*/  IMAD.WIDE.U32 R90, R91, -0x2daee0ad, RZ ;  /* 0xd2511f535b5a7825 */ /* 0x000fe200078e00ff */
[----:B------:R-:W-:Y:S01]  /*4e00*/  I2FP.F32.S32 R109, R89 ;  /* 0x00000059006d7245 */ /* 0x000fe20000201400 */
[----:B------:R2:W3:Y:S01]  /*4e10*/  MUFU.EX2 R129, R4 ;  /* 0x0000000400817308 */ /* 0x0004e20000000800 */
[----:B------:R-:W-:Y:S01]  /*4e20*/  @P1 FSEL R6, R6, -INF , !P3 ;  /* 0xff80000006061808 */ /* 0x000fe20005800000 */
[----:B------:R-:W-:Y:S01]  /*4e30*/  IMAD.WIDE.U32 R104, R104, -0x2daee0ad, RZ ;  /* 0xd2511f5368687825 */ /* 0x000fe200078e00ff */
[----:B------:R-:W-:Y:S03]  /*4e40*/  PLOP3.LUT P1, PT, PT, PT, UP0, 0x80, 0x0 ;  /* 0x000000000000781c */ /* 0x000fe60003f2f008 */
[----:B------:R-:W-:Y:S01]  /*4e50*/  FFMA.FTZ R8, R109, -UR6, R8 ;  /* 0x800000066d087c23 */ /* 0x000fe20008010008 */
[----:B------:R-:W-:Y:S02]  /*4e60*/  @P2 ISETP.GE.AND P2, PT, R102, UR7, PT ;  /* 0x0000000766002c0c */ /* 0x000fe4000bf46270 */
[----:B------:R-:W-:Y:S02]  /*4e70*/  PLOP3.LUT P4, PT, PT, PT, UP0, 0x80, 0x0 ;  /* 0x000000000000781c */ /* 0x000fe40003f8f008 */
[----:B------:R-:W-:Y:S02]  /*4e80*/  @P0 FSEL R8, R8, -INF , !P2 ;  /* 0xff80000008080808 */ /* 0x000fe40005000000 */
[----:B------:R-:W-:Y:S02]  /*4e90*/  PLOP3.LUT P0, PT, PT, PT, UP0, 0x80, 0x0 ;  /* 0x000000000000781c */ /* 0x000fe40003f0f008 */
[----:B------:R-:W-:Y:S01]  /*4ea0*/  PLOP3.LUT P5, PT, PT, PT, UP0, 0x80, 0x0 ;  /* 0x000000000000781c */ /* 0x000fe20003faf008 */
[--C-:B------:R-:W-:Y:S01]  /*4eb0*/  FFMA.FTZ R8, R8, UR13, -R88.reuse ;  /* 0x0000000d08087c23 */ /* 0x100fe20008010858 */
[----:B------:R-:W-:Y:S01]  /*4ec0*/  @P1 VIADD R103, R227, 0x9 ;  /* 0x00000009e3671836 */ /* 0x000fe20000000000 */
[----:B------:R-:W-:Y:S02]  /*4ed0*/  PLOP3.LUT P3, PT, PT, PT, UP0, 0x80, 0x0 ;  /* 0x000000000000781c */ /* 0x000fe40003f6f008 */
[----:B------:R-:W-:Y:S01]  /*4ee0*/  PLOP3.LUT P1, PT, PT, PT, UP0, 0x80, 0x0 ;  /* 0x000000000000781c */ /* 0x000fe20003f2f008 */
[C---:B-1----:R-:W-:Y:S01]  /*4ef0*/  HMMA.16816.F32 R12, R92.reuse, R84, R12 ;  /* 0x000000545c0c723c */ /* 0x042fe2000000180c */
[----:B------:R-:W-:Y:S02]  /*4f00*/  MUFU.EX2 R124, R8 ;  /* 0x00000008007c7308 */ /* 0x000fe40000000800 */
[----:B------:R-:W-:Y:S02]  /*4f10*/  @P4 FSEL R5, R5, -INF , !P6 ;  /* 0xff80000005054808 */ /* 0x000fe40007000000 */
[----:B------:R-:W-:Y:S01]  /*4f20*/  @P0 FSEL R10, R10, -INF , !P2 ;  /* 0xff8000000a0a0808 */ /* 0x000fe20005000000 */
[----:B------:R-:W-:Y:S01]  /*4f30*/  HMMA.16816.F32 R16, R92, R86, R16 ;  /* 0x000000565c10723c */ /* 0x000fe20000001810 */
[----:B------:R-:W-:Y:S02]  /*4f40*/  PLOP3.LUT P2, PT, PT, PT, UP0, 0x80, 0x0 ;  /* 0x000000000000781c */ /* 0x000fe40003f4f008 */
[----:B------:R-:W-:Y:S02]  /*4f50*/  FSETP.NEU.FTZ.AND P0, PT, R239, -INF , PT ;  /* 0xff800000ef00780b */ /* 0x000fe40003f1d000 */
[----:B------:R-:W-:Y:S01]  /*4f60*/  PLOP3.LUT P4, PT, PT, PT, UP0, 0x80, 0x0 ;  /* 0x000000000000781c */ /* 0x000fe20003f8f008 */
[----:B------:R-:W-:Y:S01]  /*4f70*/  @P3 VIADD R110, R227, 0x10 ;  /* 0x00000010e36e3836 */ /* 0x000fe20000000000 */
[----:B------:R-:W-:Y:S01]  /*4f80*/  I2FP.F32.S32 R96, R96 ;  /* 0x0000006000607245 */ /* 0x000fe20000201400 */
[----:B------:R-:W-:Y:S01]  /*4f90*/  FFMA.FTZ R5, R5, UR13, -R88 ;  /* 0x0000000d05057c23 */ /* 0x000fe20008010858 */
[----:B------:R-:W-:Y:S02]  /*4fa0*/  @P1 ISETP.GE.AND P1, PT, R103, UR7, PT ;  /* 0x0000000767001c0c */ /* 0x000fe4000bf26270 */
[----:B--2---:R-:W-:Y:S01]  /*4fb0*/  FSEL R4, R101, RZ, P0 ;  /* 0x000000ff65047208 */ /* 0x004fe20000000000 */
[----:B------:R-:W-:Y:S01]  /*4fc0*/  FFMA.FTZ R9, R96, -UR6, R9 ;  /* 0x8000000660097c23 */ /* 0x000fe20008010009 */
[----:B------:R-:W-:Y:S01]  /*4fd0*/  PLOP3.LUT P0, PT, PT, PT, UP0, 0x80, 0x0 ;  /* 0x000000000000781c */ /* 0x000fe20003f0f008 */
[----:B------:R-:W1:Y:S01]  /*4fe0*/  MUFU.EX2 R128, R5 ;  /* 0x0000000500807308 */ /* 0x000e620000000800 */
[----:B------:R-:W-:Y:S01]  /*4ff0*/  @P5 FSEL R7, R7, -INF , !P6 ;  /* 0xff80000007075808 */ /* 0x000fe20007000000 */
[----:B------:R-:W-:Y:S01]  /*5000*/  FFMA.FTZ R6, R6, UR13, -R4 ;  /* 0x0000000d06067c23 */ /* 0x000fe20008010804 */
[----:B------:R-:W-:Y:S01]  /*5010*/  PLOP3.LUT P6, PT, PT, PT, UP0, 0x80, 0x0 ;  /* 0x000000000000781c */ /* 0x000fe20003fcf008 */
[----:B------:R-:W-:Y:S01]  /*5020*/  @P4 VIADD R111, R227, 0x11 ;  /* 0x00000011e36f4836 */ /* 0x000fe20000000000 */
[----:B------:R-:W-:Y:S01]  /*5030*/  PLOP3.LUT P3, PT, PT, PT, UP0, 0x80, 0x0 ;  /* 0x000000000000781c */ /* 0x000fe20003f6f008 */
[----:B------:R-:W-:Y:S01]  /*5040*/  FFMA.FTZ R14, R109, -UR6, R14 ;  /* 0x800000066d0e7c23 */ /* 0x000fe2000801000e */
[----:B------:R-:W-:Y:S03]  /*5050*/  @P2 FSEL R9, R9, -INF , !P1 ;  /* 0xff80000009092808 */ /* 0x000fe60004800000 */
[----:B------:R2:W4:Y:S01]  /*5060*/  MUFU.EX2 R131, R6 ;  /* 0x0000000600837308 */ /* 0x0005220000000800 */
[----:B------:R-:W-:Y:S01]  /*5070*/  PLOP3.LUT P5, PT, PT, PT, UP0, 0x80, 0x0 ;  /* 0x000000000000781c */ /* 0x000fe20003faf008 */
[--C-:B------:R-:W-:Y:S01]  /*5080*/  FFMA.FTZ R7, R7, UR13, -R4.reuse ;  /* 0x0000000d07077c23 */ /* 0x100fe20008010804 */
[----:B------:R-:W-:Y:S01]  /*5090*/  PLOP3.LUT P2, PT, PT, PT, UP0, 0x80, 0x0 ;  /* 0x000000000000781c */ /* 0x000fe20003f4f008 */
[----:B------:R-:W-:Y:S01]  /*50a0*/  FFMA.FTZ R15, R96, -UR6, R15 ;  /* 0x80000006600f7c23 */ /* 0x000fe2000801000f */
[----:B------:R-:W-:Y:S01]  /*50b0*/  PLOP3.LUT P4, PT, PT, PT, UP0, 0x80, 0x0 ;  /* 0x000000000000781c */ /* 0x000fe20003f8f008 */
[----:B------:R-:W-:Y:S01]  /*50c0*/  FFMA.FTZ R10, R10, UR13, -R4 ;  /* 0x0000000d0a0a7c23 */ /* 0x000fe20008010804 */
[----:B------:R-:W-:Y:S01]  /*50d0*/  I2FP.F32.S32 R97, R97 ;  /* 0x0000006100617245 */ /* 0x000fe20000201400 */
[----:B------:R-:W-:Y:S01]  /*50e0*/  @P6 VIADD R89, R227, 0x19 ;  /* 0x00000019e3596836 */ /* 0x000fe20000000000 */
[----:B------:R-:W-:Y:S01]  /*50f0*/  @P0 FSEL R11, R11, -INF , !P1 ;  /* 0xff8000000b0b0808 */ /* 0x000fe20004800000 */
[----:B------:R1:W4:Y:S01]  /*5100*/  MUFU.EX2 R130, R7 ;  /* 0x0000000700827308 */ /* 0x0003220000000800 */
[----:B------:R-:W-:Y:S01]  /*5110*/  PLOP3.LUT P0, PT, PT, PT, UP0, 0x80, 0x0 ;  /* 0x000000000000781c */ /* 0x000fe20003f0f008 */
[----:B------:R-:W-:Y:S01]  /*5120*/  FFMA.FTZ R12, R97, -UR6, R12 ;  /* 0x80000006610c7c23 */ /* 0x000fe2000801000c */
[----:B------:R-:W-:Y:S01]  /*5130*/  PLOP3.LUT P1, PT, PT, PT, UP0, 0x80, 0x0 ;  /* 0x000000000000781c */ /* 0x000fe20003f2f008 */
[----:B------:R-:W-:Y:S01]  /*5140*/  @P5 VIADD R112, R227, 0x18 ;  /* 0x00000018e3705836 */ /* 0x000fe20000000000 */
[----:B------:R-:W-:Y:S01]  /*5150*/  PLOP3.LUT P6, PT, PT, PT, UP0, 0x80, 0x0 ;  /* 0x000000000000781c */ /* 0x000fe20003fcf008 */
[----:B------:R-:W-:Y:S01]  /*5160*/  FFMA.FTZ R18, R97, -UR6, R18 ;  /* 0x8000000661127c23 */ /* 0x000fe20008010012 */
[----:B------:R-:W-:Y:S03]  /*5170*/  I2FP.F32.S32 R98, R98 ;  /* 0x0000006200627245 */ /* 0x000fe60000201400 */
[----:B------:R-:W-:Y:S01]  /*5180*/  MUFU.EX2 R127, R10 ;  /* 0x0000000a007f7308 */ /* 0x000fe20000000800 */
[----:B------:R-:W-:Y:S01]  /*5190*/  @P3 ISETP.GE.AND P3, PT, R110, UR7, PT ;  /* 0x000000076e003c0c */ /* 0x000fe2000bf66270 */
[----:B------:R-:W-:Y:S01]  /*51a0*/  FFMA.FTZ R11, R11, UR13, -R4 ;  /* 0x0000000d0b0b7c23 */ /* 0x000fe20008010804 */
[----:B------:R-:W-:Y:S01]  /*51b0*/  LOP3.LUT R102, R91, UR27, R106, 0x96, !PT ;  /* 0x0000001b5b667c12 */ /* 0x000fe2000f8e966a */
[C---:B------:R-:W-:Y:S01]  /*51c0*/  FFMA.FTZ R13, R98.reuse, -UR6, R13 ;  /* 0x80000006620d7c23 */ /* 0x040fe2000801000d */
[----:B------:R-:W-:Y:S01]  /*51d0*/  LOP3.LUT R90, R105, UR29, R90, 0x96, !PT ;  /* 0x0000001d695a7c12 */ /* 0x000fe2000f8e965a */
[----:B------:R-:W-:Y:S01]  /*51e0*/  FFMA.FTZ R19, R98, -UR6, R19 ;  /* 0x8000000662137c23 */ /* 0x000fe20008010013 */
[----:B------:R-:W-:Y:S01]  /*51f0*/  @P2 FSEL R12, R12, -INF , !P3 ;  /* 0xff8000000c0c2808 */ /* 0x000fe20005800000 */
[----:B------:R-:W-:Y:S01]  /*5200*/  IMAD.WIDE.U32 R102, R102, -0x326172a9, RZ ;  /* 0xcd9e8d5766667825 */ /* 0x000fe200078e00ff */
[----:B------:R-:W-:Y:S01]  /*5210*/  @P4 ISETP.GE.AND P4, PT, R111, UR7, PT ;  /* 0x000000076f004c0c */ /* 0x000fe2000bf86270 */
[----:B------:R-:W-:Y:S01]  /*5220*/  MUFU.EX2 R126, R11 ;  /* 0x0000000b007e7308 */ /* 0x000fe20000000800 */
[----:B------:R-:W-:Y:S01]  /*5230*/  PLOP3.LUT P5, PT, PT, PT, UP0, 0x80, 0x0 ;  /* 0x000000000000781c */ /* 0x000fe20003faf008 */
[----:B------:R-:W-:Y:S01]  /*5240*/  IMAD.WIDE.U32 R90, R90, -0x326172a9, RZ ;  /* 0xcd9e8d575a5a7825 */ /* 0x000fe200078e00ff */
[----:B------:R-:W-:Y:S02]  /*5250*/  PLOP3.LUT P2, PT, PT, PT, UP0, 0x80, 0x0 ;  /* 0x000000000000781c */ /* 0x000fe40003f4f008 */
[----:B------:R-:W-:Y:S01]  /*5260*/  @P0 FSEL R14, R14, -INF , !P3 ;  /* 0xff8000000e0e0808 */ /* 0x000fe20005800000 */
[--C-:B------:R-:W-:Y:S01]  /*5270*/  FFMA.FTZ R12, R12, UR13, -R88.reuse ;  /* 0x0000000d0c0c7c23 */ /* 0x100fe20008010858 */
[----:B------:R-:W-:Y:S01]  /*5280*/  PLOP3.LUT P0, PT, PT, PT, UP0, 0x80, 0x0 ;  /* 0x000000000000781c */ /* 0x000fe20003f0f008 */
[----:B------:R-:W-:Y:S01]  /*5290*/  FFMA.FTZ R9, R9, UR13, -R88 ;  /* 0x0000000d09097c23 */ /* 0x000fe20008010858 */
[----:B------:R-:W-:Y:S01]  /*52a0*/  @P1 FSEL R13, R13, -INF , !P4 ;  /* 0xff8000000d0d1808 */ /* 0x000fe20006000000 */
[----:B------:R-:W-:Y:S01]  /*52b0*/  MUFU.EX2 R121, R12 ;  /* 0x0000000c00797308 */ /* 0x000fe20000000800 */
[----:B------:R-:W-:Y:S01]  /*52c0*/  @P6 ISETP.GE.AND P6, PT, R89, UR7, PT ;  /* 0x0000000759006c0c */ /* 0x000fe2000bfc6270 */
[----:B------:R-:W-:Y:S01]  /*52d0*/  FFMA.FTZ R14, R14, UR13, -R4 ;  /* 0x0000000d0e0e7c23 */ /* 0x000fe20008010804 */
[----:B------:R-:W-:Y:S01]  /*52e0*/  PLOP3.LUT P1, PT, PT, PT, UP0, 0x80, 0x0 ;  /* 0x000000000000781c */ /* 0x000fe20003f2f008 */
[----:B------:R-:W-:Y:S01]  /*52f0*/  FFMA.FTZ R13, R13, UR13, -R88 ;  /* 0x0000000d0d0d7c23 */ /* 0x000fe20008010858 */
[----:B------:R-:W-:Y:S02]  /*5300*/  LOP3.LUT R89, R91, UR30, R102, 0x96, !PT ;  /* 0x0000001e5b597c12 */ /* 0x000fe4000f8e9666 */
[----:B------:R-:W-:Y:S03]  /*5310*/  I2FP.F32.S32 R99, R99 ;  /* 0x0000006300637245 */ /* 0x000fe60000201400 */
[----:B------:R-:W4:Y:S01]  /*5320*/  MUFU.EX2 R125, R9 ;  /* 0x00000009007d7308 */ /* 0x000f220000000800 */
[----:B--2---:R-:W-:Y:S02]  /*5330*/  LOP3.LUT R6, R89, 0xff, RZ, 0xc0, !PT ;  /* 0x000000ff59067812 */ /* 0x004fe400078ec0ff */
[----:B------:R-:W-:Y:S01]  /*5340*/  @P5 ISETP.GE.AND P5, PT, R112, UR7, PT ;  /* 0x0000000770005c0c */ /* 0x000fe2000bfa6270 */
[----:B------:R-:W-:Y:S01]  /*5350*/  FFMA.FTZ R16, R99, -UR6, R16 ;  /* 0x8000000663107c23 */ /* 0x000fe20008010010 */
[----:B------:R-:W-:Y:S02]  /*5360*/  @P2 FSEL R15, R15, -INF , !P4 ;  /* 0xff8000000f0f2808 */ /* 0x000fe40006000000 */
[----:B------:R-:W-:Y:S03]  /*5370*/  ISETP.LE.U32.AND P4, PT, R6, UR14, PT ;  /* 0x0000000e06007c0c */ /* 0x000fe6000bf83070 */
[----:B------:R-:W-:Y:S01]  /*5380*/  MUFU.EX2 R120, R13 ;  /* 0x0000000d00787308 */ /* 0x000fe20000000800 */
[----:B------:R-:W-:Y:S01]  /*5390*/  LOP3.LUT R6, R89, 0xffff, RZ, 0xc0, !PT ;  /* 0x0000ffff59067812 */ /* 0x000fe200078ec0ff */
[----:B------:R-:W-:Y:S01]  /*53a0*/  FFMA.FTZ R15, R15, UR13, -R4 ;  /* 0x0000000d0f0f7c23 */ /* 0x000fe20008010804 */
[----:B------:R-:W-:Y:S02]  /*53b0*/  @P0 FSEL R16, R16, -INF , !P5 ;  /* 0xff80000010100808 */ /* 0x000fe40006800000 */
[----:B------:R-:W-:Y:S02]  /*53c0*/  PLOP3.LUT P0, PT, PT, PT, UP0, 0x80, 0x0 ;  /* 0x000000000000781c */ /* 0x000fe40003f0f008 */
[----:B------:R-:W-:Y:S01]  /*53d0*/  @P1 FSEL R18, R18, -INF , !P5 ;  /* 0xff80000012121808 */ /* 0x000fe20006800000 */
[----:B------:R-:W-:Y:S01]  /*53e0*/  FFMA.FTZ R16, R16, UR13, -R88 ;  /* 0x0000000d10107c23 */ /* 0x000fe20008010858 */
[----:B------:R-:W-:Y:S01]  /*53f0*/  PLOP3.LUT P1, PT, PT, PT, UP0, 0x80, 0x0 ;  /* 0x000000000000781c */ /* 0x000fe20003f2f008 */
[----:B------:R-:W-:Y:S01]  /*5400*/  MUFU.EX2 R123, R14 ;  /* 0x0000000e007b7308 */ /* 0x000fe20000000800 */
[----:B------:R-:W-:Y:S01]  /*5410*/  SHF.R.U32.HI R6, RZ, 0x8, R6 ;  /* 0x00000008ff067819 */ /* 0x000fe20000011606 */
[----:B------:R-:W-:Y:S01]  /*5420*/  FFMA.FTZ R18, R18, UR13, -R4 ;  /* 0x0000000d12127c23 */ /* 0x000fe20008010804 */
[----:B------:R-:W-:Y:S01]  /*5430*/  I2FP.F32.S32 R100, R100 ;  /* 0x0000006400647245 */ /* 0x000fe20000201400 */
[----:B---3--:R-:W-:Y:S01]  /*5440*/  @!P4 FADD.FTZ R129, -R129, -RZ ;  /* 0x800000ff8181c221 */ /* 0x008fe20000010100 */
[----:B------:R-:W-:Y:S02]  /*5450*/  LOP3.LUT R6, R6, 0xffff, RZ, 0xc0, !PT ;  /* 0x0000ffff06067812 */ /* 0x000fe400078ec0ff */
[----:B-1----:R-:W-:Y:S01]  /*5460*/  SHF.R.U32.HI R7, RZ, 0x10, R89 ;  /* 0x00000010ff077819 */ /* 0x002fe20000011659 */
[----:B------:R-:W-:Y:S01]  /*5470*/  FFMA.FTZ R17, R100, -UR6, R17 ;  /* 0x8000000664117c23 */ /* 0x000fe20008010011 */
[----:B------:R-:W-:Y:S01]  /*5480*/  ISETP.LE.U32.AND P5, PT, R6, UR14, PT ;  /* 0x0000000e06007c0c */ /* 0x000fe2000bfa3070 */
[----:B------:R-:W1:Y:S01]  /*5490*/  MUFU.EX2 R122, R15 ;  /* 0x0000000f007a7308 */ /* 0x000e620000000800 */
[----:B------:R-:W-:Y:S02]  /*54a0*/  LOP3.LUT R6, R7, 0xff, RZ, 0xc0, !PT ;  /* 0x000000ff07067812 */ /* 0x000fe400078ec0ff */
[----:B------:R-:W-:Y:S02]  /*54b0*/  LOP3.LUT R108, R103, UR28, R108, 0x96, !PT ;  /* 0x0000001c676c7c12 */ /* 0x000fe4000f8e966c */
[----:B------:R-:W-:Y:S02]  /*54c0*/  SHF.R.U32.HI R89, RZ, 0x18, R89 ;  /* 0x00000018ff597819 */ /* 0x000fe40000011659 */
[----:B------:R-:W-:Y:S01]  /*54d0*/  LOP3.LUT R106, R90, 0xffff, RZ, 0xc0, !PT ;  /* 0x0000ffff5a6a7812 */ /* 0x000fe200078ec0ff */
[----:B------:R-:W-:Y:S01]  /*54e0*/  IMAD.WIDE.U32 R84, R108, -0x2daee0ad, RZ ;  /* 0xd2511f536c547825 */ /* 0x000fe200078e00ff */
[----:B------:R-:W-:Y:S01]  /*54f0*/  @P0 FSEL R17, R17, -INF , !P6 ;  /* 0xff80000011110808 */ /* 0x000fe20007000000 */
[----:B------:R-:W-:Y:S01]  /*5500*/  MUFU.EX2 R117, R16 ;  /* 0x0000001000757308 */ /* 0x000fe20000000800 */
[----:B------:R-:W-:Y:S01]  /*5510*/  @P1 FSEL R19, R19, -INF , !P6 ;  /* 0xff80000013131808 */ /* 0x000fe20007000000 */
[----:B------:R-:W-:Y:S01]  /*5520*/  @!P5 FADD.FTZ R128, -R128, -RZ ;  /* 0x800000ff8080d221 */ /* 0x000fe20000010100 */
[----:B------:R-:W-:Y:S01]  /*5530*/  ISETP.LE.U32.AND P0, PT, R6, UR14, PT ;  /* 0x0000000e06007c0c */ /* 0x000fe2000bf03070 */
[----:B------:R-:W-:Y:S01]  /*5540*/  FFMA.FTZ R88, R17, UR13, -R88 ;  /* 0x0000000d11587c23 */ /* 0x000fe20008010858 */
[----:B------:R-:W-:Y:S01]  /*5550*/  LOP3.LUT R101, R90, 0xff, RZ, 0xc0, !PT ;  /* 0x000000ff5a657812 */ /* 0x000fe200078ec0ff */
[----:B------:R-:W-:Y:S01]  /*5560*/  FFMA.FTZ R4, R19, UR13, -R4 ;  /* 0x0000000d13047c23 */ /* 0x000fe20008010804 */
[----:B------:R-:W-:Y:S03]  /*5570*/  ISETP.LE.U32.AND P6, PT, R89, UR14, PT ;  /* 0x0000000e59007c0c */ /* 0x000fe6000bfc3070 */
[----:B------:R-:W2:Y:S01]  /*5580*/  MUFU.EX2 R116, R88 ;  /* 0x0000005800747308 */ /* 0x000ea20000000800 */
[----:B------:R-:W-:Y:S02]  /*5590*/  SHF.R.U32.HI R6, RZ, 0x8, R106 ;  /* 0x00000008ff067819 */ /* 0x000fe4000001166a */
[----:B------:R-:W-:Y:S02]  /*55a0*/  ISETP.LE.U32.AND P3, PT, R101, UR14, PT ;  /* 0x0000000e65007c0c */ /* 0x000fe4000bf63070 */
[----:B------:R-:W-:Y:S02]  /*55b0*/  SHF.R.U32.HI R105, RZ, 0x10, R90 ;  /* 0x00000010ff697819 */ /* 0x000fe4000001165a */
[----:B------:R-:W-:Y:S01]  /*55c0*/  LOP3.LUT R6, R6, 0xffff, RZ, 0xc0, !PT ;  /* 0x0000ffff06067812 */ /* 0x000fe200078ec0ff */
[----:B----4-:R-:W-:Y:S01]  /*55d0*/  @!P0 FADD.FTZ R131, -R131, -RZ ;  /* 0x800000ff83838221 */ /* 0x010fe20000010100 */
[----:B------:R-:W-:Y:S01]  /*55e0*/  LOP3.LUT R5, R85, UR31, R104, 0x96, !PT ;  /* 0x0000001f55057c12 */ /* 0x000fe2000f8e9668 */
[----:B------:R3:W4:Y:S01]  /*55f0*/  MUFU.EX2 R118, R4 ;  /* 0x0000000400767308 */ /* 0x0007220000000800 */
[----:B------:R-:W-:Y:S01]  /*5600*/  LOP3.LUT R7, R105, 0xff, RZ, 0xc0, !PT ;  /* 0x000000ff69077812 */ /* 0x000fe200078ec0ff */
[----:B------:R-:W-:Y:S01]  /*5610*/  @!P6 FADD.FTZ R130, -R130, -RZ ;  /* 0x800000ff8282e221 */ /* 0x000fe20000010100 */
[----:B------:R-:W-:Y:S02]  /*5620*/  ISETP.LE.U32.AND P5, PT, R6, UR14, PT ;  /* 0x0000000e06007c0c */ /* 0x000fe4000bfa3070 */
[----:B------:R-:W-:Y:S01]  /*5630*/  LOP3.LUT R6, R5, 0xff, RZ, 0xc0, !PT ;  /* 0x000000ff05067812 */ /* 0x000fe200078ec0ff */
[----:B------:R-:W-:Y:S01]  /*5640*/  @!P3 FADD.FTZ R124, -R124, -RZ ;  /* 0x800000ff7c7cb221 */ /* 0x000fe20000010100 */
[----:B------:R-:W-:Y:S03]  /*5650*/  ISETP.LE.U32.AND P0, PT, R7, UR14, PT ;  /* 0x0000000e07007c0c */ /* 0x000fe6000bf03070 */
[----:B------:R-:W4:Y:S01]  /*5660*/  MUFU.EX2 R119, R18 ;  /* 0x0000001200777308 */ /* 0x000f220000000800 */
[----:B------:R-:W-:Y:S02]  /*5670*/  SHF.R.U32.HI R102, RZ, 0x18, R90 ;  /* 0x00000018ff667819 */ /* 0x000fe4000001165a */
[----:B------:R-:W-:Y:S02]  /*5680*/  ISETP.LE.U32.AND P6, PT, R6, UR14, PT ;  /* 0x0000000e06007c0c */ /* 0x000fe4000bfc3070 */
[--C-:B------:R-:W-:Y:S02]  /*5690*/  SHF.R.U32.HI R7, RZ, 0x18, R5.reuse ;  /* 0x00000018ff077819 */ /* 0x100fe40000011605 */
[----:B------:R-:W-:Y:S01]  /*56a0*/  LOP3.LUT R6, R5, 0xffff, RZ, 0xc0, !PT ;  /* 0x0000ffff05067812 */ /* 0x000fe200078ec0ff */
[----:B------:R-:W-:Y:S01]  /*56b0*/  @!P5 FADD.FTZ R125, -R125, -RZ ;  /* 0x800000ff7d7dd221 */ /* 0x000fe20000010100 */
[----:B------:R-:W-:Y:S02]  /*56c0*/  ISETP.LE.U32.AND P2, PT, R102, UR14, PT ;  /* 0x0000000e66007c0c */ /* 0x000fe4000bf43070 */
[----:B------:R-:W-:Y:S01]  /*56d0*/  ISETP.LE.U32.AND P3, PT, R7, UR14, PT ;  /* 0x0000000e07007c0c */ /* 0x000fe2000bf63070 */
[----:B------:R-:W-:Y:S01]  /*56e0*/  @!P0 FADD.FTZ R127, -R127, -RZ ;  /* 0x800000ff7f7f8221 */ /* 0x000fe20000010100 */
[C---:B------:R-:W-:Y:S02]  /*56f0*/  LOP3.LUT R90, R84.reuse, 0xff, RZ, 0xc0, !PT ;  /* 0x000000ff545a7812 */ /* 0x040fe400078ec0ff */
[--C-:B------:R-:W-:Y:S01]  /*5700*/  SHF.R.U32.HI R91, RZ, 0x18, R84.reuse ;  /* 0x00000018ff5b7819 */ /* 0x100fe20000011654 */
[----:B------:R-:W-:Y:S01]  /*5710*/  @!P6 FADD.FTZ R121, -R121, -RZ ;  /* 0x800000ff7979e221 */ /* 0x000fe20000010100 */
[----:B------:R-:W-:Y:S02]  /*5720*/  SHF.R.U32.HI R103, RZ, 0x10, R84 ;  /* 0x00000010ff677819 */ /* 0x000fe40000011654 */
[----:B------:R-:W-:Y:S02]  /*5730*/  SHF.R.U32.HI R7, RZ, 0x8, R6 ;  /* 0x00000008ff077819 */ /* 0x000fe40000011606 */
[----:B------:R-:W-:Y:S01]  /*5740*/  LOP3.LUT R84, R84, 0xffff, RZ, 0xc0, !PT ;  /* 0x0000ffff54547812 */ /* 0x000fe200078ec0ff */
[----:B------:R-:W-:Y:S01]  /*5750*/  @!P2 FADD.FTZ R126, -R126, -RZ ;  /* 0x800000ff7e7ea221 */ /* 0x000fe20000010100 */
[----:B------:R-:W-:Y:S01]  /*5760*/  SHF.R.U32.HI R6, RZ, 0x10, R5 ;  /* 0x00000010ff067819 */ /* 0x000fe20000011605 */
[----:B-1----:R-:W-:Y:S01]  /*5770*/  @!P3 FADD.FTZ R122, -R122, -RZ ;  /* 0x800000ff7a7ab221 */ /* 0x002fe20000010100 */
[----:B------:R-:W-:Y:S02]  /*5780*/  LOP3.LUT R5, R7, 0xffff, RZ, 0xc0, !PT ;  /* 0x0000ffff07057812 */ /* 0x000fe400078ec0ff */
[----:B------:R-:W-:Y:S02]  /*5790*/  SHF.R.U32.HI R7, RZ, 0x8, R84 ;  /* 0x00000008ff077819 */ /* 0x000fe40000011654 */
[----:B------:R-:W-:Y:S02]  /*57a0*/  ISETP.LE.U32.AND P0, PT, R5, UR14, PT ;  /* 0x0000000e05007c0c */ /* 0x000fe4000bf03070 */
[----:B------:R-:W-:Y:S02]  /*57b0*/  LOP3.LUT R6, R6, 0xff, RZ, 0xc0, !PT ;  /* 0x000000ff06067812 */ /* 0x000fe400078ec0ff */
[----:B------:R-:W-:Y:S02]  /*57c0*/  LOP3.LUT R5, R7, 0xffff, RZ, 0xc0, !PT ;  /* 0x0000ffff07057812 */ /* 0x000fe400078ec0ff */
[----:B------:R-:W-:Y:S02]  /*57d0*/  ISETP.LE.U32.AND P2, PT, R6, UR14, PT ;  /* 0x0000000e06007c0c */ /* 0x000fe4000bf43070 */
[----:B------:R-:W-:Y:S02]  /*57e0*/  ISETP.LE.U32.AND P6, PT, R5, UR14, PT ;  /* 0x0000000e05007c0c */ /* 0x000fe4000bfc3070 */
[----:B------:R-:W-:Y:S02]  /*57f0*/  F2FP.RELU.F16.F32.PACK_AB R6, R128, R129 ;  /* 0x000000818006723e */ /* 0x000fe400000008ff */
[----:B------:R-:W-:Y:S01]  /*5800*/  F2FP.RELU.F16.F32.PACK_AB R5, R130, R131 ;  /* 0x000000838205723e */ /* 0x000fe200000008ff */
[----:B------:R-:W-:Y:S01]  /*5810*/  @!P0 FADD.FTZ R120, -R120, -RZ ;  /* 0x800000ff78788221 */ /* 0x000fe20000010100 */
[----:B---3--:R-:W-:Y:S01]  /*5820*/  F2FP.RELU.F16.F32.PACK_AB R4, R125, R124 ;  /* 0x0000007c7d04723e */ /* 0x008fe200000008ff */
[----:B------:R1:W-:Y:S01]  /*5830*/  STS [R234+0x22000], R6 ;  /* 0x02200006ea007388 */ /* 0x0003e20000000800 */
[----:B------:R-:W-:Y:S02]  /*5840*/  LOP3.LUT R8, R103, 0xff, RZ, 0xc0, !PT ;  /* 0x000000ff67087812 */ /* 0x000fe400078ec0ff */
[----:B------:R-:W-:Y:S02]  /*5850*/  ISETP.LE.U32.AND P1, PT, R90, UR14, PT ;  /* 0x0000000e5a007c0c */ /* 0x000fe4000bf23070 */
[----:B------:R3:W-:Y:S01]  /*5860*/  STS [R234+0x22400], R5 ;  /* 0x02240005ea007388 */ /* 0x0007e20000000800 */
[----:B------:R-:W-:Y:S01]  /*5870*/  ISETP.LE.U32.AND P4, PT, R91, UR14, PT ;  /* 0x0000000e5b007c0c */ /* 0x000fe2000bf83070 */
[----:B------:R-:W-:Y:S01]  /*5880*/  @!P2 FADD.FTZ R123, -R123, -RZ ;  /* 0x800000ff7b7ba221 */ /* 0x000fe20000010100 */
[----:B------:R-:W-:Y:S02]  /*5890*/  ISETP.LE.U32.AND P5, PT, R8, UR14, PT ;  /* 0x0000000e08007c0c */ /* 0x000fe4000bfa3070 */
[----:B------:R3:W-:Y:S01]  /*58a0*/  STS [R237+0x22000], R4 ;  /* 0x02200004ed007388 */ /* 0x0007e20000000800 */
[----:B------:R-:W-:Y:S01]  /*58b0*/  F2FP.RELU.F16.F32.PACK_AB R8, R126, R127 ;  /* 0x0000007f7e08723e */ /* 0x000fe200000008ff */
[----:B--2---:R-:W-:Y:S01]  /*58c0*/  @!P6 FADD.FTZ R116, -R116, -RZ ;  /* 0x800000ff7474e221 */ /* 0x004fe20000010100 */
[----:B------:R-:W-:Y:S02]  /*58d0*/  F2FP.RELU.F16.F32.PACK_AB R7, R120, R121 ;  /* 0x000000797807723e */ /* 0x000fe400000008ff */
[----:B------:R-:W-:Y:S01]  /*58e0*/  FSETP.GE.FTZ.AND P2, PT, R129, RZ, PT ;  /* 0x000000ff8100720b */ /* 0x000fe20003f56000 */
[----:B------:R-:W-:Y:S01]  /*58f0*/  STS [R237+0x22400], R8 ;  /* 0x02240008ed007388 */ /* 0x000fe20000000800 */
[----:B------:R-:W-:Y:S01]  /*5900*/  FSETP.GE.FTZ.AND P3, PT, R121, RZ, PT ;  /* 0x000000ff7900720b */ /* 0x000fe20003f76000 */
[----:B------:R-:W-:Y:S01]  /*5910*/  @!P1 FADD.FTZ R117, -R117, -RZ ;  /* 0x800000ff75759221 */ /* 0x000fe20000010100 */
[----:B------:R-:W-:Y:S01]  /*5920*/  FSETP.GE.FTZ.AND P1, PT, R128, RZ, PT ;  /* 0x000000ff8000720b */ /* 0x000fe20003f36000 */
[----:B----4-:R-:W-:Y:S01]  /*5930*/  @!P4 FADD.FTZ R118, -R118, -RZ ;  /* 0x800000ff7676c221 */ /* 0x010fe20000010100 */
[----:B------:R-:W-:Y:S01]  /*5940*/  STS [R235+0x22000], R7 ;  /* 0x02200007eb007388 */ /* 0x000fe20000000800 */
[----:B------:R-:W-:Y:S01]  /*5950*/  @!P5 FADD.FTZ R119, -R119, -RZ ;  /* 0x800000ff7777d221 */ /* 0x000fe20000010100 */
[----:B-1----:R-:W-:Y:S02]  /*5960*/  F2FP.RELU.F16.F32.PACK_AB R6, R122, R123 ;  /* 0x0000007b7a06723e */ /* 0x002fe400000008ff */
[----:B---3--:R-:W-:Y:S03]  /*5970*/  F2FP.RELU.F16.F32.PACK_AB R5, R116, R117 ;  /* 0x000000757405723e */ /* 0x008fe600000008ff */
[----:B------:R-:W-:Y:S01]  /*5980*/  STS [R235+0x22400], R6 ;  /* 0x02240006eb007388 */ /* 0x000fe20000000800 */
[----:B------:R-:W-:Y:S04]  /*5990*/  F2FP.RELU.F16.F32.PACK_AB R4, R118, R119 ;  /* 0x000000777604723e */ /* 0x000fe800000008ff */
        /* <DEDUP_REMOVED lines=151> */
[C---:B------:R-:W-:Y:S01]  /*6310*/  FADD.FTZ R15, -R112.reuse, R15 ;  /* 0x0000000f700f7221 */ /* 0x040fe20000010100 */
        /* <DEDUP_REMOVED lines=202> */
.L_x_1198:
[----:B------:R-:W-:Y:S01]  /*6fc0*/  LDSM.16.M88.4 R128, [R216] ;  /* 0x00000000d880783b */ /* 0x000fe20000000200 */
[----:B------:R-:W-:Y:S01]  /*6fd0*/  IMAD R225, R251, UR34, RZ ;  /* 0x00000022fbe17c24 */ /* 0x000fe2000f8e02ff */
[----:B------:R-:W-:Y:S01]  /*6fe0*/  @UP2 UIADD3 UR16, UP1, UR10, -0x100, URZ ;  /* 0xffffff000a102890 */ /* 0x000fe2000ff3e03f */
[----:B------:R-:W-:Y:S01]  /*6ff0*/  IMAD.MOV.U32 R222, RZ, RZ, 0x4 ;  /* 0x00000004ffde7424 */ /* 0x000fe200078e00ff */
[----:B------:R-:W3:Y:S01]  /*7000*/  LDSM.16.MT88.4 R16, [R0+0x10000] ;  /* 0x010000000010783b */ /* 0x000ee20000004200 */
[C---:B------:R-:W-:Y:S01]  /*7010*/  IMAD.U32 R200, R225.reuse, -0x40, RZ ;  /* 0xffffffc0e1c87824 */ /* 0x040fe200078e00ff */
[----:B------:R-:W-:Y:S01]  /*7020*/  @UP2 UIADD3.X UR15, UR11, -0x1, URZ, UP1, !UPT ;  /* 0xffffffff0b0f2890 */ /* 0x000fe20008ffe43f */
[C---:B------:R-:W-:Y:S01]  /*7030*/  IMAD R221, R225.reuse, 0x18, RZ ;  /* 0x00000018e1dd7824 */ /* 0x040fe200078e02ff */
[----:B------:R-:W1:Y:S01]  /*7040*/  LDSM.16.M88.4 R124, [R216+0x1000] ;  /* 0x00100000d87c783b */ /* 0x000e620000000200 */
[----:B------:R-:W-:Y:S01]  /*7050*/  @UP2 UMOV UR10, UR16 ;  /* 0x00000010000a2c82 */ /* 0x000fe20008000000 */
[C---:B------:R-:W-:Y:S01]  /*7060*/  LEA R226, P1, R200.reuse, R204, 0x2 ;  /* 0x000000ccc8e27211 */ /* 0x040fe200078210ff */
[----:B------:R-:W-:Y:S01]  /*7070*/  @UP2 UIADD3 UR12, UP1, UR12, -0x100, URZ ;  /* 0xffffff000c0c2890 */ /* 0x000fe2000ff3e03f */
[----:B------:R-:W2:Y:S01]  /*7080*/  LDSM.16.MT88.4 R96, [R0+0x12000] ;  /* 0x012000000060783b */ /* 0x000ea20000004200 */
[----:B------:R-:W-:Y:S01]  /*7090*/  @UP2 UMOV UR11, UR15 ;  /* 0x0000000f000b2c82 */ /* 0x000fe20008000000 */
[----:B------:R-:W-:Y:S01]  /*70a0*/  LEA.HI.X.SX32 R224, R200, R205, 0x2, P1 ;  /* 0x000000cdc8e07211 */ /* 0x000fe200008f16ff */
[----:B------:R-:W-:Y:S01]  /*70b0*/  @P0 IMAD.WIDE R222, R240, R222, UR10 ;  /* 0x0000000af0de0e25 */ /* 0x000fe2000f8e02de */
[----:B------:R-:W4:Y:S01]  /*70c0*/  LDSM.16.MT88.4 R112, [R0+0x14000] ;  /* 0x014000000070783b */ /* 0x000f220000004200 */
[----:B------:R-:W-:Y:S03]  /*70d0*/  @UP2 UIADD3.X UR9, UR9, -0x1, URZ, UP1, !UPT ;  /* 0xffffffff09092890 */ /* 0x000fe60008ffe43f */
[----:B------:R-:W4:Y:S04]  /*70e0*/  LDSM.16.MT88.4 R196, [R0+0x16000] ;  /* 0x0160000000c4783b */ /* 0x000f280000004200 */
[----:B------:R-:W-:Y:S04]  /*70f0*/  LDSM.16.M88.4 R200, [R219] ;  /* 0x00000000dbc8783b */ /* 0x000fe80000000200 */
[----:B------:R-:W-:Y:S04]  /*7100*/  LDSM.16.M88.4 R204, [R219+0x1000] ;  /* 0x00100000dbcc783b */ /* 0x000fe80000000200 */
[----:B------:R-:W5:Y:S04]  /*7110*/  @P0 LDG.E R238, desc[UR4][R222.64] ;  /* 0x00000004deee0981 */ /* 0x000f68000c1e1900 */
[----:B------:R4:W5:Y:S01]  /*7120*/  @P0 LDG.E R239, desc[UR4][R222.64+0x20] ;  /* 0x00002004deef0981 */ /* 0x000962000c1e1900 */
        /* <DEDUP_REMOVED lines=78> */
[-C--:B------:R-:W-:Y:S05]  /*7610*/  HMMA.16816.F32 R124, R204, R198.reuse, R124 ;  /* 0x000000c6cc7c723c */ /* 0x080fea000000187c */
[C---:B------:R-:W-:Y:S01]  /*7620*/  IMAD.SHL.U32 R196, R225.reuse, 0x8, RZ ;  /* 0x00000008e1c47824 */ /* 0x040fe200078e00ff */
[----:B------:R-:W-:Y:S05]  /*7630*/  HMMA.16816.F32 R128, R200, R198, R128 ;  /* 0x000000c6c880723c */ /* 0x000fea0000001880 */
[----:B------:R-:W-:Y:S02]  /*7640*/  IMAD.MOV.U32 R204, RZ, RZ, R226 ;  /* 0x000000ffffcc7224 */ /* 0x000fe400078e00e2 */
[----:B------:R-:W-:Y:S04]  /*7650*/  IMAD.MOV.U32 R205, RZ, RZ, R224 ;  /* 0x000000ffffcd7224 */ /* 0x000fe800078e00e0 */
[CC--:B------:R-:W-:Y:S01]  /*7660*/  LEA R206, P1, R196.reuse, R204.reuse, 0x2 ;  /* 0x000000ccc4ce7211 */ /* 0x0c0fe200078210ff */
[----:B------:R1:W-:Y:S01]  /*7670*/  REDG.E.ADD.F32.FTZ.RN.STRONG.GPU desc[UR4][R204.64], R4 ;  /* 0x00000004cc0079a6 */ /* 0x0003e2000c10f384 */
[----:B------:R-:W-:Y:S02]  /*7680*/  IMAD.SHL.U32 R197, R225, 0x10, RZ ;  /* 0x00000010e1c57824 */ /* 0x000fe400078e00ff */
[-C--:B------:R-:W-:Y:S03]  /*7690*/  LEA.HI.X.SX32 R207, R196, R205.reuse, 0x2, P1 ;  /* 0x000000cdc4cf7211 */ /* 0x080fe600008f16ff */
[CC--:B------:R-:W-:Y:S02]  /*76a0*/  LEA R222, P2, R197.reuse, R204.reuse, 0x2 ;  /* 0x000000ccc5de7211 */ /* 0x0c0fe400078410ff */
[----:B------:R2:W-:Y:S02]  /*76b0*/  REDG.E.ADD.F32.FTZ.RN.STRONG.GPU desc[UR4][R206.64], R5 ;  /* 0x00000005ce0079a6 */ /* 0x0005e4000c10f384 */
[-C--:B------:R-:W-:Y:S05]  /*76c0*/  LEA.HI.X.SX32 R223, R197, R205.reuse, 0x2, P2 ;  /* 0x000000cdc5df7211 */ /* 0x080fea00010f16ff */
[----:B------:R3:W-:Y:S01]  /*76d0*/  REDG.E.ADD.F32.FTZ.RN.STRONG.GPU desc[UR4][R222.64], R6 ;  /* 0x00000006de0079a6 */ /* 0x0007e2000c10f384 */
[CC--:B-1----:R-:W-:Y:S04]  /*76e0*/  LEA R4, P1, R221.reuse, R204.reuse, 0x2 ;  /* 0x000000ccdd047211 */ /* 0x0c2fe800078210ff */
[-C--:B--2---:R-:W-:Y:S01]  /*76f0*/  LEA.HI.X.SX32 R5, R221, R205.reuse, 0x2, P1 ;  /* 0x000000cddd057211 */ /* 0x084fe200008f16ff */
[C---:B------:R-:W-:Y:S04]  /*7700*/  IMAD R221, R225.reuse, 0x28, RZ ;  /* 0x00000028e1dd7824 */ /* 0x040fe800078e02ff */
[----:B------:R1:W-:Y:S01]  /*7710*/  REDG.E.ADD.F32.FTZ.RN.STRONG.GPU desc[UR4][R4.64], R7 ;  /* 0x00000007040079a6 */ /* 0x0003e2000c10f384 */
[----:B---3--:R-:W-:Y:S01]  /*7720*/  IMAD.SHL.U32 R6, R225, 0x20, RZ ;  /* 0x00000020e1067824 */ /* 0x008fe200078e00ff */
[CC--:B------:R-:W-:Y:S04]  /*7730*/  LEA R222, P3, R221.reuse, R204.reuse, 0x2 ;  /* 0x000000ccddde7211 */ /* 0x0c0fe800078610ff */
[CC--:B------:R-:W-:Y:S02]  /*7740*/  LEA R224, P1, R6.reuse, R204.reuse, 0x2 ;  /* 0x000000cc06e07211 */ /* 0x0c0fe400078210ff */
[-C--:B------:R-:W-:Y:S01]  /*7750*/  LEA.HI.X.SX32 R223, R221, R205.reuse, 0x2, P3 ;  /* 0x000000cddddf7211 */ /* 0x080fe200018f16ff */
[----:B------:R-:W-:Y:S02]  /*7760*/  VIADD R221, R197, 0x20 ;  /* 0x00000020c5dd7836 */ /* 0x000fe40000000000 */
[C---:B-1----:R-:W-:Y:S02]  /*7770*/  IMAD R7, R225.reuse, 0x30, RZ ;  /* 0x00000030e1077824 */ /* 0x042fe400078e02ff */
[----:B------:R-:W-:Y:S01]  /*7780*/  IMAD R5, R225, 0x38, RZ ;  /* 0x00000038e1057824 */ /* 0x000fe200078e02ff */
[-C--:B------:R-:W-:Y:S02]  /*7790*/  LEA.HI.X.SX32 R225, R6, R205.reuse, 0x2, P1 ;  /* 0x000000cd06e17211 */ /* 0x080fe400008f16ff */
[-C--:B------:R-:W-:Y:S02]  /*77a0*/  LEA R6, P2, R7, R204.reuse, 0x2 ;  /* 0x000000cc07067211 */ /* 0x080fe400078410ff */
[-C--:B------:R-:W-:Y:S01]  /*77b0*/  LEA R4, P1, R5, R204.reuse, 0x2 ;  /* 0x000000cc05047211 */ /* 0x080fe200078210ff */
[----:B------:R1:W-:Y:S01]  /*77c0*/  REDG.E.ADD.F32.FTZ.RN.STRONG.GPU desc[UR4][R224.64], R8 ;  /* 0x00000008e00079a6 */ /* 0x0003e2000c10f384 */
[-C--:B------:R-:W-:Y:S02]  /*77d0*/  LEA.HI.X.SX32 R7, R7, R205.reuse, 0x2, P2 ;  /* 0x000000cd07077211 */ /* 0x080fe400010f16ff */
[-C--:B------:R-:W-:Y:S01]  /*77e0*/  LEA.HI.X.SX32 R5, R5, R205.reuse, 0x2, P1 ;  /* 0x000000cd05057211 */ /* 0x080fe200008f16ff */
[----:B------:R2:W-:Y:S04]  /*77f0*/  REDG.E.ADD.F32.FTZ.RN.STRONG.GPU desc[UR4][R222.64], R9 ;  /* 0x00000009de0079a6 */ /* 0x0005e8000c10f384 */
[----:B------:R3:W-:Y:S04]  /*7800*/  REDG.E.ADD.F32.FTZ.RN.STRONG.GPU desc[UR4][R6.64], R10 ;  /* 0x0000000a060079a6 */ /* 0x0007e8000c10f384 */
[----:B------:R4:W-:Y:S04]  /*7810*/  REDG.E.ADD.F32.FTZ.RN.STRONG.GPU desc[UR4][R4.64], R11 ;  /* 0x0000000b040079a6 */ /* 0x0009e8000c10f384 */
[----:B------:R4:W-:Y:S04]  /*7820*/  REDG.E.ADD.F32.FTZ.RN.STRONG.GPU desc[UR4][R204.64+0x80], R16 ;  /* 0x00008010cc0079a6 */ /* 0x0009e8000c10f384 */
[----:B------:R4:W-:Y:S01]  /*7830*/  REDG.E.ADD.F32.FTZ.RN.STRONG.GPU desc[UR4][R206.64+0x80], R17 ;  /* 0x00008011ce0079a6 */ /* 0x0009e2000c10f384 */
[CC--:B-1----:R-:W-:Y:S04]  /*7840*/  LEA R8, P1, R221.reuse, R204.reuse, 0x2 ;  /* 0x000000ccdd087211 */ /* 0x0c2fe800078210ff */
[-C--:B--2---:R-:W-:Y:S01]  /*7850*/  LEA.HI.X.SX32 R9, R221, R205.reuse, 0x2, P1 ;  /* 0x000000cddd097211 */ /* 0x084fe200008f16ff */
[C---:B---3--:R-:W-:Y:S04]  /*7860*/  IMAD.IADD R7, R196.reuse, 0x1, R221 ;  /* 0x00000001c4077824 */ /* 0x048fe800078e02dd */
[----:B------:R1:W-:Y:S01]  /*7870*/  REDG.E.ADD.F32.FTZ.RN.STRONG.GPU desc[UR4][R8.64], R18 ;  /* 0x00000012080079a6 */ /* 0x0003e2000c10f384 */
[C---:B----4-:R-:W-:Y:S01]  /*7880*/  IMAD.IADD R4, R196.reuse, 0x1, R7 ;  /* 0x00000001c4047824 */ /* 0x050fe200078e0207 */
[CC--:B------:R-:W-:Y:S03]  /*7890*/  LEA R6, P2, R7.reuse, R204.reuse, 0x2 ;  /* 0x000000cc07067211 */ /* 0x0c0fe600078410ff */
[----:B------:R-:W-:Y:S01]  /*78a0*/  IMAD.IADD R5, R196, 0x1, R4 ;  /* 0x00000001c4057824 */ /* 0x000fe200078e0204 */
[-C--:B------:R-:W-:Y:S02]  /*78b0*/  LEA.HI.X.SX32 R7, R7, R205.reuse, 0x2, P2 ;  /* 0x000000cd07077211 */ /* 0x080fe400010f16ff */
[CC--:B------:R-:W-:Y:S03]  /*78c0*/  LEA R16, P1, R4.reuse, R204.reuse, 0x2 ;  /* 0x000000cc04107211 */ /* 0x0c0fe600078210ff */
        /* <DEDUP_REMOVED lines=328> */
.L_x_1199:
        /* <DEDUP_REMOVED lines=286> */
.L_x_1201:
[----:B------:R-:W-:Y:S01]  /*9f30*/  @UP0 UIADD3 UR6, UR32, UR35, URZ ;  /* 0x0000002320060290 */ /* 0x000fe2000fffe03f */
[----:B------:R-:W-:Y:S01]  /*9f40*/  @UP0 ULDC.64 UR8, c[0x0][0x458] ;  /* 0x0001160000080ab9 */ /* 0x000fe20000000a00 */
[----:B------:R-:W-:Y:S02]  /*9f50*/  USHF.L.U32 UR14, UR33, 0x6, URZ ;  /* 0x00000006210e7899 */ /* 0x000fe4000800063f */
        /* <DEDUP_REMOVED lines=18> */
.L_x_1202:
        /* <DEDUP_REMOVED lines=13> */
[----:B------:R-:W-:-:S03]  /*a150*/  USHF.R.S32.HI UR16, URZ, 0x1f, UR55 ;  /* 0x0000001f3f107899 */ /* 0x000fc60008011437 */
[----:B------:R-:W-:Y:S01]  /*a160*/  IMAD.U32 R5, RZ, RZ, UR10 ;  /* 0x0000000aff057e24 */ /* 0x000fe2000f8e00ff */
[----:B------:R-:W-:Y:S01]  /*a170*/  IADD3 R6, P0, R6, UR18, RZ ;  /* 0x0000001206067c10 */ /* 0x000fe2000ff1e0ff */
[----:B------:R-:W-:Y:S01]  /*a180*/  ULDC.64 UR10, c[0x0][0x468] ;  /* 0x00011a00000a7ab9 */ /* 0x000fe20000000a00 */
[C---:B------:R-:W-:Y:S01]  /*a190*/  ISETP.GE.AND P5, PT, R4.reuse, UR7, PT ;  /* 0x0000000704007c0c */ /* 0x040fe2000bfa6270 */
[----:B------:R-:W-:Y:S01]  /*a1a0*/  VIADD R10, R4, 0x20 ;  /* 0x00000020040a7836 */ /* 0x000fe20000000000 */
[----:B------:R-:W-:Y:S01]  /*a1b0*/  UIMAD UR16, UR16, UR10, URZ ;  /* 0x0000000a101072a4 */ /* 0x000fe2000f8e023f */
[----:B------:R-:W-:Y:S01]  /*a1c0*/  IADD3.X R7, R7, UR19, R5, P0, !PT ;  /* 0x0000001307077c10 */ /* 0x000fe200087fe405 */
[----:B------:R-:W-:Y:S01]  /*a1d0*/  IMAD.U32 R5, RZ, RZ, UR10 ;  /* 0x0000000aff057e24 */ /* 0x000fe2000f8e00ff */
[----:B------:R1:W2:Y:S01]  /*a1e0*/  LDS.128 R48, [R220+0x11000] ;  /* 0x01100000dc307984 */ /* 0x0002a20000000c00 */
[----:B------:R-:W-:Y:S01]  /*a1f0*/  UIMAD UR11, UR55, UR11, UR16 ;  /* 0x0000000b370b72a4 */ /* 0x000fe2000f8e0210 */
[----:B------:R-:W-:Y:S01]  /*a200*/  ISETP.GE.AND P4, PT, R10, UR7, PT ;  /* 0x000000070a007c0c */ /* 0x000fe2000bf86270 */
[----:B------:R-:W-:Y:S01]  /*a210*/  IMAD.WIDE.U32 R10, R5, UR55, R6 ;  /* 0x00000037050a7c25 */ /* 0x000fe2000f8e0006 */
[----:B------:R1:W3:Y:S01]  /*a220*/  LDS.128 R44, [R220+0x13000] ;  /* 0x01300000dc2c7984 */ /* 0x0002e20000000c00 */
[----:B------:R-:W-:-:S02]  /*a230*/  SHF.R.S32.HI R68, RZ, 0x1f, R4 ;  /* 0x0000001fff447819 */ /* 0x000fc40000011404 */
        /* <DEDUP_REMOVED lines=30> */
.L_x_1204:
[----:B------:R-:W-:Y:S05]  /*a420*/  BSYNC B0 ;  /* 0x0000000000007941 */ /* 0x000fea0003800000 */
.L_x_1203:
        /* <DEDUP_REMOVED lines=22> */
.L_x_1206:
[----:B------:R-:W-:Y:S05]  /*a590*/  BSYNC B0 ;  /* 0x0000000000007941 */ /* 0x000fea0003800000 */
.L_x_1205:
        /* <DEDUP_REMOVED lines=38> */
.L_x_1208:
[----:B------:R-:W-:Y:S05]  /*a800*/  BSYNC B0 ;  /* 0x0000000000007941 */ /* 0x000fea0003800000 */
.L_x_1207:
        /* <DEDUP_REMOVED lines=23> */
.L_x_1181:
        /* <DEDUP_REMOVED lines=24> */
.L_x_1210:
        /* <DEDUP_REMOVED lines=22> */
.L_x_1211:
        /* <DEDUP_REMOVED lines=44> */
.L_x_1213:
[----:B------:R-:W-:Y:S05]  /*af20*/  BSYNC B0 ;  /* 0x0000000000007941 */ /* 0x000fea0003800000 */
.L_x_1212:
        /* <DEDUP_REMOVED lines=21> */
.L_x_1215:
[----:B------:R-:W-:Y:S05]  /*b080*/  BSYNC B0 ;  /* 0x0000000000007941 */ /* 0x000fea0003800000 */
.L_x_1214:
        /* <DEDUP_REMOVED lines=34> */
.L_x_1217:
[----:B------:R-:W-:Y:S05]  /*b2b0*/  BSYNC B0 ;  /* 0x0000000000007941 */ /* 0x000fea0003800000 */
.L_x_1216:
        /* <DEDUP_REMOVED lines=21> */
.L_x_1209:
[----:B------:R-:W-:Y:S05]  /*b410*/  BSYNC B1 ;  /* 0x0000000000017941 */ /* 0x000fea0003800000 */
.L_x_1176:
        /* <DEDUP_REMOVED lines=9> */
.L_x_1218:
[----:B------:R-:W-:Y:S05]  /*b4b0*/  EXIT ;  /* 0x000000000000794d */ /* 0x000fea0003800000 */
.L_x_1220:
        /* <DEDUP_REMOVED lines=12> */
.L_x_2053:


//--------------------- .text._ZN5flash44flash_bwd_dq_dk_dv_loop_seqk_parallel_kernelI23Flash_bwd_kernel_traitsILi256ELi64ELi64ELi8ELi4ELi2ELi2ELb0ELb1EN7cutlass6half_tE19Flash_kernel_traitsILi256ELi64ELi64ELi8ES3_EELb0ELb0ELb0ELb1ELb0ELb0ELb1EEEvNS_16Flash_bwd_paramsE --------------------------
	.section	.text._ZN5flash44flash_bwd_dq_dk_dv_loop_seqk_parallel_kernelI23Flash_bwd_kernel_traitsILi256ELi64ELi64ELi8ELi4ELi2ELi2ELb0ELb1EN7cutlass6half_tE19Flash_kernel_traitsILi256ELi64ELi64ELi8ES3_EELb0ELb0ELb0ELb1ELb0ELb0ELb1EEEvNS_16Flash_bwd_paramsE,"ax",@progbits
	.align	128
        .global         _ZN5flash44flash_bwd_dq_dk_dv_loop_seqk_parallel_kernelI23Flash_bwd_kernel_traitsILi256ELi64ELi64ELi8ELi4ELi2ELi2ELb0ELb1EN7cutlass6half_tE19Flash_kernel_traitsILi256ELi64ELi64ELi8ES3_EELb0ELb0ELb0ELb1ELb0ELb0ELb1EEEvNS_16Flash_bwd_paramsE
        .type           _ZN5flash44flash_bwd_dq_dk_dv_loop_seqk_parallel_kernelI23Flash_bwd_kernel_traitsILi256ELi64ELi64ELi8ELi4ELi2ELi2ELb0ELb1EN7cutlass6half_tE19Flash_kernel_traitsILi256ELi64ELi64ELi8ES3_EELb0ELb0ELb0ELb1ELb0ELb0ELb1EEEvNS_16Flash_bwd_paramsE,@function
        .size           _ZN5flash44flash_bwd_dq_dk_dv_loop_seqk_parallel_kernelI23Flash_bwd_kernel_traitsILi256ELi64ELi64ELi8ELi4ELi2ELi2ELb0ELb1EN7cutlass6half_tE19Flash_kernel_traitsILi256ELi64ELi64ELi8ES3_EELb0ELb0ELb0ELb1ELb0ELb0ELb1EEEvNS_16Flash_bwd_paramsE,(.L_x_2054 - _ZN5flash44flash_bwd_dq_dk_dv_loop_seqk_parallel_kernelI23Flash_bwd_kernel_traitsILi256ELi64ELi64ELi8ELi4ELi2ELi2ELb0ELb1EN7cutlass6half_tE19Flash_kernel_traitsILi256ELi64ELi64ELi8ES3_EELb0ELb0ELb0ELb1ELb0ELb0ELb1EEEvNS_16Flash_bwd_paramsE)
        .other          _ZN5flash44flash_bwd_dq_dk_dv_loop_seqk_parallel_kernelI23Flash_bwd_kernel_traitsILi256ELi64ELi64ELi8ELi4ELi2ELi2ELb0ELb1EN7cutlass6half_tE19Flash_kernel_traitsILi256ELi64ELi64ELi8ES3_EELb0ELb0ELb0ELb1ELb0ELb0ELb1EEEvNS_16Flash_bwd_paramsE,@"STO_CUDA_ENTRY STV_DEFAULT"
_ZN5flash44flash_bwd_dq_dk_dv_loop_seqk_parallel_kernelI23Flash_bwd_kernel_traitsILi256ELi64ELi64ELi8ELi4ELi2ELi2ELb0ELb1EN7cutlass6half_tE19Flash_kernel_traitsILi256ELi64ELi64ELi8ES3_EELb0ELb0ELb0ELb1ELb0ELb0ELb1EEEvNS_16Flash_bwd_paramsE:
.text._ZN5flash44flash_bwd_dq_dk_dv_loop_seqk_parallel_kernelI23Flash_bwd_kernel_traitsILi256ELi64ELi64ELi8ELi4ELi2ELi2ELb0ELb1EN7cutlass6half_tE19Flash_kernel_traitsILi256ELi64ELi64ELi8ES3_EELb0ELb0ELb0ELb1ELb0ELb0ELb1EEEvNS_16Flash_bwd_paramsE:
        /* <DEDUP_REMOVED lines=139> */
[----:B------:R-:W-:Y:S01]  /*08b0*/  LEA R214, R214, UR5, 0x1 ;  /* 0x00000005d6d67c11 */ /* 0x000fe2000f8e08ff */
[----:B------:R-:W-:Y:S01]  /*08c0*/  IMAD.U32 R252, RZ, RZ, UR6 ;  /* 0x00000006fffc7e24 */ /* 0x000fe2000f8e00ff */
[----:B------:R-:W-:Y:S01]  /*08d0*/  UIADD3 UR6, UR5, 0x20000, URZ ;  /* 0x0002000005067890 */ /* 0x000fe2000fffe03f */
[----:B------:R-:W-:Y:S01]  /*08e0*/  IMAD.U32 R2, RZ, RZ, UR7 ;  /* 0x00000007ff027e24 */ /* 0x000fe2000f8e00ff */
[----:B------:R-:W-:Y:S01]  /*08f0*/  UIADD3 UR7, UR5, 0x10000, URZ ;  /* 0x0001000005077890 */ /* 0x000fe2000fffe03f */
[C---:B------:R-:W-:Y:S01]  /*0900*/  SEL R2, R222.reuse, 0xffffffe0, !P3 ;  /* 0xffffffe0de027807 */ /* 0x040fe20005800000 */
[C---:B------:R-:W-:Y:S01]  /*0910*/  VIADD R234, R235.reuse, 0x20 ;  /* 0x00000020ebea7836 */ /* 0x040fe20000000000 */
[----:B------:R-:W-:Y:S01]  /*0920*/  SEL R222, R222, 0xffffffe0, !P5 ;  /* 0xffffffe0dede7807 */ /* 0x000fe20006800000 */
        /* <DEDUP_REMOVED lines=22> */
.L_x_1265:
        /* <DEDUP_REMOVED lines=73> */
.L_x_1221:
        /* <DEDUP_REMOVED lines=46> */
[----:B------:R-:W-:Y:S02]  /*1200*/  UIMAD.WIDE UR10, UR61, UR60, URZ ;  /* 0x0000003c3d0a72a5 */ /* 0x000fe4000f8e023f */
[----:B------:R-:W-:Y:S02]  /*1210*/  UIMAD.WIDE.U32 UR12, UR48, UR58, URZ ;  /* 0x0000003a300c72a5 */ /* 0x000fe4000f8e003f */
[----:B------:R-:W-:Y:S02]  /*1220*/  UIMAD UR9, UR57, UR58, UR9 ;  /* 0x0000003a390972a4 */ /* 0x000fe4000f8e0209 */
[----:B------:R-:W-:Y:S02]  /*1230*/  USEL UR42, UR22, UR14, !UP1 ;  /* 0x0000000e162a7287 */ /* 0x000fe4000c800000 */
[----:B------:R-:W-:-:S02]  /*1240*/  UIMAD UR14, UR11, UR12, URZ ;  /* 0x0000000c0b0e72a4 */ /* 0x000fc4000f8e023f */
[----:B------:R-:W-:Y:S01]  /*1250*/  UIADD3 UR9, UR13, UR9, URZ ;  /* 0x000000090d097290 */ /* 0x000fe2000fffe03f */
[----:B-1----:R-:W-:Y:S01]  /*1260*/  VIADD R4, R4, 0xffffffe ;  /* 0x0ffffffe04047836 */ /* 0x002fe20000000000 */
[----:B------:R-:W-:Y:S01]  /*1270*/  ULDC.U8 UR17, c[0x0][0x3d8] ;  /* 0x0000f60000117ab9 */ /* 0x000fe20000000000 */
[----:B------:R-:W-:Y:S02]  /*1280*/  ULOP3.LUT UR18, UR43, 0xffffffc0, URZ, 0xc0, !UPT ;  /* 0xffffffc02b127892 */ /* 0x000fe4000f8ec03f */
[----:B------:R-:W1:Y:S01]  /*1290*/  F2I.FTZ.U32.TRUNC.NTZ R5, R4 ;  /* 0x0000000400057305 */ /* 0x000e62000021f000 */
[----:B------:R-:W-:Y:S02]  /*12a0*/  UISETP.NE.AND UP3, UPT, UR17, URZ, UPT ;  /* 0x0000003f1100728c */ /* 0x000fe4000bf65270 */
[----:B------:R-:W-:Y:S02]  /*12b0*/  UIADD3 UR39, UR23, UR30, URZ ;  /* 0x0000001e17277290 */ /* 0x000fe4000fffe03f */
[----:B------:R-:W-:-:S02]  /*12c0*/  USHF.L.U64.HI UR16, UR48, 0x7, UR57 ;  /* 0x0000000730107899 */ /* 0x000fc40008010239 */
[----:B------:R-:W-:Y:S02]  /*12d0*/  UIMAD.WIDE.U32 UR22, UR10, UR12, URZ ;  /* 0x0000000c0a1672a5 */ /* 0x000fe4000f8e003f */
[----:B------:R-:W-:Y:S02]  /*12e0*/  UIMAD UR9, UR10, UR9, UR14 ;  /* 0x000000090a0972a4 */ /* 0x000fe4000f8e020e */
[----:B------:R-:W-:Y:S02]  /*12f0*/  UIADD3 UR18, UR18, -0x40, URZ ;  /* 0xffffffc012127890 */ /* 0x000fe4000fffe03f */
[----:B------:R-:W-:Y:S01]  /*1300*/  UISETP.NE.AND UP0, UPT, UR33, -0x1, UPT ;  /* 0xffffffff2100788c */ /* 0x000fe2000bf05270 */
[----:B-1----:R-:W-:Y:S01]  /*1310*/  IMAD.MOV R4, RZ, RZ, -R5 ;  /* 0x000000ffff047224 */ /* 0x002fe200078e0a05 */
[----:B------:R-:W-:Y:S02]  /*1320*/  USEL UR35, UR16, URZ, UP2 ;  /* 0x0000003f10237287 */ /* 0x000fe40009000000 */
[----:B------:R-:W-:Y:S01]  /*1330*/  UIADD3 UR49, UR23, UR9, URZ ;  /* 0x0000000917317290 */ /* 0x000fe2000fffe03f */
[----:B------:R-:W-:Y:S01]  /*1340*/  IMAD R6, R4, R8, RZ ;  /* 0x0000000804067224 */ /* 0x000fe200078e02ff */
[----:B------:R-:W-:Y:S01]  /*1350*/  UIMAD.WIDE.U32 UR12, UR10, UR5, URZ ;  /* 0x000000050a0c72a5 */ /* 0x000fe2000f8e003f */
[----:B------:R-:W-:Y:S01]  /*1360*/  IMAD.MOV.U32 R4, RZ, RZ, RZ ;  /* 0x000000ffff047224 */ /* 0x000fe200078e00ff */
[----:B------:R-:W-:-:S02]  /*1370*/  UIADD3 UR9, UP2, UR18, UR29, URZ ;  /* 0x0000001d12097290 */ /* 0x000fc4000ff5e03f */
[----:B------:R-:W-:Y:S01]  /*1380*/  USHF.R.S32.HI UR23, URZ, 0x1f, UR18 ;  /* 0x0000001f3f177899 */ /* 0x000fe20008011412 */
[----:B------:R-:W-:Y:S01]  /*1390*/  IMAD.HI.U32 R4, R5, R6, R4 ;  /* 0x0000000605047227 */ /* 0x000fe200078e0004 */
[----:B------:R-:W-:Y:S01]  /*13a0*/  MOV R5, R7 ;  /* 0x0000000700057202 */ /* 0x000fe20000000f00 */
[----:B------:R-:W-:Y:S01]  /*13b0*/  UIMAD UR14, UR11, UR5, URZ ;  /* 0x000000050b0e72a4 */ /* 0x000fe2000f8e023f */
[----:B------:R-:W-:Y:S01]  /*13c0*/  ULDC UR30, c[0x0][0x2c4] ;  /* 0x0000b100001e7ab9 */ /* 0x000fe20000000800 */
[----:B------:R-:W-:Y:S02]  /*13d0*/  USEL UR56, UR22, UR12, !UP1 ;  /* 0x0000000c16387287 */ /* 0x000fe4000c800000 */
[----:B------:R-:W-:Y:S01]  /*13e0*/  IMAD.HI.U32 R4, R4, R5, RZ ;  /* 0x0000000504047227 */ /* 0x000fe200078e00ff */
[----:B------:R-:W-:Y:S02]  /*13f0*/  UIMAD UR11, UR11, UR9, URZ ;  /* 0x000000090b0b72a4 */ /* 0x000fe4000f8e023f */
[----:B------:R-:W-:Y:S01]  /*1400*/  UIMAD.WIDE.U32 UR40, UR10, UR9, URZ ;  /* 0x000000090a2872a5 */ /* 0x000fe2000f8e003f */
[----:B------:R-:W-:Y:S01]  /*1410*/  IMAD.MOV R6, RZ, RZ, -R4 ;  /* 0x000000ffff067224 */ /* 0x000fe200078e0a04 */
[----:B------:R-:W-:-:S02]  /*1420*/  UIADD3.X UR12, UR23, UR35, URZ, UP2, !UPT ;  /* 0x00000023170c7290 */ /* 0x000fc400097fe43f */
[----:B------:R-:W-:Y:S01]  /*1430*/  @UP3 UIMAD UR9, UR48, UR30, URZ ;  /* 0x0000001e300932a4 */ /* 0x000fe2000f8e023f */
[C---:B------:R-:W-:Y:S01]  /*1440*/  IMAD R5, R8.reuse, R6, R5 ;  /* 0x0000000608057224 */ /* 0x040fe200078e0205 */
[----:B------:R-:W-:Y:S01]  /*1450*/  ULDC.U8 UR20, c[0x0][0x480] ;  /* 0x0001200000147ab9 */ /* 0x000fe20000000000 */
[----:B------:R-:W-:Y:S02]  /*1460*/  UIMAD UR25, UR5, UR27, URZ ;  /* 0x0000001b051972a4 */ /* 0x000fe4000f8e023f */
[----:B------:R-:W-:Y:S01]  /*1470*/  @UP0 UIADD3 UR24, UR19, UR33, URZ ;  /* 0x0000002113180290 */ /* 0x000fe2000fffe03f */
        /* <DEDUP_REMOVED lines=51> */
.L_x_1223:
        /* <DEDUP_REMOVED lines=13> */
.L_x_1224:
        /* <DEDUP_REMOVED lines=11> */
.L_x_1225:
[----:B------:R-:W-:-:S04]  /*1930*/  UIMAD UR5, UR48, UR60, UR55 ;  /* 0x0000003c300572a4 */ /* 0x000fc8000f8e0237 */
[----:B------:R-:W-:-:S12]  /*1940*/  UIMAD UR5, UR5, UR58, URZ ;  /* 0x0000003a050572a4 */ /* 0x000fd8000f8e023f */
.L_x_1226:
[----:B------:R-:W1:Y:S01]  /*1950*/  LDC.64 R4, c[0x0][0x420] ;  /* 0x00010800ff047b82 */ /* 0x000e620000000a00 */
[----:B------:R-:W-:Y:S01]  /*1960*/  LEA.HI R9, R9, R11, RZ, 0x5 ;  /* 0x0000000b09097211 */ /* 0x000fe200078f28ff */
[----:B------:R-:W-:Y:S01]  /*1970*/  UIMAD UR9, UR61, UR60, URZ ;  /* 0x0000003c3d0972a4 */ /* 0x000fe2000f8e023f */
[----:B------:R-:W-:Y:S01]  /*1980*/  SHF.R.S32.HI R229, RZ, 0x1f, R228 ;  /* 0x0000001fffe57819 */ /* 0x000fe200000114e4 */
[----:B------:R-:W-:Y:S01]  /*1990*/  UIADD3 UR12, UR18, UR5, URZ ;  /* 0x00000005120c7290 */ /* 0x000fe2000fffe03f */
[----:B------:R-:W-:Y:S01]  /*19a0*/  LOP3.LUT R10, R9, 0xffffffe0, RZ, 0xc0, !PT ;  /* 0xffffffe0090a7812 */ /* 0x000fe200078ec0ff */
[----:B------:R-:W-:Y:S01]  /*19b0*/  USHF.L.U32 UR5, UR9, 0x6, URZ ;  /* 0x0000000609057899 */ /* 0x000fe2000800063f */
[----:B------:R-:W-:Y:S01]  /*19c0*/  SHF.R.S32.HI R9, RZ, 0x5, R9 ;  /* 0x00000005ff097819 */ /* 0x000fe20000011409 */
[----:B------:R-:W-:Y:S01]  /*19d0*/  USHF.R.S32.HI UR58, URZ, 0x1f, UR55 ;  /* 0x0000001f3f3a7899 */ /* 0x000fe20008011437 */
[----:B------:R-:W-:Y:S01]  /*19e0*/  IADD3 R6, P0, R228, UR10, RZ ;  /* 0x0000000ae4067c10 */ /* 0x000fe2000ff1e0ff */
[----:B------:R-:W-:Y:S01]  /*19f0*/  IMAD.IADD R10, R11, 0x1, -R10 ;  /* 0x000000010b0a7824 */ /* 0x000fe200078e0a0a */
[----:B------:R-:W-:Y:S01]  /*1a00*/  ULDC.64 UR14, c[0x0][0x428] ;  /* 0x00010a00000e7ab9 */ /* 0x000fe20000000a00 */
[----:B------:R-:W-:Y:S01]  /*1a10*/  UIADD3 UR11, UP1, UP0, UR40, UR5, UR50 ;  /* 0x00000005280b7290 */ /* 0x000fe2000f83e032 */
[----:B------:R-:W-:Y:S01]  /*1a20*/  IADD3.X R7, R229, UR37, RZ, P0, !PT ;  /* 0x00000025e5077c10 */ /* 0x000fe200087fe4ff */
[----:B------:R-:W-:Y:S01]  /*1a30*/  IMAD R9, R9, UR9, R10 ;  /* 0x0000000909097c24 */ /* 0x000fe2000f8e020a */
[----:B------:R-:W-:Y:S01]  /*1a40*/  UIMAD UR9, UR58, UR14, URZ ;  /* 0x0000000e3a0972a4 */ /* 0x000fe2000f8e023f */
[----:B------:R-:W-:Y:S01]  /*1a50*/  IADD3 R15, P0, R14, UR18, RZ ;  /* 0x000000120e0f7c10 */ /* 0x000fe2000ff1e0ff */
[----:B------:R-:W-:Y:S01]  /*1a60*/  USHF.R.S32.HI UR5, URZ, 0x1f, UR5 ;  /* 0x0000001f3f057899 */ /* 0x000fe20008011405 */
[----:B------:R-:W-:Y:S01]  /*1a70*/  IMAD.U32 R17, RZ, RZ, UR14 ;  /* 0x0000000eff117e24 */ /* 0x000fe2000f8e00ff */
[----:B------:R-:W-:Y:S01]  /*1a80*/  UISETP.GE.AND UP2, UPT, UR38, 0x1, UPT ;  /* 0x000000012600788c */ /* 0x000fe2000bf46270 */
[----:B------:R-:W-:Y:S01]  /*1a90*/  IADD3.X R12, R25, UR23, RZ, P0, !PT ;  /* 0x00000017190c7c10 */ /* 0x000fe200087fe4ff */
[----:B------:R-:W-:Y:S01]  /*1aa0*/  UIMAD UR15, UR55, UR15, UR9 ;  /* 0x0000000f370f72a4 */ /* 0x000fe2000f8e0209 */
[----:B------:R-:W-:Y:S01]  /*1ab0*/  IMAD.WIDE.U32 R10, R15, UR26, R228 ;  /* 0x0000001a0f0a7c25 */ /* 0x000fe2000f8e00e4 */
[----:B------:R-:W-:Y:S01]  /*1ac0*/  UIADD3.X UR5, UR51, UR5, UR54, UP1, UP0 ;  /* 0x0000000533057290 */ /* 0x000fe20008fe0436 */
[----:B------:R-:W-:Y:S01]  /*1ad0*/  BSSY B1, `(.L_x_1222) ;  /* 0x0000912000017945 */ /* 0x000fe20003800000 */
[----:B------:R-:W-:Y:S01]  /*1ae0*/  UIADD3 UR9, UP1, UP0, UR53, UR11, UR56 ;  /* 0x0000000b35097290 */ /* 0x000fe2000f83e038 */
[C---:B-1----:R-:W-:Y:S01]  /*1af0*/  IMAD R8, R4.reuse, UR23, RZ ;  /* 0x0000001704087c24 */ /* 0x042fe2000f8e02ff */
[----:B------:R-:W-:Y:S01]  /*1b00*/  PLOP3.LUT P0, PT, PT, PT, UP2, 0x80, 0x0 ;  /* 0x000000000000781c */ /* 0x000fe20003f0f028 */
[----:B------:R-:W-:Y:S01]  /*1b10*/  IMAD.WIDE.U32 R6, R4, UR18, R6 ;  /* 0x0000001204067c25 */ /* 0x000fe2000f8e0006 */
[----:B------:R-:W-:Y:S01]  /*1b20*/  UIADD3.X UR5, UR52, UR5, UR49, UP1, UP0 ;  /* 0x0000000534057290 */ /* 0x000fe20008fe0431 */
[----:B------:R-:W-:Y:S01]  /*1b30*/  IADD3 R10, P2, R10, UR42, RZ ;  /* 0x0000002a0a0a7c10 */ /* 0x000fe2000ff5e0ff */
[----:B------:R-:W-:Y:S01]  /*1b40*/  ULDC.64 UR24, c[0x0][0x258] ;  /* 0x0000960000187ab9 */ /* 0x000fe20000000a00 */
[----:B------:R-:W-:Y:S01]  /*1b50*/  IMAD R8, R5, UR18, R8 ;  /* 0x0000001205087c24 */ /* 0x000fe2000f8e0208 */
[----:B------:R-:W-:Y:S01]  /*1b60*/  ULDC.64 UR40, c[0x0][0x400] ;  /* 0x0001000000287ab9 */ /* 0x000fe20000000a00 */
[----:B------:R-:W-:Y:S01]  /*1b70*/  IMAD R13, R12, UR26, RZ ;  /* 0x0000001a0c0d7c24 */ /* 0x000fe2000f8e02ff */
[----:B------:R-:W-:Y:S01]  /*1b80*/  UIADD3 UR22, UR18, UR22, URZ ;  /* 0x0000001612167290 */ /* 0x000fe2000fffe03f */
[----:B------:R-:W-:Y:S01]  /*1b90*/  IMAD.IADD R7, R7, 0x1, R8 ;  /* 0x0000000107077824 */ /* 0x000fe200078e0208 */
[----:B------:R-:W-:Y:S01]  /*1ba0*/  IADD3 R8, P1, R9, UR9, RZ ;  /* 0x0000000909087c10 */ /* 0x000fe2000ff3e0ff */
[----:B------:R-:W-:Y:S01]  /*1bb0*/  IMAD R19, R15, UR27, R13 ;  /* 0x0000001b0f137c24 */ /* 0x000fe2000f8e020d */
[----:B------:R-:W-:Y:S01]  /*1bc0*/  UIMAD UR35, UR58, UR24, URZ ;  /* 0x000000183a2372a4 */ /* 0x000fe2000f8e023f */
[----:B------:R-:W-:Y:S01]  /*1bd0*/  IMAD.WIDE.U32 R6, R17, UR55, R6 ;  /* 0x0000003711067c25 */ /* 0x000fe2000f8e0006 */
[----:B------:R-:W-:Y:S01]  /*1be0*/  LEA.HI.X.SX32 R13, R9, UR5, 0x1, P1 ;  /* 0x00000005090d7c11 */ /* 0x000fe200088f0eff */
[----:B------:R-:W-:Y:S01]  /*1bf0*/  ULDC.64 UR44, c[0x0][0x478] ;  /* 0x00011e00002c7ab9 */ /* 0x000fe20000000a00 */
[C---:B------:R-:W-:Y:S01]  /*1c00*/  LEA R224, P1, R8.reuse, UR40, 0x2 ;  /* 0x0000002808e07c11 */ /* 0x040fe2000f8210ff */
[----:B------:R-:W-:Y:S01]  /*1c10*/  ULDC.64 UR46, c[0x0][0x2b0] ;  /* 0x0000ac00002e7ab9 */ /* 0x000fe20000000a00 */
[----:B------:R-:W-:Y:S01]  /*1c20*/  ULEA.HI.SX32 UR36, UR43, 0xffffffff, 0x1a ;  /* 0xffffffff2b247891 */ /* 0x000fe2000f8fd23f */
[----:B------:R-:W-:Y:S01]  /*1c30*/  VIADD R9, R7, UR15 ;  /* 0x0000000f07097c36 */ /* 0x000fe20008000000 */
[----:B------:R-:W-:Y:S01]  /*1c40*/  UIMAD.WIDE UR12, UR12, 0x4, UR44 ;  /* 0x000000040c0c78a5 */ /* 0x000fe2000f8e022c */
[----:B------:R-:W-:Y:S01]  /*1c50*/  LEA.HI.X R225, R8, UR41, R13, 0x2, P1 ;  /* 0x0000002908e17c11 */ /* 0x000fe200088f140d */
        /* <DEDUP_REMOVED lines=39> */
[----:B------:R-:W-:Y:S01]  /*1ed0*/  ULDC UR35, c[0x0][0x2d0] ;  /* 0x0000b40000237ab9 */ /* 0x000fe20000000800 */
[-C--:B------:R-:W-:Y:S01]  /*1ee0*/  IMAD.WIDE.U32 R6, R4, R15.reuse, UR36 ;  /* 0x0000002404067e25 */ /* 0x080fe2000f8e000f */
[----:B------:R-:W-:Y:S02]  /*1ef0*/  ISETP.GE.AND P4, PT, R228, UR35, PT ;  /* 0x00000023e4007c0c */ /* 0x000fe4000bf86270 */
[----:B------:R-:W-:Y:S01]  /*1f00*/  ISETP.GE.AND P3, PT, R244, UR35, PT ;  /* 0x00000023f4007c0c */ /* 0x000fe2000bf66270 */
[----:B------:R-:W-:Y:S01]  /*1f10*/  IMAD R12, R5, R15, R12 ;  /* 0x0000000f050c7224 */ /* 0x000fe200078e020c */
[----:B------:R-:W-:-:S03]  /*1f20*/  ISETP.GE.AND P2, PT, R243, UR35, PT ;  /* 0x00000023f3007c0c */ /* 0x000fc6000bf46270 */
[----:B------:R-:W-:Y:S02]  /*1f30*/  IMAD.IADD R7, R7, 0x1, R12 ;  /* 0x0000000107077824 */ /* 0x000fe400078e020c */
[----:B------:R-:W-:-:S04]  /*1f40*/  IMAD.WIDE.U32 R12, R17, UR55, R6 ;  /* 0x00000037110c7c25 */ /* 0x000fc8000f8e0006 */
[----:B------:R3:W-:Y:S01]  /*1f50*/  @P4 STS.128 [R226+0x8000], RZ ;  /* 0x008000ffe2004388 */ /* 0x0007e20000000c00 */
[----:B------:R-:W-:Y:S02]  /*1f60*/  VIADD R13, R13, UR15 ;  /* 0x0000000f0d0d7c36 */ /* 0x000fe40008000000 */
        /* <DEDUP_REMOVED lines=26> */
.L_x_1229:
[----:B------:R-:W-:Y:S05]  /*2110*/  BSYNC B0 ;  /* 0x0000000000007941 */ /* 0x000fea0003800000 */
.L_x_1228:
        /* <DEDUP_REMOVED lines=47> */
.L_x_1231:
[----:B------:R-:W-:Y:S05]  /*2410*/  BSYNC B0 ;  /* 0x0000000000007941 */ /* 0x000fea0003800000 */
.L_x_1230:
        /* <DEDUP_REMOVED lines=44> */
.L_x_1233:
[----:B------:R-:W-:Y:S05]  /*26e0*/  BSYNC B0 ;  /* 0x0000000000007941 */ /* 0x000fea0003800000 */
.L_x_1232:
        /* <DEDUP_REMOVED lines=47> */
.L_x_1235:
[----:B------:R-:W-:Y:S05]  /*29e0*/  BSYNC B0 ;  /* 0x0000000000007941 */ /* 0x000fea0003800000 */
.L_x_1234:
[----:B------:R-:W-:Y:S01]  /*29f0*/  UIADD3 UR10, -UR34, UR8, URZ ;  /* 0x00000008220a7290 */ /* 0x000fe2000fffe13f */
[----:B--23--:R-:W-:Y:S01]  /*2a00*/  IMAD.WIDE.U32 R4, R17, UR34, R228 ;  /* 0x0000002211047c25 */ /* 0x00cfe2000f8e00e4 */
[----:B------:R-:W-:Y:S01]  /*2a10*/  UIMAD UR18, UR15, UR16, URZ ;  /* 0x000000100f1272a4 */ /* 0x000fe2000f8e023f */
[----:B------:R-:W-:Y:S01]  /*2a20*/  IADD3 R6, R250, 0x8, RZ ;  /* 0x00000008fa067810 */ /* 0x000fe20007ffe0ff */
[----:B------:R-:W-:Y:S01]  /*2a30*/  ULDC.64 UR22, c[0x0][0x260] ;  /* 0x0000980000167ab9 */ /* 0x000fe20000000a00 */
[----:B------:R-:W-:Y:S01]  /*2a40*/  BSSY B0, `(.L_x_1236) ;  /* 0x0000040000007945 */ /* 0x000fe20003800000 */
[----:B------:R-:W-:Y:S01]  /*2a50*/  ISETP.GE.AND P4, PT, R14, UR10, PT ;  /* 0x0000000a0e007c0c */ /* 0x000fe2000bf86270 */
[----:B------:R-:W-:Y:S01]  /*2a60*/  UIMAD UR18, UR34, UR17, UR18 ;  /* 0x00000011221272a4 */ /* 0x000fe2000f8e0212 */
[----:B------:R-:W-:Y:S02]  /*2a70*/  IADD3 R8, P0, R4, UR28, RZ ;  /* 0x0000001c04087c10 */ /* 0x000fe4000ff1e0ff */
[----:B------:R-:W-:-:S02]  /*2a80*/  ISETP.GE.AND P5, PT, R6, UR5, PT ;  /* 0x0000000506007c0c */ /* 0x000fc4000bfa6270 */
[----:B------:R-:W-:Y:S01]  /*2a90*/  ISETP.GE.AND P6, PT, R250, UR5, PT ;  /* 0x00000005fa007c0c */ /* 0x000fe2000bfc6270 */
[----:B------:R-:W-:-:S05]  /*2aa0*/  IMAD.U32 R4, RZ, RZ, UR18 ;  /* 0x00000012ff047e24 */ /* 0x000fca000f8e00ff */
        /* <DEDUP_REMOVED lines=57> */
.L_x_1237:
[----:B------:R-:W-:Y:S05]  /*2e40*/  BSYNC B0 ;  /* 0x0000000000007941 */ /* 0x000fea0003800000 */
.L_x_1236:
        /* <DEDUP_REMOVED lines=59> */
.L_x_1239:
[----:B------:R-:W-:Y:S05]  /*3200*/  BSYNC B0 ;  /* 0x0000000000007941 */ /* 0x000fea0003800000 */
.L_x_1238:
        /* <DEDUP_REMOVED lines=64> */
.L_x_1241:
[----:B------:R-:W-:Y:S05]  /*3610*/  BSYNC B0 ;  /* 0x0000000000007941 */ /* 0x000fea0003800000 */
.L_x_1240:
        /* <DEDUP_REMOVED lines=56> */
.L_x_1243:
[----:B------:R-:W-:Y:S05]  /*39a0*/  BSYNC B0 ;  /* 0x0000000000007941 */ /* 0x000fea0003800000 */
.L_x_1242:
        /* <DEDUP_REMOVED lines=18> */
[----:B------:R-:W-:-:S04]  /*3ad0*/  @UP0 UIADD3 UR5, UR17, UR5, URZ ;  /* 0x0000000511050290 */ /* 0x000fc8000fffe03f */
[----:B------:R-:W-:Y:S01]  /*3ae0*/  @UP0 ULEA.HI.X UR21, UR16, UR21, UR5, 0x2, UP1 ;  /* 0x0000001510150291 */ /* 0x000fe200088f1405 */
[----:B-1-3--:R-:W-:Y:S01]  /*3af0*/  IMAD.U32 R4, RZ, RZ, UR20 ;  /* 0x00000014ff047e24 */ /* 0x00afe2000f8e00ff */
[----:B------:R-:W-:Y:S01]  /*3b00*/  UIADD3 UR10, UR34, 0x40, URZ ;  /* 0x00000040220a7890 */ /* 0x000fe2000fffe03f */
[----:B------:R-:W-:Y:S01]  /*3b10*/  @UP0 ULDC UR5, c[0x0][0x2e8] ;  /* 0x0000ba0000050ab9 */ /* 0x000fe20000000800 */
[----:B------:R-:W-:Y:S02]  /*3b20*/  IMAD.SHL.U32 R241, R250, 0x4, RZ ;  /* 0x00000004faf17824 */ /* 0x000fe400078e00ff */
[----:B------:R-:W-:Y:S01]  /*3b30*/  IMAD.U32 R5, RZ, RZ, UR21 ;  /* 0x00000015ff057e24 */ /* 0x000fe2000f8e00ff */
[----:B------:R-:W-:Y:S02]  /*3b40*/  CS2R R190, SRZ ;  /* 0x0000000000be7805 */ /* 0x000fe4000001ff00 */
[----:B------:R-:W-:Y:S02]  /*3b50*/  CS2R R188, SRZ ;  /* 0x0000000000bc7805 */ /* 0x000fe4000001ff00 */
[----:B------:R-:W-:-:S02]  /*3b60*/  CS2R R194, SRZ ;  /* 0x0000000000c27805 */ /* 0x000fc4000001ff00 */
[----:B------:R-:W-:Y:S01]  /*3b70*/  CS2R R192, SRZ ;  /* 0x0000000000c07805 */ /* 0x000fe2000001ff00 */
[----:B------:R1:W3:Y:S01]  /*3b80*/  @P0 LDG.E R6, desc[UR6][R4.64] ;  /* 0x0000000604060981 */ /* 0x0002e2000c1e1900 */
        /* <DEDUP_REMOVED lines=24> */
[C---:B-1----:R-:W-:Y:S01]  /*3d10*/  IMAD.SHL.U32 R4, R250.reuse, 0x4, RZ ;  /* 0x00000004fa047824 */ /* 0x042fe200078e00ff */
[----:B------:R-:W-:Y:S02]  /*3d20*/  SHF.L.U64.HI R5, R250, 0x2, R7 ;  /* 0x00000002fa057819 */ /* 0x000fe40000010207 */
[----:B------:R-:W-:Y:S02]  /*3d30*/  CS2R R138, SRZ ;  /* 0x00000000008a7805 */ /* 0x000fe4000001ff00 */
[----:B------:R-:W-:Y:S02]  /*3d40*/  CS2R R136, SRZ ;  /* 0x0000000000887805 */ /* 0x000fe4000001ff00 */
[----:B------:R-:W-:Y:S02]  /*3d50*/  CS2R R134, SRZ ;  /* 0x0000000000867805 */ /* 0x000fe4000001ff00 */
[----:B------:R-:W-:-:S02]  /*3d60*/  IADD3 R4, P1, R4, UR12, RZ ;  /* 0x0000000c04047c10 */ /* 0x000fc4000ff3e0ff */
[----:B------:R-:W-:Y:S02]  /*3d70*/  CS2R R132, SRZ ;  /* 0x0000000000847805 */ /* 0x000fe4000001ff00 */
[----:B------:R-:W-:Y:S02]  /*3d80*/  CS2R R78, SRZ ;  /* 0x00000000004e7805 */ /* 0x000fe4000001ff00 */
[----:B------:R-:W-:Y:S02]  /*3d90*/  CS2R R76, SRZ ;  /* 0x00000000004c7805 */ /* 0x000fe4000001ff00 */
[----:B------:R-:W-:Y:S02]  /*3da0*/  IADD3.X R5, R5, UR11, RZ, P1, !PT ;  /* 0x0000000b05057c10 */ /* 0x000fe40008ffe4ff */
[----:B------:R-:W-:Y:S02]  /*3db0*/  CS2R R82, SRZ ;  /* 0x0000000000527805 */ /* 0x000fe4000001ff00 */
[----:B------:R-:W-:-:S02]  /*3dc0*/  CS2R R80, SRZ ;  /* 0x0000000000507805 */ /* 0x000fc4000001ff00 */
        /* <DEDUP_REMOVED lines=30> */
[----:B------:R-:W-:Y:S01]  /*3fb0*/  SHF.L.U64.HI R240, R250, 0x2, R7 ;  /* 0x00000002faf07819 */ /* 0x000fe20000010207 */
[----:B-1----:R-:W3:Y:S01]  /*3fc0*/  @P0 MUFU.RCP R4, UR5 ;  /* 0x0000000500040d08 */ /* 0x002ee20008001000 */
[----:B------:R-:W-:Y:S01]  /*3fd0*/  UMOV UR5, URZ ;  /* 0x0000003f00057c82 */ /* 0x000fe20008000000 */
[----:B------:R-:W-:Y:S01]  /*3fe0*/  UISETP.GE.AND UP1, UPT, UR10, UR8, UPT ;  /* 0x000000080a00728c */ /* 0x000fe2000bf26270 */
[----:B------:R-:W-:-:S02]  /*3ff0*/  ULDC UR20, c[0x0][0x2dc] ;  /* 0x0000b70000147ab9 */ /* 0x000fc40000000800 */
[----:B------:R-:W-:Y:S01]  /*4000*/  ULDC UR10, c[0x0][0x39c] ;  /* 0x0000e700000a7ab9 */ /* 0x000fe20000000800 */
[----:B---3--:R-:W-:-:S05]  /*4010*/  @P0 FMUL.FTZ R4, R6, R4 ;  /* 0x0000000406040220 */ /* 0x008fca0000410000 */
[----:B------:R-:W-:Y:S01]  /*4020*/  @P0 R2UR UR15, R4 ;  /* 0x00000000040f02ca */ /* 0x000fe200000e0000 */
[----:B------:R-:W-:-:S04]  /*4030*/  IMAD.U32 R4, RZ, RZ, UR32 ;  /* 0x00000020ff047e24 */ /* 0x000fc8000f8e00ff */
[----:B------:R-:W-:-:S05]  /*4040*/  IMAD R4, R4, 0x40, R248 ;  /* 0x0000004004047824 */ /* 0x000fca00078e02f8 */
[----:B------:R-:W-:-:S03]  /*4050*/  IADD3 R4, R250, -UR38, -R4 ;  /* 0x80000026fa047c10 */ /* 0x000fc6000fffe804 */
[----:B------:R-:W-:Y:S01]  /*4060*/  @UP0 UMOV UR5, UR15 ;  /* 0x0000000f00050c82 */ /* 0x000fe20008000000 */
[----:B------:R-:W-:Y:S01]  /*4070*/  ULDC UR15, c[0x0][0x2ec] ;  /* 0x0000bb00000f7ab9 */ /* 0x000fe20000000800 */
[----:B--2---:R-:W-:-:S07]  /*4080*/  VIADD R247, R4, UR8 ;  /* 0x0000000804f77c36 */ /* 0x004fce0008000000 */
.L_x_1246:
        /* <DEDUP_REMOVED lines=10> */
[----:B------:R-:W-:Y:S05]  /*4130*/  LDSM.16.M88.4 R16, [R214] ;  /* 0x00000000d610783b */ /* 0x000fea0000000200 */
[----:B-1----:R-:W1:Y:S05]  /*4140*/  LDSM.16.M88.4 R8, [R3+UR4+0x10000] ;  /* 0x010000040308783b */ /* 0x002e6a0008000200 */
[----:B------:R-:W2:Y:S05]  /*4150*/  LDSM.16.M88.4 R84, [R3+UR4+0x10800] ;  /* 0x010800040354783b */ /* 0x000eaa0008000200 */
[----:B------:R-:W-:Y:S05]  /*4160*/  LDSM.16.M88.4 R88, [R216] ;  /* 0x00000000d858783b */ /* 0x000fea0000000200 */
[----:B------:R-:W3:Y:S05]  /*4170*/  LDSM.16.M88.4 R92, [R2] ;  /* 0x00000000025c783b */ /* 0x000eea0000000200 */
[----:B------:R-:W4:Y:S05]  /*4180*/  LDSM.16.M88.4 R96, [R2+0x800] ;  /* 0x000800000260783b */ /* 0x000f2a0000000200 */
[----:B------:R-:W-:Y:S05]  /*4190*/  LDSM.16.M88.4 R100, [R219] ;  /* 0x00000000db64783b */ /* 0x000fea0000000200 */
[----:B------:R-:W4:Y:S05]  /*41a0*/  LDSM.16.M88.4 R104, [R213] ;  /* 0x00000000d568783b */ /* 0x000f2a0000000200 */
[----:B------:R-:W-:Y:S01]  /*41b0*/  LDSM.16.M88.4 R108, [R218] ;  /* 0x00000000da6c783b */ /* 0x000fe20000000200 */
[C---:B-1----:R-:W-:Y:S04]  /*41c0*/  HMMA.16816.F32 R4, R16.reuse, R8, RZ ;  /* 0x000000081004723c */ /* 0x042fe800000018ff */
[----:B------:R-:W-:Y:S02]  /*41d0*/  LDSM.16.M88.4 R112, [R212] ;  /* 0x00000000d470783b */ /* 0x000fe40000000200 */
        /* <DEDUP_REMOVED lines=112> */
[----:B------:R4:W-:Y:S03]  /*48e0*/  MUFU.TANH R123, R8 ;  /* 0x00000008007b7308 */ /* 0x0009e60000002400 */
[----:B--2---:R-:W-:Y:S04]  /*48f0*/  MOV R7, UR32 ;  /* 0x0000002000077c02 */ /* 0x004fe80008000f00 */
[----:B------:R-:W-:Y:S03]  /*4900*/  LEA R7, R7, R248, 0x6 ;  /* 0x000000f807077211 */ /* 0x000fe600078e30ff */
[----:B------:R2:W-:Y:S01]  /*4910*/  MUFU.TANH R120, R9 ;  /* 0x0000000900787308 */ /* 0x0005e20000002400 */
[C---:B-1----:R-:W-:Y:S02]  /*4920*/  @P0 IADD3 R4, R7.reuse, 0x1, RZ ;  /* 0x0000000107040810 */ /* 0x042fe40007ffe0ff */
[----:B------:R-:W-:Y:S01]  /*4930*/  FSETP.NEU.FTZ.AND P0, PT, R238, -INF , PT ;  /* 0xff800000ee00780b */ /* 0x000fe20003f1d000 */
[----:B------:R-:W-:Y:S01]  /*4940*/  FMUL.FTZ R12, R12, UR10 ;  /* 0x0000000a0c0c7c20 */ /* 0x000fe20008410000 */
[----:B------:R-:W-:Y:S05]  /*4950*/  @P3 ISETP.GE.AND P3, PT, R4, UR8, PT ;  /* 0x0000000804003c0c */ /* 0x000fea000bf66270 */
[----:B------:R1:W3:Y:S01]  /*4960*/  MUFU.TANH R131, R6 ;  /* 0x0000000600837308 */ /* 0x0002e20000002400 */
[----:B------:R-:W-:Y:S01]  /*4970*/  MOV R4, UR9 ;  /* 0x0000000900047c02 */ /* 0x000fe20008000f00 */
[----:B------:R-:W-:Y:S01]  /*4980*/  FMUL.FTZ R14, R14, UR10 ;  /* 0x0000000a0e0e7c20 */ /* 0x000fe20008410000 */
[----:B------:R-:W-:Y:S01]  /*4990*/  @P2 ISETP.GE.AND P2, PT, R7, UR8, PT ;  /* 0x0000000807002c0c */ /* 0x000fe2000bf46270 */
[----:B------:R-:W-:Y:S01]  /*49a0*/  FMUL.FTZ R16, R16, UR10 ;  /* 0x0000000a10107c20 */ /* 0x000fe20008410000 */
[----:B------:R-:W-:Y:S01]  /*49b0*/  LEA R4, R4, R247, 0x6 ;  /* 0x000000f704047211 */ /* 0x000fe200078e30ff */
[----:B------:R-:W-:Y:S01]  /*49c0*/  FMUL.FTZ R13, R13, UR10 ;  /* 0x0000000a0d0d7c20 */ /* 0x000fe20008410000 */
[----:B------:R-:W-:Y:S03]  /*49d0*/  FMUL.FTZ R18, R18, UR10 ;  /* 0x0000000a12127c20 */ /* 0x000fe60008410000 */
[----:B------:R3:W-:Y:S01]  /*49e0*/  MUFU.TANH R128, R11 ;  /* 0x0000000b00807308 */ /* 0x0007e20000002400 */
[----:B----4-:R-:W-:Y:S01]  /*49f0*/  IADD3 R8, R4, 0x8, RZ ;  /* 0x0000000804087810 */ /* 0x010fe20007ffe0ff */
[----:B--2---:R-:W-:Y:S01]  /*4a00*/  FMUL.FTZ R9, R15, UR10 ;  /* 0x0000000a0f097c20 */ /* 0x004fe20008410000 */
[----:B------:R-:W-:Y:S01]  /*4a10*/  IABS R15, R4 ;  /* 0x00000004000f7213 */ /* 0x000fe20000000000 */
[----:B------:R-:W-:Y:S01]  /*4a20*/  FMUL.FTZ R17, R17, UR10 ;  /* 0x0000000a11117c20 */ /* 0x000fe20008410000 */
[----:B------:R-:W-:Y:S01]  /*4a30*/  ISETP.GE.AND P6, PT, R8, RZ, PT ;  /* 0x000000ff0800720c */ /* 0x000fe20003fc6270 */
[----:B------:R-:W-:Y:S01]  /*4a40*/  FMUL.FTZ R19, R19, UR10 ;  /* 0x0000000a13137c20 */ /* 0x000fe20008410000 */
[----:B------:R-:W-:Y:S03]  /*4a50*/  I2FP.F32.S32 R15, R15 ;  /* 0x0000000f000f7245 */ /* 0x000fe60000201400 */
[----:B------:R2:W-:Y:S01]  /*4a60*/  MUFU.TANH R126, R9 ;  /* 0x00000009007e7308 */ /* 0x0005e20000002400 */
[----:B-1----:R-:W-:Y:S05]  /*4a70*/  FMUL.FTZ R6, R238, 1.4426950216293334961 ;  /* 0x3fb8aa3bee067820 */ /* 0x002fea0000410000 */
[----:B------:R-:W-:Y:S04]  /*4a80*/  FSEL R6, R6, RZ, P0 ;  /* 0x000000ff06067208 */ /* 0x000fe80000000000 */
[----:B------:R1:W-:Y:S01]  /*4a90*/  MUFU.TANH R119, R12 ;  /* 0x0000000c00777308 */ /* 0x0003e20000002400 */
[C---:B---3--:R-:W-:Y:S02]  /*4aa0*/  IADD3 R11, R4.reuse, -0x1, RZ ;  /* 0xffffffff040b7810 */ /* 0x048fe40007ffe0ff */
[----:B------:R-:W-:Y:S02]  /*4ab0*/  @!P6 IADD3 R8, -R4, -0x8, RZ ;  /* 0xfffffff80408e810 */ /* 0x000fe40007ffe1ff */
[----:B------:R-:W-:Y:S02]  /*4ac0*/  ISETP.GE.AND P6, PT, R11, RZ, PT ;  /* 0x000000ff0b00720c */ /* 0x000fe40003fc6270 */
[----:B------:R-:W-:Y:S03]  /*4ad0*/  PLOP3.LUT P0, PT, PT, PT, UP1, 0x80, 0x0 ;  /* 0x000000000000781c */ /* 0x000fe60003f0f018 */
[----:B------:R3:W-:Y:S01]  /*4ae0*/  MUFU.TANH R129, R10 ;  /* 0x0000000a00817308 */ /* 0x0007e20000002400 */
[----:B------:R-:W-:Y:S01]  /*4af0*/  I2FP.F32.S32 R8, R8 ;  /* 0x0000000800087245 */ /* 0x000fe20000201400 */
[----:B--2---:R-:W-:Y:S05]  /*4b00*/  FFMA.FTZ R9, R15, -UR5, R122 ;  /* 0x800000050f097c23 */ /* 0x004fea000801007a */
[----:B------:R-:W-:Y:S03]  /*4b10*/  @P4 FSEL R9, R9, -INF , !P2 ;  /* 0xff80000009094808 */ /* 0x000fe60005000000 */
[----:B------:R2:W-:Y:S01]  /*4b20*/  MUFU.TANH R117, R16 ;  /* 0x0000001000757308 */ /* 0x0005e20000002400 */
[----:B-1----:R-:W-:Y:S01]  /*4b30*/  FFMA.FTZ R12, R8, -UR5, R131 ;  /* 0x80000005080c7c23 */ /* 0x002fe20008010083 */
[----:B------:R-:W-:Y:S01]  /*4b40*/  @!P6 IADD3 R11, -R4, 0x1, RZ ;  /* 0x00000001040be810 */ /* 0x000fe20007ffe1ff */
[--C-:B------:R-:W-:Y:S01]  /*4b50*/  FFMA.FTZ R9, R9, UR15, -R6.reuse ;  /* 0x0000000f09097c23 */ /* 0x100fe20008010806 */
[----:B------:R-:W-:Y:S02]  /*4b60*/  PLOP3.LUT P6, PT, PT, PT, UP1, 0x80, 0x0 ;  /* 0x000000000000781c */ /* 0x000fe40003fcf018 */
[----:B------:R-:W-:Y:S04]  /*4b70*/  @P0 FSEL R12, R12, -INF , !P2 ;  /* 0xff8000000c0c0808 */ /* 0x000fe80005000000 */
[----:B------:R1:W-:Y:S01]  /*4b80*/  MUFU.TANH R127, R14 ;  /* 0x0000000e007f7308 */ /* 0x0003e20000002400 */
[----:B---3--:R-:W-:Y:S02]  /*4b90*/  IADD3 R10, R4, 0x7, RZ ;  /* 0x00000007040a7810 */ /* 0x008fe40007ffe0ff */
[----:B------:R-:W-:Y:S02]  /*4ba0*/  PLOP3.LUT P2, PT, PT, PT, UP1, 0x80, 0x0 ;  /* 0x000000000000781c */ /* 0x000fe40003f4f018 */
[----:B------:R-:W-:Y:S02]  /*4bb0*/  ISETP.GE.AND P0, PT, R10, RZ, PT ;  /* 0x000000ff0a00720c */ /* 0x000fe40003f06270 */
[----:B------:R-:W-:Y:S03]  /*4bc0*/  PLOP3.LUT P4, PT, PT, PT, UP1, 0x80, 0x0 ;  /* 0x000000000000781c */ /* 0x000fe60003f8f018 */
[----:B------:R-:W3:Y:S01]  /*4bd0*/  MUFU.TANH R121, R5 ;  /* 0x0000000500797308 */ /* 0x000ee20000002400 */
[----:B--2---:R-:W-:Y:S02]  /*4be0*/  @P5 IADD3 R16, R7, 0x8, RZ ;  /* 0x0000000807105810 */ /* 0x004fe40007ffe0ff */
[----:B------:R-:W-:Y:S07]  /*4bf0*/  PLOP3.LUT P5, PT, PT, PT, UP1, 0x80, 0x0 ;  /* 0x000000000000781c */ /* 0x000fee0003faf018 */
[----:B------:R2:W4:Y:S01]  /*4c00*/  MUFU.TANH R118, R13 ;  /* 0x0000000d00767308 */ /* 0x0005220000002400 */
[----:B-1----:R-:W-:Y:S02]  /*4c10*/  I2FP.F32.S32 R14, R11 ;  /* 0x0000000b000e7245 */ /* 0x002fe40000201400 */
[C---:B------:R-:W-:Y:S02]  /*4c20*/  IADD3 R11, R4.reuse, -0x9, RZ ;  /* 0xfffffff7040b7810 */ /* 0x040fe40007ffe0ff */
[----:B------:R-:W-:Y:S02]  /*4c30*/  @!P0 IADD3 R10, -R4, -0x7, RZ ;  /* 0xfffffff9040a8810 */ /* 0x000fe40007ffe1ff */
[----:B------:R-:W-:Y:S03]  /*4c40*/  ISETP.GE.AND P0, PT, R11, RZ, PT ;  /* 0x000000ff0b00720c */ /* 0x000fe60003f06270 */
[----:B------:R1:W-:Y:S01]  /*4c50*/  MUFU.TANH R125, R18 ;  /* 0x00000012007d7308 */ /* 0x0003e20000002400 */
[----:B---3--:R-:W-:Y:S01]  /*4c60*/  FFMA.FTZ R8, R14, -UR5, R121 ;  /* 0x800000050e087c23 */ /* 0x008fe20008010079 */
[----:B------:R-:W-:Y:S01]  /*4c70*/  FMUL.FTZ R5, R239, 1.4426950216293334961 ;  /* 0x3fb8aa3bef057820 */ /* 0x000fe20000410000 */
[----:B------:R-:W-:Y:S02]  /*4c80*/  I2FP.F32.S32 R10, R10 ;  /* 0x0000000a000a7245 */ /* 0x000fe40000201400 */
[----:B------:R-:W-:Y:S02]  /*4c90*/  @P4 ISETP.GE.AND P4, PT, R16, UR8, PT ;  /* 0x0000000810004c0c */ /* 0x000fe4000bf86270 */
[----:B------:R-:W-:Y:S03]  /*4ca0*/  @P2 FSEL R8, R8, -INF , !P3 ;  /* 0xff80000008082808 */ /* 0x000fe60005800000 */
[----:B------:R3:W-:Y:S01]  /*4cb0*/  MUFU.EX2 R203, R9 ;  /* 0x0000000900cb7308 */ /* 0x0007e20000000800 */
[----:B--2---:R-:W-:Y:S02]  /*4cc0*/  IADD3 R13, R4, -0x8, RZ ;  /* 0xfffffff8040d7810 */ /* 0x004fe40007ffe0ff */
[----:B------:R-:W-:Y:S02]  /*4cd0*/  PLOP3.LUT P2, PT, PT, PT, UP1, 0x80, 0x0 ;  /* 0x000000000000781c */ /* 0x000fe40003f4f018 */
[----:B------:R-:W-:Y:S02]  /*4ce0*/  FSEL R5, R5, RZ, P1 ;  /* 0x000000ff05057208 */ /* 0x000fe40000800000 */
[----:B------:R-:W-:Y:S03]  /*4cf0*/  PLOP3.LUT P1, PT, PT, PT, UP1, 0x80, 0x0 ;  /* 0x000000000000781c */ /* 0x000fe60003f2f018 */
[----:B------:R2:W4:Y:S01]  /*4d00*/  MUFU.TANH R116, R17 ;  /* 0x0000001100747308 */ /* 0x0005220000002400 */
[----:B-1----:R-:W-:Y:S01]  /*4d10*/  @P5 IADD3 R18, R7, 0x10, RZ ;  /* 0x0000001007125810 */ /* 0x002fe20007ffe0ff */
[--C-:B------:R-:W-:Y:S01]  /*4d20*/  FFMA.FTZ R12, R12, UR15, -R5.reuse ;  /* 0x0000000f0c0c7c23 */ /* 0x100fe20008010805 */
[----:B------:R-:W-:Y:S02]  /*4d30*/  ISETP.GE.AND P5, PT, R13, RZ, PT ;  /* 0x000000ff0d00720c */ /* 0x000fe40003fa6270 */
[----:B------:R-:W-:Y:S02]  /*4d40*/  @!P0 IADD3 R11, -R4, 0x9, RZ ;  /* 0x00000009040b8810 */ /* 0x000fe40007ffe1ff */
[----:B------:R-:W-:Y:S03]  /*4d50*/  PLOP3.LUT P0, PT, PT, PT, UP1, 0x80, 0x0 ;  /* 0x000000000000781c */ /* 0x000fe60003f0f018 */
[----:B------:R1:W-:Y:S01]  /*4d60*/  MUFU.EX2 R211, R12 ;  /* 0x0000000c00d37308 */ /* 0x0003e20000000800 */
[----:B---3--:R-:W-:Y:S01]  /*4d70*/  FFMA.FTZ R9, R8, UR15, -R6 ;  /* 0x0000000f08097c23 */ /* 0x008fe20008010806 */
[----:B------:R-:W-:Y:S01]  /*4d80*/  FFMA.FTZ R8, R10, -UR5, R130 ;  /* 0x800000050a087c23 */ /* 0x000fe20008010082 */
[----:B------:R-:W-:Y:S02]  /*4d90*/  I2FP.F32.S32 R16, R11 ;  /* 0x0000000b00107245 */ /* 0x000fe40000201400 */
[----:B------:R-:W-:Y:S02]  /*4da0*/  IADD3 R11, R4, -0x10, RZ ;  /* 0xfffffff0040b7810 */ /* 0x000fe40007ffe0ff */
[----:B------:R-:W-:Y:S03]  /*4db0*/  @P2 FSEL R8, R8, -INF , !P3 ;  /* 0xff80000008082808 */ /* 0x000fe60005800000 */
[----:B------:R3:W-:Y:S01]  /*4dc0*/  MUFU.EX2 R202, R9 ;  /* 0x0000000900ca7308 */ /* 0x0007e20000000800 */
[----:B--2---:R-:W-:Y:S02]  /*4dd0*/  @P1 IADD3 R17, R7, 0x9, RZ ;  /* 0x0000000907111810 */ /* 0x004fe40007ffe0ff */
[----:B------:R-:W-:Y:S01]  /*4de0*/  @!P5 IADD3 R13, -R4, 0x8, RZ ;  /* 0x00000008040dd810 */ /* 0x000fe20007ffe1ff */
[----:B------:R-:W-:Y:S01]  /*4df0*/  FFMA.FTZ R8, R8, UR15, -R5 ;  /* 0x0000000f08087c23 */ /* 0x000fe20008010805 */
[----:B------:R-:W-:Y:S02]  /*4e00*/  @P6 ISETP.GE.AND P6, PT, R17, UR8, PT ;  /* 0x0000000811006c0c */ /* 0x000fe4000bfc6270 */
[----:B------:R-:W-:Y:S03]  /*4e10*/  I2FP.F32.S32 R17, R13 ;  /* 0x0000000d00117245 */ /* 0x000fe60000201400 */
[----:B------:R2:W-:Y:S01]  /*4e20*/  MUFU.EX2 R210, R8 ;  /* 0x0000000800d27308 */ /* 0x0005e20000000800 */
[----:B------:R-:W-:Y:S01]  /*4e30*/  PLOP3.LUT P2, PT, PT, PT, UP1, 0x80, 0x0 ;  /* 0x000000000000781c */ /* 0x000fe20003f4f018 */
[----:B-1----:R-:W-:Y:S01]  /*4e40*/  FFMA.FTZ R12, R16, -UR5, R120 ;  /* 0x80000005100c7c23 */ /* 0x002fe20008010078 */
[----:B------:R-:W-:Y:S01]  /*4e50*/  PLOP3.LUT P3, PT, PT, PT, UP1, 0x80, 0x0 ;  /* 0x000000000000781c */ /* 0x000fe20003f6f018 */
[----:B------:R-:W-:Y:S01]  /*4e60*/  FFMA.FTZ R10, R17, -UR5, R123 ;  /* 0x80000005110a7c23 */ /* 0x000fe2000801007b */
[----:B------:R-:W-:Y:S02]  /*4e70*/  PLOP3.LUT P1, PT, PT, PT, UP1, 0x80, 0x0 ;  /* 0x000000000000781c */ /* 0x000fe40003f2f018 */
[----:B------:R-:W-:Y:S03]  /*4e80*/  PLOP3.LUT P5, PT, PT, PT, UP1, 0x80, 0x0 ;  /* 0x000000000000781c */ /* 0x000fe60003faf018 */
[----:B------:R-:W1:Y:S01]  /*4e90*/  MUFU.TANH R124, R19 ;  /* 0x00000013007c7308 */ /* 0x000e620000002400 */
[----:B------:R-:W-:Y:S01]  /*4ea0*/  @P0 FSEL R10, R10, -INF , !P4 ;  /* 0xff8000000a0a0808 */ /* 0x000fe20006000000 */
[----:B---3--:R-:W-:Y:S01]  /*4eb0*/  FFMA.FTZ R9, R15, -UR5, R129 ;  /* 0x800000050f097c23 */ /* 0x008fe20008010081 */
[----:B------:R-:W-:Y:S02]  /*4ec0*/  PLOP3.LUT P0, PT, PT, PT, UP1, 0x80, 0x0 ;  /* 0x000000000000781c */ /* 0x000fe40003f0f018 */
[----:B------:R-:W-:Y:S01]  /*4ed0*/  IADD3 R13, R4, -0x11, RZ ;  /* 0xffffffef040d7810 */ /* 0x000fe20007ffe0ff */
[----:B------:R-:W-:Y:S01]  /*4ee0*/  FFMA.FTZ R10, R10, UR15, -R6 ;  /* 0x0000000f0a0a7c23 */ /* 0x000fe20008010806 */
[----:B------:R-:W-:Y:S01]  /*4ef0*/  @P2 FSEL R12, R12, -INF , !P6 ;  /* 0xff8000000c0c2808 */ /* 0x000fe20007000000 */
[----:B--2---:R-:W-:Y:S01]  /*4f00*/  FFMA.FTZ R8, R14, -UR5, R128 ;  /* 0x800000050e087c23 */ /* 0x004fe20008010080 */
[----:B------:R-:W-:Y:S01]  /*4f10*/  @P3 FSEL R9, R9, -INF , !P4 ;  /* 0xff80000009093808 */ /* 0x000fe20006000000 */
[----:B------:R-:W-:Y:S01]  /*4f20*/  MUFU.EX2 R201, R10 ;  /* 0x0000000a00c97308 */ /* 0x000fe20000000800 */
[----:B------:R-:W-:Y:S01]  /*4f30*/  ISETP.GE.AND P2, PT, R11, RZ, PT ;  /* 0x000000ff0b00720c */ /* 0x000fe20003f46270 */
[----:B------:R-:W-:Y:S01]  /*4f40*/  FFMA.FTZ R12, R12, UR15, -R6 ;  /* 0x0000000f0c0c7c23 */ /* 0x000fe20008010806 */
[----:B------:R-:W-:Y:S01]  /*4f50*/  ISETP.GE.AND P4, PT, R13, RZ, PT ;  /* 0x000000ff0d00720c */ /* 0x000fe20003f86270 */
[--C-:B------:R-:W-:Y:S02]  /*4f60*/  FFMA.FTZ R9, R9, UR15, -R5.reuse ;  /* 0x0000000f09097c23 */ /* 0x100fe40008010805 */
[----:B------:R-:W-:Y:S02]  /*4f70*/  @P0 FSEL R8, R8, -INF , !P6 ;  /* 0xff80000008080808 */ /* 0x000fe40007000000 */
[----:B------:R-:W-:Y:S02]  /*4f80*/  @P1 ISETP.GE.AND P1, PT, R18, UR8, PT ;  /* 0x0000000812001c0c */ /* 0x000fe4000bf26270 */
[----:B------:R2:W3:Y:S01]  /*4f90*/  MUFU.EX2 R199, R12 ;  /* 0x0000000c00c77308 */ /* 0x0004e20000000800 */
[----:B------:R-:W-:Y:S01]  /*4fa0*/  @P5 IADD3 R18, R7, 0x11, RZ ;  /* 0x0000001107125810 */ /* 0x000fe20007ffe0ff */
[----:B------:R-:W-:Y:S01]  /*4fb0*/  FFMA.FTZ R8, R8, UR15, -R5 ;  /* 0x0000000f08087c23 */ /* 0x000fe20008010805 */
[----:B------:R-:W-:Y:S02]  /*4fc0*/  PLOP3.LUT P5, PT, PT, PT, UP1, 0x80, 0x0 ;  /* 0x000000000000781c */ /* 0x000fe40003faf018 */
[----:B------:R-:W-:Y:S02]  /*4fd0*/  PLOP3.LUT P0, PT, PT, PT, UP1, 0x80, 0x0 ;  /* 0x000000000000781c */ /* 0x000fe40003f0f018 */
[C---:B------:R-:W-:Y:S03]  /*4fe0*/  @!P2 IADD3 R11, -R4.reuse, 0x10, RZ ;  /* 0x00000010040ba810 */ /* 0x040fe60007ffe1ff */
[----:B------:R4:W-:Y:S01]  /*4ff0*/  MUFU.EX2 R209, R9 ;  /* 0x0000000900d17308 */ /* 0x0009e20000000800 */
[C---:B------:R-:W-:Y:S02]  /*5000*/  @!P4 IADD3 R13, -R4.reuse, 0x11, RZ ;  /* 0x00000011040dc810 */ /* 0x040fe40007ffe1ff */
[----:B------:R-:W-:Y:S02]  /*5010*/  PLOP3.LUT P2, PT, PT, PT, UP1, 0x80, 0x0 ;  /* 0x000000000000781c */ /* 0x000fe40003f4f018 */
[----:B------:R-:W-:Y:S02]  /*5020*/  PLOP3.LUT P3, PT, PT, PT, UP1, 0x80, 0x0 ;  /* 0x000000000000781c */ /* 0x000fe40003f6f018 */
[----:B------:R-:W-:Y:S03]  /*5030*/  I2FP.F32.S32 R11, R11 ;  /* 0x0000000b000b7245 */ /* 0x000fe60000201400 */
[----:B------:R1:W3:Y:S01]  /*5040*/  MUFU.EX2 R208, R8 ;  /* 0x0000000800d07308 */ /* 0x0002e20000000800 */
[----:B------:R-:W-:Y:S02]  /*5050*/  I2FP.F32.S32 R13, R13 ;  /* 0x0000000d000d7245 */ /* 0x000fe40000201400 */
[----:B--2---:R-:W-:Y:S02]  /*5060*/  IADD3 R12, R4, -0x18, RZ ;  /* 0xffffffe8040c7810 */ /* 0x004fe40007ffe0ff */
[----:B------:R-:W-:Y:S02]  /*5070*/  @P5 ISETP.GE.AND P5, PT, R18, UR8, PT ;  /* 0x0000000812005c0c */ /* 0x000fe4000bfa6270 */
[----:B------:R-:W-:Y:S01]  /*5080*/  IADD3 R10, R4, -0x19, RZ ;  /* 0xffffffe7040a7810 */ /* 0x000fe20007ffe0ff */
[----:B----4-:R-:W-:Y:S01]  /*5090*/  FFMA.FTZ R9, R11, -UR5, R119 ;  /* 0x800000050b097c23 */ /* 0x010fe20008010077 */
[----:B------:R-:W-:Y:S02]  /*50a0*/  ISETP.GE.AND P4, PT, R12, RZ, PT ;  /* 0x000000ff0c00720c */ /* 0x000fe40003f86270 */
[----:B------:R-:W-:Y:S02]  /*50b0*/  @P3 IADD3 R14, R7, 0x18, RZ ;  /* 0x00000018070e3810 */ /* 0x000fe40007ffe0ff */
[----:B------:R-:W-:Y:S02]  /*50c0*/  @P0 FSEL R9, R9, -INF , !P1 ;  /* 0xff80000009090808 */ /* 0x000fe40004800000 */
[----:B------:R-:W-:Y:S01]  /*50d0*/  ISETP.GE.AND P3, PT, R10, RZ, PT ;  /* 0x000000ff0a00720c */ /* 0x000fe20003f66270 */
[----:B-1----:R-:W-:Y:S01]  /*50e0*/  FFMA.FTZ R8, R13, -UR5, R118 ;  /* 0x800000050d087c23 */ /* 0x002fe20008010076 */
[----:B------:R-:W-:Y:S01]  /*50f0*/  PLOP3.LUT P0, PT, PT, PT, UP1, 0x80, 0x0 ;  /* 0x000000000000781c */ /* 0x000fe20003f0f018 */
[--C-:B------:R-:W-:Y:S01]  /*5100*/  FFMA.FTZ R9, R9, UR15, -R6.reuse ;  /* 0x0000000f09097c23 */ /* 0x100fe20008010806 */
[----:B------:R-:W-:Y:S02]  /*5110*/  PLOP3.LUT P6, PT, PT, PT, UP1, 0x80, 0x0 ;  /* 0x000000000000781c */ /* 0x000fe40003fcf018 */
[----:B------:R-:W-:Y:S01]  /*5120*/  @P2 FSEL R8, R8, -INF , !P5 ;  /* 0xff80000008082808 */ /* 0x000fe20006800000 */
[----:B------:R1:W-:Y:S01]  /*5130*/  MUFU.EX2 R200, R9 ;  /* 0x0000000900c87308 */ /* 0x0003e20000000800 */
[----:B------:R-:W-:Y:S02]  /*5140*/  @!P4 IADD3 R12, -R4, 0x18, RZ ;  /* 0x00000018040cc810 */ /* 0x000fe40007ffe1ff */
[----:B------:R-:W-:Y:S01]  /*5150*/  PLOP3.LUT P2, PT, PT, PT, UP1, 0x80, 0x0 ;  /* 0x000000000000781c */ /* 0x000fe20003f4f018 */
[----:B------:R-:W-:Y:S01]  /*5160*/  FFMA.FTZ R8, R8, UR15, -R6 ;  /* 0x0000000f08087c23 */ /* 0x000fe20008010806 */
[----:B------:R-:W-:Y:S02]  /*5170*/  PLOP3.LUT P4, PT, PT, PT, UP1, 0x80, 0x0 ;  /* 0x000000000000781c */ /* 0x000fe40003f8f018 */
[----:B------:R-:W-:Y:S03]  /*5180*/  @!P3 IADD3 R10, -R4, 0x19, RZ ;  /* 0x00000019040ab810 */ /* 0x000fe60007ffe1ff */
[----:B------:R2:W4:Y:S01]  /*5190*/  MUFU.EX2 R198, R8 ;  /* 0x0000000800c67308 */ /* 0x0005220000000800 */
[----:B------:R-:W-:Y:S01]  /*51a0*/  PLOP3.LUT P3, PT, PT, PT, UP1, 0x80, 0x0 ;  /* 0x000000000000781c */ /* 0x000fe20003f6f018 */
[----:B------:R-:W-:Y:S01]  /*51b0*/  FFMA.FTZ R4, R16, -UR5, R126 ;  /* 0x8000000510047c23 */ /* 0x000fe2000801007e */
[----:B------:R-:W-:Y:S02]  /*51c0*/  I2FP.F32.S32 R12, R12 ;  /* 0x0000000c000c7245 */ /* 0x000fe40000201400 */
[----:B------:R-:W-:Y:S02]  /*51d0*/  I2FP.F32.S32 R10, R10 ;  /* 0x0000000a000a7245 */ /* 0x000fe40000201400 */
[----:B------:R-:W-:Y:S01]  /*51e0*/  @P6 ISETP.GE.AND P6, PT, R14, UR8, PT ;  /* 0x000000080e006c0c */ /* 0x000fe2000bfc6270 */
[----:B-1----:R-:W-:Y:S01]  /*51f0*/  FFMA.FTZ R9, R17, -UR5, R127 ;  /* 0x8000000511097c23 */ /* 0x002fe2000801007f */
[----:B------:R-:W-:Y:S02]  /*5200*/  @P2 FSEL R4, R4, -INF , !P5 ;  /* 0xff80000004042808 */ /* 0x000fe40006800000 */
[----:B------:R-:W-:Y:S02]  /*5210*/  PLOP3.LUT P2, PT, PT, PT, UP1, 0x80, 0x0 ;  /* 0x000000000000781c */ /* 0x000fe40003f4f018 */
[----:B------:R-:W-:Y:S02]  /*5220*/  @P0 FSEL R9, R9, -INF , !P1 ;  /* 0xff80000009090808 */ /* 0x000fe40004800000 */
[----:B------:R-:W-:Y:S02]  /*5230*/  PLOP3.LUT P1, PT, PT, PT, UP1, 0x80, 0x0 ;  /* 0x000000000000781c */ /* 0x000fe40003f2f018 */
[----:B--2---:R-:W-:Y:S01]  /*5240*/  @P4 IADD3 R8, R7, 0x19, RZ ;  /* 0x0000001907084810 */ /* 0x004fe20007ffe0ff */
[----:B------:R-:W-:Y:S01]  /*5250*/  FFMA.FTZ R7, R12, -UR5, R117 ;  /* 0x800000050c077c23 */ /* 0x000fe20008010075 */
[----:B------:R-:W-:Y:S01]  /*5260*/  PLOP3.LUT P0, PT, PT, PT, UP1, 0x80, 0x0 ;  /* 0x000000000000781c */ /* 0x000fe20003f0f018 */
[--C-:B------:R-:W-:Y:S01]  /*5270*/  FFMA.FTZ R9, R9, UR15, -R5.reuse ;  /* 0x0000000f09097c23 */ /* 0x100fe20008010805 */
[----:B------:R-:W-:Y:S01]  /*5280*/  @P3 ISETP.GE.AND P3, PT, R8, UR8, PT ;  /* 0x0000000808003c0c */ /* 0x000fe2000bf66270 */
[----:B------:R-:W-:Y:S01]  /*5290*/  FFMA.FTZ R8, R4, UR15, -R5 ;  /* 0x0000000f04087c23 */ /* 0x000fe20008010805 */
[----:B------:R-:W-:Y:S01]  /*52a0*/  FFMA.FTZ R4, R10, -UR5, R116 ;  /* 0x800000050a047c23 */ /* 0x000fe20008010074 */
[----:B------:R-:W-:Y:S04]  /*52b0*/  MUFU.EX2 R207, R9 ;  /* 0x0000000900cf7308 */ /* 0x000fe80000000800 */
[----:B------:R-:W-:Y:S02]  /*52c0*/  @P1 FSEL R7, R7, -INF , !P6 ;  /* 0xff80000007071808 */ /* 0x000fe40007000000 */
[----:B------:R-:W-:Y:S04]  /*52d0*/  PLOP3.LUT P1, PT, PT, PT, UP1, 0x80, 0x0 ;  /* 0x000000000000781c */ /* 0x000fe80003f2f018 */
[----:B------:R1:W2:Y:S01]  /*52e0*/  MUFU.EX2 R206, R8 ;  /* 0x0000000800ce7308 */ /* 0x0002a20000000800 */
[----:B------:R-:W-:Y:S02]  /*52f0*/  @P0 FSEL R4, R4, -INF , !P3 ;  /* 0xff80000004040808 */ /* 0x000fe40005800000 */
[----:B------:R-:W-:Y:S04]  /*5300*/  IADD3 R114, P0, R241, UR14, RZ ;  /* 0x0000000ef1727c10 */ /* 0x000fe8000ff1e0ff */
[----:B------:R-:W-:Y:S02]  /*5310*/  IADD3.X R115, R240, UR13, RZ, P0, !PT ;  /* 0x0000000df0737c10 */ /* 0x000fe400087fe4ff */
[----:B------:R-:W-:Y:S03]  /*5320*/  PLOP3.LUT P0, PT, PT, PT, UP0, 0x80, 0x0 ;  /* 0x000000000000781c */ /* 0x000fe60003f0f008 */
[----:B------:R-:W2:Y:S05]  /*5330*/  LDG.E R113, desc[UR6][R114.64] ;  /* 0x0000000672717981 */ /* 0x000eaa000c1e1900 */
[----:B------:R-:W2:Y:S01]  /*5340*/  LDG.E R112, desc[UR6][R114.64+0x20] ;  /* 0x0000200672707981 */ /* 0x000ea2000c1e1900 */
[--C-:B-1----:R-:W-:Y:S01]  /*5350*/  FFMA.FTZ R8, R7, UR15, -R6.reuse ;  /* 0x0000000f07087c23 */ /* 0x102fe20008010806 */
[----:B------:R-:W-:Y:S01]  /*5360*/  FFMA.FTZ R7, R11, -UR5, R125 ;  /* 0x800000050b077c23 */ /* 0x000fe2000801007d */
[----:B------:R-:W-:Y:S01]  /*5370*/  FFMA.FTZ R6, R4, UR15, -R6 ;  /* 0x0000000f04067c23 */ /* 0x000fe20008010806 */
[----:B------:R-:W-:Y:S01]  /*5380*/  FFMA.FTZ R4, R13, -UR5, R124 ;  /* 0x800000050d047c23 */ /* 0x000fe2000801007c */
[----:B------:R1:W-:Y:S02]  /*5390*/  MUFU.EX2 R197, R8 ;  /* 0x0000000800c57308 */ /* 0x0003e40000000800 */
[----:B------:R-:W-:Y:S02]  /*53a0*/  @P2 FSEL R7, R7, -INF , !P6 ;  /* 0xff80000007072808 */ /* 0x000fe40007000000 */
[----:B------:R-:W-:Y:S03]  /*53b0*/  @P1 FSEL R4, R4, -INF , !P3 ;  /* 0xff80000004041808 */ /* 0x000fe60005800000 */
[--C-:B------:R-:W-:Y:S03]  /*53c0*/  FFMA.FTZ R7, R7, UR15, -R5.reuse ;  /* 0x0000000f07077c23 */ /* 0x100fe60008010805 */
[----:B------:R4:W2:Y:S01]  /*53d0*/  MUFU.EX2 R196, R6 ;  /* 0x0000000600c47308 */ /* 0x0008a20000000800 */
[----:B------:R-:W-:Y:S01]  /*53e0*/  FFMA.FTZ R5, R4, UR15, -R5 ;  /* 0x0000000f04057c23 */ /* 0x000fe20008010805 */
[----:B---3--:R-:W-:Y:S08]  /*53f0*/  F2FP.F16.F32.PACK_AB R4, R199, R201 ;  /* 0x000000c9c704723e */ /* 0x008ff000000000ff */
[----:B------:R3:W-:Y:S01]  /*5400*/  MUFU.EX2 R204, R5 ;  /* 0x0000000500cc7308 */ /* 0x0007e20000000800 */
[----:B-1----:R-:W-:Y:S09]  /*5410*/  F2FP.F16.F32.PACK_AB R8, R208, R209 ;  /* 0x000000d1d008723e */ /* 0x002ff200000000ff */
[----:B------:R1:W2:Y:S01]  /*5420*/  MUFU.EX2 R205, R7 ;  /* 0x0000000700cd7308 */ /* 0x0002a20000000800 */
[----:B----4-:R-:W-:Y:S05]  /*5430*/  F2FP.F16.F32.PACK_AB R6, R202, R203 ;  /* 0x000000cbca06723e */ /* 0x010fea00000000ff */
[----:B------:R2:W-:Y:S01]  /*5440*/  STS [R235+0x22000], R6 ;  /* 0x02200006eb007388 */ /* 0x0005e20000000800 */
[----:B---3--:R-:W-:Y:S05]  /*5450*/  F2FP.F16.F32.PACK_AB R5, R210, R211 ;  /* 0x000000d3d205723e */ /* 0x008fea00000000ff */
[----:B------:R3:W-:Y:S01]  /*5460*/  STS [R235+0x22400], R5 ;  /* 0x02240005eb007388 */ /* 0x0007e20000000800 */
[----:B-1----:R-:W-:Y:S04]  /*5470*/  F2FP.F16.F32.PACK_AB R7, R198, R200 ;  /* 0x000000c8c607723e */ /* 0x002fe800000000ff */
[----:B------:R1:W-:Y:S05]  /*5480*/  STS [R237+0x22000], R4 ;  /* 0x02200004ed007388 */ /* 0x0003ea0000000800 */
[----:B------:R-:W-:Y:S05]  /*5490*/  STS [R237+0x22400], R8 ;  /* 0x02240008ed007388 */ /* 0x000fea0000000800 */
[----:B------:R-:W-:Y:S01]  /*54a0*/  STS [R234+0x22000], R7 ;  /* 0x02200007ea007388 */ /* 0x000fe20000000800 */
[----:B--2---:R-:W-:Y:S05]  /*54b0*/  F2FP.F16.F32.PACK_AB R6, R206, R207 ;  /* 0x000000cfce06723e */ /* 0x004fea00000000ff */
[----:B------:R-:W-:Y:S01]  /*54c0*/  STS [R234+0x22400], R6 ;  /* 0x02240006ea007388 */ /* 0x000fe20000000800 */
[----:B---3--:R-:W-:Y:S02]  /*54d0*/  F2FP.F16.F32.PACK_AB R5, R196, R197 ;  /* 0x000000c5c405723e */ /* 0x008fe400000000ff */
[----:B-1----:R-:W-:Y:S03]  /*54e0*/  F2FP.F16.F32.PACK_AB R4, R204, R205 ;  /* 0x000000cdcc04723e */ /* 0x002fe600000000ff */
[----:B------:R-:W-:Y:S05]  /*54f0*/  STS [R236+0x22000], R5 ;  /* 0x02200005ec007388 */ /* 0x000fea0000000800 */
        /* <DEDUP_REMOVED lines=367> */
.L_x_1244:
        /* <DEDUP_REMOVED lines=471> */
.L_x_1245:
        /* <DEDUP_REMOVED lines=221> */
.L_x_1247:
        /* <DEDUP_REMOVED lines=19> */
.L_x_1248:
        /* <DEDUP_REMOVED lines=58> */
.L_x_1250:
[----:B------:R-:W-:Y:S05]  /*9c00*/  BSYNC B0 ;  /* 0x0000000000007941 */ /* 0x000fea0003800000 */
.L_x_1249:
        /* <DEDUP_REMOVED lines=22> */
.L_x_1252:
[----:B------:R-:W-:Y:S05]  /*9d70*/  BSYNC B0 ;  /* 0x0000000000007941 */ /* 0x000fea0003800000 */
.L_x_1251:
        /* <DEDUP_REMOVED lines=38> */
.L_x_1254:
[----:B------:R-:W-:Y:S05]  /*9fe0*/  BSYNC B0 ;  /* 0x0000000000007941 */ /* 0x000fea0003800000 */
.L_x_1253:
        /* <DEDUP_REMOVED lines=23> */
.L_x_1227:
        /* <DEDUP_REMOVED lines=24> */
.L_x_1256:
        /* <DEDUP_REMOVED lines=22> */
.L_x_1257:
        /* <DEDUP_REMOVED lines=44> */
.L_x_1259:
[----:B------:R-:W-:Y:S05]  /*a700*/  BSYNC B0 ;  /* 0x0000000000007941 */ /* 0x000fea0003800000 */
.L_x_1258:
        /* <DEDUP_REMOVED lines=21> */
.L_x_1261:
[----:B------:R-:W-:Y:S05]  /*a860*/  BSYNC B0 ;  /* 0x0000000000007941 */ /* 0x000fea0003800000 */
.L_x_1260:
        /* <DEDUP_REMOVED lines=34> */
.L_x_1263:
[----:B------:R-:W-:Y:S05]  /*aa90*/  BSYNC B0 ;  /* 0x0000000000007941 */ /* 0x000fea0003800000 */
.L_x_1262:
        /* <DEDUP_REMOVED lines=21> */
.L_x_1255:
[----:B------:R-:W-:Y:S05]  /*abf0*/  BSYNC B1 ;  /* 0x0000000000017941 */ /* 0x000fea0003800000 */
.L_x_1222:
[----:B------:R-:W-:Y:S01]  /*ac00*/  R2UR UR8, R251 ;  /* 0x00000000fb0872ca */ /* 0x000fe200000e0000 */
[----:B------:R-:W-:Y:S01]  /*ac10*/  ULDC UR5, c[0x0][0xc] ;  /* 0x0000030000057ab9 */ /* 0x000fe20000000800 */
[----:B------:R-:W-:Y:S02]  /*ac20*/  UIADD3 UR59, UR59, 0x1, URZ ;  /* 0x000000013b3b7890 */ /* 0x000fe4000fffe03f */
[----:B------:R-:W-:-:S09]  /*ac30*/  UIADD3 UR32, UR5, UR32, URZ ;  /* 0x0000002005207290 */ /* 0x000fd2000fffe03f */
[----:B------:R-:W-:-:S06]  /*ac40*/  UISETP.GE.AND UP0, UPT, UR32, UR8, UPT ;  /* 0x000000082000728c */ /* 0x000fcc000bf06270 */
[----:B------:R-:W-:-:S13]  /*ac50*/  PLOP3.LUT P0, PT, PT, PT, UP0, 0x80, 0x0 ;  /* 0x000000000000781c */ /* 0x000fda0003f0f008 */
[----:B------:R-:W-:Y:S05]  /*ac60*/  @P0 BRA `(.L_x_1264) ;  /* 0x0000000000040947 */ /* 0x000fea0003800000 */
[----:B------:R-:W-:Y:S05]  /*ac70*/  BRA `(.L_x_1265) ;  /* 0xffffff5c00847947 */ /* 0x000fea000383ffff */
.L_x_1264:
[----:B------:R-:W-:Y:S05]  /*ac80*/  EXIT ;  /* 0x000000000000794d */ /* 0x000fea0003800000 */
.L_x_1266:
        /* <DEDUP_REMOVED lines=15> */
.L_x_2054:


//--------------------- .text._ZN5flash44flash_bwd_dq_dk_dv_loop_seqk_parallel_kernelI23Flash_bwd_kernel_traitsILi256ELi64ELi64ELi8ELi4ELi2ELi2ELb0ELb1EN7cutlass6half_tE19Flash_kernel_traitsILi256ELi64ELi64ELi8ES3_EELb1ELb0ELb1ELb0ELb0ELb1ELb0EEEvNS_16Flash_bwd_paramsE --------------------------
	.section	.text._ZN5flash44flash_bwd_dq_dk_dv_loop_seqk_parallel_kernelI23Flash_bwd_kernel_traitsILi256ELi64ELi64ELi8ELi4ELi2ELi2ELb0ELb1EN7cutlass6half_tE19Flash_kernel_traitsILi256ELi64ELi64ELi8ES3_EELb1ELb0ELb1ELb0ELb0ELb1ELb0EEEvNS_16Flash_bwd_paramsE,"ax",@progbits
	.align	128
        .global         _ZN5flash44flash_bwd_dq_dk_dv_loop_seqk_parallel_kernelI23Flash_bwd_kernel_traitsILi256ELi64ELi64ELi8ELi4ELi2ELi2ELb0ELb1EN7cutlass6half_tE19Flash_kernel_traitsILi256ELi64ELi64ELi8ES3_EELb1ELb0ELb1ELb0ELb0ELb1ELb0EEEvNS_16Flash_bwd_paramsE
        .type           _ZN5flash44flash_bwd_dq_dk_dv_loop_seqk_parallel_kernelI23Flash_bwd_kernel_traitsILi256ELi64ELi64ELi8ELi4ELi2ELi2ELb0ELb1EN7cutlass6half_tE19Flash_kernel_traitsILi256ELi64ELi64ELi8ES3_EELb1ELb0ELb1ELb0ELb0ELb1ELb0EEEvNS_16Flash_bwd_paramsE,@function
        .size           _ZN5flash44flash_bwd_dq_dk_dv_loop_seqk_parallel_kernelI23Flash_bwd_kernel_traitsILi256ELi64ELi64ELi8ELi4ELi2ELi2ELb0ELb1EN7cutlass6half_tE19Flash_kernel_traitsILi256ELi64ELi64ELi8ES3_EELb1ELb0ELb1ELb0ELb0ELb1ELb0EEEvNS_16Flash_bwd_paramsE,(.L_x_2055 - _ZN5flash44flash_bwd_dq_dk_dv_loop_seqk_parallel_kernelI23Flash_bwd_kernel_traitsILi256ELi64ELi64ELi8ELi4ELi2ELi2ELb0ELb1EN7cutlass6half_tE19Flash_kernel_traitsILi256ELi64ELi64ELi8ES3_EELb1ELb0ELb1ELb0ELb0ELb1ELb0EEEvNS_16Flash_bwd_paramsE)
        .other          _ZN5flash44flash_bwd_dq_dk_dv_loop_seqk_parallel_kernelI23Flash_bwd_kernel_traitsILi256ELi64ELi64ELi8ELi4ELi2ELi2ELb0ELb1EN7cutlass6half_tE19Flash_kernel_traitsILi256ELi64ELi64ELi8ES3_EELb1ELb0ELb1ELb0ELb0ELb1ELb0EEEvNS_16Flash_bwd_paramsE,@"STO_CUDA_ENTRY STV_DEFAULT"
_ZN5flash44flash_bwd_dq_dk_dv_loop_seqk_parallel_kernelI23Flash_bwd_kernel_traitsILi256ELi64ELi64ELi8ELi4ELi2ELi2ELb0ELb1EN7cutlass6half_tE19Flash_kernel_traitsILi256ELi64ELi64ELi8ES3_EELb1ELb0ELb1ELb0ELb0ELb1ELb0EEEvNS_16Flash_bwd_paramsE:
.text._ZN5flash44flash_bwd_dq_dk_dv_loop_seqk_parallel_kernelI23Flash_bwd_kernel_traitsILi256ELi64ELi64ELi8ELi4ELi2ELi2ELb0ELb1EN7cutlass6half_tE19Flash_kernel_traitsILi256ELi64ELi64ELi8ES3_EELb1ELb0ELb1ELb0ELb0ELb1ELb0EEEvNS_16Flash_bwd_paramsE:
        /* <DEDUP_REMOVED lines=18> */
[----:B------:R-:W-:Y:S02]  /*0120*/  IMAD.MOV.U32 R242, RZ, RZ, -0x10 ;  /* 0xfffffff0fff27424 */ /* 0x000fe400078e00ff */
[----:B------:R-:W3:Y:S08]  /*0130*/  S2UR UR56, SR_CTAID.Z ;  /* 0x00000000003879c3 */ /* 0x000ef00000002700 */
[----:B------:R-:W4:Y:S01]  /*0140*/  S2UR UR45, SR_CTAID.Y ;  /* 0x00000000002d79c3 */ /* 0x000f220000002600 */
[----:B--2---:R-:W-:Y:S01]  /*0150*/  ULEA UR4, UR5, UR4, 0x18 ;  /* 0x0000000405047291 */ /* 0x004fe2000f8ec03f */
[----:B-1----:R-:W-:Y:S01]  /*0160*/  SHF.R.S32.HI R2, RZ, 0x1f, R8 ;  /* 0x0000001fff027819 */ /* 0x002fe20000011408 */
[----:B---3--:R-:W-:-:S03]  /*0170*/  USHF.R.S32.HI UR8, URZ, 0x1f, UR56 ;  /* 0x0000001f3f087899 */ /* 0x008fc60008011438 */
[CC--:B------:R-:W-:Y:S02]  /*0180*/  LEA.HI R13, R2.reuse, R8.reuse, RZ, 0x3 ;  /* 0x00000008020d7211 */ /* 0x0c0fe400078f18ff */
[CC--:B------:R-:W-:Y:S02]  /*0190*/  LEA.HI R0, R2.reuse, R8.reuse, RZ, 0x5 ;  /* 0x0000000802007211 */ /* 0x0c0fe400078f28ff */
[CC--:B------:R-:W-:Y:S01]  /*01a0*/  LEA.HI R3, R2.reuse, R8.reuse, RZ, 0x4 ;  /* 0x0000000802037211 */ /* 0x0c0fe200078f20ff */
[----:B----4-:R-:W-:Y:S01]  /*01b0*/  USHF.L.U32 UR5, UR45, 0x7, URZ ;  /* 0x000000072d057899 */ /* 0x010fe2000800063f */
        /* <DEDUP_REMOVED lines=13> */
[----:B------:R-:W-:-:S02]  /*0290*/  SHF.R.S32.HI R6, RZ, 0x4, R3 ;  /* 0x00000004ff067819 */ /* 0x000fc40000011403 */
[--C-:B------:R-:W-:Y:S02]  /*02a0*/  SHF.R.S32.HI R9, RZ, 0x2, R2.reuse ;  /* 0x00000002ff097819 */ /* 0x100fe40000011402 */
[----:B------:R-:W-:Y:S02]  /*02b0*/  SHF.R.S32.HI R8, RZ, 0x1f, R2 ;  /* 0x0000001fff087819 */ /* 0x000fe40000011402 */
[----:B------:R-:W-:Y:S02]  /*02c0*/  LEA.HI R2, R7, R4, RZ, 0x2 ;  /* 0x0000000407027211 */ /* 0x000fe400078f10ff */
[----:B------:R-:W-:Y:S02]  /*02d0*/  LEA.HI R3, R3, R6, RZ, 0x1 ;  /* 0x0000000603037211 */ /* 0x000fe400078f08ff */
[----:B------:R-:W-:Y:S02]  /*02e0*/  SHF.R.S32.HI R11, RZ, 0x3, R13 ;  /* 0x00000003ff0b7819 */ /* 0x000fe4000001140d */
[----:B------:R-:W-:-:S02]  /*02f0*/  LEA.HI R0, R0, R4, RZ, 0x1 ;  /* 0x0000000400007211 */ /* 0x000fc400078f08ff */
[----:B------:R-:W-:Y:S01]  /*0300*/  LOP3.LUT R7, R2, 0xfffffffc, RZ, 0xc0, !PT ;  /* 0xfffffffc02077812 */ /* 0x000fe200078ec0ff */
[----:B------:R-:W-:Y:S01]  /*0310*/  IMAD.SHL.U32 R11, R11, 0x40, RZ ;  /* 0x000000400b0b7824 */ /* 0x000fe200078e00ff */
[----:B------:R-:W-:Y:S02]  /*0320*/  LOP3.LUT R3, R3, 0xfffffffe, RZ, 0xc0, !PT ;  /* 0xfffffffe03037812 */ /* 0x000fe400078ec0ff */
[----:B------:R-:W-:Y:S01]  /*0330*/  LOP3.LUT R0, R0, 0xfffffffe, RZ, 0xc0, !PT ;  /* 0xfffffffe00007812 */ /* 0x000fe200078ec0ff */
[----:B------:R-:W-:Y:S01]  /*0340*/  IMAD.IADD R251, R4, 0x1, -R7 ;  /* 0x0000000104fb7824 */ /* 0x000fe200078e0a07 */
[----:B------:R-:W-:Y:S01]  /*0350*/  LEA.HI R2, R8, R9, RZ, 0x3 ;  /* 0x0000000908027211 */ /* 0x000fe200078f18ff */
[----:B------:R-:W-:Y:S01]  /*0360*/  IMAD.IADD R14, R6, 0x1, -R3 ;  /* 0x00000001060e7824 */ /* 0x000fe200078e0a03 */
[----:B------:R-:W-:Y:S01]  /*0370*/  SHF.R.S32.HI R246, RZ, 0x7, R246 ;  /* 0x00000007fff67819 */ /* 0x000fe200000114f6 */
[----:B------:R-:W-:Y:S01]  /*0380*/  IMAD.IADD R228, R4, 0x1, -R0 ;  /* 0x0000000104e47824 */ /* 0x000fe200078e0a00 */
[----:B------:R-:W-:Y:S01]  /*0390*/  LOP3.LUT R2, R2, 0xfffffff8, RZ, 0xc0, !PT ;  /* 0xfffffff802027812 */ /* 0x000fe200078ec0ff */
[----:B------:R-:W-:Y:S01]  /*03a0*/  IMAD.SHL.U32 R3, R5, 0x8, RZ ;  /* 0x0000000805037824 */ /* 0x000fe200078e00ff */
[----:B------:R-:W-:Y:S01]  /*03b0*/  LOP3.LUT R0, R11, 0x1c0, RZ, 0xc0, !PT ;  /* 0x000001c00b007812 */ /* 0x000fe200078ec0ff */
[----:B------:R-:W-:Y:S01]  /*03c0*/  IMAD.SHL.U32 R223, R14, 0x200, RZ ;  /* 0x000002000edf7824 */ /* 0x000fe200078e00ff */
[----:B------:R-:W-:Y:S01]  /*03d0*/  SHF.R.S32.HI R4, RZ, 0x1f, R10 ;  /* 0x0000001fff047819 */ /* 0x000fe2000001140a */
[----:B------:R-:W-:Y:S01]  /*03e0*/  IMAD.IADD R9, R9, 0x1, -R2 ;  /* 0x0000000109097824 */ /* 0x000fe200078e0a02 */
[----:B------:R-:W-:Y:S01]  /*03f0*/  LOP3.LUT R3, R0, 0x38, R3, 0xf8, !PT ;  /* 0x0000003800037812 */ /* 0x000fe200078ef803 */
[----:B------:R-:W-:Y:S01]  /*0400*/  IMAD.SHL.U32 R8, R14, 0x20, RZ ;  /* 0x000000200e087824 */ /* 0x000fe200078e00ff */
[----:B------:R-:W-:Y:S01]  /*0410*/  SHF.R.U32.HI R2, RZ, 0x3, R0 ;  /* 0x00000003ff027819 */ /* 0x000fe20000011600 */
        /* <DEDUP_REMOVED lines=18> */
[C---:B------:R-:W-:Y:S01]  /*0540*/  IMAD R234, R0.reuse, 0x200, R7 ;  /* 0x0000020000ea7824 */ /* 0x040fe200078e0207 */
[----:B------:R-:W-:Y:S01]  /*0550*/  LOP3.LUT R5, R9, 0x1, RZ, 0xc0, !PT ;  /* 0x0000000109057812 */ /* 0x000fe200078ec0ff */
[----:B------:R-:W-:Y:S01]  /*0560*/  IMAD.SHL.U32 R3, R0, 0x8, RZ ;  /* 0x0000000800037824 */ /* 0x000fe200078e00ff */
[----:B------:R-:W-:Y:S01]  /*0570*/  LOP3.LUT R6, R11, 0xfffffff8, RZ, 0xc0, !PT ;  /* 0xfffffff80b067812 */ /* 0x000fe200078ec0ff */
[----:B------:R-:W-:Y:S01]  /*0580*/  IMAD.SHL.U32 R0, R9, 0x40, RZ ;  /* 0x0000004009007824 */ /* 0x000fe200078e00ff */
[----:B------:R-:W-:Y:S01]  /*0590*/  ISETP.NE.U32.AND P0, PT, R5, 0x1, PT ;  /* 0x000000010500780c */ /* 0x000fe20003f05070 */
[----:B------:R-:W-:Y:S01]  /*05a0*/  IMAD.SHL.U32 R5, R246, 0x20, RZ ;  /* 0x00000020f6057824 */ /* 0x000fe200078e00ff */
[----:B------:R-:W-:Y:S01]  /*05b0*/  LOP3.LUT R3, R3, 0x18, RZ, 0xc0, !PT ;  /* 0x0000001803037812 */ /* 0x000fe200078ec0ff */
[----:B------:R-:W-:Y:S01]  /*05c0*/  IMAD.IADD R6, R12, 0x1, -R6 ;  /* 0x000000010c067824 */ /* 0x000fe200078e0a06 */
[----:B------:R-:W-:Y:S01]  /*05d0*/  LOP3.LUT R0, R0, 0x1c0, RZ, 0xc0, !PT ;  /* 0x000001c000007812 */ /* 0x000fe200078ec0ff */
[----:B------:R-:W-:Y:S01]  /*05e0*/  IMAD.SHL.U32 R7, R15, 0x2, RZ ;  /* 0x000000020f077824 */ /* 0x000fe200078e00ff */
[----:B------:R-:W-:-:S02]  /*05f0*/  R2P PR, R9, 0x6 ;  /* 0x0000000609007804 */ /* 0x000fc40000000000 */
[----:B------:R-:W-:Y:S01]  /*0600*/  LOP3.LUT R5, R0, 0x20, R5, 0xf8, !PT ;  /* 0x0000002000057812 */ /* 0x000fe200078ef805 */
[----:B------:R-:W-:Y:S01]  /*0610*/  IMAD R9, R251, 0x400, R7 ;  /* 0x00000400fb097824 */ /* 0x000fe200078e0207 */
[----:B------:R-:W-:Y:S02]  /*0620*/  SHF.R.U32.HI R4, RZ, 0x3, R0 ;  /* 0x00000003ff047819 */ /* 0x000fe40000011600 */
[C---:B------:R-:W-:Y:S02]  /*0630*/  LOP3.LUT P6, RZ, R6.reuse, 0x2, RZ, 0xc0, !PT ;  /* 0x0000000206ff7812 */ /* 0x040fe400078cc0ff */
[C---:B------:R-:W-:Y:S01]  /*0640*/  LOP3.LUT P5, RZ, R6.reuse, 0x4, RZ, 0xc0, !PT ;  /* 0x0000000406ff7812 */ /* 0x040fe200078ac0ff */
[----:B------:R-:W-:Y:S01]  /*0650*/  IMAD.SHL.U32 R6, R6, 0x40, RZ ;  /* 0x0000004006067824 */ /* 0x000fe200078e00ff */
[----:B------:R-:W-:Y:S02]  /*0660*/  LOP3.LUT R5, R5, R4, RZ, 0x3c, !PT ;  /* 0x0000000405057212 */ /* 0x000fe400078e3cff */
[----:B------:R-:W-:-:S02]  /*0670*/  LOP3.LUT R10, R3, 0x20, R8, 0xf8, !PT ;  /* 0x00000020030a7812 */ /* 0x000fc400078ef808 */
[----:B------:R-:W-:Y:S01]  /*0680*/  LOP3.LUT R8, R4, R0, R3, 0x1e, !PT ;  /* 0x0000000004087212 */ /* 0x000fe200078e1e03 */
[----:B------:R-:W-:Y:S01]  /*0690*/  IMAD.IADD R9, R9, 0x1, R5 ;  /* 0x0000000109097824 */ /* 0x000fe200078e0205 */
[----:B------:R-:W-:Y:S01]  /*06a0*/  LOP3.LUT R0, R6, 0x1c0, RZ, 0xc0, !PT ;  /* 0x000001c006007812 */ /* 0x000fe200078ec0ff */
[----:B------:R-:W-:Y:S01]  /*06b0*/  IMAD.SHL.U32 R4, R14, 0x8, RZ ;  /* 0x000000080e047824 */ /* 0x000fe200078e00ff */
[----:B------:R-:W-:Y:S01]  /*06c0*/  SEL R225, R226, 0xffffffc0, !P3 ;  /* 0xffffffc0e2e17807 */ /* 0x000fe20005800000 */
[----:B------:R-:W-:Y:S01]  /*06d0*/  IMAD R5, R228, 0x400, R7 ;  /* 0x00000400e4057824 */ /* 0x000fe200078e0207 */
[----:B------:R-:W-:Y:S01]  /*06e0*/  SHF.R.U32.HI R3, RZ, 0x3, R0 ;  /* 0x00000003ff037819 */ /* 0x000fe20000011600 */
[----:B------:R-:W-:Y:S01]  /*06f0*/  IMAD.SHL.U32 R6, R11, 0x40, RZ ;  /* 0x000000400b067824 */ /* 0x000fe200078e00ff */
[----:B------:R-:W-:Y:S01]  /*0700*/  LOP3.LUT R4, R0, 0x8, R4, 0xf8, !PT ;  /* 0x0000000800047812 */ /* 0x000fe200078ef804 */
[----:B------:R-:W-:Y:S01]  /*0710*/  IMAD.IADD R8, R5, 0x1, R8 ;  /* 0x0000000105087824 */ /* 0x000fe200078e0208 */
[----:B------:R-:W-:-:S02]  /*0720*/  LOP3.LUT R5, R3, R10, R0, 0x1e, !PT ;  /* 0x0000000a03057212 */ /* 0x000fc400078e1e00 */
[----:B------:R-:W-:Y:S02]  /*0730*/  LOP3.LUT R0, R6, 0xfffffe00, RZ, 0xc0, !PT ;  /* 0xfffffe0006007812 */ /* 0x000fe400078ec0ff */
[----:B------:R-:W-:Y:S01]  /*0740*/  LOP3.LUT R3, R4, R3, RZ, 0x3c, !PT ;  /* 0x0000000304037212 */ /* 0x000fe200078e3cff */
[----:B------:R-:W-:Y:S01]  /*0750*/  IMAD.U32 R4, RZ, RZ, UR8 ;  /* 0x00000008ff047e24 */ /* 0x000fe2000f8e00ff */
[----:B------:R-:W-:Y:S01]  /*0760*/  USHF.R.S32.HI UR8, URZ, 0x1f, UR45 ;  /* 0x0000001f3f087899 */ /* 0x000fe2000801142d */
[--C-:B------:R-:W-:Y:S01]  /*0770*/  IMAD R222, R251, 0x400, R0.reuse ;  /* 0x00000400fbde7824 */ /* 0x100fe200078e0200 */
[----:B------:R-:W-:Y:S01]  /*0780*/  LEA R2, R2, UR4, 0x1 ;  /* 0x0000000402027c11 */ /* 0x000fe2000f8e08ff */
[----:B------:R-:W-:Y:S01]  /*0790*/  IMAD R228, R228, 0x400, R0 ;  /* 0x00000400e4e47824 */ /* 0x000fe200078e0200 */
[----:B------:R-:W-:Y:S01]  /*07a0*/  LEA R240, R9, UR4, 0x1 ;  /* 0x0000000409f07c11 */ /* 0x000fe2000f8e08ff */
[----:B------:R-:W-:Y:S01]  /*07b0*/  IMAD.IADD R222, R222, 0x1, R3 ;  /* 0x00000001dede7824 */ /* 0x000fe200078e0203 */
[----:B------:R-:W-:Y:S01]  /*07c0*/  SEL R226, R226, 0xffffffc0, !P5 ;  /* 0xffffffc0e2e27807 */ /* 0x000fe20006800000 */
[----:B------:R-:W-:Y:S01]  /*07d0*/  IMAD.IADD R228, R3, 0x1, R228 ;  /* 0x0000000103e47824 */ /* 0x000fe200078e02e4 */
[----:B------:R-:W-:Y:S01]  /*07e0*/  SEL R242, R242, 0x10, !P0 ;  /* 0x00000010f2f27807 */ /* 0x000fe20004000000 */
[----:B------:R-:W-:Y:S01]  /*07f0*/  IMAD.U32 R3, RZ, RZ, UR5 ;  /* 0x00000005ff037e24 */ /* 0x000fe2000f8e00ff */
[----:B------:R-:W-:Y:S01]  /*0800*/  USHF.R.S32.HI UR5, URZ, 0x1f, UR56 ;  /* 0x0000001f3f057899 */ /* 0x000fe20008011438 */
[----:B------:R-:W-:Y:S01]  /*0810*/  IMAD.U32 R3, RZ, RZ, UR8 ;  /* 0x00000008ff037e24 */ /* 0x000fe2000f8e00ff */
[----:B------:R-:W-:Y:S01]  /*0820*/  UIADD3 UR8, UR4, 0x10000, URZ ;  /* 0x0001000004087890 */ /* 0x000fe2000fffe03f */
[----:B------:R-:W-:Y:S01]  /*0830*/  LEA R222, R222, UR4, 0x1 ;  /* 0x00000004dede7c11 */ /* 0x000fe2000f8e08ff */
[----:B------:R-:W-:Y:S01]  /*0840*/  VIADD R241, R240, 0x20 ;  /* 0x00000020f0f17836 */ /* 0x000fe20000000000 */
[----:B------:R-:W-:Y:S01]  /*0850*/  SHF.R.S32.HI R235, RZ, 0x2, R235 ;  /* 0x00000002ffeb7819 */ /* 0x000fe200000114eb */
[----:B------:R-:W-:Y:S01]  /*0860*/  IMAD.U32 R3, RZ, RZ, UR5 ;  /* 0x00000005ff037e24 */ /* 0x000fe2000f8e00ff */
[----:B------:R-:W-:Y:S01]  /*0870*/  UIADD3 UR5, UR4, 0x20000, URZ ;  /* 0x0002000004057890 */ /* 0x000fe2000fffe03f */
[----:B------:R-:W-:Y:S01]  /*0880*/  SEL R3, R230, 0xffffffe0, !P4 ;  /* 0xffffffe0e6037807 */ /* 0x000fe20006000000 */
[----:B------:R-:W-:Y:S01]  /*0890*/  @P1 VIADD R241, R240, 0xffffffe0 ;  /* 0xffffffe0f0f11836 */ /* 0x000fe20000000000 */
[----:B------:R-:W-:Y:S01]  /*08a0*/  SEL R230, R230, 0xffffffe0, !P6 ;  /* 0xffffffe0e6e67807 */ /* 0x000fe20007000000 */
[--C-:B------:R-:W-:Y:S01]  /*08b0*/  IMAD.IADD R221, R225, 0x1, R2.reuse ;  /* 0x00000001e1dd7824 */ /* 0x100fe200078e0202 */
[----:B------:R-:W-:Y:S01]  /*08c0*/  LEA R247, R8, UR8, 0x1 ;  /* 0x0000000808f77c11 */ /* 0x000fe2000f8e08ff */
        /* <DEDUP_REMOVED lines=8> */
[----:B------:R-:W-:Y:S01]  /*0950*/  IMAD.IADD R243, R240, 0x1, R242 ;  /* 0x00000001f0f37824 */ /* 0x000fe200078e02f2 */
[----:B------:R-:W-:Y:S01]  /*0960*/  LEA R0, R0, UR4, 0x1 ;  /* 0x0000000400007c11 */ /* 0x000fe2000f8e08ff */
[----:B------:R-:W-:-:S02]  /*0970*/  VIADD R248, R247, 0x40 ;  /* 0x00000040f7f87836 */ /* 0x000fc40000000000 */
[----:B------:R-:W-:Y:S02]  /*0980*/  IMAD.IADD R227, R222, 0x1, R226 ;  /* 0x00000001dee37824 */ /* 0x000fe400078e02e2 */
[----:B------:R-:W-:Y:S02]  /*0990*/  IMAD.IADD R231, R230, 0x1, R228 ;  /* 0x00000001e6e77824 */ /* 0x000fe400078e02e4 */
[----:B------:R-:W-:Y:S02]  /*09a0*/  IMAD R235, R251, 0x10, R235 ;  /* 0x00000010fbeb7824 */ /* 0x000fe400078e02eb */
[----:B------:R-:W-:Y:S02]  /*09b0*/  IMAD.IADD R225, R225, 0x1, R223 ;  /* 0x00000001e1e17824 */ /* 0x000fe400078e02df */
[----:B------:R-:W-:Y:S02]  /*09c0*/  @P2 VIADD R248, R247, 0xffffffc0 ;  /* 0xffffffc0f7f82836 */ /* 0x000fe40000000000 */
[----:B------:R-:W-:-:S02]  /*09d0*/  IMAD.IADD R242, R242, 0x1, R241 ;  /* 0x00000001f2f27824 */ /* 0x000fc400078e02f1 */
[----:B------:R-:W-:Y:S02]  /*09e0*/  IMAD.IADD R226, R224, 0x1, R226 ;  /* 0x00000001e0e27824 */ /* 0x000fe400078e02e2 */
[----:B------:R-:W-:-:S07]  /*09f0*/  IMAD.IADD R230, R230, 0x1, R229 ;  /* 0x00000001e6e67824 */ /* 0x000fce00078e02e5 */
.L_x_1297:
        /* <DEDUP_REMOVED lines=44> */
[----:B------:R-:W-:-:S04]  /*0cc0*/  @!UP3 UISETP.NE.U32.AND UP1, UPT, UR4, URZ, UPT ;  /* 0x0000003f0400b28c */ /* 0x000fc8000bf25070 */
[----:B------:R-:W-:-:S03]  /*0cd0*/  @!UP3 UISETP.NE.AND.EX UP1, UPT, UR5, URZ, UPT, UP1 ;  /* 0x0000003f0500b28c */ /* 0x000fc6000bf25310 */
[----:B------:R-:W-:Y:S01]  /*0ce0*/  @!UP3 ULDC UR5, c[0x0][0x2cc] ;  /* 0x0000b3000005bab9 */ /* 0x000fe20000000800 */
[----:B------:R-:W-:Y:S01]  /*0cf0*/  UMOV UR4, 0xffffffff ;  /* 0xffffffff00047882 */ /* 0x000fe20000000000 */
[----:B------:R-:W-:Y:S01]  /*0d00*/  @!UP3 USEL UR9, UR5, URZ, UP1 ;  /* 0x0000003f0509b287 */ /* 0x000fe20008800000 */
[----:B------:R-:W-:Y:S01]  /*0d10*/  UMOV UR41, 0xffffffff ;  /* 0xffffffff00297882 */ /* 0x000fe20000000000 */
[----:B------:R-:W-:Y:S01]  /*0d20*/  USHF.L.U32 UR26, UR13, 0x6, URZ ;  /* 0x000000060d1a7899 */ /* 0x000fe2000800063f */
[----:B------:R-:W-:Y:S01]  /*0d30*/  ULDC UR5, c[0x0][0x2c8] ;  /* 0x0000b20000057ab9 */ /* 0x000fe20000000800 */
        /* <DEDUP_REMOVED lines=15> */
.L_x_1267:
        /* <DEDUP_REMOVED lines=15> */
[----:B------:R-:W-:-:S02]  /*0f20*/  UIMAD UR23, UR45, UR15, UR14 ;  /* 0x0000000f2d1772a4 */ /* 0x000fc4000f8e020e */
[----:B------:R-:W-:Y:S01]  /*0f30*/  UIADD3 UR9, UR10, 0x3f, URZ ;  /* 0x0000003f0a097890 */ /* 0x000fe2000fffe03f */
[----:B------:R-:W-:Y:S01]  /*0f40*/  @!UP2 ULDC.64 UR14, c[0x0][0x418] ;  /* 0x00010600000eaab9 */ /* 0x000fe20000000a00 */
[----:B------:R-:W-:Y:S02]  /*0f50*/  USEL UR31, UR12, URZ, UP0 ;  /* 0x0000003f0c1f7287 */ /* 0x000fe40008000000 */
[----:B------:R-:W-:Y:S02]  /*0f60*/  @!UP2 UIMAD.WIDE.U32 UR34, UR45, UR14, URZ ;  /* 0x0000000e2d22a2a5 */ /* 0x000fe4000f8e003f */
[----:B------:R-:W-:Y:S01]  /*0f70*/  USHF.R.S32.HI UR12, URZ, 0x1f, UR9 ;  /* 0x0000001f3f0c7899 */ /* 0x000fe20008011409 */
[----:B------:R-:W-:Y:S01]  /*0f80*/  ULDC UR58, c[0x0][0x2d4] ;  /* 0x0000b500003a7ab9 */ /* 0x000fe20000000800 */
[----:B------:R-:W-:Y:S01]  /*0f90*/  USHF.L.U64.HI UR11, UR45, 0x7, UR57 ;  /* 0x000000072d0b7899 */ /* 0x000fe20008010239 */
[----:B-1----:R-:W-:Y:S01]  /*0fa0*/  IABS R8, R9 ;  /* 0x0000000900087213 */ /* 0x002fe20000000000 */
[----:B------:R-:W-:Y:S01]  /*0fb0*/  ULEA.HI UR12, UR12, UR9, URZ, 0x6 ;  /* 0x000000090c0c7291 */ /* 0x000fe2000f8f303f */
[----:B------:R-:W-:Y:S01]  /*0fc0*/  ISETP.NE.AND P3, PT, R9, RZ, PT ;  /* 0x000000ff0900720c */ /* 0x000fe20003f65270 */
[----:B------:R-:W-:Y:S01]  /*0fd0*/  USHF.R.S32.HI UR38, URZ, 0x1f, UR58 ;  /* 0x0000001f3f267899 */ /* 0x000fe2000801143a */
[----:B------:R-:W1:Y:S01]  /*0fe0*/  I2F.RP R4, R8 ;  /* 0x0000000800047306 */ /* 0x000e620000209400 */
[----:B------:R-:W-:Y:S01]  /*0ff0*/  @UP2 ULDC.64 UR16, c[0x0][0x420] ;  /* 0x0001080000102ab9 */ /* 0x000fe20000000a00 */
[----:B------:R-:W-:Y:S01]  /*1000*/  ULDC UR61, c[0x0][0x2dc] ;  /* 0x0000b700003d7ab9 */ /* 0x000fe20000000800 */
[----:B------:R-:W-:-:S02]  /*1010*/  @UP2 UIMAD.WIDE.U32 UR42, UR4, UR16, URZ ;  /* 0x00000010042a22a5 */ /* 0x000fc4000f8e003f */
[----:B--2---:R-:W-:Y:S01]  /*1020*/  UIMAD.WIDE.U32 UR32, UR5, UR18, URZ ;  /* 0x00000012052072a5 */ /* 0x004fe2000f8e003f */
[----:B------:R-:W-:Y:S01]  /*1030*/  ULDC UR60, c[0x0][0x270] ;  /* 0x00009c00003c7ab9 */ /* 0x000fe20000000800 */
[----:B------:R-:W-:Y:S02]  /*1040*/  @UP2 UIMAD UR49, UR4, UR17, UR43 ;  /* 0x00000011043122a4 */ /* 0x000fe4000f8e022b */
[----:B------:R-:W-:Y:S02]  /*1050*/  UIMAD UR50, UR5, UR19, UR33 ;  /* 0x00000013053272a4 */ /* 0x000fe4000f8e0221 */
[----:B------:R-:W-:Y:S02]  /*1060*/  @!UP2 UIMAD UR5, UR57, UR14, URZ ;  /* 0x0000000e3905a2a4 */ /* 0x000fe4000f8e023f */
[----:B------:R-:W-:Y:S01]  /*1070*/  USEL UR33, UR11, URZ, UP0 ;  /* 0x0000003f0b217287 */ /* 0x000fe20008000000 */
[----:B-1----:R-:W1:Y:S01]  /*1080*/  MUFU.RCP R4, R4 ;  /* 0x0000000400047308 */ /* 0x002e620000001000 */
[----:B------:R-:W-:-:S02]  /*1090*/  @!UP2 UIMAD UR44, UR45, UR15, UR5 ;  /* 0x0000000f2d2ca2a4 */ /* 0x000fc4000f8e0205 */
[----:B------:R-:W-:Y:S01]  /*10a0*/  UIADD3 UR5, UR10, 0x40, UR26 ;  /* 0x000000400a057890 */ /* 0x000fe2000fffe01a */
[----:B------:R-:W-:Y:S01]  /*10b0*/  ULDC UR14, c[0x0][0x394] ;  /* 0x0000e500000e7ab9 */ /* 0x000fe20000000800 */
[----:B------:R-:W-:Y:S02]  /*10c0*/  UIMAD UR11, UR38, UR45, URZ ;  /* 0x0000002d260b72a4 */ /* 0x000fe4000f8e023f */
[----:B------:R-:W-:Y:S02]  /*10d0*/  UIADD3 UR5, UR5, UR14, -UR8 ;  /* 0x0000000e05057290 */ /* 0x000fe4000fffe808 */
[----:B------:R-:W-:Y:S02]  /*10e0*/  UIMAD.WIDE UR14, UR61, UR60, URZ ;  /* 0x0000003c3d0e72a5 */ /* 0x000fe4000f8e023f */
[----:B------:R-:W-:Y:S02]  /*10f0*/  UIADD3 UR5, UR5, 0x3f, URZ ;  /* 0x0000003f05057890 */ /* 0x000fe4000fffe03f */
[----:B------:R-:W-:-:S02]  /*1100*/  UIMAD.WIDE.U32 UR16, UR45, UR58, URZ ;  /* 0x0000003a2d1072a5 */ /* 0x000fc4000f8e003f */
[----:B------:R-:W-:Y:S01]  /*1110*/  USHF.R.S32.HI UR9, URZ, 0x1f, UR5 ;  /* 0x0000001f3f097899 */ /* 0x000fe20008011405 */
[----:B-1----:R-:W-:Y:S01]  /*1120*/  VIADD R4, R4, 0xffffffe ;  /* 0x0ffffffe04047836 */ /* 0x002fe20000000000 */
[----:B------:R-:W-:Y:S02]  /*1130*/  UIMAD UR11, UR57, UR58, UR11 ;  /* 0x0000003a390b72a4 */ /* 0x000fe4000f8e020b */
[----:B------:R-:W-:Y:S01]  /*1140*/  ULEA.HI UR5, UR9, UR5, URZ, 0x6 ;  /* 0x0000000509057291 */ /* 0x000fe2000f8f303f */
[----:B------:R-:W1:Y:S01]  /*1150*/  F2I.FTZ.U32.TRUNC.NTZ R5, R4 ;  /* 0x0000000400057305 */ /* 0x000e62000021f000 */
[----:B------:R-:W-:Y:S02]  /*1160*/  USHF.R.S32.HI UR9, URZ, 0x6, UR12 ;  /* 0x000000063f097899 */ /* 0x000fe4000801140c */
[----:B------:R-:W-:Y:S01]  /*1170*/  USHF.R.S32.HI UR5, URZ, 0x6, UR5 ;  /* 0x000000063f057899 */ /* 0x000fe20008011405 */
[----:B------:R-:W-:Y:S01]  /*1180*/  ULDC.64 UR36, c[0x0][0x240] ;  /* 0x0000900000247ab9 */ /* 0x000fe20000000a00 */
[----:B------:R-:W-:-:S02]  /*1190*/  UIMAD UR12, UR15, UR16, URZ ;  /* 0x000000100f0c72a4 */ /* 0x000fc4000f8e023f */
[----:B------:R-:W-:Y:S02]  /*11a0*/  UISETP.LT.AND UP0, UPT, UR9, UR5, UPT ;  /* 0x000000050900728c */ /* 0x000fe4000bf01270 */
[----:B------:R-:W-:Y:S02]  /*11b0*/  UIMAD.WIDE.U32 UR18, UR4, UR36, URZ ;  /* 0x00000024041272a5 */ /* 0x000fe4000f8e003f */
[----:B------:R-:W-:Y:S02]  /*11c0*/  UIMAD UR22, UR4, UR37, URZ ;  /* 0x00000025041672a4 */ /* 0x000fe4000f8e023f */
[----:B------:R-:W-:Y:S01]  /*11d0*/  UIADD3 UR11, UR17, UR11, URZ ;  /* 0x0000000b110b7290 */ /* 0x000fe2000fffe03f */
[----:B-1----:R-:W-:Y:S01]  /*11e0*/  IMAD.MOV R4, RZ, RZ, -R5 ;  /* 0x000000ffff047224 */ /* 0x002fe200078e0a05 */
[----:B------:R-:W-:Y:S01]  /*11f0*/  ULDC.U8 UR24, c[0x0][0x3d8] ;  /* 0x0000f60000187ab9 */ /* 0x000fe20000000000 */
[----:B------:R-:W-:Y:S02]  /*1200*/  USEL UR38, UR9, UR5, UP0 ;  /* 0x0000000509267287 */ /* 0x000fe40008000000 */
[----:B------:R-:W-:Y:S01]  /*1210*/  IMAD R6, R4, R8, RZ ;  /* 0x0000000804067224 */ /* 0x000fe200078e02ff */
[----:B------:R-:W-:Y:S01]  /*1220*/  UIADD3 UR46, UR21, UR23, URZ ;  /* 0x00000017152e7290 */ /* 0x000fe2000fffe03f */
[----:B------:R-:W-:Y:S01]  /*1230*/  IMAD.MOV.U32 R4, RZ, RZ, RZ ;  /* 0x000000ffff047224 */ /* 0x000fe200078e00ff */
[----:B------:R-:W-:-:S02]  /*1240*/  UISETP.NE.AND UP3, UPT, UR24, URZ, UPT ;  /* 0x0000003f1800728c */ /* 0x000fc4000bf65270 */
[----:B------:R-:W-:Y:S01]  /*1250*/  USEL UR54, UR20, UR18, !UP2 ;  /* 0x0000001214367287 */ /* 0x000fe2000d000000 */
[----:B------:R-:W-:Y:S01]  /*1260*/  IMAD.HI.U32 R4, R5, R6, R4 ;  /* 0x0000000605047227 */ /* 0x000fe200078e0004 */
[----:B------:R-:W-:Y:S01]  /*1270*/  MOV R5, R7 ;  /* 0x0000000700057202 */ /* 0x000fe20000000f00 */
[----:B------:R-:W-:Y:S02]  /*1280*/  @UP2 UIADD3 UR46, UR19, UR22, URZ ;  /* 0x00000016132e2290 */ /* 0x000fe4000fffe03f */
[----:B------:R-:W-:Y:S02]  /*1290*/  UIMAD.WIDE.U32 UR18, UR14, UR16, URZ ;  /* 0x000000100e1272a5 */ /* 0x000fe4000f8e003f */
[----:B------:R-:W-:Y:S01]  /*12a0*/  IMAD.HI.U32 R4, R4, R5, RZ ;  /* 0x0000000504047227 */ /* 0x000fe200078e00ff */
[----:B------:R-:W-:Y:S02]  /*12b0*/  UIMAD UR5, UR14, UR11, UR12 ;  /* 0x0000000b0e0572a4 */ /* 0x000fe4000f8e020c */
[----:B------:R-:W-:Y:S01]  /*12c0*/  ULEA UR20, UR38, 0xffffffc0, 0x6 ;  /* 0xffffffc026147891 */ /* 0x000fe2000f8e303f */
[----:B------:R-:W-:Y:S01]  /*12d0*/  IMAD.MOV R6, RZ, RZ, -R4 ;  /* 0x000000ffff067224 */ /* 0x000fe200078e0a04 */
[----:B------:R-:W-:-:S02]  /*12e0*/  UISETP.NE.AND UP1, UPT, UR41, -0x1, UPT ;  /* 0xffffffff2900788c */ /* 0x000fc4000bf25270 */
[----:B------:R-:W-:Y:S01]  /*12f0*/  UIMAD.WIDE.U32 UR16, UR14, UR4, URZ ;  /* 0x000000040e1072a5 */ /* 0x000fe2000f8e003f */
[C---:B------:R-:W-:Y:S01]  /*1300*/  IMAD R5, R8.reuse, R6, R5 ;  /* 0x0000000608057224 */ /* 0x040fe200078e0205 */
[----:B------:R-:W-:Y:S02]  /*1310*/  UIMAD UR9, UR15, UR4, URZ ;  /* 0x000000040f0972a4 */ /* 0x000fe4000f8e023f */
[----:B------:R-:W-:Y:S02]  /*1320*/  UIADD3 UR47, UR19, UR5, URZ ;  /* 0x00000005132f7290 */ /* 0x000fe4000fffe03f */
[----:B------:R-:W-:Y:S01]  /*1330*/  ISETP.GT.U32.AND P1, PT, R8, R5, PT ;  /* 0x000000050800720c */ /* 0x000fe20003f24070 */
[----:B------:R-:W-:Y:S02]  /*1340*/  UIADD3 UR5, UP0, UR20, UR31, URZ ;  /* 0x0000001f14057290 */ /* 0x000fe4000ff1e03f */
[----:B------:R-:W-:Y:S02]  /*1350*/  USHF.R.S32.HI UR21, URZ, 0x1f, UR20 ;  /* 0x0000001f3f157899 */ /* 0x000fe40008011414 */
[----:B------:R-:W-:Y:S01]  /*1360*/  @UP2 UIADD3 UR47, UR17, UR9, URZ ;  /* 0x00000009112f2290 */ /* 0x000fe2000fffe03f */
[----:B------:R-:W-:Y:S01]  /*1370*/  ULDC UR31, c[0x0][0x2c4] ;  /* 0x0000b100001f7ab9 */ /* 0x000fe20000000800 */
[----:B------:R-:W-:-:S02]  /*1380*/  UIMAD UR9, UR15, UR5, URZ ;  /* 0x000000050f0972a4 */ /* 0x000fc4000f8e023f */
[----:B------:R-:W-:Y:S02]  /*1390*/  UIMAD.WIDE.U32 UR22, UR14, UR5, URZ ;  /* 0x000000050e1672a5 */ /* 0x000fe4000f8e003f */
[----:B------:R-:W-:Y:S02]  /*13a0*/  UIADD3.X UR11, UR21, UR33, URZ, UP0, !UPT ;  /* 0x00000021150b7290 */ /* 0x000fe400087fe43f */
[----:B------:R-:W-:Y:S01]  /*13b0*/  @!P1 IMAD.IADD R5, R5, 0x1, -R8 ;  /* 0x0000000105059824 */ /* 0x000fe200078e0a08 */
[----:B------:R-:W-:Y:S01]  /*13c0*/  @UP3 UIMAD UR5, UR45, UR31, URZ ;  /* 0x0000001f2d0532a4 */ /* 0x000fe2000f8e023f */
[----:B------:R-:W-:Y:S01]  /*13d0*/  @!P1 IADD3 R4, R4, 0x1, RZ ;  /* 0x0000000104049810 */ /* 0x000fe20007ffe0ff */
[----:B------:R-:W-:Y:S01]  /*13e0*/  ULDC.U8 UR25, c[0x0][0x480] ;  /* 0x0001200000197ab9 */ /* 0x000fe20000000000 */
[----:B------:R-:W-:Y:S01]  /*13f0*/  PLOP3.LUT P1, PT, PT, PT, UP1, 0x80, 0x0 ;  /* 0x000000000000781c */ /* 0x000fe20003f2f018 */
[----:B------:R-:W-:Y:S01]  /*1400*/  @UP1 UIADD3 UR27, UR39, UR41, URZ ;  /* 0x00000029271b1290 */ /* 0x000fe2000fffe03f */
[----:B------:R-:W-:Y:S01]  /*1410*/  ISETP.GE.U32.AND P0, PT, R5, R8, PT ;  /* 0x000000080500720c */ /* 0x000fe20003f06070 */
[----:B------:R-:W-:Y:S01]  /*1420*/  @UP1 UIADD3 UR30, UR39, UR41, URZ ;  /* 0x00000029271e1290 */ /* 0x000fe2000fffe03f */
[----:B------:R-:W-:Y:S01]  /*1430*/  LOP3.LUT R5, R9, UR56, RZ, 0x3c, !PT ;  /* 0x0000003809057c12 */ /* 0x000fe2000f8e3cff */
[----:B------:R-:W-:-:S02]  /*1440*/  UISETP.NE.AND UP4, UPT, UR25, URZ, UPT ;  /* 0x0000003f1900728c */ /* 0x000fc4000bf85270 */
[----:B------:R-:W-:Y:S01]  /*1450*/  UIMAD UR11, UR14, UR11, UR9 ;  /* 0x0000000b0e0b72a4 */ /* 0x000fe2000f8e0209 */
[----:B------:R-:W-:Y:S01]  /*1460*/  ISETP.GE.AND P2, PT, R5, RZ, PT ;  /* 0x000000ff0500720c */ /* 0x000fe20003f46270 */
[----:B------:R-:W-:Y:S01]  /*1470*/  @UP1 ULDC.64 UR28, c[0x0][0x248] ;  /* 0x00009200001c1ab9 */ /* 0x000fe20000000a00 */
[----:B------:R-:W-:Y:S01]  /*1480*/  @UP1 ULDC.64 UR24, c[0x0][0x250] ;  /* 0x0000940000181ab9 */ /* 0x000fe20000000a00 */
[----:B------:R-:W-:Y:S02]  /*1490*/  @UP3 USEL UR9, UR5, UR4, !UP2 ;  /* 0x0000000405093287 */ /* 0x000fe4000d000000 */
[----:B------:R-:W-:Y:S02]  /*14a0*/  USEL UR55, UR18, UR16, !UP2 ;  /* 0x0000001012377287 */ /* 0x000fe4000d000000 */
[----:B------:R-:W-:Y:S01]  /*14b0*/  @UP1 UIMAD.WIDE.U32 UR18, UR27, UR28, URZ ;  /* 0x0000001c1b1212a5 */ /* 0x000fe2000f8e003f */
[----:B------:R-:W-:Y:S01]  /*14c0*/  @P0 VIADD R4, R4, 0x1 ;  /* 0x0000000104040836 */ /* 0x000fe20000000000 */
[----:B------:R-:W-:Y:S01]  /*14d0*/  @UP1 UIMAD.WIDE.U32 UR16, UR30, UR24, URZ ;  /* 0x000000181e1012a5 */ /* 0x000fe2000f8e003f */
[----:B------:R-:W-:Y:S01]  /*14e0*/  PLOP3.LUT P0, PT, PT, PT, UP3, 0x80, 0x0 ;  /* 0x000000000000781c */ /* 0x000fe20003f0f038 */
[----:B------:R-:W-:Y:S01]  /*14f0*/  @UP3 ULDC UR5, c[0x0][0x2e4] ;  /* 0x0000b90000053ab9 */ /* 0x000fe20000000800 */
[----:B------:R-:W-:Y:S01]  /*1500*/  UIMAD UR48, UR56, UR61, URZ ;  /* 0x0000003d383072a4 */ /* 0x000fe2000f8e023f */
[----:B------:R-:W-:Y:S01]  /*1510*/  IMAD.MOV.U32 R5, RZ, RZ, R4 ;  /* 0x000000ffff057224 */ /* 0x000fe200078e0004 */
[----:B------:R-:W-:-:S02]  /*1520*/  @UP3 UIMAD UR9, UR56, UR5, UR9 ;  /* 0x00000005380932a4 */ /* 0x000fc4000f8e0209 */
[----:B------:R-:W-:Y:S02]  /*1530*/  @UP1 UIMAD UR15, UR27, UR29, URZ ;  /* 0x0000001d1b0f12a4 */ /* 0x000fe4000f8e023f */
[----:B------:R-:W-:Y:S01]  /*1540*/  @UP1 UIMAD UR12, UR30, UR25, URZ ;  /* 0x000000191e0c12a4 */ /* 0x000fe2000f8e023f */
[----:B------:R-:W-:Y:S01]  /*1550*/  @!P2 IADD3 R5, -R5, RZ, RZ ;  /* 0x000000ff0505a210 */ /* 0x000fe20007ffe1ff */
[----:B------:R-:W-:Y:S01]  /*1560*/  @!UP3 UIMAD UR5, UR45, UR60, UR56 ;  /* 0x0000003c2d05b2a4 */ /* 0x000fe2000f8e0238 */
[----:B------:R-:W-:Y:S01]  /*1570*/  @!P3 LOP3.LUT R5, RZ, R9, RZ, 0x33, !PT ;  /* 0x00000009ff05b212 */ /* 0x000fe200078e33ff */
[----:B------:R-:W-:Y:S02]  /*1580*/  @!UP2 UIADD3 UR49, UR35, UR44, URZ ;  /* 0x0000002c2331a290 */ /* 0x000fe4000fffe03f */
[----:B------:R-:W-:Y:S02]  /*1590*/  USEL UR52, UR32, URZ, UP4 ;  /* 0x0000003f20347287 */ /* 0x000fe4000a000000 */
[----:B------:R-:W-:-:S02]  /*15a0*/  USEL UR51, UR50, URZ, UP4 ;  /* 0x0000003f32337287 */ /* 0x000fc4000a000000 */
[----:B------:R-:W-:Y:S02]  /*15b0*/  USHF.R.S32.HI UR40, URZ, 0x1f, UR26 ;  /* 0x0000001f3f287899 */ /* 0x000fe4000801141a */
        /* <DEDUP_REMOVED lines=20> */
.L_x_1269:
        /* <DEDUP_REMOVED lines=13> */
.L_x_1270:
        /* <DEDUP_REMOVED lines=11> */
.L_x_1271:
[----:B------:R-:W-:-:S04]  /*1880*/  UIMAD UR4, UR45, UR60, UR56 ;  /* 0x0000003c2d0472a4 */ /* 0x000fc8000f8e0238 */
[----:B------:R-:W-:-:S12]  /*1890*/  UIMAD UR4, UR4, UR58, URZ ;  /* 0x0000003a040472a4 */ /* 0x000fd8000f8e023f */
.L_x_1272:
[----:B------:R-:W1:Y:S01]  /*18a0*/  S2R R18, SR_TID.X ;  /* 0x0000000000127919 */ /* 0x000e620000002100 */
[----:B------:R-:W2:Y:S01]  /*18b0*/  LDC.64 R14, c[0x0][0x420] ;  /* 0x00010800ff0e7b82 */ /* 0x000ea20000000a00 */
[----:B------:R-:W-:Y:S01]  /*18c0*/  UIADD3 UR19, UR20, UR4, URZ ;  /* 0x0000000414137290 */ /* 0x000fe2000fffe03f */
[----:B------:R-:W-:Y:S01]  /*18d0*/  BSSY B1, `(.L_x_1268) ;  /* 0x00007dc000017945 */ /* 0x000fe20003800000 */
[----:B------:R-:W-:Y:S02]  /*18e0*/  UIMAD UR12, UR61, UR60, URZ ;  /* 0x0000003c3d0c72a4 */ /* 0x000fe4000f8e023f */
[----:B------:R-:W-:Y:S01]  /*18f0*/  UIADD3 UR4, -UR8, UR10, UR26 ;  /* 0x0000000a08047290 */ /* 0x000fe2000fffe11a */
[----:B------:R-:W-:Y:S01]  /*1900*/  ULDC UR34, c[0x0][0x398] ;  /* 0x0000e60000227ab9 */ /* 0x000fe20000000800 */
[----:B------:R-:W-:Y:S02]  /*1910*/  USHF.L.U32 UR5, UR12, 0x6, URZ ;  /* 0x000000060c057899 */ /* 0x000fe4000800063f */
[----:B------:R-:W-:-:S02]  /*1920*/  UIADD3 UR4, UR4, -UR34, URZ ;  /* 0x8000002204047290 */ /* 0x000fc4000fffe03f */
[----:B------:R-:W-:Y:S02]  /*1930*/  UIADD3 UR18, UP2, UP0, UR22, UR5, UR48 ;  /* 0x0000000516127290 */ /* 0x000fe4000f85e030 */
[----:B------:R-:W-:Y:S02]  /*1940*/  USHF.R.S32.HI UR35, URZ, 0x1f, UR56 ;  /* 0x0000001f3f237899 */ /* 0x000fe40008011438 */
[----:B------:R-:W-:Y:S01]  /*1950*/  USHF.R.S32.HI UR22, URZ, 0x1f, UR4 ;  /* 0x0000001f3f167899 */ /* 0x000fe20008011404 */
[----:B------:R-:W-:Y:S01]  /*1960*/  ULDC.64 UR14, c[0x0][0x428] ;  /* 0x00010a00000e7ab9 */ /* 0x000fe20000000a00 */
[----:B------:R-:W-:Y:S02]  /*1970*/  ULDC.64 UR16, c[0x0][0x258] ;  /* 0x0000960000107ab9 */ /* 0x000fe40000000a00 */
[----:B------:R-:W-:Y:S01]  /*1980*/  ULEA.HI UR22, UR22, UR4, URZ, 0x6 ;  /* 0x0000000416167291 */ /* 0x000fe2000f8f303f */
[----:B------:R-:W-:Y:S01]  /*1990*/  IMAD.U32 R16, RZ, RZ, UR14 ;  /* 0x0000000eff107e24 */ /* 0x000fe2000f8e00ff */
[----:B------:R-:W-:Y:S01]  /*19a0*/  UIMAD UR4, UR35, UR16, URZ ;  /* 0x00000010230472a4 */ /* 0x000fe2000f8e023f */
[----:B--2---:R-:W-:Y:S01]  /*19b0*/  IMAD R12, R14, UR21, RZ ;  /* 0x000000150e0c7c24 */ /* 0x004fe2000f8e02ff */
[----:B------:R-:W-:-:S02]  /*19c0*/  USHF.R.S32.HI UR5, URZ, 0x1f, UR5 ;  /* 0x0000001f3f057899 */ /* 0x000fc40008011405 */
[----:B------:R-:W-:Y:S01]  /*19d0*/  UIMAD UR17, UR56, UR17, UR4 ;  /* 0x00000011381172a4 */ /* 0x000fe2000f8e0204 */
[----:B------:R-:W-:Y:S01]  /*19e0*/  IMAD R12, R15, UR20, R12 ;  /* 0x000000140f0c7c24 */ /* 0x000fe2000f8e020c */
[----:B------:R-:W-:Y:S01]  /*19f0*/  UIADD3.X UR5, UR50, UR5, UR53, UP2, UP0 ;  /* 0x0000000532057290 */ /* 0x000fe200097e0435 */
[----:B-1----:R-:W-:Y:S01]  /*1a00*/  SHF.R.S32.HI R13, RZ, 0x1f, R18 ;  /* 0x0000001fff0d7819 */ /* 0x002fe20000011412 */
[----:B------:R-:W-:Y:S02]  /*1a10*/  UIADD3 UR4, UP2, UP0, UR52, UR18, UR55 ;  /* 0x0000001234047290 */ /* 0x000fe4000f85e037 */
[----:B------:R-:W-:Y:S01]  /*1a20*/  USHF.R.S32.HI UR22, URZ, 0x6, UR22 ;  /* 0x000000063f167899 */ /* 0x000fe20008011416 */
[CC--:B------:R-:W-:Y:S01]  /*1a30*/  LEA.HI R4, R13.reuse, R18.reuse, RZ, 0x3 ;  /* 0x000000120d047211 */ /* 0x0c0fe200078f18ff */
[----:B------:R-:W-:Y:S01]  /*1a40*/  ULDC.64 UR42, c[0x0][0x478] ;  /* 0x00011e00002a7ab9 */ /* 0x000fe20000000a00 */
[----:B------:R-:W-:Y:S01]  /*1a50*/  LEA.HI R13, R13, R18, RZ, 0x5 ;  /* 0x000000120d0d7211 */ /* 0x000fe200078f28ff */
[----:B------:R-:W-:Y:S01]  /*1a60*/  UIADD3 UR23, UR20, UR9, URZ ;  /* 0x0000000914177290 */ /* 0x000fe2000fffe03f */
[----:B------:R-:W-:Y:S01]  /*1a70*/  LOP3.LUT R6, R4, 0xfffffff8, RZ, 0xc0, !PT ;  /* 0xfffffff804067812 */ /* 0x000fe200078ec0ff */
[----:B------:R-:W-:Y:S01]  /*1a80*/  ULDC.64 UR30, c[0x0][0x210] ;  /* 0x00008400001e7ab9 */ /* 0x000fe20000000a00 */
[----:B------:R-:W-:Y:S01]  /*1a90*/  SHF.R.S32.HI R4, RZ, 0x3, R4 ;  /* 0x00000003ff047819 */ /* 0x000fe20000011404 */
[----:B------:R-:W-:Y:S01]  /*1aa0*/  UIADD3 UR9, UR38, -0x1, URZ ;  /* 0xffffffff26097890 */ /* 0x000fe2000fffe03f */
        /* <DEDUP_REMOVED lines=8> */
[--C-:B------:R-:W-:Y:S01]  /*1b30*/  SHF.R.S32.HI R7, RZ, 0x1f, R6.reuse ;  /* 0x0000001fff077819 */ /* 0x100fe20000011406 */
[----:B------:R-:W-:Y:S02]  /*1b40*/  IMAD R13, R13, UR12, R27 ;  /* 0x0000000c0d0d7c24 */ /* 0x000fe4000f8e021b */
[----:B------:R-:W-:Y:S02]  /*1b50*/  IMAD R11, R8, UR36, RZ ;  /* 0x00000024080b7c24 */ /* 0x000fe4000f8e02ff */
[----:B------:R-:W-:-:S04]  /*1b60*/  IMAD.WIDE.U32 R8, R10, UR36, R6 ;  /* 0x000000240a087c25 */ /* 0x000fc8000f8e0006 */
[----:B------:R-:W-:Y:S01]  /*1b70*/  IMAD R11, R10, UR37, R11 ;  /* 0x000000250a0b7c24 */ /* 0x000fe2000f8e020b */
[----:B------:R-:W-:-:S04]  /*1b80*/  IADD3 R10, P0, R8, UR54, RZ ;  /* 0x00000036080a7c10 */ /* 0x000fc8000ff1e0ff */
[----:B------:R-:W-:Y:S02]  /*1b90*/  IADD3.X R11, R9, UR46, R11, P0, !PT ;  /* 0x0000002e090b7c10 */ /* 0x000fe400087fe40b */
[----:B------:R-:W-:Y:S01]  /*1ba0*/  IADD3 R8, P0, R6, UR11, RZ ;  /* 0x0000000b06087c10 */ /* 0x000fe2000ff1e0ff */
[----:B------:R-:W-:-:S03]  /*1bb0*/  UIMAD UR11, UR35, UR14, URZ ;  /* 0x0000000e230b72a4 */ /* 0x000fc6000f8e023f */
[----:B------:R-:W-:Y:S01]  /*1bc0*/  IADD3.X R9, R7, UR49, RZ, P0, !PT ;  /* 0x0000003107097c10 */ /* 0x000fe200087fe4ff */
[----:B------:R-:W-:Y:S02]  /*1bd0*/  UIMAD UR11, UR56, UR15, UR11 ;  /* 0x0000000f380b72a4 */ /* 0x000fe4000f8e020b */
[----:B------:R-:W-:Y:S01]  /*1be0*/  UIMAD.WIDE UR14, UR19, 0x4, UR42 ;  /* 0x00000004130e78a5 */ /* 0x000fe2000f8e022a */
[----:B------:R-:W-:Y:S01]  /*1bf0*/  IMAD.WIDE.U32 R8, R14, UR20, R8 ;  /* 0x000000140e087c25 */ /* 0x000fe2000f8e0008 */
[----:B------:R-:W-:Y:S01]  /*1c00*/  ULDC.64 UR20, c[0x0][0x3e0] ;  /* 0x0000f80000147ab9 */ /* 0x000fe20000000a00 */
[----:B------:R-:W-:Y:S02]  /*1c10*/  ULDC.64 UR48, c[0x0][0x2b0] ;  /* 0x0000ac0000307ab9 */ /* 0x000fe40000000a00 */
[----:B------:R-:W-:Y:S02]  /*1c20*/  IMAD.IADD R9, R9, 0x1, R12 ;  /* 0x0000000109097824 */ /* 0x000fe400078e020c */
[----:B------:R-:W-:Y:S01]  /*1c30*/  UMOV UR18, UR14 ;  /* 0x0000000e00127c82 */ /* 0x000fe20008000000 */
[----:B------:R-:W-:-:S02]  /*1c40*/  IMAD.U32 R12, RZ, RZ, UR16 ;  /* 0x00000010ff0c7e24 */ /* 0x000fc4000f8e00ff */
[----:B------:R-:W-:-:S04]  /*1c50*/  IMAD.WIDE.U32 R8, R16, UR56, R8 ;  /* 0x0000003810087c25 */ /* 0x000fc8000f8e0008 */
[----:B------:R-:W-:Y:S01]  /*1c60*/  VIADD R9, R9, UR11 ;  /* 0x0000000b09097c36 */ /* 0x000fe20008000000 */
[----:B------:R-:W-:Y:S01]  /*1c70*/  UIADD3.X UR11, UR51, UR5, UR47, UP2, UP0 ;  /* 0x00000005330b7290 */ /* 0x000fe200097e042f */
[----:B------:R-:W-:Y:S01]  /*1c80*/  IMAD.WIDE.U32 R10, R12, UR56, R10 ;  /* 0x000000380c0a7c25 */ /* 0x000fe2000f8e000a */
[----:B------:R-:W-:Y:S01]  /*1c90*/  UISETP.LT.AND UP0, UPT, URZ, UR22, UPT ;  /* 0x000000163f00728c */ /* 0x000fe2000bf01270 */
[C---:B------:R-:W-:Y:S01]  /*1ca0*/  IADD3 R12, P0, R13.reuse, UR4, RZ ;  /* 0x000000040d0c7c10 */ /* 0x040fe2000ff1e0ff */
[----:B------:R-:W-:Y:S01]  /*1cb0*/  ULDC.64 UR4, c[0x0][0x400] ;  /* 0x0001000000047ab9 */ /* 0x000fe20000000a00 */
[-C--:B------:R-:W-:Y:S01]  /*1cc0*/  IMAD R16, R22, R14.reuse, RZ ;  /* 0x0000000e16107224 */ /* 0x080fe200078e02ff */
[----:B------:R-:W-:Y:S01]  /*1cd0*/  USEL UR22, URZ, UR22, !UP0 ;  /* 0x000000163f167287 */ /* 0x000fe2000c000000 */
[----:B------:R-:W-:Y:S01]  /*1ce0*/  LEA.HI.X.SX32 R13, R13, UR11, 0x1, P0 ;  /* 0x0000000b0d0d7c11 */ /* 0x000fe200080f0eff */
[----:B------:R-:W-:Y:S01]  /*1cf0*/  IMAD.WIDE.U32 R8, R4, R14, R8 ;  /* 0x0000000e04087225 */ /* 0x000fe200078e0008 */
[----:B------:R-:W-:Y:S01]  /*1d00*/  LEA R232, P0, R12, UR4, 0x2 ;  /* 0x000000040ce87c11 */ /* 0x000fe2000f8010ff */
[----:B------:R-:W-:Y:S01]  /*1d10*/  UISETP.GT.AND UP0, UPT, UR38, UR22, UPT ;  /* 0x000000162600728c */ /* 0x000fe2000bf04270 */
[----:B------:R-:W-:Y:S01]  /*1d20*/  LEA R238, P3, R10, UR30, 0x1 ;  /* 0x0000001e0aee7c11 */ /* 0x000fe2000f8608ff */
[----:B------:R-:W-:Y:S01]  /*1d30*/  IMAD R16, R4, R15, R16 ;  /* 0x0000000f04107224 */ /* 0x000fe200078e0210 */
[----:B------:R-:W-:Y:S01]  /*1d40*/  LEA.HI.X R233, R12, UR5, R13, 0x2, P0 ;  /* 0x000000050ce97c11 */ /* 0x000fe200080f140d */
[----:B------:R-:W-:Y:S01]  /*1d50*/  VIADD R11, R11, UR17 ;  /* 0x000000110b0b7c36 */ /* 0x000fe20008000000 */
[----:B------:R-:W-:Y:S01]  /*1d60*/  LEA R236, P2, R8, UR20, 0x1 ;  /* 0x0000001408ec7c11 */ /* 0x000fe2000f8408ff */
[----:B------:R-:W-:Y:S01]  /*1d70*/  IMAD.IADD R9, R9, 0x1, R16 ;  /* 0x0000000109097824 */ /* 0x000fe200078e0210 */
[----:B------:R-:W-:Y:S01]  /*1d80*/  PLOP3.LUT P0, PT, PT, PT, UP0, 0x80, 0x0 ;  /* 0x000000000000781c */ /* 0x000fe20003f0f008 */
[----:B------:R-:W-:Y:S01]  /*1d90*/  UIMAD.WIDE UR4, UR23, 0x4, UR48 ;  /* 0x00000004170478a5 */ /* 0x000fe2000f8e0230 */
[----:B------:R-:W-:Y:S01]  /*1da0*/  LEA.HI.X R239, R10, UR31, R11, 0x1, P3 ;  /* 0x0000001f0aef7c11 */ /* 0x000fe200098f0c0b */
[----:B------:R-:W-:Y:S01]  /*1db0*/  UMOV UR17, UR15 ;  /* 0x0000000f00117c82 */ /* 0x000fe20008000000 */
[----:B------:R-:W-:-:S09]  /*1dc0*/  LEA.HI.X R237, R8, UR21, R9, 0x1, P2 ;  /* 0x0000001508ed7c11 */ /* 0x000fd200090f0c09 */
        /* <DEDUP_REMOVED lines=20> */
.L_x_1274:
        /* <DEDUP_REMOVED lines=19> */
.L_x_1275:
[----:B------:R-:W-:Y:S01]  /*2040*/  UIMAD UR9, UR40, UR4, URZ ;  /* 0x00000004280972a4 */ /* 0x000fe2000f8e023f */
[----:B------:R-:W-:Y:S01]  /*2050*/  IMAD.U32 R8, RZ, RZ, UR4 ;  /* 0x00000004ff087e24 */ /* 0x000fe2000f8e00ff */
[----:B------:R-:W-:Y:S01]  /*2060*/  UIMAD UR8, UR13, -0x40, UR8 ;  /* 0xffffffc00d0878a4 */ /* 0x000fe2000f8e0208 */
        /* <DEDUP_REMOVED lines=30> */
.L_x_1277:
[----:B------:R-:W-:Y:S05]  /*2250*/  BSYNC B0 ;  /* 0x0000000000007941 */ /* 0x000fea0003800000 */
.L_x_1276:
        /* <DEDUP_REMOVED lines=16> */
.L_x_1279:
[----:B------:R-:W-:Y:S05]  /*2360*/  BSYNC B0 ;  /* 0x0000000000007941 */ /* 0x000fea0003800000 */
.L_x_1278:
[----:B------:R-:W-:Y:S01]  /*2370*/  UIMAD UR4, UR40, UR10, URZ ;  /* 0x0000000a280472a4 */ /* 0x000fe2000f8e023f */
[----:B------:R-:W-:Y:S01]  /*2380*/  IMAD.U32 R5, RZ, RZ, UR10 ;  /* 0x0000000aff057e24 */ /* 0x000fe2000f8e00ff */
[----:B------:R-:W-:Y:S01]  /*2390*/  USHF.R.S32.HI UR8, URZ, 0x1f, UR56 ;  /* 0x0000001f3f087899 */ /* 0x000fe20008011438 */
[----:B------:R-:W-:Y:S01]  /*23a0*/  BSSY B0, `(.L_x_1280) ;  /* 0x000001a000007945 */ /* 0x000fe20003800000 */
[----:B------:R-:W-:Y:S01]  /*23b0*/  UIMAD UR4, UR26, UR11, UR4 ;  /* 0x0000000b1a0472a4 */ /* 0x000fe2000f8e0204 */
[----:B------:R-:W-:-:S05]  /*23c0*/  IMAD.WIDE.U32 R6, R5, UR26, R6 ;  /* 0x0000001a05067c25 */ /* 0x000fca000f8e0006 */
[----:B------:R-:W-:Y:S01]  /*23d0*/  IMAD.U32 R5, RZ, RZ, UR4 ;  /* 0x00000004ff057e24 */ /* 0x000fe2000f8e00ff */
[----:B-12---:R-:W-:Y:S01]  /*23e0*/  IADD3 R8, P2, R6, UR12, RZ ;  /* 0x0000000c06087c10 */ /* 0x006fe2000ff5e0ff */
        /* <DEDUP_REMOVED lines=21> */
.L_x_1281:
[----:B------:R-:W-:Y:S05]  /*2540*/  BSYNC B0 ;  /* 0x0000000000007941 */ /* 0x000fea0003800000 */
.L_x_1280:
        /* <DEDUP_REMOVED lines=17> */
.L_x_1273:
        /* <DEDUP_REMOVED lines=16> */
[----:B------:R-:W-:Y:S01]  /*2760*/  IMAD R12, R17, UR20, RZ ;  /* 0x00000014110c7c24 */ /* 0x000fe2000f8e02ff */
[----:B------:R-:W-:Y:S01]  /*2770*/  IADD3 R8, P1, R6, UR32, RZ ;  /* 0x0000002006087c10 */ /* 0x000fe2000ff3e0ff */
[----:B------:R-:W-:Y:S01]  /*2780*/  IMAD.U32 R6, RZ, RZ, UR15 ;  /* 0x0000000fff067e24 */ /* 0x000fe2000f8e00ff */
[----:B------:R-:W-:Y:S01]  /*2790*/  IADD3.X R11, R9, UR33, R11, P3, !PT ;  /* 0x00000021090b7c10 */ /* 0x000fe20009ffe40b */
[----:B------:R-:W-:Y:S01]  /*27a0*/  ULDC.64 UR14, c[0x0][0x268] ;  /* 0x00009a00000e7ab9 */ /* 0x000fe20000000a00 */
[----:B------:R-:W-:-:S02]  /*27b0*/  IMAD.SHL.U32 R15, R15, 0x40, RZ ;  /* 0x000000400f0f7824 */ /* 0x000fc400078e00ff */
[----:B------:R-:W-:Y:S01]  /*27c0*/  IMAD.MOV.U32 R244, RZ, RZ, 0x7f800000 ;  /* 0x7f800000fff47424 */ /* 0x000fe200078e00ff */
[----:B------:R-:W-:Y:S01]  /*27d0*/  IADD3.X R9, R7, UR44, R6, P1, !PT ;  /* 0x0000002c07097c10 */ /* 0x000fe20008ffe406 */
[----:B------:R-:W-:Y:S01]  /*27e0*/  IMAD R6, R17, UR14, RZ ;  /* 0x0000000e11067c24 */ /* 0x000fe2000f8e02ff */
[----:B------:R-:W-:Y:S01]  /*27f0*/  ISETP.GE.AND P1, PT, R4, UR12, PT ;  /* 0x0000000c04007c0c */ /* 0x000fe2000bf26270 */
[----:B------:R-:W-:Y:S01]  /*2800*/  IMAD.WIDE.U32 R16, R14, 0x40, RZ ;  /* 0x000000400e107825 */ /* 0x000fe200078e00ff */
[----:B------:R-:W-:Y:S01]  /*2810*/  @!P0 IADD3 R18, P3, R4, 0x20, RZ ;  /* 0x0000002004128810 */ /* 0x000fe20007f7e0ff */
[----:B------:R-:W-:Y:S02]  /*2820*/  USHF.L.U32 UR12, UR37, 0x6, URZ ;  /* 0x00000006250c7899 */ /* 0x000fe4000800063f */
[C---:B------:R-:W-:Y:S01]  /*2830*/  IMAD R7, R5.reuse, UR15, R6 ;  /* 0x0000000f05077c24 */ /* 0x040fe2000f8e0206 */
[----:B------:R-:W-:Y:S01]  /*2840*/  @!P2 IADD3 R6, P4, R236, R16, RZ ;  /* 0x00000010ec06a210 */ /* 0x000fe20007f9e0ff */
[----:B------:R-:W-:Y:S01]  /*2850*/  IMAD.WIDE.U32 R8, R5, UR14, R8 ;  /* 0x0000000e05087c25 */ /* 0x000fe2000f8e0008 */
[----:B------:R-:W-:-:S03]  /*2860*/  UIMAD.WIDE.U32 UR14, UR36, 0x40, URZ ;  /* 0x00000040240e78a5 */ /* 0x000fc6000f8e003f */
[----:B------:R-:W-:Y:S01]  /*2870*/  IMAD.MOV.U32 R245, RZ, RZ, 0x7f800000 ;  /* 0x7f800000fff57424 */ /* 0x000fe200078e00ff */
[----:B------:R-:W-:Y:S01]  /*2880*/  CS2R R190, SRZ ;  /* 0x0000000000be7805 */ /* 0x000fe2000001ff00 */
[----:B------:R-:W-:Y:S01]  /*2890*/  IMAD.IADD R9, R9, 0x1, R7 ;  /* 0x0000000109097824 */ /* 0x000fe200078e0207 */
[----:B------:R-:W-:Y:S01]  /*28a0*/  @!P2 IADD3.X R7, R237, R17, R15, P4, !PT ;  /* 0x00000011ed07a210 */ /* 0x000fe200027fe40f */
[C---:B------:R-:W-:Y:S01]  /*28b0*/  IMAD R12, R5.reuse, UR21, R12 ;  /* 0x00000015050c7c24 */ /* 0x040fe2000f8e020c */
[----:B------:R-:W-:Y:S01]  /*28c0*/  PLOP3.LUT P4, PT, PT, PT, UP4, 0x80, 0x0 ;  /* 0x000000000000781c */ /* 0x000fe20003f8f048 */
[----:B------:R-:W-:Y:S01]  /*28d0*/  IMAD.WIDE.U32 R10, R5, UR20, R10 ;  /* 0x00000014050a7c25 */ /* 0x000fe2000f8e000a */
[----:B------:R-:W-:Y:S02]  /*28e0*/  CS2R R188, SRZ ;  /* 0x0000000000bc7805 */ /* 0x000fe4000001ff00 */
[----:B------:R-:W-:Y:S02]  /*28f0*/  CS2R R194, SRZ ;  /* 0x0000000000c27805 */ /* 0x000fe4000001ff00 */
[----:B------:R-:W-:Y:S01]  /*2900*/  CS2R R192, SRZ ;  /* 0x0000000000c07805 */ /* 0x000fe2000001ff00 */
[----:B------:R-:W-:Y:S01]  /*2910*/  IMAD.IADD R11, R11, 0x1, R12 ;  /* 0x000000010b0b7824 */ /* 0x000fe200078e020c */
[----:B------:R-:W-:Y:S01]  /*2920*/  CS2R R186, SRZ ;  /* 0x0000000000ba7805 */ /* 0x000fe2000001ff00 */
[----:B------:R-:W-:Y:S01]  /*2930*/  @!P0 IMAD.X R5, RZ, RZ, R22, P3 ;  /* 0x000000ffff058224 */ /* 0x000fe200018e0616 */
[C---:B------:R-:W-:Y:S01]  /*2940*/  @!P0 IADD3 R12, P3, R4.reuse, 0x20, RZ ;  /* 0x00000020040c8810 */ /* 0x040fe20007f7e0ff */
[----:B------:R-:W-:Y:S01]  /*2950*/  @!P0 IMAD.MOV.U32 R14, RZ, RZ, R10 ;  /* 0x000000ffff0e8224 */ /* 0x000fe200078e000a */
[----:B------:R-:W-:Y:S01]  /*2960*/  CS2R R184, SRZ ;  /* 0x0000000000b87805 */ /* 0x000fe2000001ff00 */
[--C-:B------:R-:W-:Y:S01]  /*2970*/  @!P0 IMAD.MOV.U32 R15, RZ, RZ, R11.reuse ;  /* 0x000000ffff0f8224 */ /* 0x100fe200078e000b */
[----:B------:R-:W-:Y:S01]  /*2980*/  CS2R R182, SRZ ;  /* 0x0000000000b67805 */ /* 0x000fe2000001ff00 */
[----:B------:R-:W-:Y:S01]  /*2990*/  @!P0 IMAD.X R13, RZ, RZ, R22, P3 ;  /* 0x000000ffff0d8224 */ /* 0x000fe200018e0616 */
[C---:B------:R-:W-:Y:S01]  /*29a0*/  ISETP.GE.AND P3, PT, R4.reuse, UR11, PT ;  /* 0x0000000b04007c0c */ /* 0x040fe2000bf66270 */
[----:B------:R-:W-:Y:S01]  /*29b0*/  @P4 BAR.SYNC.DEFER_BLOCKING 0x0 ;  /* 0x0000000000004b1d */ /* 0x000fe20000010000 */
[----:B------:R-:W-:-:S04]  /*29c0*/  @!P1 IMAD.WIDE.U32 R16, R4, UR28, R10 ;  /* 0x0000001c04109c25 */ /* 0x000fc8000f8e000a */
[----:B------:R-:W-:-:S03]  /*29d0*/  @!P0 IMAD R5, R5, UR28, RZ ;  /* 0x0000001c05058c24 */ /* 0x000fc6000f8e02ff */
[----:B------:R-:W1:Y:S01]  /*29e0*/  @!P1 LDC.64 R10, c[0x0][0x218] ;  /* 0x00008600ff0a9b82 */ /* 0x000e620000000a00 */
[----:B------:R-:W-:Y:S01]  /*29f0*/  @!P0 IMAD.MOV.U32 R20, RZ, RZ, R8 ;  /* 0x000000ffff148224 */ /* 0x000fe200078e0008 */
[----:B------:R-:W-:Y:S01]  /*2a00*/  CS2R R180, SRZ ;  /* 0x0000000000b47805 */ /* 0x000fe2000001ff00 */
[----:B------:R-:W-:Y:S01]  /*2a10*/  @!P0 IMAD R28, R18, UR29, R5 ;  /* 0x0000001d121c8c24 */ /* 0x000fe2000f8e0205 */
[----:B------:R-:W-:Y:S01]  /*2a20*/  CS2R R174, SRZ ;  /* 0x0000000000ae7805 */ /* 0x000fe2000001ff00 */
[----:B------:R-:W-:Y:S01]  /*2a30*/  @!P1 IMAD R5, R22, UR28, RZ ;  /* 0x0000001c16059c24 */ /* 0x000fe2000f8e02ff */
[----:B------:R-:W-:Y:S01]  /*2a40*/  CS2R R172, SRZ ;  /* 0x0000000000ac7805 */ /* 0x000fe2000001ff00 */
[----:B------:R-:W-:Y:S01]  /*2a50*/  @!P0 IMAD.WIDE.U32 R18, R18, UR28, R14 ;  /* 0x0000001c12128c25 */ /* 0x000fe2000f8e000e */
[----:B------:R-:W-:Y:S02]  /*2a60*/  CS2R R178, SRZ ;  /* 0x0000000000b27805 */ /* 0x000fe4000001ff00 */
[----:B------:R-:W-:-:S02]  /*2a70*/  CS2R R176, SRZ ;  /* 0x0000000000b07805 */ /* 0x000fc4000001ff00 */
[----:B------:R-:W-:Y:S01]  /*2a80*/  CS2R R170, SRZ ;  /* 0x0000000000aa7805 */ /* 0x000fe2000001ff00 */
[----:B------:R-:W-:Y:S01]  /*2a90*/  @!P1 IMAD R25, R4, UR29, R5 ;  /* 0x0000001d04199c24 */ /* 0x000fe2000f8e0205 */
[----:B------:R-:W-:Y:S01]  /*2aa0*/  CS2R R168, SRZ ;  /* 0x0000000000a87805 */ /* 0x000fe2000001ff00 */
[----:B------:R-:W-:Y:S01]  /*2ab0*/  @!P1 IMAD R14, R22, UR24, RZ ;  /* 0x00000018160e9c24 */ /* 0x000fe2000f8e02ff */
[----:B------:R-:W-:Y:S01]  /*2ac0*/  CS2R R166, SRZ ;  /* 0x0000000000a67805 */ /* 0x000fe2000001ff00 */
[----:B------:R-:W-:Y:S01]  /*2ad0*/  @!P0 IMAD R5, R13, UR24, RZ ;  /* 0x000000180d058c24 */ /* 0x000fe2000f8e02ff */
[----:B------:R-:W2:Y:S01]  /*2ae0*/  @!P0 LDC.64 R22, c[0x0][0x220] ;  /* 0x00008800ff168b82 */ /* 0x000ea20000000a00 */
[----:B------:R-:W-:Y:S01]  /*2af0*/  @!P1 IMAD R26, R4, UR25, R14 ;  /* 0x00000019041a9c24 */ /* 0x000fe2000f8e020e */
[----:B------:R3:W-:Y:S01]  /*2b00*/  @P3 STS.128 [R234+0x8000], RZ ;  /* 0x008000ffea003388 */ /* 0x0007e20000000c00 */
[----:B------:R-:W-:Y:S01]  /*2b10*/  @!P0 IMAD R24, R12, UR25, R5 ;  /* 0x000000190c188c24 */ /* 0x000fe2000f8e0205 */
[----:B------:R-:W-:Y:S01]  /*2b20*/  CS2R R164, SRZ ;  /* 0x0000000000a47805 */ /* 0x000fe2000001ff00 */
[----:B------:R-:W-:Y:S01]  /*2b30*/  @!P1 IMAD.WIDE.U32 R14, R4, UR24, R8 ;  /* 0x00000018040e9c25 */ /* 0x000fe2000f8e0008 */
[----:B------:R3:W-:Y:S01]  /*2b40*/  @P3 STS.128 [R234+0xa000], RZ ;  /* 0x00a000ffea003388 */ /* 0x0007e20000000c00 */
[----:B------:R-:W-:-:S02]  /*2b50*/  @!P2 IADD3 R4, P4, R238, UR14, RZ ;  /* 0x0000000eee04ac10 */ /* 0x000fc4000ff9e0ff */
[----:B------:R-:W-:Y:S01]  /*2b60*/  CS2R R158, SRZ ;  /* 0x00000000009e7805 */ /* 0x000fe2000001ff00 */
[----:B------:R-:W-:Y:S01]  /*2b70*/  IMAD.U32 R5, RZ, RZ, UR12 ;  /* 0x0000000cff057e24 */ /* 0x000fe2000f8e00ff */
[----:B------:R3:W-:Y:S01]  /*2b80*/  @P3 STS.128 [R234+0xc000], RZ ;  /* 0x00c000ffea003388 */ /* 0x0007e20000000c00 */
[----:B------:R-:W-:Y:S01]  /*2b90*/  @!P0 IMAD.MOV.U32 R21, RZ, RZ, R9 ;  /* 0x000000ffff158224 */ /* 0x000fe200078e0009 */
[----:B-1----:R-:W-:Y:S01]  /*2ba0*/  @!P1 LEA R10, P5, R16, R10, 0x1 ;  /* 0x0000000a100a9211 */ /* 0x002fe200078a08ff */
[----:B------:R-:W1:Y:S01]  /*2bb0*/  @!P0 LDC.64 R8, c[0x0][0x218] ;  /* 0x00008600ff088b82 */ /* 0x000e620000000a00 */
[----:B------:R3:W-:Y:S01]  /*2bc0*/  @P3 STS.128 [R234+0xe000], RZ ;  /* 0x00e000ffea003388 */ /* 0x0007e20000000c00 */
[----:B------:R-:W-:Y:S01]  /*2bd0*/  @!P2 IADD3.X R5, R239, UR15, R5, P4, !PT ;  /* 0x0000000fef05ac10 */ /* 0x000fe2000a7fe405 */
[----:B------:R-:W-:Y:S01]  /*2be0*/  @!P0 IMAD.WIDE.U32 R12, R12, UR24, R20 ;  /* 0x000000180c0c8c25 */ /* 0x000fe2000f8e0014 */
[----:B------:R-:W-:Y:S01]  /*2bf0*/  CS2R R156, SRZ ;  /* 0x00000000009c7805 */ /* 0x000fe2000001ff00 */
[----:B------:R-:W-:Y:S01]  /*2c00*/  @!PT LDS RZ, [RZ] ;  /* 0x00000000fffff984 */ /* 0x000fe20000000800 */
[----:B------:R-:W-:Y:S01]  /*2c10*/  @!PT LDS RZ, [RZ] ;  /* 0x00000000fffff984 */ /* 0x000fe20000000800 */
[----:B------:R-:W-:Y:S01]  /*2c20*/  @!PT LDS RZ, [RZ] ;  /* 0x00000000fffff984 */ /* 0x000fe20000000800 */
[----:B------:R-:W-:Y:S01]  /*2c30*/  @!P3 LDGSTS.E.BYPASS.LTC128B.128 [R234+0x8000], desc[UR6][R236.64] ;  /* 0x08000000eceabfae */ /* 0x000fe2000b901d46 */
[----:B------:R-:W-:Y:S01]  /*2c40*/  CS2R R162, SRZ ;  /* 0x0000000000a27805 */ /* 0x000fe2000001ff00 */
[----:B------:R-:W-:Y:S01]  /*2c50*/  @!P0 IMAD.IADD R13, R13, 0x1, R24 ;  /* 0x000000010d0d8824 */ /* 0x000fe200078e0218 */
[----:B------:R-:W4:Y:S01]  /*2c60*/  @!P1 LDC.64 R20, c[0x0][0x220] ;  /* 0x00008800ff149b82 */ /* 0x000f220000000a00 */
        /* <DEDUP_REMOVED lines=15> */
[----:B-1----:R-:W-:Y:S01]  /*2d60*/  @!P0 LEA R8, P4, R18, R8, 0x1 ;  /* 0x0000000812088211 */ /* 0x002fe200078808ff */
        /* <DEDUP_REMOVED lines=41> */
[----:B------:R-:W-:Y:S01]  /*3000*/  CS2R R32, SRZ ;  /* 0x0000000000207805 */ /* 0x000fe2000001ff00 */
[----:B------:R-:W-:Y:S01]  /*3010*/  ULDC UR16, c[0x0][0x394] ;  /* 0x0000e50000107ab9 */ /* 0x000fe20000000800 */
[----:B------:R3:W-:Y:S01]  /*3020*/  @P3 STS.128 [R234+0x6000], RZ ;  /* 0x006000ffea003388 */ /* 0x0007e20000000c00 */
[----:B------:R-:W-:Y:S01]  /*3030*/  ULDC UR38, c[0x0][0x398] ;  /* 0x0000e60000267ab9 */ /* 0x000fe20000000800 */
[----:B------:R-:W-:Y:S01]  /*3040*/  ULDC UR40, c[0x0][0x2dc] ;  /* 0x0000b70000287ab9 */ /* 0x000fe20000000800 */
[----:B------:R-:W-:Y:S01]  /*3050*/  ULDC.U8 UR21, c[0x0][0x388] ;  /* 0x0000e20000157ab9 */ /* 0x000fe20000000000 */
[----:B------:R-:W-:Y:S01]  /*3060*/  @!PT LDS RZ, [RZ] ;  /* 0x00000000fffff984 */ /* 0x000fe20000000800 */
[----:B------:R-:W-:Y:S01]  /*3070*/  @!PT LDS RZ, [RZ] ;  /* 0x00000000fffff984 */ /* 0x000fe20000000800 */
[----:B------:R-:W-:Y:S01]  /*3080*/  @!PT LDS RZ, [RZ] ;  /* 0x00000000fffff984 */ /* 0x000fe20000000800 */
[----:B------:R-:W-:Y:S01]  /*3090*/  @!P3 LDGSTS.E.BYPASS.LTC128B.128 [R234], desc[UR6][R238.64] ;  /* 0x00000000eeeabfae */ /* 0x000fe2000b901d46 */
[----:B------:R-:W-:-:S03]  /*30a0*/  ULDC UR20, c[0x0][0x2ec] ;  /* 0x0000bb0000147ab9 */ /* 0x000fc60000000800 */
[----:B------:R-:W-:Y:S01]  /*30b0*/  @!P3 LDGSTS.E.BYPASS.LTC128B.128 [R234+0x2000], desc[UR6][R238.64+0x80] ;  /* 0x02000080eeeabfae */ /* 0x000fe2000b901d46 */
[----:B-1----:R-:W-:-:S03]  /*30c0*/  @!P1 IMAD.IADD R6, R17, 0x1, R25 ;  /* 0x0000000111069824 */ /* 0x002fc600078e0219 */
[----:B------:R-:W-:Y:S01]  /*30d0*/  @!P3 LDGSTS.E.BYPASS.LTC128B.128 [R234+0x4000], desc[UR6][R238.64+0x100] ;  /* 0x04000100eeeabfae */ /* 0x000fe2000b901d46 */
[----:B------:R-:W-:-:S03]  /*30e0*/  @!P0 IMAD.IADD R7, R19, 0x1, R28 ;  /* 0x0000000113078824 */ /* 0x000fc600078e021c */
[----:B------:R-:W-:Y:S01]  /*30f0*/  @!P3 LDGSTS.E.BYPASS.LTC128B.128 [R234+0x6000], desc[UR6][R238.64+0x180] ;  /* 0x06000180eeeabfae */ /* 0x000fe2000b901d46 */
[----:B------:R-:W-:Y:S02]  /*3100*/  @!P1 LEA.HI.X R11, R16, R11, R6, 0x1, P5 ;  /* 0x0000000b100b9211 */ /* 0x000fe400028f0c06 */
[----:B------:R-:W-:Y:S01]  /*3110*/  @!P0 LEA.HI.X R9, R18, R9, R7, 0x1, P4 ;  /* 0x0000000912098211 */ /* 0x000fe200020f0c07 */
[----:B------:R3:W-:Y:S01]  /*3120*/  @P2 STS.128 [R234+0x1000], RZ ;  /* 0x001000ffea002388 */ /* 0x0007e20000000c00 */
[----:B----4-:R-:W-:-:S03]  /*3130*/  @!P1 LEA R6, P3, R14, R20, 0x1 ;  /* 0x000000140e069211 */ /* 0x010fc600078608ff */
        /* <DEDUP_REMOVED lines=21> */
[----:B--2---:R-:W-:-:S03]  /*3290*/  @!P0 LEA R4, P2, R12, R22, 0x1 ;  /* 0x000000160c048211 */ /* 0x004fc600078408ff */
        /* <DEDUP_REMOVED lines=12> */
[----:B-1----:R-:W1:Y:S03]  /*3360*/  LDC.64 R10, c[0x0][0x3b8] ;  /* 0x0000ee00ff0a7b82 */ /* 0x002e660000000a00 */
        /* <DEDUP_REMOVED lines=26> */
[----:B-1----:R-:W4:Y:S04]  /*3510*/  LDG.E.64 R8, desc[UR6][R10.64] ;  /* 0x000000060a087981 */ /* 0x002f28000c1e1b00 */
[----:B------:R-:W3:Y:S01]  /*3520*/  LDG.E.64 R6, desc[UR6][R10.64+0x8] ;  /* 0x000008060a067981 */ /* 0x000ee2000c1e1b00 */
[----:B--2---:R-:W-:-:S05]  /*3530*/  VIADD R4, R235, 0x8 ;  /* 0x00000008eb047836 */ /* 0x004fca0000000000 */
[----:B------:R-:W-:Y:S01]  /*3540*/  ISETP.GE.AND P0, PT, R4, UR11, PT ;  /* 0x0000000b04007c0c */ /* 0x000fe2000bf06270 */
[----:B------:R-:W-:Y:S01]  /*3550*/  IMAD.MOV.U32 R4, RZ, RZ, 0x4 ;  /* 0x00000004ff047424 */ /* 0x000fe200078e00ff */
[----:B------:R-:W-:-:S03]  /*3560*/  UIMAD UR11, UR45, UR60, UR56 ;  /* 0x0000003c2d0b72a4 */ /* 0x000fc6000f8e0238 */
[----:B------:R-:W-:Y:S01]  /*3570*/  IMAD.WIDE R4, R235, R4, UR4 ;  /* 0x00000004eb047e25 */ /* 0x000fe2000f8e0204 */
[----:B------:R-:W-:-:S04]  /*3580*/  USHF.L.U32 UR11, UR11, 0x5, URZ ;  /* 0x000000050b0b7899 */ /* 0x000fc8000800063f */
[----:B------:R-:W5:Y:S01]  /*3590*/  @!P1 LDG.E R244, desc[UR6][R4.64] ;  /* 0x0000000604f49981 */ /* 0x000f62000c1e1900 */
[----:B------:R-:W-:-:S03]  /*35a0*/  USHF.R.S32.HI UR12, URZ, 0x1f, UR11 ;  /* 0x0000001f3f0c7899 */ /* 0x000fc6000801140b */
[----:B------:R1:W5:Y:S01]  /*35b0*/  @!P0 LDG.E R245, desc[UR6][R4.64+0x20] ;  /* 0x0000200604f58981 */ /* 0x000362000c1e1900 */
[----:B------:R-:W-:Y:S02]  /*35c0*/  CS2R R28, SRZ ;  /* 0x00000000001c7805 */ /* 0x000fe4000001ff00 */
[----:B------:R-:W-:Y:S02]  /*35d0*/  CS2R R24, SRZ ;  /* 0x0000000000187805 */ /* 0x000fe4000001ff00 */
[----:B------:R-:W-:Y:S02]  /*35e0*/  CS2R R22, SRZ ;  /* 0x0000000000167805 */ /* 0x000fe4000001ff00 */
[----:B------:R-:W-:Y:S01]  /*35f0*/  CS2R R20, SRZ ;  /* 0x0000000000147805 */ /* 0x000fe2000001ff00 */
[----:B------:R-:W-:Y:S01]  /*3600*/  UMOV UR14, UR16 ;  /* 0x00000010000e7c82 */ /* 0x000fe20008000000 */
[----:B-1----:R-:W-:Y:S02]  /*3610*/  SHF.R.S32.HI R4, RZ, 0x1f, R27 ;  /* 0x0000001fff047819 */ /* 0x002fe4000001141b */
[----:B----4-:R-:W-:-:S02]  /*3620*/  R2UR UR23, R9 ;  /* 0x00000000091772ca */ /* 0x010fc400000e0000 */
[----:B------:R-:W-:Y:S02]  /*3630*/  R2UR UR24, R8 ;  /* 0x00000000081872ca */ /* 0x000fe400000e0000 */
[----:B---3--:R-:W-:Y:S01]  /*3640*/  IADD3 R249, P1, P0, R6, UR11, R27 ;  /* 0x0000000b06f97c10 */ /* 0x008fe2000f83e01b */
[----:B------:R-:W-:Y:S01]  /*3650*/  UIADD3 UR11, UR26, UR10, URZ ;  /* 0x0000000a1a0b7290 */ /* 0x000fe2000fffe03f */
[----:B------:R-:W-:-:S03]  /*3660*/  CS2R R26, SRZ ;  /* 0x00000000001a7805 */ /* 0x000fc6000001ff00 */
[----:B------:R-:W-:Y:S01]  /*3670*/  UIADD3 UR11, -UR8, 0x40, UR11 ;  /* 0x00000040080b7890 */ /* 0x000fe2000fffe10b */
[----:B------:R-:W-:-:S03]  /*3680*/  IADD3.X R250, R7, UR12, R4, P1, P0 ;  /* 0x0000000c07fa7c10 */ /* 0x000fc60008fe0404 */
[----:B------:R-:W-:Y:S02]  /*3690*/  UIADD3 UR25, UR11, -UR34, URZ ;  /* 0x800000220b197290 */ /* 0x000fe4000fffe03f */
[----:B------:R-:W-:Y:S02]  /*36a0*/  UIADD3 UR37, UR24, -0x61c88647, URZ ;  /* 0x9e3779b918257890 */ /* 0x000fe4000fffe03f */
[----:B------:R-:W-:Y:S02]  /*36b0*/  UIADD3 UR36, UR23, -0x4498517b, URZ ;  /* 0xbb67ae8517247890 */ /* 0x000fe4000fffe03f */
[----:B------:R-:W-:Y:S02]  /*36c0*/  UIADD3 UR35, UR24, 0x3c6ef372, URZ ;  /* 0x3c6ef37218237890 */ /* 0x000fe4000fffe03f */
[----:B------:R-:W-:Y:S02]  /*36d0*/  UIADD3 UR34, UR23, 0x76cf5d0a, URZ ;  /* 0x76cf5d0a17227890 */ /* 0x000fe4000fffe03f */
[----:B------:R-:W-:-:S02]  /*36e0*/  UIADD3 UR33, UR24, -0x255992d5, URZ ;  /* 0xdaa66d2b18217890 */ /* 0x000fc4000fffe03f */
[----:B------:R-:W-:Y:S02]  /*36f0*/  UIADD3 UR32, UR23, 0x32370b8f, URZ ;  /* 0x32370b8f17207890 */ /* 0x000fe4000fffe03f */
[----:B------:R-:W-:Y:S02]  /*3700*/  UIADD3 UR31, UR24, 0x78dde6e4, URZ ;  /* 0x78dde6e4181f7890 */ /* 0x000fe4000fffe03f */
[----:B------:R-:W-:Y:S02]  /*3710*/  UIADD3 UR30, UR23, -0x126145ec, URZ ;  /* 0xed9eba14171e7890 */ /* 0x000fe4000fffe03f */
[----:B------:R-:W-:Y:S02]  /*3720*/  UIADD3 UR29, UR24, 0x1715609d, URZ ;  /* 0x1715609d181d7890 */ /* 0x000fe4000fffe03f */
[----:B------:R-:W-:Y:S02]  /*3730*/  UIADD3 UR28, UR23, -0x56f99767, URZ ;  /* 0xa9066899171c7890 */ /* 0x000fe4000fffe03f */
[----:B------:R-:W-:-:S02]  /*3740*/  UIADD3 UR27, UR24, -0x4ab325aa, URZ ;  /* 0xb54cda56181b7890 */ /* 0x000fc4000fffe03f */
[----:B------:R-:W-:-:S12]  /*3750*/  UIADD3 UR26, UR23, 0x646e171e, URZ ;  /* 0x646e171e171a7890 */ /* 0x000fd8000fffe03f */
.L_x_1287:
        /* <DEDUP_REMOVED lines=140> */
.L_x_1283:
        /* <DEDUP_REMOVED lines=74> */
.L_x_1284:
        /* <DEDUP_REMOVED lines=9> */
[----:B------:R-:W-:Y:S01]  /*4550*/  IMAD R86, R84, 0x4, R251 ;  /* 0x0000000454567824 */ /* 0x000fe200078e02fb */
[----:B------:R-:W-:Y:S02]  /*4560*/  FSEL R84, R88, RZ, P0 ;  /* 0x000000ff58547208 */ /* 0x000fe40000000000 */
[----:B------:R-:W-:Y:S01]  /*4570*/  LOP3.LUT R88, R95, UR23, R89, 0x96, !PT ;  /* 0x000000175f587c12 */ /* 0x000fe2000f8e9659 */
[----:B------:R-:W-:Y:S01]  /*4580*/  IMAD.WIDE.U32 R86, R86, -0x326172a9, RZ ;  /* 0xcd9e8d5756567825 */ /* 0x000fe200078e00ff */
[----:B------:R-:W-:Y:S03]  /*4590*/  FSEL R85, R85, RZ, P1 ;  /* 0x000000ff55557208 */ /* 0x000fe60000800000 */
[----:B------:R-:W-:Y:S01]  /*45a0*/  FFMA.FTZ R7, R7, UR20, -R84 ;  /* 0x0000001407077c23 */ /* 0x000fe20008010854 */
[----:B------:R-:W-:Y:S01]  /*45b0*/  IMAD.WIDE.U32 R88, R88, -0x326172a9, RZ ;  /* 0xcd9e8d5758587825 */ /* 0x000fe200078e00ff */
[----:B------:R-:W-:Y:S03]  /*45c0*/  LOP3.LUT R90, R87, UR24, R250, 0x96, !PT ;  /* 0x00000018575a7c12 */ /* 0x000fe6000f8e96fa */
[--C-:B------:R-:W-:Y:S01]  /*45d0*/  FFMA.FTZ R4, R4, UR20, -R85.reuse ;  /* 0x0000001404047c23 */ /* 0x100fe20008010855 */
[----:B------:R-:W-:Y:S01]  /*45e0*/  MUFU.EX2 R126, R7 ;  /* 0x00000007007e7308 */ /* 0x000fe20000000800 */
[----:B------:R-:W-:Y:S01]  /*45f0*/  LOP3.LUT R92, R89, UR37, R86, 0x96, !PT ;  /* 0x00000025595c7c12 */ /* 0x000fe2000f8e9656 */
[----:B------:R-:W-:Y:S04]  /*4600*/  IMAD.WIDE.U32 R90, R90, -0x2daee0ad, RZ ;  /* 0xd2511f535a5a7825 */ /* 0x000fe800078e00ff */
[--C-:B------:R-:W-:Y:S01]  /*4610*/  FFMA.FTZ R8, R8, UR20, -R85.reuse ;  /* 0x0000001408087c23 */ /* 0x100fe20008010855 */
[--C-:B------:R-:W-:Y:S01]  /*4620*/  FFMA.FTZ R9, R9, UR20, -R85.reuse ;  /* 0x0000001409097c23 */ /* 0x100fe20008010855 */
[----:B------:R-:W-:Y:S01]  /*4630*/  IMAD.WIDE.U32 R92, R92, -0x2daee0ad, RZ ;  /* 0xd2511f535c5c7825 */ /* 0x000fe200078e00ff */
[----:B------:R-:W-:Y:S01]  /*4640*/  LOP3.LUT R86, R91, UR36, R94, 0x96, !PT ;  /* 0x000000245b567c12 */ /* 0x000fe2000f8e965e */
[----:B------:R1:W-:Y:S02]  /*4650*/  MUFU.EX2 R125, R4 ;  /* 0x00000004007d7308 */ /* 0x0003e40000000800 */
[--C-:B------:R-:W-:Y:S01]  /*4660*/  FFMA.FTZ R16, R16, UR20, -R85.reuse ;  /* 0x0000001410107c23 */ /* 0x100fe20008010855 */
[--C-:B------:R-:W-:Y:S01]  /*4670*/  FFMA.FTZ R5, R5, UR20, -R85.reuse ;  /* 0x0000001405057c23 */ /* 0x100fe20008010855 */
[----:B------:R-:W-:Y:S01]  /*4680*/  LOP3.LUT R89, R93, UR34, R90, 0x96, !PT ;  /* 0x000000225d597c12 */ /* 0x000fe2000f8e965a */
[----:B------:R-:W-:Y:S04]  /*4690*/  IMAD.WIDE.U32 R86, R86, -0x326172a9, RZ ;  /* 0xcd9e8d5756567825 */ /* 0x000fe800078e00ff */
[--C-:B------:R-:W-:Y:S01]  /*46a0*/  FFMA.FTZ R19, R19, UR20, -R84.reuse ;  /* 0x0000001413137c23 */ /* 0x100fe20008010854 */
[----:B------:R-:W-:Y:S01]  /*46b0*/  FFMA.FTZ R11, R11, UR20, -R84 ;  /* 0x000000140b0b7c23 */ /* 0x000fe20008010854 */
[----:B------:R2:W-:Y:S01]  /*46c0*/  MUFU.EX2 R127, R8 ;  /* 0x00000008007f7308 */ /* 0x0005e20000000800 */
[----:B------:R-:W-:Y:S01]  /*46d0*/  LOP3.LUT R90, R87, UR35, R88, 0x96, !PT ;  /* 0x00000023575a7c12 */ /* 0x000fe2000f8e9658 */
[----:B------:R-:W-:Y:S04]  /*46e0*/  IMAD.WIDE.U32 R88, R89, -0x326172a9, RZ ;  /* 0xcd9e8d5759587825 */ /* 0x000fe800078e00ff */
[--C-:B------:R-:W-:Y:S01]  /*46f0*/  FFMA.FTZ R15, R15, UR20, -R84.reuse ;  /* 0x000000140f0f7c23 */ /* 0x100fe20008010854 */
[----:B------:R-:W-:Y:S01]  /*4700*/  FFMA.FTZ R14, R14, UR20, -R84 ;  /* 0x000000140e0e7c23 */ /* 0x000fe20008010854 */
[----:B------:R-:W-:Y:S01]  /*4710*/  IMAD.WIDE.U32 R90, R90, -0x2daee0ad, RZ ;  /* 0xd2511f535a5a7825 */ /* 0x000fe200078e00ff */
[----:B------:R-:W-:Y:S01]  /*4720*/  LOP3.LUT R86, R89, UR33, R86, 0x96, !PT ;  /* 0x0000002159567c12 */ /* 0x000fe2000f8e9656 */
[----:B------:R3:W-:Y:S02]  /*4730*/  MUFU.EX2 R124, R9 ;  /* 0x00000009007c7308 */ /* 0x0007e40000000800 */
[----:B-1----:R-:W-:Y:S01]  /*4740*/  FFMA.FTZ R4, R6, UR20, -R84 ;  /* 0x0000001406047c23 */ /* 0x002fe20008010854 */
[----:B------:R-:W-:Y:S01]  /*4750*/  LOP3.LUT R6, R91, UR32, R92, 0x96, !PT ;  /* 0x000000205b067c12 */ /* 0x000fe2000f8e965c */
[----:B------:R-:W-:Y:S04]  /*4760*/  IMAD.WIDE.U32 R86, R86, -0x2daee0ad, RZ ;  /* 0xd2511f5356567825 */ /* 0x000fe800078e00ff */
[----:B------:R-:W-:Y:S01]  /*4770*/  IMAD.WIDE.U32 R6, R6, -0x326172a9, RZ ;  /* 0xcd9e8d5706067825 */ /* 0x000fe200078e00ff */
[----:B------:R-:W-:Y:S01]  /*4780*/  LOP3.LUT R89, R87, UR30, R90, 0x96, !PT ;  /* 0x0000001e57597c12 */ /* 0x000fe2000f8e965a */
[----:B------:R1:W-:Y:S02]  /*4790*/  MUFU.EX2 R123, R4 ;  /* 0x00000004007b7308 */ /* 0x0003e40000000800 */
[--C-:B------:R-:W-:Y:S01]  /*47a0*/  FFMA.FTZ R87, R13, UR20, -R85.reuse ;  /* 0x000000140d577c23 */ /* 0x100fe20008010855 */
[----:B--2---:R-:W-:Y:S01]  /*47b0*/  LOP3.LUT R8, R7, UR31, R88, 0x96, !PT ;  /* 0x0000001f07087c12 */ /* 0x004fe2000f8e9658 */
[----:B------:R-:W-:Y:S06]  /*47c0*/  IMAD.WIDE.U32 R88, R89, -0x326172a9, RZ ;  /* 0xcd9e8d5759587825 */ /* 0x000fec00078e00ff */
[----:B------:R2:W4:Y:S01]  /*47d0*/  MUFU.EX2 R129, R16 ;  /* 0x0000001000817308 */ /* 0x0005220000000800 */
[----:B------:R-:W-:Y:S01]  /*47e0*/  LOP3.LUT R6, R89, UR29, R6, 0x96, !PT ;  /* 0x0000001d59067c12 */ /* 0x000fe2000f8e9606 */
[----:B---3--:R-:W-:Y:S04]  /*47f0*/  IMAD.WIDE.U32 R8, R8, -0x2daee0ad, RZ ;  /* 0xd2511f5308087825 */ /* 0x008fe800078e00ff */
[----:B------:R-:W-:Y:S04]  /*4800*/  IMAD.WIDE.U32 R6, R6, -0x2daee0ad, RZ ;  /* 0xd2511f5306067825 */ /* 0x000fe800078e00ff */
[----:B------:R3:W-:Y:S01]  /*4810*/  MUFU.EX2 R120, R5 ;  /* 0x0000000500787308 */ /* 0x0007e20000000800 */
[----:B-1----:R-:W-:Y:S02]  /*4820*/  LOP3.LUT R4, R9, UR28, R86, 0x96, !PT ;  /* 0x0000001c09047c12 */ /* 0x002fe4000f8e9656 */
[----:B------:R-:W-:Y:S02]  /*4830*/  LOP3.LUT R8, R7, UR26, R8, 0x96, !PT ;  /* 0x0000001a07087c12 */ /* 0x000fe4000f8e9608 */
[----:B------:R-:W-:Y:S02]  /*4840*/  SHF.R.U32.HI R9, RZ, 0x18, R6 ;  /* 0x00000018ff097819 */ /* 0x000fe40000011606 */
[----:B------:R-:W-:Y:S03]  /*4850*/  LOP3.LUT R13, R6, 0xffff, RZ, 0xc0, !PT ;  /* 0x0000ffff060d7812 */ /* 0x000fe600078ec0ff */
[----:B------:R1:W4:Y:S01]  /*4860*/  MUFU.EX2 R128, R19 ;  /* 0x0000001300807308 */ /* 0x0003220000000800 */
[--C-:B--2---:R-:W-:Y:S01]  /*4870*/  FFMA.FTZ R16, R10, UR20, -R84.reuse ;  /* 0x000000140a107c23 */ /* 0x104fe20008010854 */
[----:B------:R-:W-:Y:S01]  /*4880*/  LOP3.LUT R10, R6, 0xff, RZ, 0xc0, !PT ;  /* 0x000000ff060a7812 */ /* 0x000fe200078ec0ff */
[----:B------:R-:W-:Y:S01]  /*4890*/  FFMA.FTZ R84, R18, UR20, -R84 ;  /* 0x0000001412547c23 */ /* 0x000fe20008010854 */
[----:B------:R-:W-:Y:S02]  /*48a0*/  ISETP.LE.U32.AND P0, PT, R9, UR21, PT ;  /* 0x0000001509007c0c */ /* 0x000fe4000bf03070 */
[----:B------:R-:W-:Y:S04]  /*48b0*/  ISETP.LE.U32.AND P6, PT, R10, UR21, PT ;  /* 0x000000150a007c0c */ /* 0x000fe8000bfc3070 */
[----:B------:R2:W4:Y:S01]  /*48c0*/  MUFU.EX2 R122, R11 ;  /* 0x0000000b007a7308 */ /* 0x0005220000000800 */
[----:B---3--:R-:W-:Y:S03]  /*48d0*/  IMAD.WIDE.U32 R4, R4, -0x326172a9, RZ ;  /* 0xcd9e8d5704047825 */ /* 0x008fe600078e00ff */
[----:B------:R-:W-:Y:S02]  /*48e0*/  LOP3.LUT R10, R4, 0xffff, RZ, 0xc0, !PT ;  /* 0x0000ffff040a7812 */ /* 0x000fe400078ec0ff */
[----:B------:R-:W-:Y:S01]  /*48f0*/  SHF.R.U32.HI R9, RZ, 0x18, R4 ;  /* 0x00000018ff097819 */ /* 0x000fe20000011604 */
[--C-:B-1----:R-:W-:Y:S01]  /*4900*/  FFMA.FTZ R19, R12, UR20, -R85.reuse ;  /* 0x000000140c137c23 */ /* 0x102fe20008010855 */
[----:B------:R-:W-:Y:S02]  /*4910*/  SHF.R.U32.HI R12, RZ, 0x10, R6 ;  /* 0x00000010ff0c7819 */ /* 0x000fe40000011606 */
[----:B------:R-:W-:Y:S01]  /*4920*/  MUFU.EX2 R116, R16 ;  /* 0x0000001000747308 */ /* 0x000fe20000000800 */
[----:B------:R-:W-:Y:S01]  /*4930*/  LOP3.LUT R6, R5, UR27, R88, 0x96, !PT ;  /* 0x0000001b05067c12 */ /* 0x000fe2000f8e9658 */
[----:B------:R-:W-:Y:S01]  /*4940*/  FFMA.FTZ R85, R17, UR20, -R85 ;  /* 0x0000001411557c23 */ /* 0x000fe20008010855 */
[----:B------:R-:W-:Y:S02]  /*4950*/  LOP3.LUT R5, R8, 0xff, RZ, 0xc0, !PT ;  /* 0x000000ff08057812 */ /* 0x000fe400078ec0ff */
[----:B------:R-:W-:Y:S02]  /*4960*/  LOP3.LUT R7, R4, 0xff, RZ, 0xc0, !PT ;  /* 0x000000ff04077812 */ /* 0x000fe400078ec0ff */
[----:B--2---:R-:W-:Y:S03]  /*4970*/  SHF.R.U32.HI R11, RZ, 0x10, R4 ;  /* 0x00000010ff0b7819 */ /* 0x004fe60000011604 */
[----:B------:R-:W1:Y:S01]  /*4980*/  MUFU.EX2 R121, R19 ;  /* 0x0000001300797308 */ /* 0x000e620000000800 */
[----:B------:R-:W-:Y:S02]  /*4990*/  ISETP.LE.U32.AND P2, PT, R5, UR21, PT ;  /* 0x0000001505007c0c */ /* 0x000fe4000bf43070 */
[----:B------:R-:W-:Y:S02]  /*49a0*/  SHF.R.U32.HI R4, RZ, 0x18, R8 ;  /* 0x00000018ff047819 */ /* 0x000fe40000011608 */
[----:B------:R-:W-:Y:S02]  /*49b0*/  LOP3.LUT R5, R6, 0xff, RZ, 0xc0, !PT ;  /* 0x000000ff06057812 */ /* 0x000fe400078ec0ff */
[----:B------:R-:W-:Y:S03]  /*49c0*/  ISETP.LE.U32.AND P4, PT, R7, UR21, PT ;  /* 0x0000001507007c0c */ /* 0x000fe6000bf83070 */
[----:B------:R-:W-:Y:S01]  /*49d0*/  MUFU.EX2 R118, R87 ;  /* 0x0000005700767308 */ /* 0x000fe20000000800 */
[----:B------:R-:W-:Y:S02]  /*49e0*/  ISETP.LE.U32.AND P1, PT, R4, UR21, PT ;  /* 0x0000001504007c0c */ /* 0x000fe4000bf23070 */
[--C-:B------:R-:W-:Y:S02]  /*49f0*/  SHF.R.U32.HI R7, RZ, 0x18, R6.reuse ;  /* 0x00000018ff077819 */ /* 0x100fe40000011606 */
[----:B------:R-:W-:Y:S02]  /*4a00*/  SHF.R.U32.HI R4, RZ, 0x10, R6 ;  /* 0x00000010ff047819 */ /* 0x000fe40000011606 */
[----:B------:R-:W-:Y:S03]  /*4a10*/  LOP3.LUT R6, R6, 0xffff, RZ, 0xc0, !PT ;  /* 0x0000ffff06067812 */ /* 0x000fe600078ec0ff */
[----:B------:R-:W2:Y:S01]  /*4a20*/  MUFU.EX2 R119, R15 ;  /* 0x0000000f00777308 */ /* 0x000ea20000000800 */
[----:B------:R-:W-:Y:S02]  /*4a30*/  LOP3.LUT R4, R4, 0xff, RZ, 0xc0, !PT ;  /* 0x000000ff04047812 */ /* 0x000fe400078ec0ff */
[----:B------:R-:W-:Y:S02]  /*4a40*/  ISETP.LE.U32.AND P5, PT, R7, UR21, PT ;  /* 0x0000001507007c0c */ /* 0x000fe4000bfa3070 */
[----:B------:R-:W-:Y:S02]  /*4a50*/  ISETP.LE.U32.AND P3, PT, R9, UR21, PT ;  /* 0x0000001509007c0c */ /* 0x000fe4000bf63070 */
[----:B------:R-:W-:Y:S03]  /*4a60*/  LOP3.LUT R7, R12, 0xff, RZ, 0xc0, !PT ;  /* 0x000000ff0c077812 */ /* 0x000fe600078ec0ff */
[----:B------:R-:W-:Y:S10]  /*4a70*/  MUFU.EX2 R115, R14 ;  /* 0x0000000e00737308 */ /* 0x000ff40000000800 */
[----:B------:R-:W-:Y:S10]  /*4a80*/  MUFU.EX2 R117, R85 ;  /* 0x0000005500757308 */ /* 0x000ff40000000800 */
[----:B------:R-:W3:Y:S01]  /*4a90*/  MUFU.EX2 R114, R84 ;  /* 0x0000005400727308 */ /* 0x000ee20000000800 */
[----:B----4-:R-:W-:Y:S01]  /*4aa0*/  @!P6 FADD.FTZ R129, -R129, -RZ ;  /* 0x800000ff8181e221 */ /* 0x010fe20000010100 */
[----:B------:R-:W-:Y:S01]  /*4ab0*/  ISETP.LE.U32.AND P6, PT, R5, UR21, PT ;  /* 0x0000001505007c0c */ /* 0x000fe2000bfc3070 */
[----:B------:R-:W-:Y:S01]  /*4ac0*/  @!P0 FADD.FTZ R128, -R128, -RZ ;  /* 0x800000ff80808221 */ /* 0x000fe20000010100 */
[----:B------:R-:W-:Y:S01]  /*4ad0*/  SHF.R.U32.HI R5, RZ, 0x8, R6 ;  /* 0x00000008ff057819 */ /* 0x000fe20000011606 */
[----:B------:R-:W-:Y:S01]  /*4ae0*/  @!P5 FADD.FTZ R126, -R126, -RZ ;  /* 0x800000ff7e7ed221 */ /* 0x000fe20000010100 */
[----:B------:R-:W-:Y:S01]  /*4af0*/  ISETP.LE.U32.AND P0, PT, R4, UR21, PT ;  /* 0x0000001504007c0c */ /* 0x000fe2000bf03070 */
[----:B------:R-:W-:Y:S01]  /*4b00*/  @!P4 FADD.FTZ R127, -R127, -RZ ;  /* 0x800000ff7f7fc221 */ /* 0x000fe20000010100 */
[----:B------:R-:W-:Y:S01]  /*4b10*/  SHF.R.U32.HI R4, RZ, 0x8, R10 ;  /* 0x00000008ff047819 */ /* 0x000fe2000001160a */
[----:B------:R-:W-:Y:S01]  /*4b20*/  @!P3 FADD.FTZ R122, -R122, -RZ ;  /* 0x800000ff7a7ab221 */ /* 0x000fe20000010100 */
[----:B------:R-:W-:Y:S01]  /*4b30*/  LOP3.LUT R5, R5, 0xffff, RZ, 0xc0, !PT ;  /* 0x0000ffff05057812 */ /* 0x000fe200078ec0ff */
[----:B-1----:R-:W-:Y:S01]  /*4b40*/  @!P2 FADD.FTZ R121, -R121, -RZ ;  /* 0x800000ff7979a221 */ /* 0x002fe20000010100 */
[----:B------:R-:W-:Y:S01]  /*4b50*/  LOP3.LUT R4, R4, 0xffff, RZ, 0xc0, !PT ;  /* 0x0000ffff04047812 */ /* 0x000fe200078ec0ff */
[----:B--2---:R-:W-:Y:S01]  /*4b60*/  @!P1 FADD.FTZ R119, -R119, -RZ ;  /* 0x800000ff77779221 */ /* 0x004fe20000010100 */
[----:B------:R-:W-:Y:S01]  /*4b70*/  ISETP.LE.U32.AND P4, PT, R7, UR21, PT ;  /* 0x0000001507007c0c */ /* 0x000fe2000bf83070 */
[----:B------:R-:W-:Y:S01]  /*4b80*/  @!P6 FADD.FTZ R125, -R125, -RZ ;  /* 0x800000ff7d7de221 */ /* 0x000fe20000010100 */
[----:B------:R-:W-:Y:S02]  /*4b90*/  ISETP.LE.U32.AND P6, PT, R5, UR21, PT ;  /* 0x0000001505007c0c */ /* 0x000fe4000bfc3070 */
[----:B------:R-:W-:Y:S01]  /*4ba0*/  LOP3.LUT R5, R11, 0xff, RZ, 0xc0, !PT ;  /* 0x000000ff0b057812 */ /* 0x000fe200078ec0ff */
[----:B------:R-:W-:Y:S01]  /*4bb0*/  @!P0 FADD.FTZ R123, -R123, -RZ ;  /* 0x800000ff7b7b8221 */ /* 0x000fe20000010100 */
[----:B------:R-:W-:Y:S02]  /*4bc0*/  ISETP.LE.U32.AND P5, PT, R4, UR21, PT ;  /* 0x0000001504007c0c */ /* 0x000fe4000bfa3070 */
[----:B------:R-:W-:Y:S02]  /*4bd0*/  LOP3.LUT R4, R8, 0xffff, RZ, 0xc0, !PT ;  /* 0x0000ffff08047812 */ /* 0x000fe400078ec0ff */
[----:B------:R-:W-:Y:S02]  /*4be0*/  ISETP.LE.U32.AND P0, PT, R5, UR21, PT ;  /* 0x0000001505007c0c */ /* 0x000fe4000bf03070 */
[----:B------:R-:W-:Y:S01]  /*4bf0*/  SHF.R.U32.HI R5, RZ, 0x8, R4 ;  /* 0x00000008ff057819 */ /* 0x000fe20000011604 */
[----:B---3--:R-:W-:Y:S01]  /*4c00*/  @!P4 FADD.FTZ R114, -R114, -RZ ;  /* 0x800000ff7272c221 */ /* 0x008fe20000010100 */
[----:B------:R-:W-:Y:S01]  /*4c10*/  SHF.R.U32.HI R4, RZ, 0x8, R13 ;  /* 0x00000008ff047819 */ /* 0x000fe2000001160d */
[----:B------:R-:W-:Y:S01]  /*4c20*/  @!P6 FADD.FTZ R120, -R120, -RZ ;  /* 0x800000ff7878e221 */ /* 0x000fe20000010100 */
[----:B------:R-:W-:Y:S02]  /*4c30*/  LOP3.LUT R5, R5, 0xffff, RZ, 0xc0, !PT ;  /* 0x0000ffff05057812 */ /* 0x000fe400078ec0ff */
[----:B------:R-:W-:Y:S01]  /*4c40*/  LOP3.LUT R4, R4, 0xffff, RZ, 0xc0, !PT ;  /* 0x0000ffff04047812 */ /* 0x000fe200078ec0ff */
[----:B------:R-:W-:Y:S01]  /*4c50*/  @!P5 FADD.FTZ R124, -R124, -RZ ;  /* 0x800000ff7c7cd221 */ /* 0x000fe20000010100 */
[----:B------:R-:W-:Y:S02]  /*4c60*/  ISETP.LE.U32.AND P6, PT, R5, UR21, PT ;  /* 0x0000001505007c0c */ /* 0x000fe4000bfc3070 */
        /* <DEDUP_REMOVED lines=8> */
[----:B------:R-:W-:Y:S01]  /*4cf0*/  FSETP.GE.FTZ.AND P1, PT, R123, RZ, PT ;  /* 0x000000ff7b00720b */ /* 0x000fe20003f36000 */
[----:B------:R-:W-:Y:S01]  /*4d00*/  @!P6 FADD.FTZ R118, -R118, -RZ ;  /* 0x800000ff7676e221 */ /* 0x000fe20000010100 */
[----:B------:R-:W-:Y:S03]  /*4d10*/  LOP3.LUT R8, R8, 0xff, RZ, 0xc0, !PT ;  /* 0x000000ff08087812 */ /* 0x000fe600078ec0ff */
[----:B------:R3:W-:Y:S01]  /*4d20*/  STS [R243+0x22000], R4 ;  /* 0x02200004f3007388 */ /* 0x0007e20000000800 */
[----:B------:R-:W-:Y:S02]  /*4d30*/  FSETP.GE.FTZ.AND P2, PT, R120, RZ, PT ;  /* 0x000000ff7800720b */ /* 0x000fe40003f56000 */
[----:B------:R-:W-:Y:S01]  /*4d40*/  ISETP.LE.U32.AND P5, PT, R8, UR21, PT ;  /* 0x0000001508007c0c */ /* 0x000fe2000bfa3070 */
[----:B------:R-:W-:Y:S01]  /*4d50*/  @!P3 FADD.FTZ R117, -R117, -RZ ;  /* 0x800000ff7575b221 */ /* 0x000fe20000010100 */
[----:B------:R-:W-:Y:S02]  /*4d60*/  F2FP.RELU.F16.F32.PACK_AB R8, R122, R116 ;  /* 0x000000747a08723e */ /* 0x000fe400000008ff */
[----:B------:R-:W-:Y:S02]  /*4d70*/  F2FP.RELU.F16.F32.PACK_AB R7, R118, R121 ;  /* 0x000000797607723e */ /* 0x000fe400000008ff */
[----:B------:R-:W-:Y:S01]  /*4d80*/  FSETP.GE.FTZ.AND P3, PT, R125, RZ, PT ;  /* 0x000000ff7d00720b */ /* 0x000fe20003f76000 */
[----:B------:R-:W-:Y:S01]  /*4d90*/  STS [R243+0x22400], R8 ;  /* 0x02240008f3007388 */ /* 0x000fe20000000800 */
[----:B------:R-:W-:Y:S05]  /*4da0*/  FSETP.GE.FTZ.AND P0, PT, R126, RZ, PT ;  /* 0x000000ff7e00720b */ /* 0x000fea0003f16000 */
[----:B------:R-:W-:Y:S01]  /*4db0*/  STS [R241+0x22000], R7 ;  /* 0x02200007f1007388 */ /* 0x000fe20000000800 */
[----:B------:R-:W-:Y:S01]  /*4dc0*/  @!P5 FADD.FTZ R115, -R115, -RZ ;  /* 0x800000ff7373d221 */ /* 0x000fe20000010100 */
[----:B-1----:R-:W-:Y:S04]  /*4dd0*/  F2FP.RELU.F16.F32.PACK_AB R5, R117, R129 ;  /* 0x000000817505723e */ /* 0x002fe800000008ff */
[----:B--2---:R-:W-:Y:S02]  /*4de0*/  F2FP.RELU.F16.F32.PACK_AB R6, R119, R115 ;  /* 0x000000737706723e */ /* 0x004fe400000008ff */
[----:B---3--:R-:W-:Y:S03]  /*4df0*/  F2FP.RELU.F16.F32.PACK_AB R4, R128, R114 ;  /* 0x000000728004723e */ /* 0x008fe600000008ff */
        /* <DEDUP_REMOVED lines=304> */
.L_x_1285:
[----:B------:R-:W-:Y:S01]  /*6100*/  LDSM.16.M88.4 R128, [R228] ;  /* 0x00000000e480783b */ /* 0x000fe20000000200 */
[----:B------:R-:W-:Y:S03]  /*6110*/  @UP1 UIADD3 UR12, UP0, UR4, -0x100, URZ ;  /* 0xffffff00040c1890 */ /* 0x000fe6000ff1e03f */
[----:B------:R-:W1:Y:S01]  /*6120*/  LDSM.16.MT88.4 R16, [R0+0x10000] ;  /* 0x010000000010783b */ /* 0x000e620000004200 */
[----:B------:R-:W-:Y:S02]  /*6130*/  @UP1 UIADD3.X UR11, UR5, -0x1, URZ, UP0, !UPT ;  /* 0xffffffff050b1890 */ /* 0x000fe400087fe43f */
[----:B------:R-:W-:Y:S01]  /*6140*/  @UP1 UIADD3 UR18, UP0, UR18, -0x100, URZ ;  /* 0xffffff0012121890 */ /* 0x000fe2000ff1e03f */
[----:B------:R-:W2:Y:S01]  /*6150*/  LDSM.16.M88.4 R124, [R228+0x1000] ;  /* 0x00100000e47c783b */ /* 0x000ea20000000200 */
[----:B------:R-:W-:Y:S02]  /*6160*/  @UP1 UMOV UR4, UR12 ;  /* 0x0000000c00041c82 */ /* 0x000fe40008000000 */
[----:B------:R-:W-:Y:S01]  /*6170*/  @UP1 UIADD3.X UR17, UR17, -0x1, URZ, UP0, !UPT ;  /* 0xffffffff11111890 */ /* 0x000fe200087fe43f */
[----:B------:R-:W3:Y:S01]  /*6180*/  LDSM.16.MT88.4 R96, [R0+0x12000] ;  /* 0x012000000060783b */ /* 0x000ee20000004200 */
[----:B------:R-:W-:Y:S03]  /*6190*/  @UP1 UMOV UR5, UR11 ;  /* 0x0000000b00051c82 */ /* 0x000fe60008000000 */
        /* <DEDUP_REMOVED lines=70> */
[-C--:B------:R-:W-:Y:S01]  /*6600*/  HMMA.16816.F32 R12, R208, R206.reuse, R12 ;  /* 0x000000ced00c723c */ /* 0x080fe2000000180c */
[----:B------:R-:W-:Y:S04]  /*6610*/  IMAD.MOV.U32 R204, RZ, RZ, 0x4 ;  /* 0x00000004ffcc7424 */ /* 0x000fe800078e00ff */
[----:B------:R-:W-:Y:S01]  /*6620*/  @P3 IMAD.WIDE R204, R235, R204, UR4 ;  /* 0x00000004ebcc3e25 */ /* 0x000fe2000f8e02cc */
[C---:B------:R-:W-:Y:S01]  /*6630*/  HMMA.16816.F32 R16, R200.reuse, R206, R16 ;  /* 0x000000cec810723c */ /* 0x040fe20000001810 */
[----:B------:R-:W1:Y:S03]  /*6640*/  LDC R207, c[0x0][0x270] ;  /* 0x00009c00ffcf7b82 */ /* 0x000e660000000800 */
[----:B------:R-:W5:Y:S02]  /*6650*/  @P3 LDG.E R244, desc[UR6][R204.64] ;  /* 0x00000006ccf43981 */ /* 0x000f64000c1e1900 */
[-C--:B---3--:R-:W-:Y:S02]  /*6660*/  HMMA.16816.F32 R84, R200, R212.reuse, R84 ;  /* 0x000000d4c854723c */ /* 0x088fe40000001854 */
[----:B------:R2:W5:Y:S04]  /*6670*/  @P3 LDG.E R245, desc[UR6][R204.64+0x20] ;  /* 0x00002006ccf53981 */ /* 0x000568000c1e1900 */
[C---:B------:R-:W-:Y:S06]  /*6680*/  HMMA.16816.F32 R88, R208.reuse, R212, R88 ;  /* 0x000000d4d058723c */ /* 0x040fec0000001858 */
[-C--:B------:R-:W-:Y:S06]  /*6690*/  HMMA.16816.F32 R92, R208, R214.reuse, R92 ;  /* 0x000000d6d05c723c */ /* 0x080fec000000185c */
[C---:B------:R-:W-:Y:S05]  /*66a0*/  HMMA.16816.F32 R96, R200.reuse, R214, R96 ;  /* 0x000000d6c860723c */ /* 0x040fea0000001860 */
[----:B-1----:R-:W-:Y:S01]  /*66b0*/  IMAD R207, R207, UR40, RZ ;  /* 0x00000028cfcf7c24 */ /* 0x002fe2000f8e02ff */
        /* <DEDUP_REMOVED lines=18> */
[-C--:B--2---:R-:W-:Y:S01]  /*67e0*/  LEA R204, P0, R197, R232.reuse, 0x2 ;  /* 0x000000e8c5cc7211 */ /* 0x084fe200078010ff */
[C---:B------:R-:W-:Y:S02]  /*67f0*/  IMAD.SHL.U32 R210, R207.reuse, 0x20, RZ ;  /* 0x00000020cfd27824 */ /* 0x040fe400078e00ff */
[----:B------:R-:W-:Y:S01]  /*6800*/  IMAD R209, R207, 0x30, RZ ;  /* 0x00000030cfd17824 */ /* 0x000fe200078e02ff */
[-C--:B------:R-:W-:Y:S02]  /*6810*/  LEA.HI.X.SX32 R205, R197, R233.reuse, 0x2, P0 ;  /* 0x000000e9c5cd7211 */ /* 0x080fe400000f16ff */
[-C--:B------:R-:W-:Y:S02]  /*6820*/  LEA R206, P0, R210, R232.reuse, 0x2 ;  /* 0x000000e8d2ce7211 */ /* 0x080fe400078010ff */
[CC--:B-1----:R-:W-:Y:S01]  /*6830*/  LEA R4, P1, R208.reuse, R232.reuse, 0x2 ;  /* 0x000000e8d0047211 */ /* 0x0c2fe200078210ff */
        /* <DEDUP_REMOVED lines=311> */
.L_x_1286:
[----:B------:R-:W-:Y:S02]  /*7bb0*/  UISETP.GT.AND UP0, UPT, UR9, UR22, UPT ;  /* 0x000000160900728c */ /* 0x000fe4000bf04270 */
[----:B------:R-:W-:Y:S04]  /*7bc0*/  UIADD3 UR9, UR9, -0x1, URZ ;  /* 0xffffffff09097890 */ /* 0x000fe8000fffe03f */
[----:B------:R-:W-:Y:S11]  /*7bd0*/  PLOP3.LUT P0, PT, PT, PT, UP0, 0x80, 0x0 ;  /* 0x000000000000781c */ /* 0x000ff60003f0f008 */
[----:B------:R-:W-:Y:S02]  /*7be0*/  @!UPT UIADD3 URZ, URZ, URZ, URZ ;  /* 0x0000003f3f3ff290 */ /* 0x000fe4000fffe03f */
        /* <DEDUP_REMOVED lines=213> */
[----:B------:R-:W-:Y:S01]  /*8940*/  F2FP.F16.F32.PACK_AB R17, R17, R86 ;  /* 0x000000561111723e */ /* 0x000fe200000000ff */
[----:B------:R-:W-:Y:S01]  /*8950*/  @UP0 UIADD3 UR9, UR39, UR41, URZ ;  /* 0x0000002927090290 */ /* 0x000fe2000fffe03f */
        /* <DEDUP_REMOVED lines=21> */
[----:B------:R-:W-:Y:S01]  /*8ab0*/  PLOP3.LUT P0, PT, PT, PT, UP0, 0x80, 0x0 ;  /* 0x000000000000781c */ /* 0x000fe20003f0f008 */
[----:B------:R-:W-:Y:S01]  /*8ac0*/  @UP0 UIADD3 UR20, UR11, UR9, URZ ;  /* 0x000000090b140290 */ /* 0x000fe2000fffe03f */
[----:B------:R-:W-:Y:S01]  /*8ad0*/  F2FP.F16.F32.PACK_AB R5, R5, R76 ;  /* 0x0000004c0505723e */ /* 0x000fe200000000ff */
[----:B------:R-:W-:Y:S01]  /*8ae0*/  STS [R248+0x8400], R30 ;  /* 0x0084001ef8007388 */ /* 0x000fe20000000800 */
[----:B------:R-:W-:-:S03]  /*8af0*/  @UP0 UMOV UR19, UR10 ;  /* 0x0000000a00130c82 */ /* 0x000fc60008000000 */
        /* <DEDUP_REMOVED lines=44> */
.L_x_1288:
        /* <DEDUP_REMOVED lines=21> */
.L_x_1289:
        /* <DEDUP_REMOVED lines=51> */
.L_x_1291:
[----:B------:R-:W-:Y:S05]  /*9240*/  BSYNC B0 ;  /* 0x0000000000007941 */ /* 0x000fea0003800000 */
.L_x_1290:
        /* <DEDUP_REMOVED lines=17> */
.L_x_1293:
[----:B------:R-:W-:Y:S05]  /*9360*/  BSYNC B0 ;  /* 0x0000000000007941 */ /* 0x000fea0003800000 */
.L_x_1292:
        /* <DEDUP_REMOVED lines=33> */
.L_x_1295:
[----:B------:R-:W-:Y:S05]  /*9580*/  BSYNC B0 ;  /* 0x0000000000007941 */ /* 0x000fea0003800000 */
.L_x_1294:
        /* <DEDUP_REMOVED lines=16> */
.L_x_1282:
[----:B------:R-:W-:Y:S05]  /*9690*/  BSYNC B1 ;  /* 0x0000000000017941 */ /* 0x000fea0003800000 */
.L_x_1268:
[----:B------:R-:W-:Y:S01]  /*96a0*/  R2UR UR5, R252 ;  /* 0x00000000fc0572ca */ /* 0x000fe200000e0000 */
[----:B------:R-:W-:Y:S02]  /*96b0*/  ULDC UR4, c[0x0][0xc] ;  /* 0x0000030000047ab9 */ /* 0x000fe40000000800 */
[----:B------:R-:W-:-:S10]  /*96c0*/  UIADD3 UR13, UR4, UR13, URZ ;  /* 0x0000000d040d7290 */ /* 0x000fd4000fffe03f */
[----:B------:R-:W-:-:S06]  /*96d0*/  UISETP.GE.AND UP0, UPT, UR13, UR5, UPT ;  /* 0x000000050d00728c */ /* 0x000fcc000bf06270 */
[----:B------:R-:W-:-:S13]  /*96e0*/  PLOP3.LUT P0, PT, PT, PT, UP0, 0x80, 0x0 ;  /* 0x000000000000781c */ /* 0x000fda0003f0f008 */
[----:B------:R-:W-:Y:S05]  /*96f0*/  @P0 BRA `(.L_x_1296) ;  /* 0x0000000000040947 */ /* 0x000fea0003800000 */
[----:B------:R-:W-:Y:S05]  /*9700*/  BRA `(.L_x_1297) ;  /* 0xffffff7000bc7947 */ /* 0x000fea000383ffff */
.L_x_1296:
[----:B------:R-:W-:Y:S05]  /*9710*/  EXIT ;  /* 0x000000000000794d */ /* 0x000fea0003800000 */
.L_x_1298:
        /* <DEDUP_REMOVED lines=14> */
.L_x_2055:


//--------------------- .text._ZN5flash44flash_bwd_dq_dk_dv_loop_seqk_parallel_kernelI23Flash_bwd_kernel_traitsILi256ELi64ELi64ELi8ELi4ELi2ELi2ELb0ELb1EN7cutlass6half_tE19Flash_kernel_traitsILi256ELi64ELi64ELi8ES3_EELb0ELb0ELb1ELb0ELb0ELb1ELb1EEEvNS_16Flash_bwd_paramsE --------------------------
	.section	.text._ZN5flash44flash_bwd_dq_dk_dv_loop_seqk_parallel_kernelI23Flash_bwd_kernel_traitsILi256ELi64ELi64ELi8ELi4ELi2ELi2ELb0ELb1EN7cutlass6half_tE19Flash_kernel_traitsILi256ELi64ELi64ELi8ES3_EELb0ELb0ELb1ELb0ELb0ELb1ELb1EEEvNS_16Flash_bwd_paramsE,"ax",@progbits
	.align	128
        .global         _ZN5flash44flash_bwd_dq_dk_dv_loop_seqk_parallel_kernelI23Flash_bwd_kernel_traitsILi256ELi64ELi64ELi8ELi4ELi2ELi2ELb0ELb1EN7cutlass6half_tE19Flash_kernel_traitsILi256ELi64ELi64ELi8ES3_EELb0ELb0ELb1ELb0ELb0ELb1ELb1EEEvNS_16Flash_bwd_paramsE
        .type           _ZN5flash44flash_bwd_dq_dk_dv_loop_seqk_parallel_kernelI23Flash_bwd_kernel_traitsILi256ELi64ELi64ELi8ELi4ELi2ELi2ELb0ELb1EN7cutlass6half_tE19Flash_kernel_traitsILi256ELi64ELi64ELi8ES3_EELb0ELb0ELb1ELb0ELb0ELb1ELb1EEEvNS_16Flash_bwd_paramsE,@function
        .size           _ZN5flash44flash_bwd_dq_dk_dv_loop_seqk_parallel_kernelI23Flash_bwd_kernel_traitsILi256ELi64ELi64ELi8ELi4ELi2ELi2ELb0ELb1EN7cutlass6half_tE19Flash_kernel_traitsILi256ELi64ELi64ELi8ES3_EELb0ELb0ELb1ELb0ELb0ELb1ELb1EEEvNS_16Flash_bwd_paramsE,(.L_x_2056 - _ZN5flash44flash_bwd_dq_dk_dv_loop_seqk_parallel_kernelI23Flash_bwd_kernel_traitsILi256ELi64ELi64ELi8ELi4ELi2ELi2ELb0ELb1EN7cutlass6half_tE19Flash_kernel_traitsILi256ELi64ELi64ELi8ES3_EELb0ELb0ELb1ELb0ELb0ELb1ELb1EEEvNS_16Flash_bwd_paramsE)
        .other          _ZN5flash44flash_bwd_dq_dk_dv_loop_seqk_parallel_kernelI23Flash_bwd_kernel_traitsILi256ELi64ELi64ELi8ELi4ELi2ELi2ELb0ELb1EN7cutlass6half_tE19Flash_kernel_traitsILi256ELi64ELi64ELi8ES3_EELb0ELb0ELb1ELb0ELb0ELb1ELb1EEEvNS_16Flash_bwd_paramsE,@"STO_CUDA_ENTRY STV_DEFAULT"
_ZN5flash44flash_bwd_dq_dk_dv_loop_seqk_parallel_kernelI23Flash_bwd_kernel_traitsILi256ELi64ELi64ELi8ELi4ELi2ELi2ELb0ELb1EN7cutlass6half_tE19Flash_kernel_traitsILi256ELi64ELi64ELi8ES3_EELb0ELb0ELb1ELb0ELb0ELb1ELb1EEEvNS_16Flash_bwd_paramsE:
.text._ZN5flash44flash_bwd_dq_dk_dv_loop_seqk_parallel_kernelI23Flash_bwd_kernel_traitsILi256ELi64ELi64ELi8ELi4ELi2ELi2ELb0ELb1EN7cutlass6half_tE19Flash_kernel_traitsILi256ELi64ELi64ELi8ES3_EELb0ELb0ELb1ELb0ELb0ELb1ELb1EEEvNS_16Flash_bwd_paramsE:
        /* <DEDUP_REMOVED lines=166> */
.L_x_1329:
        /* <DEDUP_REMOVED lines=67> */
.L_x_1299:
        /* <DEDUP_REMOVED lines=14> */
[----:B------:R-:W-:Y:S01]  /*0f70*/  UIMAD UR25, UR47, UR13, UR7 ;  /* 0x0000000d2f1972a4 */ /* 0x000fe2000f8e0207 */
[----:B------:R-:W-:-:S02]  /*0f80*/  ULDC UR60, c[0x0][0x2d4] ;  /* 0x0000b500003c7ab9 */ /* 0x000fc40000000800 */
[----:B------:R-:W-:Y:S01]  /*0f90*/  @!UP2 ULDC.64 UR12, c[0x0][0x418] ;  /* 0x00010600000caab9 */ /* 0x000fe20000000a00 */
[----:B------:R-:W-:Y:S02]  /*0fa0*/  USHF.R.S32.HI UR26, URZ, 0x1f, UR60 ;  /* 0x0000001f3f1a7899 */ /* 0x000fe4000801143c */
[----:B------:R-:W-:Y:S02]  /*0fb0*/  @!UP2 UIMAD UR7, UR59, UR12, URZ ;  /* 0x0000000c3b07a2a4 */ /* 0x000fe4000f8e023f */
[----:B------:R-:W-:Y:S02]  /*0fc0*/  @!UP2 UIMAD.WIDE.U32 UR36, UR47, UR12, URZ ;  /* 0x0000000c2f24a2a5 */ /* 0x000fe4000f8e003f */
[----:B------:R-:W-:Y:S02]  /*0fd0*/  @!UP2 UIMAD UR42, UR47, UR13, UR7 ;  /* 0x0000000d2f2aa2a4 */ /* 0x000fe4000f8e0207 */
[----:B------:R-:W-:Y:S01]  /*0fe0*/  UIADD3 UR7, UR10, 0x40, UR28 ;  /* 0x000000400a077890 */ /* 0x000fe2000fffe01c */
[----:B------:R-:W-:Y:S01]  /*0ff0*/  ULDC UR12, c[0x0][0x394] ;  /* 0x0000e500000c7ab9 */ /* 0x000fe20000000800 */
[----:B-1----:R-:W-:Y:S01]  /*1000*/  IABS R8, R9 ;  /* 0x0000000900087213 */ /* 0x002fe20000000000 */
[----:B------:R-:W-:Y:S01]  /*1010*/  USHF.L.U32 UR16, UR47, 0x7, URZ ;  /* 0x000000072f107899 */ /* 0x000fe2000800063f */
[----:B------:R-:W-:Y:S01]  /*1020*/  ISETP.NE.AND P3, PT, R9, RZ, PT ;  /* 0x000000ff0900720c */ /* 0x000fe20003f65270 */
[----:B------:R-:W-:Y:S01]  /*1030*/  UIADD3 UR7, UR7, UR12, -UR5 ;  /* 0x0000000c07077290 */ /* 0x000fe2000fffe805 */
[----:B------:R-:W1:Y:S01]  /*1040*/  I2F.RP R4, R8 ;  /* 0x0000000800047306 */ /* 0x000e620000209400 */
[----:B------:R-:W-:Y:S01]  /*1050*/  ULDC.64 UR40, c[0x0][0x240] ;  /* 0x0000900000287ab9 */ /* 0x000fe20000000a00 */
[----:B------:R-:W-:-:S02]  /*1060*/  USEL UR45, UR16, URZ, UP0 ;  /* 0x0000003f102d7287 */ /* 0x000fc40008000000 */
[----:B--2---:R-:W-:Y:S01]  /*1070*/  UIMAD.WIDE.U32 UR34, UR11, UR14, URZ ;  /* 0x0000000e0b2272a5 */ /* 0x004fe2000f8e003f */
[----:B------:R-:W-:Y:S01]  /*1080*/  ULDC UR31, c[0x0][0x2dc] ;  /* 0x0000b700001f7ab9 */ /* 0x000fe20000000800 */
[----:B------:R-:W-:Y:S02]  /*1090*/  ULDC UR53, c[0x0][0x270] ;  /* 0x00009c0000357ab9 */ /* 0x000fe40000000800 */
[----:B------:R-:W-:Y:S02]  /*10a0*/  UIMAD UR52, UR11, UR15, UR35 ;  /* 0x0000000f0b3472a4 */ /* 0x000fe4000f8e0223 */
[----:B------:R-:W-:Y:S01]  /*10b0*/  UIADD3 UR11, UR10, 0x3f, URZ ;  /* 0x0000003f0a0b7890 */ /* 0x000fe2000fffe03f */
[----:B------:R-:W-:Y:S01]  /*10c0*/  @UP2 ULDC.64 UR14, c[0x0][0x420] ;  /* 0x00010800000e2ab9 */ /* 0x000fe20000000a00 */
[----:B------:R-:W-:Y:S01]  /*10d0*/  UIMAD.WIDE.U32 UR16, UR6, UR40, URZ ;  /* 0x00000028061072a5 */ /* 0x000fe2000f8e003f */
[----:B-1----:R-:W1:Y:S01]  /*10e0*/  MUFU.RCP R4, R4 ;  /* 0x0000000400047308 */ /* 0x002e620000001000 */
[----:B------:R-:W-:-:S02]  /*10f0*/  USHF.R.S32.HI UR23, URZ, 0x1f, UR11 ;  /* 0x0000001f3f177899 */ /* 0x000fc4000801140b */
[----:B------:R-:W-:Y:S02]  /*1100*/  @UP2 UIMAD.WIDE.U32 UR38, UR6, UR14, URZ ;  /* 0x0000000e062622a5 */ /* 0x000fe4000f8e003f */
[----:B------:R-:W-:Y:S02]  /*1110*/  ULEA.HI UR23, UR23, UR11, URZ, 0x6 ;  /* 0x0000000b17177291 */ /* 0x000fe4000f8f303f */
[----:B------:R-:W-:Y:S02]  /*1120*/  UIMAD UR11, UR26, UR47, URZ ;  /* 0x0000002f1a0b72a4 */ /* 0x000fe4000f8e023f */
[----:B------:R-:W-:Y:S02]  /*1130*/  @UP2 UIMAD UR51, UR6, UR15, UR39 ;  /* 0x0000000f063322a4 */ /* 0x000fe4000f8e0227 */
[----:B------:R-:W-:Y:S02]  /*1140*/  UIMAD UR24, UR6, UR41, URZ ;  /* 0x00000029061872a4 */ /* 0x000fe4000f8e023f */
[----:B------:R-:W-:-:S02]  /*1150*/  UIADD3 UR7, UR7, 0x3f, URZ ;  /* 0x0000003f07077890 */ /* 0x000fc4000fffe03f */
[----:B------:R-:W-:Y:S01]  /*1160*/  UIMAD.WIDE UR12, UR31, UR53, URZ ;  /* 0x000000351f0c72a5 */ /* 0x000fe2000f8e023f */
[----:B-1----:R-:W-:Y:S01]  /*1170*/  VIADD R4, R4, 0xffffffe ;  /* 0x0ffffffe04047836 */ /* 0x002fe20000000000 */
[----:B------:R-:W-:Y:S02]  /*1180*/  UIMAD.WIDE.U32 UR14, UR47, UR60, URZ ;  /* 0x0000003c2f0e72a5 */ /* 0x000fe4000f8e003f */
[----:B------:R-:W-:Y:S01]  /*1190*/  UIMAD UR11, UR59, UR60, UR11 ;  /* 0x0000003c3b0b72a4 */ /* 0x000fe2000f8e020b */
[----:B------:R-:W1:Y:S01]  /*11a0*/  F2I.FTZ.U32.TRUNC.NTZ R5, R4 ;  /* 0x0000000400057305 */ /* 0x000e62000021f000 */
[----:B------:R-:W-:Y:S02]  /*11b0*/  USEL UR56, UR18, UR16, !UP2 ;  /* 0x0000001012387287 */ /* 0x000fe4000d000000 */
[----:B------:R-:W-:Y:S02]  /*11c0*/  UIADD3 UR48, UR19, UR25, URZ ;  /* 0x0000001913307290 */ /* 0x000fe4000fffe03f */
[----:B------:R-:W-:-:S02]  /*11d0*/  @UP2 UIADD3 UR48, UR17, UR24, URZ ;  /* 0x0000001811302290 */ /* 0x000fc4000fffe03f */
[----:B------:R-:W-:Y:S02]  /*11e0*/  USHF.R.S32.HI UR16, URZ, 0x1f, UR7 ;  /* 0x0000001f3f107899 */ /* 0x000fe40008011407 */
[----:B------:R-:W-:Y:S02]  /*11f0*/  UIMAD UR17, UR13, UR14, URZ ;  /* 0x0000000e0d1172a4 */ /* 0x000fe4000f8e023f */
[----:B------:R-:W-:Y:S01]  /*1200*/  UIADD3 UR11, UR15, UR11, URZ ;  /* 0x0000000b0f0b7290 */ /* 0x000fe2000fffe03f */
[----:B------:R-:W-:Y:S01]  /*1210*/  ULDC.U8 UR27, c[0x0][0x3d8] ;  /* 0x0000f600001b7ab9 */ /* 0x000fe20000000000 */
[----:B------:R-:W-:Y:S01]  /*1220*/  ULEA.HI UR16, UR16, UR7, URZ, 0x6 ;  /* 0x0000000710107291 */ /* 0x000fe2000f8f303f */
[----:B-1----:R-:W-:Y:S01]  /*1230*/  IMAD.MOV R4, RZ, RZ, -R5 ;  /* 0x000000ffff047224 */ /* 0x002fe200078e0a05 */
[----:B------:R-:W-:Y:S02]  /*1240*/  UIMAD.WIDE.U32 UR18, UR12, UR14, URZ ;  /* 0x0000000e0c1272a5 */ /* 0x000fe4000f8e003f */
[----:B------:R-:W-:Y:S01]  /*1250*/  UIMAD UR7, UR12, UR11, UR17 ;  /* 0x0000000b0c0772a4 */ /* 0x000fe2000f8e0211 */
[----:B------:R-:W-:Y:S01]  /*1260*/  IMAD R6, R4, R8, RZ ;  /* 0x0000000804067224 */ /* 0x000fe200078e02ff */
[----:B------:R-:W-:Y:S01]  /*1270*/  UISETP.NE.AND UP3, UPT, UR27, URZ, UPT ;  /* 0x0000003f1b00728c */ /* 0x000fe2000bf65270 */
[----:B------:R-:W-:Y:S01]  /*1280*/  IMAD.MOV.U32 R4, RZ, RZ, RZ ;  /* 0x000000ffff047224 */ /* 0x000fe200078e00ff */
[----:B------:R-:W-:-:S02]  /*1290*/  USHF.L.U64.HI UR20, UR47, 0x7, UR59 ;  /* 0x000000072f147899 */ /* 0x000fc4000801023b */
[----:B------:R-:W-:Y:S01]  /*12a0*/  UIADD3 UR49, UR19, UR7, URZ ;  /* 0x0000000713317290 */ /* 0x000fe2000fffe03f */
[----:B------:R-:W-:Y:S01]  /*12b0*/  IMAD.HI.U32 R4, R5, R6, R4 ;  /* 0x0000000605047227 */ /* 0x000fe200078e0004 */
[----:B------:R-:W-:Y:S01]  /*12c0*/  MOV R5, R7 ;  /* 0x0000000700057202 */ /* 0x000fe20000000f00 */
[----:B------:R-:W-:Y:S02]  /*12d0*/  USHF.R.S32.HI UR11, URZ, 0x6, UR23 ;  /* 0x000000063f0b7899 */ /* 0x000fe40008011417 */
[----:B------:R-:W-:Y:S02]  /*12e0*/  USHF.R.S32.HI UR7, URZ, 0x6, UR16 ;  /* 0x000000063f077899 */ /* 0x000fe40008011410 */
[----:B------:R-:W-:Y:S01]  /*12f0*/  IMAD.HI.U32 R4, R4, R5, RZ ;  /* 0x0000000504047227 */ /* 0x000fe200078e00ff */
[----:B------:R-:W-:Y:S02]  /*1300*/  USEL UR43, UR20, URZ, UP0 ;  /* 0x0000003f142b7287 */ /* 0x000fe40008000000 */
[----:B------:R-:W-:Y:S01]  /*1310*/  UISETP.LT.AND UP0, UPT, UR11, UR7, UPT ;  /* 0x000000070b00728c */ /* 0x000fe2000bf01270 */
[----:B------:R-:W-:Y:S01]  /*1320*/  IMAD.MOV R6, RZ, RZ, -R4 ;  /* 0x000000ffff067224 */ /* 0x000fe200078e0a04 */
[----:B------:R-:W-:Y:S01]  /*1330*/  ULDC UR46, c[0x0][0x2c4] ;  /* 0x0000b100002e7ab9 */ /* 0x000fe20000000800 */
[----:B------:R-:W-:-:S02]  /*1340*/  UISETP.NE.AND UP1, UPT, UR29, -0x1, UPT ;  /* 0xffffffff1d00788c */ /* 0x000fc4000bf25270 */
[C---:B------:R-:W-:Y:S01]  /*1350*/  IMAD R5, R8.reuse, R6, R5 ;  /* 0x0000000608057224 */ /* 0x040fe200078e0205 */
[----:B------:R-:W-:Y:S02]  /*1360*/  @UP3 UIMAD UR16, UR47, UR46, URZ ;  /* 0x0000002e2f1032a4 */ /* 0x000fe4000f8e023f */
[----:B------:R-:W-:Y:S02]  /*1370*/  USEL UR35, UR11, UR7, UP0 ;  /* 0x000000070b237287 */ /* 0x000fe40008000000 */
[----:B------:R-:W-:Y:S01]  /*1380*/  ISETP.GT.U32.AND P1, PT, R8, R5, PT ;  /* 0x000000050800720c */ /* 0x000fe20003f24070 */
[----:B------:R-:W-:Y:S02]  /*1390*/  @UP3 USEL UR11, UR16, UR6, !UP2 ;  /* 0x00000006100b3287 */ /* 0x000fe4000d000000 */
[----:B------:R-:W-:Y:S01]  /*13a0*/  ULEA UR16, UR35, 0xffffffc0, 0x6 ;  /* 0xffffffc023107891 */ /* 0x000fe2000f8e303f */
[----:B------:R-:W-:Y:S01]  /*13b0*/  @UP3 ULDC UR7, c[0x0][0x2e4] ;  /* 0x0000b90000073ab9 */ /* 0x000fe20000000800 */
[----:B------:R-:W-:-:S02]  /*13c0*/  UIMAD.WIDE.U32 UR14, UR12, UR6, URZ ;  /* 0x000000060c0e72a5 */ /* 0x000fc4000f8e003f */
[----:B------:R-:W-:Y:S02]  /*13d0*/  @!UP3 UIMAD UR17, UR47, UR53, UR57 ;  /* 0x000000352f11b2a4 */ /* 0x000fe4000f8e0239 */
[----:B------:R-:W-:Y:S02]  /*13e0*/  @UP3 UIMAD UR23, UR57, UR7, UR11 ;  /* 0x00000007391732a4 */ /* 0x000fe4000f8e020b */
[----:B------:R-:W-:Y:S02]  /*13f0*/  USHF.R.S32.HI UR20, URZ, 0x1f, UR16 ;  /* 0x0000001f3f147899 */ /* 0x000fe40008011410 */
[----:B------:R-:W-:Y:S01]  /*1400*/  @!P1 IMAD.IADD R5, R5, 0x1, -R8 ;  /* 0x0000000105059824 */ /* 0x000fe200078e0a08 */
[----:B------:R-:W-:Y:S01]  /*1410*/  @!P1 IADD3 R4, R4, 0x1, RZ ;  /* 0x0000000104049810 */ /* 0x000fe20007ffe0ff */
[----:B------:R-:W-:Y:S01]  /*1420*/  UIADD3 UR7, UP0, UR16, UR45, URZ ;  /* 0x0000002d10077290 */ /* 0x000fe2000ff1e03f */
[----:B------:R-:W-:Y:S01]  /*1430*/  PLOP3.LUT P1, PT, PT, PT, UP3, 0x80, 0x0 ;  /* 0x000000000000781c */ /* 0x000fe20003f2f038 */
[----:B------:R-:W-:Y:S01]  /*1440*/  USEL UR58, UR18, UR14, !UP2 ;  /* 0x0000000e123a7287 */ /* 0x000fe2000d000000 */
[----:B------:R-:W-:Y:S01]  /*1450*/  ISETP.GE.U32.AND P0, PT, R5, R8, PT ;  /* 0x000000080500720c */ /* 0x000fe20003f06070 */
[----:B------:R-:W-:Y:S01]  /*1460*/  @!UP3 UIMAD UR23, UR17, UR46, URZ ;  /* 0x0000002e1117b2a4 */ /* 0x000fe2000f8e023f */
[----:B------:R-:W-:Y:S01]  /*1470*/  LOP3.LUT R5, R9, UR57, RZ, 0x3c, !PT ;  /* 0x0000003909057c12 */ /* 0x000fe2000f8e3cff */
[----:B------:R-:W-:Y:S01]  /*1480*/  ULDC.U8 UR30, c[0x0][0x480] ;  /* 0x00012000001e7ab9 */ /* 0x000fe20000000000 */
[----:B------:R-:W-:-:S02]  /*1490*/  UIMAD UR14, UR13, UR6, URZ ;  /* 0x000000060d0e72a4 */ /* 0x000fc4000f8e023f */
[----:B------:R-:W-:Y:S01]  /*14a0*/  UIADD3.X UR17, UR20, UR43, URZ, UP0, !UPT ;  /* 0x0000002b14117290 */ /* 0x000fe200087fe43f */
[----:B------:R-:W-:Y:S01]  /*14b0*/  ISETP.GE.AND P2, PT, R5, RZ, PT ;  /* 0x000000ff0500720c */ /* 0x000fe20003f46270 */
[----:B------:R-:W-:Y:S02]  /*14c0*/  UIMAD UR11, UR13, UR7, URZ ;  /* 0x000000070d0b72a4 */ /* 0x000fe4000f8e023f */
[----:B------:R-:W-:Y:S02]  /*14d0*/  @UP1 UIADD3 UR32, UR22, UR29, URZ ;  /* 0x0000001d16201290 */ /* 0x000fe4000fffe03f */
[----:B------:R-:W-:Y:S01]  /*14e0*/  @UP1 UIADD3 UR33, UR22, UR29, URZ ;  /* 0x0000001d16211290 */ /* 0x000fe2000fffe03f */
[----:B------:R-:W-:Y:S01]  /*14f0*/  @P0 VIADD R4, R4, 0x1 ;  /* 0x0000000104040836 */ /* 0x000fe20000000000 */
[----:B------:R-:W-:Y:S01]  /*1500*/  PLOP3.LUT P0, PT, PT, PT, UP1, 0x80, 0x0 ;  /* 0x000000000000781c */ /* 0x000fe20003f0f018 */
[----:B------:R-:W-:Y:S02]  /*1510*/  UIMAD UR50, UR57, UR31, URZ ;  /* 0x0000001f393272a4 */ /* 0x000fe4000f8e023f */
[----:B------:R-:W-:Y:S01]  /*1520*/  UISETP.NE.AND UP4, UPT, UR30, URZ, UPT ;  /* 0x0000003f1e00728c */ /* 0x000fe2000bf85270 */
[----:B------:R-:W-:Y:S01]  /*1530*/  IMAD.MOV.U32 R5, RZ, RZ, R4 ;  /* 0x000000ffff057224 */ /* 0x000fe200078e0004 */
[----:B------:R-:W-:Y:S01]  /*1540*/  @UP1 ULDC.64 UR26, c[0x0][0x250] ;  /* 0x00009400001a1ab9 */ /* 0x000fe20000000a00 */
[----:B------:R-:W-:Y:S01]  /*1550*/  @UP1 ULDC.64 UR30, c[0x0][0x248] ;  /* 0x00009200001e1ab9 */ /* 0x000fe20000000a00 */
[----:B------:R-:W-:-:S02]  /*1560*/  UIMAD.WIDE.U32 UR24, UR12, UR7, URZ ;  /* 0x000000070c1872a5 */ /* 0x000fc4000f8e003f */
[----:B------:R-:W-:Y:S01]  /*1570*/  @UP2 UIADD3 UR49, UR15, UR14, URZ ;  /* 0x0000000e0f312290 */ /* 0x000fe2000fffe03f */
[----:B------:R-:W-:Y:S01]  /*1580*/  @!P2 IADD3 R5, -R5, RZ, RZ ;  /* 0x000000ff0505a210 */ /* 0x000fe20007ffe1ff */
[----:B------:R-:W-:Y:S01]  /*1590*/  UIMAD UR7, UR12, UR17, UR11 ;  /* 0x000000110c0772a4 */ /* 0x000fe2000f8e020b */
[----:B------:R-:W-:Y:S01]  /*15a0*/  @!P3 LOP3.LUT R5, RZ, R9, RZ, 0x33, !PT ;  /* 0x00000009ff05b212 */ /* 0x000fe200078e33ff */
[----:B------:R-:W-:Y:S02]  /*15b0*/  @UP1 UIMAD.WIDE.U32 UR14, UR32, UR30, URZ ;  /* 0x0000001e200e12a5 */ /* 0x000fe4000f8e003f */
[----:B------:R-:W-:Y:S02]  /*15c0*/  @UP1 UIMAD.WIDE.U32 UR12, UR33, UR26, URZ ;  /* 0x0000001a210c12a5 */ /* 0x000fe4000f8e003f */
[----:B------:R-:W-:Y:S02]  /*15d0*/  @UP1 UIMAD UR18, UR32, UR31, URZ ;  /* 0x0000001f201212a4 */ /* 0x000fe4000f8e023f */
[----:B------:R-:W-:-:S02]  /*15e0*/  @UP1 UIMAD UR11, UR33, UR27, URZ ;  /* 0x0000001b210b12a4 */ /* 0x000fc4000f8e023f */
[----:B------:R-:W-:Y:S02]  /*15f0*/  @!UP2 UIADD3 UR51, UR37, UR42, URZ ;  /* 0x0000002a2533a290 */ /* 0x000fe4000fffe03f */
[----:B------:R-:W-:Y:S02]  /*1600*/  USEL UR53, UR52, URZ, UP4 ;  /* 0x0000003f34357287 */ /* 0x000fe4000a000000 */
[----:B------:R-:W-:Y:S02]  /*1610*/  USHF.R.S32.HI UR44, URZ, 0x1f, UR28 ;  /* 0x0000001f3f2c7899 */ /* 0x000fe4000801141c */
[----:B------:R-:W-:Y:S02]  /*1620*/  USHF.R.S32.HI UR55, URZ, 0x1f, UR50 ;  /* 0x0000001f3f377899 */ /* 0x000fe40008011432 */
[----:B------:R-:W-:Y:S02]  /*1630*/  USEL UR54, UR34, URZ, UP4 ;  /* 0x0000003f22367287 */ /* 0x000fe4000a000000 */
[----:B------:R-:W-:-:S02]  /*1640*/  @UP1 UIADD3 UR46, UR13, UR11, URZ ;  /* 0x0000000b0d2e1290 */ /* 0x000fc4000fffe03f */
        /* <DEDUP_REMOVED lines=17> */
.L_x_1301:
        /* <DEDUP_REMOVED lines=13> */
.L_x_1302:
        /* <DEDUP_REMOVED lines=11> */
.L_x_1303:
[----:B------:R-:W-:Y:S02]  /*18e0*/  ULDC UR6, c[0x0][0x270] ;  /* 0x00009c0000067ab9 */ /* 0x000fe40000000800 */
[----:B------:R-:W-:-:S04]  /*18f0*/  UIMAD UR6, UR47, UR6, UR57 ;  /* 0x000000062f0672a4 */ /* 0x000fc8000f8e0239 */
[----:B------:R-:W-:-:S12]  /*1900*/  UIMAD UR6, UR6, UR60, URZ ;  /* 0x0000003c060672a4 */ /* 0x000fd8000f8e023f */
.L_x_1304:
        /* <DEDUP_REMOVED lines=9> */
[----:B------:R-:W-:Y:S01]  /*19a0*/  UIADD3 UR6, UR6, -UR36, URZ ;  /* 0x8000002406067290 */ /* 0x000fe2000fffe03f */
[----:B------:R-:W-:Y:S01]  /*19b0*/  ULDC.64 UR18, c[0x0][0x258] ;  /* 0x0000960000127ab9 */ /* 0x000fe20000000a00 */
[----:B------:R-:W-:Y:S01]  /*19c0*/  USHF.R.S32.HI UR17, URZ, 0x1f, UR57 ;  /* 0x0000001f3f117899 */ /* 0x000fe20008011439 */
[----:B------:R-:W-:Y:S01]  /*19d0*/  ULDC.64 UR12, c[0x0][0x428] ;  /* 0x00010a00000c7ab9 */ /* 0x000fe20000000a00 */
[----:B------:R-:W-:Y:S01]  /*19e0*/  UIADD3 UR23, UR16, UR23, URZ ;  /* 0x0000001710177290 */ /* 0x000fe2000fffe03f */
[----:B------:R-:W-:Y:S01]  /*19f0*/  IMAD.U32 R16, RZ, RZ, UR12 ;  /* 0x0000000cff107e24 */ /* 0x000fe2000f8e00ff */
[----:B------:R-:W-:Y:S01]  /*1a00*/  UIMAD UR11, UR17, UR12, URZ ;  /* 0x0000000c110b72a4 */ /* 0x000fe2000f8e023f */
[----:B------:R-:W-:Y:S01]  /*1a10*/  ULDC.64 UR38, c[0x0][0x2b0] ;  /* 0x0000ac0000267ab9 */ /* 0x000fe20000000a00 */
[----:B------:R-:W-:-:S02]  /*1a20*/  ULDC.64 UR32, c[0x0][0x210] ;  /* 0x0000840000207ab9 */ /* 0x000fc40000000a00 */
[----:B------:R-:W-:Y:S01]  /*1a30*/  UIMAD UR13, UR57, UR13, UR11 ;  /* 0x0000000d390d72a4 */ /* 0x000fe2000f8e020b */
[----:B--2---:R-:W-:Y:S01]  /*1a40*/  IMAD R13, R14, UR20, RZ ;  /* 0x000000140e0d7c24 */ /* 0x004fe2000f8e02ff */
[----:B------:R-:W-:-:S03]  /*1a50*/  UIMAD UR11, UR17, UR18, URZ ;  /* 0x00000012110b72a4 */ /* 0x000fc6000f8e023f */
[----:B------:R-:W-:Y:S01]  /*1a60*/  IMAD R13, R15, UR16, R13 ;  /* 0x000000100f0d7c24 */ /* 0x000fe2000f8e020d */
[----:B------:R-:W-:Y:S01]  /*1a70*/  UIMAD UR11, UR57, UR19, UR11 ;  /* 0x00000013390b72a4 */ /* 0x000fe2000f8e020b */
        /* <DEDUP_REMOVED lines=9> */
[----:B------:R-:W-:Y:S02]  /*1b10*/  IMAD.SHL.U32 R6, R6, 0x8, RZ ;  /* 0x0000000806067824 */ /* 0x000fe400078e00ff */
[----:B------:R-:W-:Y:S01]  /*1b20*/  IMAD.IADD R17, R19, 0x1, -R17 ;  /* 0x0000000113117824 */ /* 0x000fe200078e0a11 */
[----:B------:R-:W-:Y:S01]  /*1b30*/  IADD3.X R8, R21, UR20, RZ, P1, !PT ;  /* 0x0000001415087c10 */ /* 0x000fe20008ffe4ff */
[----:B------:R-:W-:Y:S01]  /*1b40*/  USHF.R.S32.HI UR20, URZ, 0x1f, UR6 ;  /* 0x0000001f3f147899 */ /* 0x000fe20008011406 */
[----:B------:R-:W-:-:S03]  /*1b50*/  SHF.R.S32.HI R7, RZ, 0x1f, R6 ;  /* 0x0000001fff077819 */ /* 0x000fc60000011406 */
[----:B------:R-:W-:Y:S01]  /*1b60*/  IMAD R11, R8, UR40, RZ ;  /* 0x00000028080b7c24 */ /* 0x000fe2000f8e02ff */
[----:B------:R-:W-:Y:S01]  /*1b70*/  ULEA.HI UR20, UR20, UR6, URZ, 0x6 ;  /* 0x0000000614147291 */ /* 0x000fe2000f8f303f */
[----:B------:R-:W-:-:S03]  /*1b80*/  IMAD.WIDE.U32 R8, R10, UR40, R6 ;  /* 0x000000280a087c25 */ /* 0x000fc6000f8e0006 */
[----:B------:R-:W-:Y:S01]  /*1b90*/  USHF.R.S32.HI UR20, URZ, 0x6, UR20 ;  /* 0x000000063f147899 */ /* 0x000fe20008011414 */
[----:B------:R-:W-:Y:S01]  /*1ba0*/  IMAD R11, R10, UR41, R11 ;  /* 0x000000290a0b7c24 */ /* 0x000fe2000f8e020b */
[----:B------:R-:W-:-:S04]  /*1bb0*/  IADD3 R10, P1, R8, UR56, RZ ;  /* 0x00000038080a7c10 */ /* 0x000fc8000ff3e0ff */
[----:B------:R-:W-:Y:S02]  /*1bc0*/  IADD3.X R11, R9, UR48, R11, P1, !PT ;  /* 0x00000030090b7c10 */ /* 0x000fe40008ffe40b */
        /* <DEDUP_REMOVED lines=17> */
[----:B------:R-:W-:Y:S01]  /*1ce0*/  ULDC.64 UR50, c[0x0][0x478] ;  /* 0x00011e0000327ab9 */ /* 0x000fe20000000a00 */
        /* <DEDUP_REMOVED lines=9> */
[----:B------:R-:W-:Y:S01]  /*1d80*/  UIMAD.WIDE UR18, UR34, 0x4, UR50 ;  /* 0x00000004221278a5 */ /* 0x000fe2000f8e0232 */
[----:B------:R-:W-:Y:S01]  /*1d90*/  LEA R238, P3, R10, UR32, 0x1 ;  /* 0x000000200aee7c11 */ /* 0x000fe2000f8608ff */
[----:B------:R-:W-:Y:S01]  /*1da0*/  IMAD R16, R4, R15, R16 ;  /* 0x0000000f04107224 */ /* 0x000fe200078e0210 */
[----:B------:R-:W-:Y:S01]  /*1db0*/  LEA.HI.X R233, R12, UR17, R13, 0x2, P1 ;  /* 0x000000110ce97c11 */ /* 0x000fe200088f140d */
[----:B------:R-:W-:Y:S01]  /*1dc0*/  ULDC.64 UR24, c[0x0][0x3e0] ;  /* 0x0000f80000187ab9 */ /* 0x000fe20000000a00 */
[----:B------:R-:W-:Y:S01]  /*1dd0*/  PLOP3.LUT P1, PT, PT, PT, UP0, 0x80, 0x0 ;  /* 0x000000000000781c */ /* 0x000fe20003f2f008 */
[----:B------:R-:W-:Y:S01]  /*1de0*/  VIADD R11, R11, UR11 ;  /* 0x0000000b0b0b7c36 */ /* 0x000fe20008000000 */
[----:B------:R-:W-:Y:S01]  /*1df0*/  LEA R236, P2, R8, UR24, 0x1 ;  /* 0x0000001808ec7c11 */ /* 0x000fe2000f8408ff */
[----:B------:R-:W-:Y:S01]  /*1e00*/  IMAD.IADD R9, R9, 0x1, R16 ;  /* 0x0000000109097824 */ /* 0x000fe200078e0210 */
[----:B------:R-:W-:-:S02]  /*1e10*/  UIADD3 UR6, UR35, -0x1, URZ ;  /* 0xffffffff23067890 */ /* 0x000fc4000fffe03f */
[----:B------:R-:W-:Y:S01]  /*1e20*/  LEA.HI.X R239, R10, UR33, R11, 0x1, P3 ;  /* 0x000000210aef7c11 */ /* 0x000fe200098f0c0b */
[----:B------:R-:W-:Y:S01]  /*1e30*/  UMOV UR16, UR12 ;  /* 0x0000000c00107c82 */ /* 0x000fe20008000000 */
[----:B------:R-:W-:Y:S01]  /*1e40*/  LEA.HI.X R237, R8, UR25, R9, 0x1, P2 ;  /* 0x0000001908ed7c11 */ /* 0x000fe200090f0c09 */
[----:B------:R-:W-:Y:S01]  /*1e50*/  UMOV UR15, UR13 ;  /* 0x0000000d000f7c82 */ /* 0x000fe20008000000 */
[----:B------:R-:W-:-:S03]  /*1e60*/  UMOV UR17, UR19 ;  /* 0x0000001300117c82 */ /* 0x000fc60008000000 */
        /* <DEDUP_REMOVED lines=20> */
.L_x_1306:
        /* <DEDUP_REMOVED lines=19> */
.L_x_1307:
        /* <DEDUP_REMOVED lines=33> */
.L_x_1309:
[----:B------:R-:W-:Y:S05]  /*22f0*/  BSYNC B0 ;  /* 0x0000000000007941 */ /* 0x000fea0003800000 */
.L_x_1308:
        /* <DEDUP_REMOVED lines=16> */
.L_x_1311:
[----:B------:R-:W-:Y:S05]  /*2400*/  BSYNC B0 ;  /* 0x0000000000007941 */ /* 0x000fea0003800000 */
.L_x_1310:
        /* <DEDUP_REMOVED lines=29> */
.L_x_1313:
[----:B------:R-:W-:Y:S05]  /*25e0*/  BSYNC B0 ;  /* 0x0000000000007941 */ /* 0x000fea0003800000 */
.L_x_1312:
        /* <DEDUP_REMOVED lines=17> */
.L_x_1305:
        /* <DEDUP_REMOVED lines=248> */
[----:B------:R-:W-:-:S03]  /*3680*/  CS2R R20, SRZ ;  /* 0x0000000000147805 */ /* 0x000fc6000001ff00 */
[----:B------:R-:W-:-:S03]  /*3690*/  UIADD3 UR23, UR7, -UR36, URZ ;  /* 0x8000002407177290 */ /* 0x000fc6000fffe03f */
[----:B------:R-:W-:-:S09]  /*36a0*/  ULDC UR7, c[0x0][0x39c] ;  /* 0x0000e70000077ab9 */ /* 0x000fd20000000800 */
.L_x_1319:
[----:B------:R-:W0:Y:S01]  /*36b0*/  LDGDEPBAR ;  /* 0x00000000000079af */ /* 0x000e220000000000 */
[----:B------:R-:W-:Y:S01]  /*36c0*/  USHF.L.U32 UR12, UR6, 0x6, URZ ;  /* 0x00000006060c7899 */ /* 0x000fe2000800063f */
[----:B------:R-:W-:Y:S03]  /*36d0*/  UMOV UR11, UR61 ;  /* 0x0000003d000b7c82 */ /* 0x000fe60008000000 */
[----:B------:R-:W-:Y:S01]  /*36e0*/  UISETP.GE.AND UP0, UPT, UR12, UR23, UPT ;  /* 0x000000170c00728c */ /* 0x000fe2000bf06270 */
        /* <DEDUP_REMOVED lines=181> */
.L_x_1315:
        /* <DEDUP_REMOVED lines=70> */
.L_x_1316:
[C---:B------:R-:W-:Y:S01]  /*46a0*/  FMUL.FTZ R5, R243.reuse, 1.4426950216293334961 ;  /* 0x3fb8aa3bf3057820 */ /* 0x040fe20000410000 */
[----:B------:R-:W-:Y:S01]  /*46b0*/  FSETP.NEU.FTZ.AND P0, PT, R243, -INF , PT ;  /* 0xff800000f300780b */ /* 0x000fe20003f1d000 */
[C---:B------:R-:W-:Y:S01]  /*46c0*/  FMUL.FTZ R13, R244.reuse, 1.4426950216293334961 ;  /* 0x3fb8aa3bf40d7820 */ /* 0x040fe20000410000 */
[----:B------:R-:W-:Y:S02]  /*46d0*/  UISETP.GT.AND UP0, UPT, UR6, UR20, UPT ;  /* 0x000000140600728c */ /* 0x000fe4000bf04270 */
[----:B------:R-:W-:Y:S02]  /*46e0*/  FSEL R5, R5, RZ, P0 ;  /* 0x000000ff05057208 */ /* 0x000fe40000000000 */
[----:B------:R-:W-:Y:S02]  /*46f0*/  FSETP.NEU.FTZ.AND P0, PT, R244, -INF , PT ;  /* 0xff800000f400780b */ /* 0x000fe40003f1d000 */
[----:B------:R-:W-:Y:S01]  /*4700*/  PLOP3.LUT P3, PT, PT, PT, UP0, 0x80, 0x0 ;  /* 0x000000000000781c */ /* 0x000fe20003f6f008 */
[--C-:B------:R-:W-:Y:S04]  /*4710*/  FFMA.FTZ R4, R86, UR19, -R5.reuse ;  /* 0x0000001356047c23 */ /* 0x100fe80008010805 */
[----:B------:R1:W-:Y:S02]  /*4720*/  MUFU.EX2 R202, R4 ;  /* 0x0000000400ca7308 */ /* 0x0003e40000000800 */
[----:B-1----:R-:W-:Y:S01]  /*4730*/  FSEL R4, R13, RZ, P0 ;  /* 0x000000ff0d047208 */ /* 0x002fe20000000000 */
[--C-:B------:R-:W-:Y:S04]  /*4740*/  FFMA.FTZ R13, R87, UR19, -R5.reuse ;  /* 0x00000013570d7c23 */ /* 0x100fe80008010805 */
        /* <DEDUP_REMOVED lines=367> */
.L_x_1317:
        /* <DEDUP_REMOVED lines=427> */
.L_x_1318:
        /* <DEDUP_REMOVED lines=224> */
.L_x_1320:
        /* <DEDUP_REMOVED lines=23> */
.L_x_1321:
        /* <DEDUP_REMOVED lines=51> */
.L_x_1323:
[----:B------:R-:W-:Y:S05]  /*8b90*/  BSYNC B0 ;  /* 0x0000000000007941 */ /* 0x000fea0003800000 */
.L_x_1322:
        /* <DEDUP_REMOVED lines=17> */
.L_x_1325:
[----:B------:R-:W-:Y:S05]  /*8cb0*/  BSYNC B0 ;  /* 0x0000000000007941 */ /* 0x000fea0003800000 */
.L_x_1324:
        /* <DEDUP_REMOVED lines=33> */
.L_x_1327:
[----:B------:R-:W-:Y:S05]  /*8ed0*/  BSYNC B0 ;  /* 0x0000000000007941 */ /* 0x000fea0003800000 */
.L_x_1326:
        /* <DEDUP_REMOVED lines=16> */
.L_x_1314:
[----:B------:R-:W-:Y:S05]  /*8fe0*/  BSYNC B1 ;  /* 0x0000000000017941 */ /* 0x000fea0003800000 */
.L_x_1300:
[----:B------:R-:W-:Y:S01]  /*8ff0*/  R2UR UR6, R251 ;  /* 0x00000000fb0672ca */ /* 0x000fe200000e0000 */
[----:B------:R-:W-:Y:S02]  /*9000*/  ULDC UR5, c[0x0][0xc] ;  /* 0x0000030000057ab9 */ /* 0x000fe40000000800 */
[----:B------:R-:W-:-:S10]  /*9010*/  UIADD3 UR21, UR5, UR21, URZ ;  /* 0x0000001505157290 */ /* 0x000fd4000fffe03f */
[----:B------:R-:W-:-:S06]  /*9020*/  UISETP.GE.AND UP0, UPT, UR21, UR6, UPT ;  /* 0x000000061500728c */ /* 0x000fcc000bf06270 */
[----:B------:R-:W-:-:S13]  /*9030*/  PLOP3.LUT P0, PT, PT, PT, UP0, 0x80, 0x0 ;  /* 0x000000000000781c */ /* 0x000fda0003f0f008 */
[----:B------:R-:W-:Y:S05]  /*9040*/  @P0 BRA `(.L_x_1328) ;  /* 0x0000000000040947 */ /* 0x000fea0003800000 */
[----:B------:R-:W-:Y:S05]  /*9050*/  BRA `(.L_x_1329) ;  /* 0xffffff7800807947 */ /* 0x000fea000383ffff */
.L_x_1328:
[----:B------:R-:W-:Y:S05]  /*9060*/  EXIT ;  /* 0x000000000000794d */ /* 0x000fea0003800000 */
.L_x_1330:
        /* <DEDUP_REMOVED lines=9> */
.L_x_2056:


//--------------------- .text._ZN5flash44flash_bwd_dq_dk_dv_loop_seqk_parallel_kernelI23Flash_bwd_kernel_traitsILi256ELi64ELi64ELi8ELi4ELi2ELi2ELb0ELb1EN7cutlass6half_tE19Flash_kernel_traitsILi256ELi64ELi64ELi8ES3_EELb1ELb0ELb1ELb1ELb0ELb0ELb0EEEvNS_16Flash_bwd_paramsE --------------------------
	.section	.text._ZN5flash44flash_bwd_dq_dk_dv_loop_seqk_parallel_kernelI23Flash_bwd_kernel_traitsILi256ELi64ELi64ELi8ELi4ELi2ELi2ELb0ELb1EN7cutlass6half_tE19Flash_kernel_traitsILi256ELi64ELi64ELi8ES3_EELb1ELb0ELb1ELb1ELb0ELb0ELb0EEEvNS_16Flash_bwd_paramsE,"ax",@progbits
	.align	128
        .global         _ZN5flash44flash_bwd_dq_dk_dv_loop_seqk_parallel_kernelI23Flash_bwd_kernel_traitsILi256ELi64ELi64ELi8ELi4ELi2ELi2ELb0ELb1EN7cutlass6half_tE19Flash_kernel_traitsILi256ELi64ELi64ELi8ES3_EELb1ELb0ELb1ELb1ELb0ELb0ELb0EEEvNS_16Flash_bwd_paramsE
        .type           _ZN5flash44flash_bwd_dq_dk_dv_loop_seqk_parallel_kernelI23Flash_bwd_kernel_traitsILi256ELi64ELi64ELi8ELi4ELi2ELi2ELb0ELb1EN7cutlass6half_tE19Flash_kernel_traitsILi256ELi64ELi64ELi8ES3_EELb1ELb0ELb1ELb1ELb0ELb0ELb0EEEvNS_16Flash_bwd_paramsE,@function
        .size           _ZN5flash44flash_bwd_dq_dk_dv_loop_seqk_parallel_kernelI23Flash_bwd_kernel_traitsILi256ELi64ELi64ELi8ELi4ELi2ELi2ELb0ELb1EN7cutlass6half_tE19Flash_kernel_traitsILi256ELi64ELi64ELi8ES3_EELb1ELb0ELb1ELb1ELb0ELb0ELb0EEEvNS_16Flash_bwd_paramsE,(.L_x_2057 - _ZN5flash44flash_bwd_dq_dk_dv_loop_seqk_parallel_kernelI23Flash_bwd_kernel_traitsILi256ELi64ELi64ELi8ELi4ELi2ELi2ELb0ELb1EN7cutlass6half_tE19Flash_kernel_traitsILi256ELi64ELi64ELi8ES3_EELb1ELb0ELb1ELb1ELb0ELb0ELb0EEEvNS_16Flash_bwd_paramsE)
        .other          _ZN5flash44flash_bwd_dq_dk_dv_loop_seqk_parallel_kernelI23Flash_bwd_kernel_traitsILi256ELi64ELi64ELi8ELi4ELi2ELi2ELb0ELb1EN7cutlass6half_tE19Flash_kernel_traitsILi256ELi64ELi64ELi8ES3_EELb1ELb0ELb1ELb1ELb0ELb0ELb0EEEvNS_16Flash_bwd_paramsE,@"STO_CUDA_ENTRY STV_DEFAULT"
_ZN5flash44flash_bwd_dq_dk_dv_loop_seqk_parallel_kernelI23Flash_bwd_kernel_traitsILi256ELi64ELi64ELi8ELi4ELi2ELi2ELb0ELb1EN7cutlass6half_tE19Flash_kernel_traitsILi256ELi64ELi64ELi8ES3_EELb1ELb0ELb1ELb1ELb0ELb0ELb0EEEvNS_16Flash_bwd_paramsE:
.text._ZN5flash44flash_bwd_dq_dk_dv_loop_seqk_parallel_kernelI23Flash_bwd_kernel_traitsILi256ELi64ELi64ELi8ELi4ELi2ELi2ELb0ELb1EN7cutlass6half_tE19Flash_kernel_traitsILi256ELi64ELi64ELi8ES3_EELb1ELb0ELb1ELb1ELb0ELb0ELb0EEEvNS_16Flash_bwd_paramsE:
        /* <DEDUP_REMOVED lines=57> */
[----:B------:R-:W-:Y:S02]  /*0390*/  LOP3.LUT R0, R3, 0xfffffff8, RZ, 0xc0, !PT ;  /* 0xfffffff803007812 */ /* 0x000fe400078ec0ff */
        /* <DEDUP_REMOVED lines=15> */
[----:B------:R-:W-:Y:S01]  /*0490*/  LOP3.LUT P3, RZ, R7, 0x2, RZ, 0xc0, !PT ;  /* 0x0000000207ff7812 */ /* 0x000fe2000786c0ff */
[----:B------:R-:W-:Y:S01]  /*04a0*/  IMAD.IADD R8, R11, 0x1, -R4 ;  /* 0x000000010b087824 */ /* 0x000fe200078e0a04 */
[----:B------:R-:W-:Y:S01]  /*04b0*/  ISETP.NE.U32.AND P0, PT, R0, 0x1, PT ;  /* 0x000000010000780c */ /* 0x000fe20003f05070 */
[----:B------:R-:W-:Y:S01]  /*04c0*/  IMAD.SHL.U32 R4, R220, 0x10, RZ ;  /* 0x00000010dc047824 */ /* 0x000fe200078e00ff */
[----:B------:R-:W-:Y:S01]  /*04d0*/  LOP3.LUT R0, R3, 0x1c0, RZ, 0xc0, !PT ;  /* 0x000001c003007812 */ /* 0x000fe200078ec0ff */
[----:B------:R-:W-:Y:S01]  /*04e0*/  IMAD.SHL.U32 R7, R13, 0x200, RZ ;  /* 0x000002000d077824 */ /* 0x000fe200078e00ff */
[----:B------:R-:W-:Y:S02]  /*04f0*/  LOP3.LUT R9, R5, R6, RZ, 0x3c, !PT ;  /* 0x0000000605097212 */ /* 0x000fe400078e3cff */
[----:B------:R-:W-:Y:S02]  /*0500*/  SHF.R.S32.HI R251, RZ, 0x7, R251 ;  /* 0x00000007fffb7819 */ /* 0x000fe400000114fb */
[----:B------:R-:W-:-:S02]  /*0510*/  LOP3.LUT R5, R0, 0x8, R12, 0xf8, !PT ;  /* 0x0000000800057812 */ /* 0x000fc400078ef80c */
[----:B------:R-:W-:Y:S02]  /*0520*/  SHF.R.U32.HI R215, RZ, 0x3, R0 ;  /* 0x00000003ffd77819 */ /* 0x000fe40000011600 */
[----:B------:R-:W-:Y:S01]  /*0530*/  LOP3.LUT R6, R0, 0x10, R4, 0xf8, !PT ;  /* 0x0000001000067812 */ /* 0x000fe200078ef804 */
[C---:B------:R-:W-:Y:S01]  /*0540*/  IMAD.SHL.U32 R4, R2.reuse, 0x40, RZ ;  /* 0x0000004002047824 */ /* 0x040fe200078e00ff */
        /* <DEDUP_REMOVED lines=17> */
[----:B------:R-:W-:Y:S01]  /*0660*/  IMAD.SHL.U32 R0, R8, 0x40, RZ ;  /* 0x0000004008007824 */ /* 0x000fe200078e00ff */
[----:B------:R-:W-:Y:S01]  /*0670*/  LOP3.LUT R10, R3, 0x20, R5, 0xf8, !PT ;  /* 0x00000020030a7812 */ /* 0x000fe200078ef805 */
[----:B------:R-:W-:Y:S01]  /*0680*/  IMAD.SHL.U32 R3, R16, 0x2, RZ ;  /* 0x0000000210037824 */ /* 0x000fe200078e00ff */
[----:B------:R-:W-:Y:S01]  /*0690*/  LOP3.LUT R7, R6, R4, RZ, 0x3c, !PT ;  /* 0x0000000406077212 */ /* 0x000fe200078e3cff */
[----:B------:R-:W-:Y:S01]  /*06a0*/  IMAD.SHL.U32 R5, R13, 0x8, RZ ;  /* 0x000000080d057824 */ /* 0x000fe200078e00ff */
[----:B------:R-:W-:Y:S01]  /*06b0*/  LOP3.LUT R0, R0, 0x1c0, RZ, 0xc0, !PT ;  /* 0x000001c000007812 */ /* 0x000fe200078ec0ff */
[--C-:B------:R-:W-:Y:S01]  /*06c0*/  IMAD R6, R252, 0x400, R3.reuse ;  /* 0x00000400fc067824 */ /* 0x100fe200078e0203 */
[----:B------:R-:W-:Y:S01]  /*06d0*/  LOP3.LUT P5, RZ, R8, 0x2, RZ, 0xc0, !PT ;  /* 0x0000000208ff7812 */ /* 0x000fe200078ac0ff */
[----:B------:R-:W-:Y:S01]  /*06e0*/  IMAD R4, R220, 0x400, R3 ;  /* 0x00000400dc047824 */ /* 0x000fe200078e0203 */
[--C-:B------:R-:W-:Y:S01]  /*06f0*/  SHF.R.U32.HI R3, RZ, 0x3, R0.reuse ;  /* 0x00000003ff037819 */ /* 0x100fe20000011600 */
[----:B------:R-:W-:Y:S01]  /*0700*/  IMAD.IADD R6, R6, 0x1, R7 ;  /* 0x0000000106067824 */ /* 0x000fe200078e0207 */
[----:B------:R-:W-:Y:S01]  /*0710*/  LOP3.LUT R5, R0, 0x8, R5, 0xf8, !PT ;  /* 0x0000000800057812 */ /* 0x000fe200078ef805 */
[----:B------:R-:W-:Y:S01]  /*0720*/  IMAD.IADD R9, R4, 0x1, R9 ;  /* 0x0000000104097824 */ /* 0x000fe200078e0209 */
[----:B------:R-:W-:Y:S01]  /*0730*/  LOP3.LUT R4, R3, R10, R0, 0x1e, !PT ;  /* 0x0000000a03047212 */ /* 0x000fe200078e1e00 */
[----:B------:R-:W-:Y:S01]  /*0740*/  IMAD.SHL.U32 R0, R14, 0x40, RZ ;  /* 0x000000400e007824 */ /* 0x000fe200078e00ff */
[----:B------:R-:W-:-:S02]  /*0750*/  LOP3.LUT R3, R5, R3, RZ, 0x3c, !PT ;  /* 0x0000000305037212 */ /* 0x000fc400078e3cff */
[----:B------:R-:W-:Y:S02]  /*0760*/  SEL R217, R218, 0xffffffc0, !P4 ;  /* 0xffffffc0dad97807 */ /* 0x000fe40006000000 */
[----:B------:R-:W-:Y:S02]  /*0770*/  LOP3.LUT R0, R0, 0xfffffe00, RZ, 0xc0, !PT ;  /* 0xfffffe0000007812 */ /* 0x000fe400078ec0ff */
[----:B------:R-:W-:Y:S02]  /*0780*/  LEA R2, R2, UR4, 0x1 ;  /* 0x0000000402027c11 */ /* 0x000fe4000f8e08ff */
        /* <DEDUP_REMOVED lines=10> */
[----:B-----5:R-:W-:Y:S01]  /*0830*/  USHF.R.S32.HI UR5, URZ, 0x1f, UR55 ;  /* 0x0000001f3f057899 */ /* 0x020fe20008011437 */
[----:B------:R-:W-:Y:S01]  /*0840*/  LEA R214, R214, UR4, 0x1 ;  /* 0x00000004d6d67c11 */ /* 0x000fe2000f8e08ff */
[----:B------:R-:W-:Y:S01]  /*0850*/  VIADD R239, R238, 0x20 ;  /* 0x00000020eeef7836 */ /* 0x000fe20000000000 */
[----:B------:R-:W-:Y:S01]  /*0860*/  LOP3.LUT R0, R4, R0, RZ, 0xfc, !PT ;  /* 0x0000000004007212 */ /* 0x000fe200078efcff */
[----:B------:R-:W-:Y:S01]  /*0870*/  @P1 VIADD R239, R238, 0xffffffe0 ;  /* 0xffffffe0eeef1836 */ /* 0x000fe20000000000 */
        /* <DEDUP_REMOVED lines=16> */
[----:B------:R-:W-:Y:S02]  /*0980*/  IMAD.IADD R221, R218, 0x1, R220 ;  /* 0x00000001dadd7824 */ /* 0x000fe400078e02dc */
[----:B------:R-:W-:Y:S02]  /*0990*/  VIADD R248, R247, 0x40 ;  /* 0x00000040f7f87836 */ /* 0x000fe40000000000 */
[----:B------:R-:W-:Y:S02]  /*09a0*/  IMAD.IADD R219, R214, 0x1, R218 ;  /* 0x00000001d6db7824 */ /* 0x000fe400078e02da */
[----:B------:R-:W-:Y:S02]  /*09b0*/  IMAD.IADD R223, R222, 0x1, R220 ;  /* 0x00000001dedf7824 */ /* 0x000fe400078e02dc */
[----:B------:R-:W-:-:S02]  /*09c0*/  IMAD R237, R252, 0x10, R237 ;  /* 0x00000010fced7824 */ /* 0x000fc400078e02ed */
[----:B------:R-:W-:Y:S02]  /*09d0*/  IMAD.IADD R217, R217, 0x1, R215 ;  /* 0x00000001d9d97824 */ /* 0x000fe400078e02d7 */
[----:B------:R-:W-:Y:S02]  /*09e0*/  @P2 VIADD R248, R247, 0xffffffc0 ;  /* 0xffffffc0f7f82836 */ /* 0x000fe40000000000 */
[----:B------:R-:W-:Y:S02]  /*09f0*/  IMAD.IADD R240, R240, 0x1, R239 ;  /* 0x00000001f0f07824 */ /* 0x000fe400078e02ef */
[----:B------:R-:W-:Y:S02]  /*0a00*/  IMAD.IADD R218, R216, 0x1, R218 ;  /* 0x00000001d8da7824 */ /* 0x000fe400078e02da */
[----:B------:R-:W-:-:S07]  /*0a10*/  IMAD.IADD R222, R222, 0x1, R221 ;  /* 0x00000001dede7824 */ /* 0x000fce00078e02dd */
.L_x_1377:
        /* <DEDUP_REMOVED lines=19> */
[----:B------:R-:W-:Y:S01]  /*0b50*/  IMAD.U32 R6, RZ, RZ, UR4 ;  /* 0x00000004ff067e24 */ /* 0x000fe2000f8e00ff */
[----:B------:R-:W-:Y:S01]  /*0b60*/  @UP4 UIADD3.X UR9, UR10, UR9, URZ, UP2, !UPT ;  /* 0x000000090a094290 */ /* 0x000fe200097fe43f */
[----:B------:R-:W-:Y:S01]  /*0b70*/  IMAD.U32 R4, RZ, RZ, UR8 ;  /* 0x00000008ff047e24 */ /* 0x000fe2000f8e00ff */
[----:B------:R-:W-:Y:S01]  /*0b80*/  ULDC.U8 UR16, c[0x0][0x3c2] ;  /* 0x0000f08000107ab9 */ /* 0x000fe20000000000 */
[----:B------:R-:W-:Y:S01]  /*0b90*/  ULDC.64 UR12, c[0x0][0x2f8] ;  /* 0x0000be00000c7ab9 */ /* 0x000fe20000000a00 */
[----:B------:R-:W-:Y:S01]  /*0ba0*/  UISETP.NE.AND UP4, UPT, UR16, URZ, UPT ;  /* 0x0000003f1000728c */ /* 0x000fe2000bf85270 */
[----:B------:R-:W-:Y:S01]  /*0bb0*/  IMAD.U32 R7, RZ, RZ, UR5 ;  /* 0x00000005ff077e24 */ /* 0x000fe2000f8e00ff */
[----:B------:R-:W-:Y:S01]  /*0bc0*/  UISETP.EQ.U32.AND UP2, UPT, UR12, URZ, UPT ;  /* 0x0000003f0c00728c */ /* 0x000fe2000bf42070 */
[----:B------:R-:W-:Y:S01]  /*0bd0*/  IMAD.U32 R5, RZ, RZ, UR9 ;  /* 0x00000009ff057e24 */ /* 0x000fe2000f8e00ff */
[----:B------:R-:W-:Y:S01]  /*0be0*/  PLOP3.LUT P3, PT, PT, PT, UP0, 0x80, 0x0 ;  /* 0x000000000000781c */ /* 0x000fe20003f6f008 */
[----:B------:R-:W-:Y:S01]  /*0bf0*/  UIADD3 UR8, UP1, UR15, UR12, URZ ;  /* 0x0000000c0f087290 */ /* 0x000fe2000ff3e03f */
[----:B------:R-:W2:Y:S01]  /*0c00*/  @P0 LDG.E R8, desc[UR6][R6.64] ;  /* 0x0000000606080981 */ /* 0x000ea2000c1e1900 */
[----:B------:R-:W-:Y:S01]  /*0c10*/  UISETP.EQ.OR.EX UP2, UPT, UR13, URZ, !UP4, UP2 ;  /* 0x0000003f0d00728c */ /* 0x000fe2000e742720 */
[----:B------:R-:W1:Y:S01]  /*0c20*/  S2R R25, SR_TID.X ;  /* 0x0000000000197919 */ /* 0x000e620000002100 */
[----:B------:R-:W-:-:S04]  /*0c30*/  UIADD3.X UR10, UR10, UR13, URZ, UP1, !UPT ;  /* 0x0000000d0a0a7290 */ /* 0x000fc80008ffe43f */
[----:B------:R-:W-:Y:S01]  /*0c40*/  PLOP3.LUT P2, PT, PT, PT, UP2, 0x80, 0x0 ;  /* 0x000000000000781c */ /* 0x000fe20003f4f028 */
[----:B---34-:R3:W4:Y:S01]  /*0c50*/  @P1 LDG.E R10, desc[UR6][R4.64] ;  /* 0x00000006040a1981 */ /* 0x018722000c1e1900 */
[----:B-----5:R-:W5:Y:S01]  /*0c60*/  S2UR UR50, SR_CTAID.X ;  /* 0x00000000003279c3 */ /* 0x020f620000002500 */
[----:B------:R-:W-:Y:S01]  /*0c70*/  UMOV UR41, URZ ;  /* 0x0000003f00297c82 */ /* 0x000fe20008000000 */
[----:B------:R-:W-:Y:S01]  /*0c80*/  @!UP3 ULDC.64 UR4, c[0x0][0x318] ;  /* 0x0000c6000004bab9 */ /* 0x000fe20000000a00 */
[----:B---3--:R-:W-:Y:S02]  /*0c90*/  IMAD.U32 R4, RZ, RZ, UR14 ;  /* 0x0000000eff047e24 */ /* 0x008fe4000f8e00ff */
[----:B------:R-:W-:-:S05]  /*0ca0*/  IMAD.U32 R5, RZ, RZ, UR11 ;  /* 0x0000000bff057e24 */ /* 0x000fca000f8e00ff */
[----:B------:R-:W3:Y:S04]  /*0cb0*/  @P3 LDG.E R9, desc[UR6][R4.64] ;  /* 0x0000000604093981 */ /* 0x000ee8000c1e1900 */
[----:B------:R5:W3:Y:S02]  /*0cc0*/  @P3 LDG.E R6, desc[UR6][R4.64+0x4] ;  /* 0x0000040604063981 */ /* 0x000ae4000c1e1900 */
[----:B-----5:R-:W-:Y:S02]  /*0cd0*/  IMAD.U32 R4, RZ, RZ, UR8 ;  /* 0x00000008ff047e24 */ /* 0x020fe4000f8e00ff */
[----:B------:R-:W-:-:S05]  /*0ce0*/  IMAD.U32 R5, RZ, RZ, UR10 ;  /* 0x0000000aff057e24 */ /* 0x000fca000f8e00ff */
[----:B------:R-:W5:Y:S01]  /*0cf0*/  @!P2 LDG.E R7, desc[UR6][R4.64] ;  /* 0x000000060407a981 */ /* 0x000f62000c1e1900 */
        /* <DEDUP_REMOVED lines=8> */
[----:B------:R-:W-:Y:S01]  /*0d80*/  USHF.L.U32 UR34, UR23, 0x6, URZ ;  /* 0x0000000617227899 */ /* 0x000fe2000800063f */
[----:B--2---:R-:W-:Y:S02]  /*0d90*/  @P0 R2UR UR8, R8 ;  /* 0x00000000080802ca */ /* 0x004fe400000e0000 */
[----:B------:R-:W-:-:S04]  /*0da0*/  ISETP.NE.U32.AND P0, PT, RZ, UR12, PT ;  /* 0x0000000cff007c0c */ /* 0x000fc8000bf05070 */
[----:B------:R-:W-:Y:S02]  /*0db0*/  ISETP.NE.AND.EX P0, PT, RZ, UR13, PT, P0 ;  /* 0x0000000dff007c0c */ /* 0x000fe4000bf05300 */
[----:B----4-:R-:W-:Y:S01]  /*0dc0*/  @P1 R2UR UR41, R10 ;  /* 0x000000000a2912ca */ /* 0x010fe200000e0000 */
[----:B------:R-:W-:Y:S01]  /*0dd0*/  USHF.L.U32 UR12, UR50, 0x6, URZ ;  /* 0x00000006320c7899 */ /* 0x000fe2000800063f */
[----:B-1----:R-:W-:-:S11]  /*0de0*/  SHF.R.S32.HI R10, RZ, 0x1f, R25 ;  /* 0x0000001fff0a7819 */ /* 0x002fd60000011419 */
[----:B------:R-:W-:-:S03]  /*0df0*/  @UP3 UIADD3 UR5, UR8, -UR41, URZ ;  /* 0x8000002908053290 */ /* 0x000fc6000fffe03f */
[----:B------:R-:W-:Y:S01]  /*0e00*/  ULDC UR8, c[0x0][0x2c8] ;  /* 0x0000b20000087ab9 */ /* 0x000fe20000000800 */
[----:B---3--:R-:W-:Y:S02]  /*0e10*/  @P3 R2UR UR4, R9 ;  /* 0x00000000090432ca */ /* 0x008fe400000e0000 */
[----:B------:R-:W-:Y:S02]  /*0e20*/  @P3 R2UR UR10, R6 ;  /* 0x00000000060a32ca */ /* 0x000fe400000e0000 */
        /* <DEDUP_REMOVED lines=8> */
.L_x_1331:
        /* <DEDUP_REMOVED lines=18> */
[----:B------:R-:W-:Y:S02]  /*0fd0*/  UIMAD.WIDE.U32 UR20, UR48, UR10, URZ ;  /* 0x0000000a301472a5 */ /* 0x000fe4000f8e003f */
[----:B------:R-:W-:Y:S02]  /*0fe0*/  UIMAD UR10, UR56, UR10, URZ ;  /* 0x0000000a380a72a4 */ /* 0x000fe4000f8e023f */
[----:B------:R-:W-:Y:S02]  /*0ff0*/  UIMAD.WIDE.U32 UR18, UR4, UR32, URZ ;  /* 0x00000020041272a5 */ /* 0x000fe4000f8e003f */
[----:B------:R-:W-:Y:S01]  /*1000*/  UIMAD UR24, UR48, UR11, UR10 ;  /* 0x0000000b301872a4 */ /* 0x000fe2000f8e020a */
[----:B------:R-:W-:-:S02]  /*1010*/  ULDC.64 UR14, c[0x0][0x488] ;  /* 0x00012200000e7ab9 */ /* 0x000fc40000000a00 */
[----:B------:R-:W-:Y:S01]  /*1020*/  @!UP2 ULDC.64 UR10, c[0x0][0x418] ;  /* 0x00010600000aaab9 */ /* 0x000fe20000000a00 */
[----:B------:R-:W-:Y:S02]  /*1030*/  UIMAD.WIDE.U32 UR28, UR50, UR14, URZ ;  /* 0x0000000e321c72a5 */ /* 0x000fe4000f8e003f */
[----:B------:R-:W-:Y:S02]  /*1040*/  @!UP2 UIMAD UR8, UR56, UR10, URZ ;  /* 0x0000000a3808a2a4 */ /* 0x000fe4000f8e023f */
[----:B------:R-:W-:Y:S02]  /*1050*/  @!UP2 UIMAD.WIDE.U32 UR44, UR48, UR10, URZ ;  /* 0x0000000a302ca2a5 */ /* 0x000fe4000f8e003f */
[----:B------:R-:W-:Y:S02]  /*1060*/  @!UP2 UIMAD UR36, UR48, UR11, UR8 ;  /* 0x0000000b3024a2a4 */ /* 0x000fe4000f8e0208 */
[----:B------:R-:W-:Y:S01]  /*1070*/  UIADD3 UR8, UR9, 0x40, UR34 ;  /* 0x0000004009087890 */ /* 0x000fe2000fffe022 */
[----:B-1----:R-:W-:Y:S01]  /*1080*/  IABS R9, R11 ;  /* 0x0000000b00097213 */ /* 0x002fe20000000000 */
[----:B------:R-:W-:Y:S01]  /*1090*/  ULDC UR10, c[0x0][0x394] ;  /* 0x0000e500000a7ab9 */ /* 0x000fe20000000800 */
[----:B------:R-:W-:Y:S01]  /*10a0*/  UIADD3 UR14, UR9, 0x3f, URZ ;  /* 0x0000003f090e7890 */ /* 0x000fe2000fffe03f */
[----:B------:R-:W-:Y:S01]  /*10b0*/  ISETP.NE.AND P3, PT, R11, RZ, PT ;  /* 0x000000ff0b00720c */ /* 0x000fe20003f65270 */
[----:B------:R-:W1:Y:S01]  /*10c0*/  I2F.RP R6, R9 ;  /* 0x0000000900067306 */ /* 0x000e620000209400 */
[----:B------:R-:W-:Y:S01]  /*10d0*/  UIADD3 UR8, UR8, UR10, -UR5 ;  /* 0x0000000a08087290 */ /* 0x000fe2000fffe805 */
[----:B------:R-:W-:Y:S01]  /*10e0*/  ULDC UR57, c[0x0][0x2d4] ;  /* 0x0000b50000397ab9 */ /* 0x000fe20000000800 */
[----:B------:R-:W-:-:S02]  /*10f0*/  USHF.L.U32 UR16, UR48, 0x7, URZ ;  /* 0x0000000730107899 */ /* 0x000fc4000800063f */
[----:B------:R-:W-:Y:S02]  /*1100*/  UIADD3 UR8, UR8, 0x3f, URZ ;  /* 0x0000003f08087890 */ /* 0x000fe4000fffe03f */
[----:B------:R-:W-:Y:S02]  /*1110*/  USEL UR39, UR20, UR18, !UP2 ;  /* 0x0000001214277287 */ /* 0x000fe4000d000000 */
[----:B------:R-:W-:Y:S01]  /*1120*/  USHF.R.S32.HI UR18, URZ, 0x1f, UR8 ;  /* 0x0000001f3f127899 */ /* 0x000fe20008011408 */
[----:B------:R-:W-:Y:S01]  /*1130*/  ULDC.U8 UR26, c[0x0][0x480] ;  /* 0x00012000001a7ab9 */ /* 0x000fe20000000000 */
[----:B------:R-:W-:Y:S01]  /*1140*/  USHF.R.S32.HI UR31, URZ, 0x1f, UR57 ;  /* 0x0000001f3f1f7899 */ /* 0x000fe20008011439 */
[----:B-1----:R-:W1:Y:S01]  /*1150*/  MUFU.RCP R6, R6 ;  /* 0x0000000600067308 */ /* 0x002e620000001000 */
[----:B------:R-:W-:Y:S01]  /*1160*/  UIMAD UR50, UR50, UR15, UR29 ;  /* 0x0000000f323272a4 */ /* 0x000fe2000f8e021d */
[----:B------:R-:W-:Y:S01]  /*1170*/  ULDC UR61, c[0x0][0x2dc] ;  /* 0x0000b700003d7ab9 */ /* 0x000fe20000000800 */
[----:B------:R-:W-:Y:S01]  /*1180*/  ULDC UR60, c[0x0][0x270] ;  /* 0x00009c00003c7ab9 */ /* 0x000fe20000000800 */
[----:B------:R-:W-:-:S02]  /*1190*/  USEL UR35, UR16, URZ, UP0 ;  /* 0x0000003f10237287 */ /* 0x000fc40008000000 */
[----:B------:R-:W-:Y:S02]  /*11a0*/  USHF.R.S32.HI UR15, URZ, 0x1f, UR14 ;  /* 0x0000001f3f0f7899 */ /* 0x000fe4000801140e */
[----:B------:R-:W-:Y:S02]  /*11b0*/  UIMAD UR22, UR4, UR33, URZ ;  /* 0x00000021041672a4 */ /* 0x000fe4000f8e023f */
[----:B------:R-:W-:Y:S02]  /*11c0*/  UISETP.NE.AND UP4, UPT, UR26, URZ, UPT ;  /* 0x0000003f1a00728c */ /* 0x000fe4000bf85270 */
[----:B------:R-:W-:Y:S02]  /*11d0*/  UIMAD.WIDE UR10, UR61, UR60, URZ ;  /* 0x0000003c3d0a72a5 */ /* 0x000fe4000f8e023f */
[----:B------:R-:W-:Y:S01]  /*11e0*/  UIMAD.WIDE.U32 UR16, UR48, UR57, URZ ;  /* 0x00000039301072a5 */ /* 0x000fe2000f8e003f */
[----:B-1----:R-:W-:Y:S01]  /*11f0*/  VIADD R6, R6, 0xffffffe ;  /* 0x0ffffffe06067836 */ /* 0x002fe20000000000 */
[----:B------:R-:W-:-:S02]  /*1200*/  ULEA.HI UR26, UR18, UR8, URZ, 0x6 ;  /* 0x00000008121a7291 */ /* 0x000fc4000f8f303f */
[----:B------:R-:W-:Y:S01]  /*1210*/  UIMAD UR8, UR31, UR48, URZ ;  /* 0x000000301f0872a4 */ /* 0x000fe2000f8e023f */
[----:B------:R-:W1:Y:S01]  /*1220*/  F2I.FTZ.U32.TRUNC.NTZ R7, R6 ;  /* 0x0000000600077305 */ /* 0x000e62000021f000 */
[----:B------:R-:W-:Y:S01]  /*1230*/  UIADD3 UR37, UR21, UR24, URZ ;  /* 0x0000001815257290 */ /* 0x000fe2000fffe03f */
[----:B------:R-:W-:Y:S01]  /*1240*/  @UP2 ULDC.64 UR12, c[0x0][0x420] ;  /* 0x00010800000c2ab9 */ /* 0x000fe20000000a00 */
[----:B------:R-:W-:Y:S02]  /*1250*/  ULEA.HI UR29, UR15, UR14, URZ, 0x6 ;  /* 0x0000000e0f1d7291 */ /* 0x000fe4000f8f303f */
[----:B------:R-:W-:Y:S02]  /*1260*/  @UP2 UIADD3 UR37, UR19, UR22, URZ ;  /* 0x0000001613252290 */ /* 0x000fe4000fffe03f */
[----:B------:R-:W-:Y:S02]  /*1270*/  UIMAD.WIDE.U32 UR18, UR10, UR16, URZ ;  /* 0x000000100a1272a5 */ /* 0x000fe4000f8e003f */
[----:B------:R-:W-:-:S02]  /*1280*/  UIMAD UR24, UR11, UR16, URZ ;  /* 0x000000100b1872a4 */ /* 0x000fc4000f8e023f */
[----:B------:R-:W-:Y:S02]  /*1290*/  @UP2 UIMAD.WIDE.U32 UR46, UR4, UR12, URZ ;  /* 0x0000000c042e22a5 */ /* 0x000fe4000f8e003f */
[----:B------:R-:W-:Y:S01]  /*12a0*/  UIMAD UR16, UR56, UR57, UR8 ;  /* 0x00000039381072a4 */ /* 0x000fe2000f8e0208 */
[--C-:B-1----:R-:W-:Y:S01]  /*12b0*/  IMAD.MOV R5, RZ, RZ, -R7.reuse ;  /* 0x000000ffff057224 */ /* 0x102fe200078e0a07 */
[----:B------:R-:W-:Y:S01]  /*12c0*/  USHF.L.U64.HI UR12, UR48, 0x7, UR56 ;  /* 0x00000007300c7899 */ /* 0x000fe20008010238 */
[----:B------:R-:W-:Y:S01]  /*12d0*/  IMAD.MOV.U32 R6, RZ, RZ, RZ ;  /* 0x000000ffff067224 */ /* 0x000fe200078e00ff */
[----:B------:R-:W-:Y:S01]  /*12e0*/  USHF.R.S32.HI UR22, URZ, 0x6, UR29 ;  /* 0x000000063f167899 */ /* 0x000fe2000801141d */
[----:B------:R-:W-:Y:S01]  /*12f0*/  IMAD R5, R5, R9, RZ ;  /* 0x0000000905057224 */ /* 0x000fe200078e02ff */
[----:B------:R-:W-:Y:S02]  /*1300*/  USHF.R.S32.HI UR8, URZ, 0x6, UR26 ;  /* 0x000000063f087899 */ /* 0x000fe4000801141a */
[----:B------:R-:W-:Y:S01]  /*1310*/  UIADD3 UR16, UR17, UR16, URZ ;  /* 0x0000001011107290 */ /* 0x000fe2000fffe03f */
[----:B------:R-:W-:Y:S01]  /*1320*/  IMAD.HI.U32 R5, R7, R5, R6 ;  /* 0x0000000507057227 */ /* 0x000fe200078e0006 */
[----:B------:R-:W-:Y:S01]  /*1330*/  MOV R6, R8 ;  /* 0x0000000800067202 */ /* 0x000fe20000000f00 */
[----:B------:R-:W-:-:S02]  /*1340*/  USEL UR30, UR12, URZ, UP0 ;  /* 0x0000003f0c1e7287 */ /* 0x000fc40008000000 */
[----:B------:R-:W-:Y:S02]  /*1350*/  UISETP.LT.AND UP0, UPT, UR22, UR8, UPT ;  /* 0x000000081600728c */ /* 0x000fe4000bf01270 */
[----:B------:R-:W-:Y:S01]  /*1360*/  IMAD.HI.U32 R5, R5, R6, RZ ;  /* 0x0000000605057227 */ /* 0x000fe200078e00ff */
[----:B------:R-:W-:Y:S02]  /*1370*/  UIMAD UR24, UR10, UR16, UR24 ;  /* 0x000000100a1872a4 */ /* 0x000fe4000f8e0218 */
[----:B------:R-:W-:Y:S01]  /*1380*/  UIMAD.WIDE.U32 UR16, UR10, UR4, URZ ;  /* 0x000000040a1072a5 */ /* 0x000fe2000f8e003f */
[----:B------:R-:W-:Y:S01]  /*1390*/  IMAD.MOV R7, RZ, RZ, -R5 ;  /* 0x000000ffff077224 */ /* 0x000fe200078e0a05 */
[----:B------:R-:W-:Y:S02]  /*13a0*/  USEL UR40, UR22, UR8, UP0 ;  /* 0x0000000816287287 */ /* 0x000fe40008000000 */
[----:B------:R-:W-:Y:S01]  /*13b0*/  @UP2 UIMAD UR38, UR4, UR13, UR47 ;  /* 0x0000000d042622a4 */ /* 0x000fe2000f8e022f */
[----:B------:R-:W-:Y:S01]  /*13c0*/  IMAD R6, R9, R7, R6 ;  /* 0x0000000709067224 */ /* 0x000fe200078e0206 */
[----:B------:R-:W-:-:S02]  /*13d0*/  UIMAD UR8, UR11, UR4, URZ ;  /* 0x000000040b0872a4 */ /* 0x000fc4000f8e023f */
[----:B------:R-:W-:Y:S02]  /*13e0*/  USEL UR54, UR18, UR16, !UP2 ;  /* 0x0000001012367287 */ /* 0x000fe4000d000000 */
[----:B------:R-:W-:Y:S01]  /*13f0*/  ISETP.GT.U32.AND P1, PT, R9, R6, PT ;  /* 0x000000060900720c */ /* 0x000fe20003f24070 */
[----:B------:R-:W-:Y:S01]  /*1400*/  UISETP.NE.AND UP1, UPT, UR43, -0x1, UPT ;  /* 0xffffffff2b00788c */ /* 0x000fe2000bf25270 */
[----:B------:R-:W-:Y:S01]  /*1410*/  ULDC.U8 UR13, c[0x0][0x3d8] ;  /* 0x0000f600000d7ab9 */ /* 0x000fe20000000000 */
[----:B------:R-:W-:Y:S02]  /*1420*/  ULEA UR16, UR40, 0xffffffc0, 0x6 ;  /* 0xffffffc028107891 */ /* 0x000fe4000f8e303f */
[----:B------:R-:W-:Y:S02]  /*1430*/  UISETP.NE.AND UP3, UPT, UR13, URZ, UPT ;  /* 0x0000003f0d00728c */ /* 0x000fe4000bf65270 */
[----:B------:R-:W-:Y:S02]  /*1440*/  UIADD3 UR42, UR19, UR24, URZ ;  /* 0x00000018132a7290 */ /* 0x000fe4000fffe03f */
[----:B------:R-:W-:-:S02]  /*1450*/  @UP2 UIADD3 UR42, UR17, UR8, URZ ;  /* 0x00000008112a2290 */ /* 0x000fc4000fffe03f */
        /* <DEDUP_REMOVED lines=10> */
[----:B------:R-:W-:Y:S01]  /*1500*/  @UP1 UIADD3 UR27, UR41, UR43, URZ ;  /* 0x0000002b291b1290 */ /* 0x000fe2000fffe03f */
[----:B------:R-:W-:-:S02]  /*1510*/  ULDC UR26, c[0x0][0x2c4] ;  /* 0x0000b100001a7ab9 */ /* 0x000fc40000000800 */
[----:B------:R-:W-:Y:S01]  /*1520*/  ISETP.GE.AND P2, PT, R6, RZ, PT ;  /* 0x000000ff0600720c */ /* 0x000fe20003f46270 */
[----:B------:R-:W-:Y:S01]  /*1530*/  UIMAD UR17, UR10, UR17, UR11 ;  /* 0x000000110a1172a4 */ /* 0x000fe2000f8e020b */
[----:B------:R-:W-:Y:S01]  /*1540*/  @UP1 ULDC.64 UR12, c[0x0][0x248] ;  /* 0x00009200000c1ab9 */ /* 0x000fe20000000a00 */
[----:B------:R-:W-:Y:S01]  /*1550*/  @UP1 ULDC.64 UR14, c[0x0][0x250] ;  /* 0x00009400000e1ab9 */ /* 0x000fe20000000a00 */
[----:B------:R-:W-:Y:S02]  /*1560*/  @UP3 UIMAD UR11, UR48, UR26, URZ ;  /* 0x0000001a300b32a4 */ /* 0x000fe4000f8e023f */
[----:B------:R-:W-:Y:S01]  /*1570*/  @UP1 UIMAD.WIDE.U32 UR20, UR25, UR12, URZ ;  /* 0x0000000c191412a5 */ /* 0x000fe2000f8e003f */
[----:B------:R-:W-:Y:S01]  /*1580*/  @P0 VIADD R5, R5, 0x1 ;  /* 0x0000000105050836 */ /* 0x000fe20000000000 */
[----:B------:R-:W-:Y:S01]  /*1590*/  @UP1 UIMAD.WIDE.U32 UR18, UR27, UR14, URZ ;  /* 0x0000000e1b1212a5 */ /* 0x000fe2000f8e003f */
[----:B------:R-:W-:Y:S01]  /*15a0*/  PLOP3.LUT P0, PT, PT, PT, UP3, 0x80, 0x0 ;  /* 0x000000000000781c */ /* 0x000fe20003f0f038 */
[----:B------:R-:W-:Y:S01]  /*15b0*/  @UP1 UIMAD UR31, UR25, UR13, URZ ;  /* 0x0000000d191f12a4 */ /* 0x000fe2000f8e023f */
[----:B------:R-:W-:Y:S01]  /*15c0*/  IMAD.MOV.U32 R18, RZ, RZ, R5 ;  /* 0x000000ffff127224 */ /* 0x000fe200078e0005 */
[----:B------:R-:W-:-:S02]  /*15d0*/  @UP1 UIMAD UR22, UR27, UR15, URZ ;  /* 0x0000000f1b1612a4 */ /* 0x000fc4000f8e023f */
[----:B------:R-:W-:Y:S02]  /*15e0*/  UIMAD.WIDE.U32 UR24, UR10, UR8, URZ ;  /* 0x000000080a1872a5 */ /* 0x000fe4000f8e003f */
[----:B------:R-:W-:Y:S01]  /*15f0*/  @UP3 USEL UR11, UR11, UR4, !UP2 ;  /* 0x000000040b0b3287 */ /* 0x000fe2000d000000 */
[----:B------:R-:W-:Y:S01]  /*1600*/  @!P2 IADD3 R18, -R18, RZ, RZ ;  /* 0x000000ff1212a210 */ /* 0x000fe20007ffe1ff */
[----:B------:R-:W-:Y:S01]  /*1610*/  UIMAD UR49, UR55, UR61, URZ ;  /* 0x0000003d373172a4 */ /* 0x000fe2000f8e023f */
[----:B------:R-:W-:Y:S01]  /*1620*/  @!P3 LOP3.LUT R18, RZ, R11, RZ, 0x33, !PT ;  /* 0x0000000bff12b212 */ /* 0x000fe200078e33ff */
[----:B------:R-:W-:Y:S02]  /*1630*/  @!UP3 UIMAD UR10, UR48, UR60, UR55 ;  /* 0x0000003c300ab2a4 */ /* 0x000fe4000f8e0237 */
[----:B------:R-:W-:Y:S01]  /*1640*/  @!UP2 UIADD3 UR38, UR45, UR36, URZ ;  /* 0x000000242d26a290 */ /* 0x000fe2000fffe03f */
[----:B------:R-:W-:Y:S01]  /*1650*/  @UP3 ULDC UR8, c[0x0][0x2e4] ;  /* 0x0000b90000083ab9 */ /* 0x000fe20000000800 */
[----:B------:R-:W-:-:S02]  /*1660*/  @UP1 UIADD3 UR36, UR19, UR22, URZ ;  /* 0x0000001613241290 */ /* 0x000fc4000fffe03f */
[----:B------:R-:W-:Y:S02]  /*1670*/  @UP3 UIMAD UR22, UR55, UR8, UR11 ;  /* 0x00000008371632a4 */ /* 0x000fe4000f8e020b */
[----:B------:R-:W-:Y:S02]  /*1680*/  USEL UR51, UR50, URZ, UP4 ;  /* 0x0000003f32337287 */ /* 0x000fe4000a000000 */
[----:B------:R-:W-:Y:S02]  /*1690*/  USEL UR53, UR28, URZ, UP4 ;  /* 0x0000003f1c357287 */ /* 0x000fe4000a000000 */
[----:B------:R-:W-:Y:S02]  /*16a0*/  USHF.R.S32.HI UR52, URZ, 0x1f, UR49 ;  /* 0x0000001f3f347899 */ /* 0x000fe40008011431 */
        /* <DEDUP_REMOVED lines=18> */
.L_x_1333:
        /* <DEDUP_REMOVED lines=13> */
.L_x_1334:
        /* <DEDUP_REMOVED lines=11> */
.L_x_1335:
[----:B------:R-:W-:-:S04]  /*1950*/  UIMAD UR4, UR48, UR60, UR55 ;  /* 0x0000003c300472a4 */ /* 0x000fc8000f8e0237 */
[----:B------:R-:W-:-:S12]  /*1960*/  UIMAD UR4, UR4, UR57, URZ ;  /* 0x00000039040472a4 */ /* 0x000fd8000f8e023f */
.L_x_1336:
        /* <DEDUP_REMOVED lines=10> */
[----:B------:R-:W-:Y:S01]  /*1a10*/  ULDC.64 UR26, c[0x0][0x428] ;  /* 0x00010a00001a7ab9 */ /* 0x000fe20000000a00 */
[----:B------:R-:W-:Y:S01]  /*1a20*/  UIADD3 UR18, UR16, UR22, URZ ;  /* 0x0000001610127290 */ /* 0x000fe2000fffe03f */
[----:B------:R-:W-:Y:S01]  /*1a30*/  LOP3.LUT R11, R10, 0xffffffe0, RZ, 0xc0, !PT ;  /* 0xffffffe00a0b7812 */ /* 0x000fe200078ec0ff */
[----:B------:R-:W-:Y:S01]  /*1a40*/  UIMAD UR11, UR45, UR26, URZ ;  /* 0x0000001a2d0b72a4 */ /* 0x000fe2000f8e023f */
[----:B------:R-:W-:Y:S01]  /*1a50*/  IADD3.X R14, R27, UR29, RZ, P0, !PT ;  /* 0x0000001d1b0e7c10 */ /* 0x000fe200087fe4ff */
[----:B------:R-:W-:Y:S01]  /*1a60*/  UIADD3 UR17, -UR5, UR9, UR34 ;  /* 0x0000000905117290 */ /* 0x000fe2000fffe122 */
[----:B------:R-:W-:Y:S01]  /*1a70*/  IMAD.U32 R15, RZ, RZ, UR26 ;  /* 0x0000001aff0f7e24 */ /* 0x000fe2000f8e00ff */
[----:B------:R-:W-:Y:S01]  /*1a80*/  ULDC UR44, c[0x0][0x398] ;  /* 0x0000e600002c7ab9 */ /* 0x000fe20000000800 */
[----:B------:R-:W-:Y:S01]  /*1a90*/  UIMAD UR27, UR55, UR27, UR11 ;  /* 0x0000001b371b72a4 */ /* 0x000fe2000f8e020b */
[----:B------:R-:W-:Y:S01]  /*1aa0*/  IMAD.IADD R25, R25, 0x1, -R11 ;  /* 0x0000000119197824 */ /* 0x000fe200078e0a0b */
[----:B------:R-:W-:Y:S01]  /*1ab0*/  ULDC.64 UR20, c[0x0][0x258] ;  /* 0x0000960000147ab9 */ /* 0x000fe20000000a00 */
[----:B------:R-:W-:Y:S01]  /*1ac0*/  IMAD R11, R14, UR32, RZ ;  /* 0x000000200e0b7c24 */ /* 0x000fe2000f8e02ff */
[----:B------:R-:W-:Y:S01]  /*1ad0*/  ULDC.64 UR46, c[0x0][0x2b0] ;  /* 0x0000ac00002e7ab9 */ /* 0x000fe20000000a00 */
[----:B------:R-:W-:Y:S01]  /*1ae0*/  IMAD.WIDE.U32 R12, R16, UR32, R232 ;  /* 0x00000020100c7c25 */ /* 0x000fe2000f8e00e8 */
[----:B------:R-:W-:Y:S01]  /*1af0*/  UIADD3 UR8, UR40, -0x1, URZ ;  /* 0xffffffff28087890 */ /* 0x000fe2000fffe03f */
[----:B------:R-:W-:Y:S01]  /*1b00*/  BSSY B1, `(.L_x_1332) ;  /* 0x00009a9000017945 */ /* 0x000fe20003800000 */
[----:B------:R-:W-:Y:S01]  /*1b10*/  IADD3 R246, R232, 0xc0, RZ ;  /* 0x000000c0e8f67810 */ /* 0x000fe20007ffe0ff */
[----:B-1----:R-:W-:Y:S01]  /*1b20*/  IMAD R5, R6, UR29, RZ ;  /* 0x0000001d06057c24 */ /* 0x002fe2000f8e02ff */
[----:B------:R-:W-:Y:S01]  /*1b30*/  IADD3 R12, P2, R12, UR39, RZ ;  /* 0x000000270c0c7c10 */ /* 0x000fe2000ff5e0ff */
[----:B------:R-:W-:-:S04]  /*1b40*/  IMAD.WIDE.U32 R8, R6, UR16, R8 ;  /* 0x0000001006087c25 */ /* 0x000fc8000f8e0008 */
[----:B------:R-:W-:Y:S01]  /*1b50*/  IMAD R5, R7, UR16, R5 ;  /* 0x0000001007057c24 */ /* 0x000fe2000f8e0205 */
[----:B------:R-:W-:Y:S01]  /*1b60*/  UIADD3 UR16, UP2, UP0, UR24, UR4, UR49 ;  /* 0x0000000418107290 */ /* 0x000fe2000f85e031 */
[----:B------:R-:W-:Y:S01]  /*1b70*/  IMAD R20, R16, UR33, R11 ;  /* 0x0000002110147c24 */ /* 0x000fe2000f8e020b */
[----:B------:R-:W-:Y:S01]  /*1b80*/  USHF.R.S32.HI UR4, URZ, 0x1f, UR4 ;  /* 0x0000001f3f047899 */ /* 0x000fe20008011404 */
[----:B------:R-:W-:Y:S01]  /*1b90*/  IMAD.IADD R9, R9, 0x1, R5 ;  /* 0x0000000109097824 */ /* 0x000fe200078e0205 */
[----:B------:R-:W-:Y:S01]  /*1ba0*/  SHF.R.S32.HI R5, RZ, 0x5, R10 ;  /* 0x00000005ff057819 */ /* 0x000fe2000001140a */
[----:B------:R-:W-:Y:S01]  /*1bb0*/  ULDC.64 UR24, c[0x0][0x400] ;  /* 0x0001000000187ab9 */ /* 0x000fe20000000a00 */
        /* <DEDUP_REMOVED lines=27> */
[C---:B------:R-:W-:Y:S01]  /*1d70*/  IMAD.WIDE.U32 R10, R4.reuse, R6, R10 ;  /* 0x00000006040a7225 */ /* 0x040fe200078e000a */
[----:B------:R-:W-:Y:S01]  /*1d80*/  ULDC.64 UR24, c[0x0][0x210] ;  /* 0x0000840000187ab9 */ /* 0x000fe20000000a00 */
[----:B------:R-:W-:Y:S01]  /*1d90*/  ULDC.64 UR20, c[0x0][0x3e0] ;  /* 0x0000f80000147ab9 */ /* 0x000fe20000000a00 */
[----:B------:R-:W-:Y:S01]  /*1da0*/  UIMAD.WIDE UR10, UR18, 0x4, UR46 ;  /* 0x00000004120a78a5 */ /* 0x000fe2000f8e022e */
[----:B------:R-:W-:Y:S01]  /*1db0*/  IMAD R5, R4, R7, R5 ;  /* 0x0000000704057224 */ /* 0x000fe200078e0205 */
[----:B------:R-:W-:Y:S01]  /*1dc0*/  PLOP3.LUT P0, PT, PT, PT, UP0, 0x80, 0x0 ;  /* 0x000000000000781c */ /* 0x000fe20003f0f008 */
[----:B------:R-:W-:Y:S01]  /*1dd0*/  VIADD R21, R13, UR16 ;  /* 0x000000100d157c36 */ /* 0x000fe20008000000 */
[----:B------:R-:W-:Y:S01]  /*1de0*/  LEA R231, P3, R12, UR24, 0x1 ;  /* 0x000000180ce77c11 */ /* 0x000fe2000f8608ff */
[----:B------:R-:W-:Y:S01]  /*1df0*/  UMOV UR18, UR28 ;  /* 0x0000001c00127c82 */ /* 0x000fe20008000000 */
[----:B------:R-:W-:Y:S01]  /*1e00*/  LEA R234, P2, R10, UR20, 0x1 ;  /* 0x000000140aea7c11 */ /* 0x000fe2000f8408ff */
[----:B------:R-:W-:Y:S01]  /*1e10*/  UMOV UR17, UR29 ;  /* 0x0000001d00117c82 */ /* 0x000fe20008000000 */
[----:B------:R-:W-:Y:S01]  /*1e20*/  IADD3 R17, R11, R5, RZ ;  /* 0x000000050b117210 */ /* 0x000fe20007ffe0ff */
        /* <DEDUP_REMOVED lines=23> */
.L_x_1338:
        /* <DEDUP_REMOVED lines=20> */
.L_x_1339:
        /* <DEDUP_REMOVED lines=38> */
.L_x_1341:
[----:B------:R-:W-:Y:S05]  /*2340*/  BSYNC B0 ;  /* 0x0000000000007941 */ /* 0x000fea0003800000 */
.L_x_1340:
        /* <DEDUP_REMOVED lines=21> */
.L_x_1343:
[----:B------:R-:W-:Y:S05]  /*24a0*/  BSYNC B0 ;  /* 0x0000000000007941 */ /* 0x000fea0003800000 */
.L_x_1342:
        /* <DEDUP_REMOVED lines=34> */
.L_x_1345:
[----:B------:R-:W-:Y:S05]  /*26d0*/  BSYNC B0 ;  /* 0x0000000000007941 */ /* 0x000fea0003800000 */
.L_x_1344:
        /* <DEDUP_REMOVED lines=23> */
.L_x_1337:
        /* <DEDUP_REMOVED lines=53> */
.L_x_1348:
[----:B------:R-:W-:Y:S05]  /*2ba0*/  BSYNC B0 ;  /* 0x0000000000007941 */ /* 0x000fea0003800000 */
.L_x_1347:
        /* <DEDUP_REMOVED lines=45> */
.L_x_1350:
[----:B------:R-:W-:Y:S05]  /*2e80*/  BSYNC B0 ;  /* 0x0000000000007941 */ /* 0x000fea0003800000 */
.L_x_1349:
        /* <DEDUP_REMOVED lines=44> */
.L_x_1352:
[----:B------:R-:W-:Y:S05]  /*3150*/  BSYNC B0 ;  /* 0x0000000000007941 */ /* 0x000fea0003800000 */
.L_x_1351:
        /* <DEDUP_REMOVED lines=47> */
.L_x_1354:
[----:B------:R-:W-:Y:S05]  /*3450*/  BSYNC B0 ;  /* 0x0000000000007941 */ /* 0x000fea0003800000 */
.L_x_1353:
        /* <DEDUP_REMOVED lines=69> */
.L_x_1356:
[----:B------:R-:W-:Y:S05]  /*38b0*/  BSYNC B0 ;  /* 0x0000000000007941 */ /* 0x000fea0003800000 */
.L_x_1355:
        /* <DEDUP_REMOVED lines=59> */
.L_x_1358:
[----:B------:R-:W-:Y:S05]  /*3c70*/  BSYNC B0 ;  /* 0x0000000000007941 */ /* 0x000fea0003800000 */
.L_x_1357:
        /* <DEDUP_REMOVED lines=64> */
.L_x_1360:
[----:B------:R-:W-:Y:S05]  /*4080*/  BSYNC B0 ;  /* 0x0000000000007941 */ /* 0x000fea0003800000 */
.L_x_1359:
        /* <DEDUP_REMOVED lines=56> */
.L_x_1362:
[----:B------:R-:W-:Y:S05]  /*4410*/  BSYNC B0 ;  /* 0x0000000000007941 */ /* 0x000fea0003800000 */
.L_x_1361:
[----:B------:R-:W-:Y:S01]  /*4420*/  ULDC.64 UR14, c[0x0][0x3c8] ;  /* 0x0000f200000e7ab9 */ /* 0x000fe20000000a00 */
[----:B------:R-:W-:Y:S01]  /*4430*/  USHF.R.S32.HI UR12, URZ, 0x1f, UR55 ;  /* 0x0000001f3f0c7899 */ /* 0x000fe20008011437 */
[----:B-1----:R-:W3:Y:S01]  /*4440*/  LDC.64 R10, c[0x0][0x3b8] ;  /* 0x0000ee00ff0a7b82 */ /* 0x002ee20000000a00 */
[----:B------:R-:W-:Y:S01]  /*4450*/  UISETP.NE.U32.AND UP1, UPT, UR14, URZ, UPT ;  /* 0x0000003f0e00728c */ /* 0x000fe2000bf25070 */
[----:B------:R-:W-:Y:S01]  /*4460*/  IMAD.MOV.U32 R242, RZ, RZ, 0x7f800000 ;  /* 0x7f800000fff27424 */ /* 0x000fe200078e00ff */
[----:B------:R-:W0:Y:S01]  /*4470*/  LDGDEPBAR ;  /* 0x00000000000079af */ /* 0x000e220000000000 */
[----:B------:R-:W-:Y:S01]  /*4480*/  IMAD.MOV.U32 R243, RZ, RZ, 0x7f800000 ;  /* 0x7f800000fff37424 */ /* 0x000fe200078e00ff */
[----:B------:R-:W-:Y:S01]  /*4490*/  UISETP.NE.AND.EX UP1, UPT, UR15, URZ, UPT, UP1 ;  /* 0x0000003f0f00728c */ /* 0x000fe2000bf25310 */
[----:B------:R-:W-:Y:S01]  /*44a0*/  IMAD.SHL.U32 R230, R251, 0x20, RZ ;  /* 0x00000020fbe67824 */ /* 0x000fe200078e00ff */
[----:B------:R-:W-:Y:S01]  /*44b0*/  ULDC UR26, c[0x0][0x2d0] ;  /* 0x0000b400001a7ab9 */ /* 0x000fe20000000800 */
[----:B------:R-:W-:Y:S01]  /*44c0*/  ULDC UR40, c[0x0][0x398] ;  /* 0x0000e60000287ab9 */ /* 0x000fe20000000800 */
[----:B------:R-:W-:-:S02]  /*44d0*/  ULDC UR42, c[0x0][0x2dc] ;  /* 0x0000b700002a7ab9 */ /* 0x000fc40000000800 */
[----:B------:R-:W-:-:S05]  /*44e0*/  PLOP3.LUT P0, PT, PT, PT, UP1, 0x80, 0x0 ;  /* 0x000000000000781c */ /* 0x000fca0003f0f018 */
[----:B------:R-:W-:Y:S01]  /*44f0*/  @UP1 ULDC.64 UR20, c[0x0][0x3d0] ;  /* 0x0000f40000141ab9 */ /* 0x000fe20000000a00 */
[----:B------:R-:W-:Y:S01]  /*4500*/  @UP1 UMOV UR13, UR12 ;  /* 0x0000000c000d1c82 */ /* 0x000fe20008000000 */
[----:B------:R-:W-:Y:S01]  /*4510*/  @UP1 UIMAD UR4, UR56, UR20, URZ ;  /* 0x00000014380412a4 */ /* 0x000fe2000f8e023f */
[----:B------:R-:W-:Y:S02]  /*4520*/  @UP1 UMOV UR12, UR55 ;  /* 0x00000037000c1c82 */ /* 0x000fe40008000000 */
[----:B------:R-:W-:Y:S02]  /*4530*/  @UP1 UIMAD.WIDE.U32 UR12, UR48, UR20, UR12 ;  /* 0x00000014300c12a5 */ /* 0x000fe4000f8e000c */
[----:B------:R-:W-:Y:S01]  /*4540*/  @UP1 UIMAD UR4, UR48, UR21, UR4 ;  /* 0x00000015300412a4 */ /* 0x000fe2000f8e0204 */
[----:B---3--:R-:W3:Y:S01]  /*4550*/  LDG.E.64 R6, desc[UR6][R10.64+0x8] ;  /* 0x000008060a067981 */ /* 0x008ee2000c1e1b00 */
[----:B------:R-:W-:Y:S02]  /*4560*/  @UP1 ULEA UR14, UP0, UR12, UR14, 0x2 ;  /* 0x0000000e0c0e1291 */ /* 0x000fe4000f80103f */
[----:B------:R-:W-:Y:S01]  /*4570*/  @UP1 UIADD3 UR4, UR13, UR4, URZ ;  /* 0x000000040d041290 */ /* 0x000fe2000fffe03f */
[----:B------:R-:W-:-:S02]  /*4580*/  CS2R R190, SRZ ;  /* 0x0000000000be7805 */ /* 0x000fc4000001ff00 */
[----:B------:R-:W-:Y:S02]  /*4590*/  CS2R R188, SRZ ;  /* 0x0000000000bc7805 */ /* 0x000fe4000001ff00 */
[----:B------:R-:W-:Y:S01]  /*45a0*/  CS2R R194, SRZ ;  /* 0x0000000000c27805 */ /* 0x000fe2000001ff00 */
[----:B------:R-:W-:Y:S01]  /*45b0*/  @UP1 ULEA.HI.X UR15, UR12, UR15, UR4, 0x2, UP0 ;  /* 0x0000000f0c0f1291 */ /* 0x000fe200080f1404 */
[----:B------:R-:W-:Y:S01]  /*45c0*/  IMAD.U32 R4, RZ, RZ, UR14 ;  /* 0x0000000eff047e24 */ /* 0x000fe2000f8e00ff */
[----:B------:R-:W-:Y:S01]  /*45d0*/  CS2R R192, SRZ ;  /* 0x0000000000c07805 */ /* 0x000fe2000001ff00 */
[----:B------:R-:W-:Y:S01]  /*45e0*/  @UP1 ULDC UR4, c[0x0][0x2e8] ;  /* 0x0000ba0000041ab9 */ /* 0x000fe20000000800 */
[----:B------:R-:W-:Y:S02]  /*45f0*/  CS2R R186, SRZ ;  /* 0x0000000000ba7805 */ /* 0x000fe4000001ff00 */
        /* <DEDUP_REMOVED lines=13> */
[----:B------:R-:W4:Y:S01]  /*46d0*/  LDG.E.64 R10, desc[UR6][R10.64] ;  /* 0x000000060a0a7981 */ /* 0x000f22000c1e1b00 */
        /* <DEDUP_REMOVED lines=52> */
[----:B------:R-:W-:Y:S01]  /*4a20*/  ULDC.U8 UR21, c[0x0][0x388] ;  /* 0x0000e20000157ab9 */ /* 0x000fe20000000000 */
[----:B------:R-:W-:Y:S01]  /*4a30*/  ULDC UR20, c[0x0][0x2ec] ;  /* 0x0000bb0000147ab9 */ /* 0x000fe20000000800 */
[----:B-1----:R-:W1:Y:S01]  /*4a40*/  S2R R4, SR_TID.X ;  /* 0x0000000000047919 */ /* 0x002e620000002100 */
[----:B------:R-:W2:Y:S01]  /*4a50*/  @P0 MUFU.RCP R5, UR4 ;  /* 0x0000000400050d08 */ /* 0x000ea20008001000 */
[----:B------:R-:W-:-:S04]  /*4a60*/  UIMAD UR4, UR48, UR60, UR55 ;  /* 0x0000003c300472a4 */ /* 0x000fc8000f8e0237 */
[----:B------:R-:W-:-:S04]  /*4a70*/  USHF.L.U32 UR4, UR4, 0x5, URZ ;  /* 0x0000000504047899 */ /* 0x000fc8000800063f */
[----:B------:R-:W-:Y:S01]  /*4a80*/  USHF.R.S32.HI UR12, URZ, 0x1f, UR4 ;  /* 0x0000001f3f0c7899 */ /* 0x000fe20008011404 */
[----:B------:R-:W-:Y:S01]  /*4a90*/  UMOV UR14, UR16 ;  /* 0x00000010000e7c82 */ /* 0x000fe20008000000 */
[----:B-1----:R-:W-:-:S05]  /*4aa0*/  IMAD.SHL.U32 R4, R4, 0x2, RZ ;  /* 0x0000000204047824 */ /* 0x002fca00078e00ff */
[----:B------:R-:W-:Y:S01]  /*4ab0*/  LOP3.LUT R230, R230, 0x6, R4, 0xf8, !PT ;  /* 0x00000006e6e67812 */ /* 0x000fe200078ef804 */
[----:B------:R-:W-:-:S04]  /*4ac0*/  IMAD.U32 R4, RZ, RZ, UR23 ;  /* 0x00000017ff047e24 */ /* 0x000fc8000f8e00ff */
[----:B------:R-:W-:Y:S01]  /*4ad0*/  IMAD R230, R4, 0x40, R230 ;  /* 0x0000004004e67824 */ /* 0x000fe200078e02e6 */
[--C-:B------:R-:W-:Y:S02]  /*4ae0*/  SHF.R.S32.HI R4, RZ, 0x1f, R25.reuse ;  /* 0x0000001fff047819 */ /* 0x100fe40000011419 */
[----:B---3--:R-:W-:Y:S01]  /*4af0*/  IADD3 R249, P2, P1, R6, UR4, R25 ;  /* 0x0000000406f97c10 */ /* 0x008fe2000f95e019 */
[----:B------:R-:W-:-:S04]  /*4b00*/  UIADD3 UR4, UR34, UR9, URZ ;  /* 0x0000000922047290 */ /* 0x000fc8000fffe03f */
[----:B------:R-:W-:Y:S01]  /*4b10*/  UIADD3 UR4, -UR5, 0x40, UR4 ;  /* 0x0000004005047890 */ /* 0x000fe2000fffe104 */
[----:B--2---:R-:W-:-:S05]  /*4b20*/  @P0 FMUL.FTZ R5, R8, R5 ;  /* 0x0000000508050220 */ /* 0x004fca0000410000 */
[----:B------:R-:W-:Y:S02]  /*4b30*/  @P0 R2UR UR13, R5 ;  /* 0x00000000050d02ca */ /* 0x000fe400000e0000 */
[----:B----4-:R-:W-:Y:S02]  /*4b40*/  R2UR UR24, R11 ;  /* 0x000000000b1872ca */ /* 0x010fe400000e0000 */
[----:B------:R-:W-:Y:S02]  /*4b50*/  R2UR UR25, R10 ;  /* 0x000000000a1972ca */ /* 0x000fe400000e0000 */
[----:B------:R-:W-:Y:S02]  /*4b60*/  CS2R R24, SRZ ;  /* 0x0000000000187805 */ /* 0x000fe4000001ff00 */
[----:B------:R-:W-:Y:S01]  /*4b70*/  IADD3.X R250, R7, UR12, R4, P2, P1 ;  /* 0x0000000c07fa7c10 */ /* 0x000fe200097e2404 */
[----:B------:R-:W-:-:S03]  /*4b80*/  UIADD3 UR27, UR4, -UR44, URZ ;  /* 0x8000002c041b7290 */ /* 0x000fc6000fffe03f */
[----:B------:R-:W-:Y:S01]  /*4b90*/  UMOV UR4, URZ ;  /* 0x0000003f00047c82 */ /* 0x000fe20008000000 */
[----:B------:R-:W-:Y:S02]  /*4ba0*/  @UP1 UMOV UR4, UR13 ;  /* 0x0000000d00041c82 */ /* 0x000fe40008000000 */
        /* <DEDUP_REMOVED lines=12> */
.L_x_1367:
[----:B------:R-:W0:Y:S01]  /*4c70*/  LDGDEPBAR ;  /* 0x00000000000079af */ /* 0x000e220000000000 */
[----:B------:R-:W-:Y:S01]  /*4c80*/  IMAD.U32 R112, RZ, RZ, UR18 ;  /* 0x00000012ff707e24 */ /* 0x000fe2000f8e00ff */
[----:B------:R-:W-:Y:S01]  /*4c90*/  USHF.L.U32 UR12, UR8, 0x6, URZ ;  /* 0x00000006080c7899 */ /* 0x000fe2000800063f */
[----:B------:R-:W-:Y:S01]  /*4ca0*/  IMAD.U32 R113, RZ, RZ, UR17 ;  /* 0x00000011ff717e24 */ /* 0x000fe2000f8e00ff */
[----:B------:R-:W-:Y:S02]  /*4cb0*/  UMOV UR13, UR59 ;  /* 0x0000003b000d7c82 */ /* 0x000fe40008000000 */
[C---:B------:R-:W-:Y:S01]  /*4cc0*/  LEA R112, P0, R237.reuse, R112, 0x2 ;  /* 0x00000070ed707211 */ /* 0x040fe200078010ff */
[----:B------:R-:W-:Y:S03]  /*4cd0*/  UISETP.GE.AND UP0, UPT, UR12, UR27, UPT ;  /* 0x0000001b0c00728c */ /* 0x000fe6000bf06270 */
[C---:B------:R-:W-:Y:S01]  /*4ce0*/  LEA.HI.X.SX32 R113, R237.reuse, R113, 0x2, P0 ;  /* 0x00000071ed717211 */ /* 0x040fe200000f16ff */
        /* <DEDUP_REMOVED lines=10> */
[----:B------:R-:W-:Y:S04]  /*4d90*/  LDSM.16.M88.4 R108, [R212+0x10000] ;  /* 0x01000000d46c783b */ /* 0x000fe80000000200 */
[----:B-----5:R3:W5:Y:S01]  /*4da0*/  LDG.E R114, desc[UR6][R112.64] ;  /* 0x0000000670727981 */ /* 0x020762000c1e1900 */
[C---:B-1----:R-:W-:Y:S06]  /*4db0*/  HMMA.16816.F32 R4, R16.reuse, R8, RZ ;  /* 0x000000081004723c */ /* 0x042fec00000018ff */
[C---:B------:R-:W-:Y:S06]  /*4dc0*/  HMMA.16816.F32 R8, R16.reuse, R10, RZ ;  /* 0x0000000a1008723c */ /* 0x040fec00000018ff */
[C---:B--2---:R-:W-:Y:S01]  /*4dd0*/  HMMA.16816.F32 R12, R16.reuse, R84, RZ ;  /* 0x00000054100c723c */ /* 0x044fe200000018ff */
[----:B------:R1:W5:Y:S05]  /*4de0*/  LDG.E R112, desc[UR6][R112.64+0x20] ;  /* 0x0000200670707981 */ /* 0x00036a000c1e1900 */
[----:B------:R-:W-:Y:S01]  /*4df0*/  HMMA.16816.F32 R16, R16, R86, RZ ;  /* 0x000000561010723c */ /* 0x000fe200000018ff */
[----:B------:R-:W2:Y:S05]  /*4e00*/  LDSM.16.M88.4 R84, [R213+0x10800] ;  /* 0x01080000d554783b */ /* 0x000eaa0000000200 */
[C---:B---3--:R-:W-:Y:S06]  /*4e10*/  HMMA.16816.F32 R4, R88.reuse, R92, R4 ;  /* 0x0000005c5804723c */ /* 0x048fec0000001804 */
[C---:B------:R-:W-:Y:S01]  /*4e20*/  HMMA.16816.F32 R8, R88.reuse, R94, R8 ;  /* 0x0000005e5808723c */ /* 0x040fe20000001808 */
[----:B------:R-:W3:Y:S05]  /*4e30*/  LDSM.16.M88.4 R92, [R218] ;  /* 0x00000000da5c783b */ /* 0x000eea0000000200 */
[C---:B----4-:R-:W-:Y:S06]  /*4e40*/  HMMA.16816.F32 R12, R88.reuse, R96, R12 ;  /* 0x00000060580c723c */ /* 0x050fec000000180c */
[----:B------:R-:W-:Y:S01]  /*4e50*/  HMMA.16816.F32 R16, R88, R98, R16 ;  /* 0x000000625810723c */ /* 0x000fe20000001810 */
[----:B------:R-:W4:Y:S04]  /*4e60*/  LDSM.16.M88.4 R88, [R212+0x10800] ;  /* 0x01080000d458783b */ /* 0x000f280000000200 */
[----:B------:R-:W-:Y:S01]  /*4e70*/  LDSM.16.M88.4 R96, [R214+0x2000] ;  /* 0x00200000d660783b */ /* 0x000fe20000000200 */
[C---:B------:R-:W-:Y:S06]  /*4e80*/  HMMA.16816.F32 R4, R100.reuse, R104, R4 ;  /* 0x000000686404723c */ /* 0x040fec0000001804 */
[C---:B------:R-:W-:Y:S01]  /*4e90*/  HMMA.16816.F32 R8, R100.reuse, R106, R8 ;  /* 0x0000006a6408723c */ /* 0x040fe20000001808 */
[----:B------:R-:W1:Y:S05]  /*4ea0*/  LDSM.16.M88.4 R104, [R2+0x12000] ;  /* 0x012000000268783b */ /* 0x000e6a0000000200 */
[C---:B--2---:R-:W-:Y:S06]  /*4eb0*/  HMMA.16816.F32 R12, R100.reuse, R84, R12 ;  /* 0x00000054640c723c */ /* 0x044fec000000180c */
[----:B------:R-:W-:Y:S01]  /*4ec0*/  HMMA.16816.F32 R16, R100, R86, R16 ;  /* 0x000000566410723c */ /* 0x000fe20000001810 */
[----:B------:R-:W2:Y:S04]  /*4ed0*/  LDSM.16.M88.4 R84, [R2+0x12800] ;  /* 0x012800000254783b */ /* 0x000ea80000000200 */
        /* <DEDUP_REMOVED lines=8> */
[C---:B-1----:R-:W-:Y:S06]  /*4f60*/  HMMA.16816.F32 R4, R96.reuse, R104, R4 ;  /* 0x000000686004723c */ /* 0x042fec0000001804 */
        /* <DEDUP_REMOVED lines=67> */
[----:B------:R-:W4:Y:S05]  /*53a0*/  LDSM.16.M88.4 R88, [R212+0x16800] ;  /* 0x01680000d458783b */ /* 0x000f2a0000000200 */
[C---:B-1----:R-:W-:Y:S06]  /*53b0*/  HMMA.16816.F32 R4, R100.reuse, R104, R4 ;  /* 0x000000686404723c */ /* 0x042fec0000001804 */
[C---:B------:R-:W-:Y:S06]  /*53c0*/  HMMA.16816.F32 R8, R100.reuse, R106, R8 ;  /* 0x0000006a6408723c */ /* 0x040fec0000001808 */
[C---:B--2---:R-:W-:Y:S06]  /*53d0*/  HMMA.16816.F32 R12, R100.reuse, R84, R12 ;  /* 0x00000054640c723c */ /* 0x044fec000000180c */
[----:B------:R-:W-:Y:S05]  /*53e0*/  HMMA.16816.F32 R16, R100, R86, R16 ;  /* 0x000000566410723c */ /* 0x000fea0000001810 */
[----:B------:R-:W-:Y:S01]  /*53f0*/  IADD3 R84, R237, -UR9, -R230 ;  /* 0x80000009ed547c10 */ /* 0x000fe2000fffe8e6 */
[C---:B---3--:R-:W-:Y:S05]  /*5400*/  HMMA.16816.F32 R4, R92.reuse, R108, R4 ;  /* 0x0000006c5c04723c */ /* 0x048fea0000001804 */
[----:B------:R-:W-:Y:S01]  /*5410*/  VIADD R84, R84, UR5 ;  /* 0x0000000554547c36 */ /* 0x000fe20008000000 */
[C---:B------:R-:W-:Y:S05]  /*5420*/  HMMA.16816.F32 R8, R92.reuse, R110, R8 ;  /* 0x0000006e5c08723c */ /* 0x040fea0000001808 */
[----:B------:R-:W-:Y:S01]  /*5430*/  VIADD R84, R84, UR12 ;  /* 0x0000000c54547c36 */ /* 0x000fe20008000000 */
[C---:B----4-:R-:W-:Y:S05]  /*5440*/  HMMA.16816.F32 R12, R92.reuse, R88, R12 ;  /* 0x000000585c0c723c */ /* 0x050fea000000180c */
[----:B------:R-:W-:Y:S01]  /*5450*/  IABS R100, R84 ;  /* 0x0000005400647213 */ /* 0x000fe20000000000 */
[C---:B------:R-:W-:Y:S01]  /*5460*/  VIADD R85, R84.reuse, 0x7 ;  /* 0x0000000754557836 */ /* 0x040fe20000000000 */
[----:B------:R-:W-:Y:S04]  /*5470*/  HMMA.16816.F32 R16, R92, R90, R16 ;  /* 0x0000005a5c10723c */ /* 0x000fe80000001810 */
[----:B------:R-:W-:Y:S01]  /*5480*/  ISETP.GE.AND P0, PT, R85, RZ, PT ;  /* 0x000000ff5500720c */ /* 0x000fe20003f06270 */
[C---:B------:R-:W-:Y:S02]  /*5490*/  VIADD R86, R84.reuse, 0x8 ;  /* 0x0000000854567836 */ /* 0x040fe40000000000 */
[----:B------:R-:W-:Y:S01]  /*54a0*/  I2FP.F32.S32 R90, R100 ;  /* 0x00000064005a7245 */ /* 0x000fe20000201400 */
[----:B------:R-:W-:Y:S02]  /*54b0*/  VIADD R96, R84, 0xffffffe7 ;  /* 0xffffffe754607836 */ /* 0x000fe40000000000 */
[----:B------:R-:W-:Y:S01]  /*54c0*/  ISETP.GE.AND P1, PT, R86, RZ, PT ;  /* 0x000000ff5600720c */ /* 0x000fe20003f26270 */
[----:B------:R-:W-:Y:S02]  /*54d0*/  VIADD R89, R84, 0xffffffff ;  /* 0xffffffff54597836 */ /* 0x000fe40000000000 */
[----:B------:R-:W-:Y:S01]  /*54e0*/  FFMA.FTZ R4, R90, -UR4, R4 ;  /* 0x800000045a047c23 */ /* 0x000fe20008010004 */
[----:B------:R-:W-:Y:S02]  /*54f0*/  VIADD R88, R84, 0xfffffff8 ;  /* 0xfffffff854587836 */ /* 0x000fe40000000000 */
[----:B------:R-:W-:Y:S01]  /*5500*/  FFMA.FTZ R10, R90, -UR4, R10 ;  /* 0x800000045a0a7c23 */ /* 0x000fe2000801000a */
[C---:B------:R-:W-:Y:S01]  /*5510*/  VIADD R87, R84.reuse, 0xfffffff7 ;  /* 0xfffffff754577836 */ /* 0x040fe20000000000 */
[----:B------:R-:W-:Y:S01]  /*5520*/  ISETP.GE.AND P6, PT, R89, RZ, PT ;  /* 0x000000ff5900720c */ /* 0x000fe20003fc6270 */
[C---:B------:R-:W-:Y:S01]  /*5530*/  VIADD R99, R84.reuse, 0xfffffff0 ;  /* 0xfffffff054637836 */ /* 0x040fe20000000000 */
[C---:B------:R-:W-:Y:S01]  /*5540*/  @!P0 IADD3 R85, -R84.reuse, -0x7, RZ ;  /* 0xfffffff954558810 */ /* 0x040fe20007ffe1ff */
[----:B------:R-:W-:Y:S01]  /*5550*/  VIADD R98, R84, 0xffffffef ;  /* 0xffffffef54627836 */ /* 0x000fe20000000000 */
[----:B------:R-:W-:Y:S01]  /*5560*/  ISETP.GE.AND P0, PT, R96, RZ, PT ;  /* 0x000000ff6000720c */ /* 0x000fe20003f06270 */
[----:B------:R-:W-:Y:S01]  /*5570*/  VIADD R97, R84, 0xffffffe8 ;  /* 0xffffffe854617836 */ /* 0x000fe20000000000 */
[----:B------:R-:W-:Y:S02]  /*5580*/  ISETP.GE.AND P5, PT, R88, RZ, PT ;  /* 0x000000ff5800720c */ /* 0x000fe40003fa6270 */
[----:B------:R-:W-:Y:S02]  /*5590*/  @!P1 IADD3 R86, -R84, -0x8, RZ ;  /* 0xfffffff854569810 */ /* 0x000fe40007ffe1ff */
[----:B------:R-:W-:Y:S02]  /*55a0*/  ISETP.GE.AND P4, PT, R87, RZ, PT ;  /* 0x000000ff5700720c */ /* 0x000fe40003f86270 */
[----:B------:R-:W-:Y:S02]  /*55b0*/  ISETP.GE.AND P3, PT, R99, RZ, PT ;  /* 0x000000ff6300720c */ /* 0x000fe40003f66270 */
[----:B------:R-:W-:Y:S02]  /*55c0*/  ISETP.GE.AND P2, PT, R98, RZ, PT ;  /* 0x000000ff6200720c */ /* 0x000fe40003f46270 */
[----:B------:R-:W-:Y:S02]  /*55d0*/  ISETP.GE.AND P1, PT, R97, RZ, PT ;  /* 0x000000ff6100720c */ /* 0x000fe40003f26270 */
[C---:B------:R-:W-:Y:S02]  /*55e0*/  @!P0 IADD3 R96, -R84.reuse, 0x19, RZ ;  /* 0x0000001954608810 */ /* 0x040fe40007ffe1ff */
[----:B------:R-:W-:Y:S02]  /*55f0*/  PLOP3.LUT P0, PT, PT, PT, UP0, 0x80, 0x0 ;  /* 0x000000000000781c */ /* 0x000fe40003f0f008 */
[C---:B------:R-:W-:Y:S02]  /*5600*/  @!P6 IADD3 R89, -R84.reuse, 0x1, RZ ;  /* 0x000000015459e810 */ /* 0x040fe40007ffe1ff */
[C---:B------:R-:W-:Y:S02]  /*5610*/  @!P5 IADD3 R88, -R84.reuse, 0x8, RZ ;  /* 0x000000085458d810 */ /* 0x040fe40007ffe1ff */
        /* <DEDUP_REMOVED lines=40> */
.L_x_1363:
        /* <DEDUP_REMOVED lines=16> */
[----:B------:R-:W-:Y:S01]  /*59a0*/  ISETP.GE.AND P5, PT, R92, R84, PT ;  /* 0x000000545c00720c */ /* 0x000fe20003fa6270 */
[C---:B------:R-:W-:Y:S01]  /*59b0*/  VIADD R88, R230.reuse, 0x18 ;  /* 0x00000018e6587836 */ /* 0x040fe20000000000 */
[CC--:B------:R-:W-:Y:S01]  /*59c0*/  ISETP.GE.OR P0, PT, R230.reuse, R86.reuse, !P0 ;  /* 0x00000056e600720c */ /* 0x0c0fe20004706670 */
[----:B------:R-:W-:Y:S01]  /*59d0*/  VIADD R87, R230, 0x19 ;  /* 0x00000019e6577836 */ /* 0x000fe20000000000 */
[----:B------:R-:W-:Y:S02]  /*59e0*/  IADD3 R94, R85, UR15, R94 ;  /* 0x0000000f555e7c10 */ /* 0x000fe4000fffe05e */
[----:B------:R-:W-:Y:S02]  /*59f0*/  ISETP.GE.OR P6, PT, R93, R86, !P6 ;  /* 0x000000565d00720c */ /* 0x000fe400077c6670 */
        /* <DEDUP_REMOVED lines=46> */
.L_x_1364:
[C---:B------:R-:W-:Y:S01]  /*5ce0*/  FMUL.FTZ R84, R242.reuse, 1.4426950216293334961 ;  /* 0x3fb8aa3bf2547820 */ /* 0x040fe20000410000 */
[----:B------:R-:W-:Y:S01]  /*5cf0*/  FSETP.NEU.FTZ.AND P1, PT, R242, -INF , PT ;  /* 0xff800000f200780b */ /* 0x000fe20003f3d000 */
[----:B------:R-:W-:Y:S02]  /*5d00*/  IMAD.U32 R86, RZ, RZ, UR8 ;  /* 0x00000008ff567e24 */ /* 0x000fe4000f8e00ff */
[C---:B------:R-:W-:Y:S01]  /*5d10*/  FMUL.FTZ R87, R243.reuse, 1.4426950216293334961 ;  /* 0x3fb8aa3bf3577820 */ /* 0x040fe20000410000 */
[----:B------:R-:W-:Y:S01]  /*5d20*/  IMAD.U32 R85, RZ, RZ, UR23 ;  /* 0x00000017ff557e24 */ /* 0x000fe2000f8e00ff */
[----:B------:R-:W-:Y:S01]  /*5d30*/  FSEL R84, R84, RZ, P1 ;  /* 0x000000ff54547208 */ /* 0x000fe20000800000 */
[----:B------:R-:W-:Y:S01]  /*5d40*/  IMAD R86, R86, 0x4, R252 ;  /* 0x0000000456567824 */ /* 0x000fe200078e02fc */
[----:B------:R-:W-:Y:S01]  /*5d50*/  FSETP.NEU.FTZ.AND P0, PT, R243, -INF , PT ;  /* 0xff800000f300780b */ /* 0x000fe20003f1d000 */
[----:B------:R-:W-:Y:S01]  /*5d60*/  IMAD R85, R85, 0x2, R251 ;  /* 0x0000000255557824 */ /* 0x000fe200078e02fb */
[----:B------:R-:W-:Y:S01]  /*5d70*/  UISETP.GT.AND UP1, UPT, UR8, UR22, UPT ;  /* 0x000000160800728c */ /* 0x000fe2000bf24270 */
[--C-:B------:R-:W-:Y:S01]  /*5d80*/  FFMA.FTZ R90, R8, UR20, -R84.reuse ;  /* 0x00000014085a7c23 */ /* 0x100fe20008010854 */
[----:B------:R-:W-:Y:S01]  /*5d90*/  IMAD.WIDE.U32 R88, R86, -0x326172a9, RZ ;  /* 0xcd9e8d5756587825 */ /* 0x000fe200078e00ff */
[----:B------:R-:W-:Y:S02]  /*5da0*/  FSEL R8, R87, RZ, P0 ;  /* 0x000000ff57087208 */ /* 0x000fe40000000000 */
[----:B------:R1:W2:Y:S01]  /*5db0*/  MUFU.EX2 R128, R90 ;  /* 0x0000005a00807308 */ /* 0x0002a20000000800 */
[----:B------:R-:W-:Y:S01]  /*5dc0*/  LOP3.LUT R85, R85, UR24, RZ, 0x3c, !PT ;  /* 0x0000001855557c12 */ /* 0x000fe2000f8e3cff */
[----:B------:R-:W-:Y:S01]  /*5dd0*/  FFMA.FTZ R4, R4, UR20, -R84 ;  /* 0x0000001404047c23 */ /* 0x000fe20008010854 */
[----:B------:R-:W-:Y:S01]  /*5de0*/  LOP3.LUT R94, R89, UR25, R250, 0x96, !PT ;  /* 0x00000019595e7c12 */ /* 0x000fe2000f8e96fa */
[--C-:B------:R-:W-:Y:S01]  /*5df0*/  FFMA.FTZ R7, R7, UR20, -R8.reuse ;  /* 0x0000001407077c23 */ /* 0x100fe20008010808 */
[----:B------:R-:W-:Y:S01]  /*5e00*/  FFMA.FTZ R6, R6, UR20, -R8 ;  /* 0x0000001406067c23 */ /* 0x000fe20008010808 */
[----:B------:R-:W-:Y:S01]  /*5e10*/  FFMA.FTZ R5, R5, UR20, -R84 ;  /* 0x0000001405057c23 */ /* 0x000fe20008010854 */
[----:B------:R-:W-:Y:S01]  /*5e20*/  FFMA.FTZ R11, R11, UR20, -R8 ;  /* 0x000000140b0b7c23 */ /* 0x000fe20008010808 */
[----:B------:R-:W-:Y:S02]  /*5e30*/  IMAD.WIDE.U32 R94, R94, -0x2daee0ad, RZ ;  /* 0xd2511f535e5e7825 */ /* 0x000fe400078e00ff */
[----:B------:R3:W-:Y:S02]  /*5e40*/  MUFU.EX2 R126, R7 ;  /* 0x00000007007e7308 */ /* 0x0007e40000000800 */
[--C-:B------:R-:W-:Y:S01]  /*5e50*/  FFMA.FTZ R9, R9, UR20, -R84.reuse ;  /* 0x0000001409097c23 */ /* 0x100fe20008010854 */
[----:B------:R-:W-:Y:S01]  /*5e60*/  FFMA.FTZ R16, R16, UR20, -R84 ;  /* 0x0000001410107c23 */ /* 0x000fe20008010854 */
[----:B------:R-:W-:Y:S01]  /*5e70*/  FFMA.FTZ R19, R19, UR20, -R8 ;  /* 0x0000001413137c23 */ /* 0x000fe20008010808 */
[----:B-1----:R-:W-:Y:S05]  /*5e80*/  IMAD.WIDE.U32 R90, R249, -0x2daee0ad, RZ ;  /* 0xd2511f53f95a7825 */ /* 0x002fea00078e00ff */
[----:B------:R1:W-:Y:S01]  /*5e90*/  MUFU.EX2 R122, R6 ;  /* 0x00000006007a7308 */ /* 0x0003e20000000800 */
[----:B------:R-:W-:Y:S02]  /*5ea0*/  LOP3.LUT R85, R85, R91, RZ, 0x3c, !PT ;  /* 0x0000005b55557212 */ /* 0x000fe400078e3cff */
[----:B------:R-:W-:Y:S07]  /*5eb0*/  LOP3.LUT R90, R95, UR29, R90, 0x96, !PT ;  /* 0x0000001d5f5a7c12 */ /* 0x000fee000f8e965a */
[----:B------:R-:W-:Y:S01]  /*5ec0*/  MUFU.EX2 R124, R4 ;  /* 0x00000004007c7308 */ /* 0x000fe20000000800 */
[----:B------:R-:W-:Y:S04]  /*5ed0*/  IMAD.WIDE.U32 R86, R85, -0x326172a9, RZ ;  /* 0xcd9e8d5755567825 */ /* 0x000fe800078e00ff */
[----:B------:R-:W-:Y:S01]  /*5ee0*/  FFMA.FTZ R85, R14, UR20, -R8 ;  /* 0x000000140e557c23 */ /* 0x000fe20008010808 */
[----:B------:R-:W-:Y:S01]  /*5ef0*/  IMAD.WIDE.U32 R90, R90, -0x326172a9, RZ ;  /* 0xcd9e8d575a5a7825 */ /* 0x000fe200078e00ff */
[----:B------:R-:W-:Y:S03]  /*5f00*/  LOP3.LUT R92, R87, UR28, R88, 0x96, !PT ;  /* 0x0000001c575c7c12 */ /* 0x000fe6000f8e9658 */
[----:B------:R-:W-:Y:S01]  /*5f10*/  MUFU.EX2 R121, R5 ;  /* 0x0000000500797308 */ /* 0x000fe20000000800 */
[----:B------:R-:W-:Y:S01]  /*5f20*/  LOP3.LUT R88, R91, UR30, R86, 0x96, !PT ;  /* 0x0000001e5b587c12 */ /* 0x000fe2000f8e9656 */
[----:B------:R-:W-:Y:S04]  /*5f30*/  IMAD.WIDE.U32 R92, R92, -0x2daee0ad, RZ ;  /* 0xd2511f535c5c7825 */ /* 0x000fe800078e00ff */
[----:B------:R-:W-:Y:S01]  /*5f40*/  IMAD.WIDE.U32 R88, R88, -0x2daee0ad, RZ ;  /* 0xd2511f5358587825 */ /* 0x000fe200078e00ff */
[----:B------:R-:W-:Y:S03]  /*5f50*/  LOP3.LUT R86, R93, UR31, R94, 0x96, !PT ;  /* 0x0000001f5d567c12 */ /* 0x000fe6000f8e965e */
[----:B------:R4:W2:Y:S01]  /*5f60*/  MUFU.EX2 R127, R11 ;  /* 0x0000000b007f7308 */ /* 0x0008a20000000800 */
[----:B---3--:R-:W-:Y:S01]  /*5f70*/  LOP3.LUT R7, R89, UR33, R92, 0x96, !PT ;  /* 0x0000002159077c12 */ /* 0x008fe2000f8e965c */
[----:B------:R-:W-:Y:S04]  /*5f80*/  IMAD.WIDE.U32 R86, R86, -0x326172a9, RZ ;  /* 0xcd9e8d5756567825 */ /* 0x000fe800078e00ff */
[----:B------:R-:W-:Y:S01]  /*5f90*/  FFMA.FTZ R92, R13, UR20, -R84 ;  /* 0x000000140d5c7c23 */ /* 0x000fe20008010854 */
[----:B-1----:R-:W-:Y:S01]  /*5fa0*/  IMAD.WIDE.U32 R6, R7, -0x326172a9, RZ ;  /* 0xcd9e8d5707067825 */ /* 0x002fe200078e00ff */
[----:B------:R-:W-:Y:S02]  /*5fb0*/  LOP3.LUT R90, R87, UR32, R90, 0x96, !PT ;  /* 0x00000020575a7c12 */ /* 0x000fe4000f8e965a */
[----:B------:R1:W-:Y:S02]  /*5fc0*/  MUFU.EX2 R123, R9 ;  /* 0x00000009007b7308 */ /* 0x0003e40000000800 */
[----:B------:R-:W-:Y:S01]  /*5fd0*/  LOP3.LUT R89, R7, UR34, R86, 0x96, !PT ;  /* 0x0000002207597c12 */ /* 0x000fe2000f8e9656 */
[----:B------:R-:W-:Y:S04]  /*5fe0*/  IMAD.WIDE.U32 R90, R90, -0x2daee0ad, RZ ;  /* 0xd2511f535a5a7825 */ /* 0x000fe800078e00ff */
[----:B----4-:R-:W-:Y:S03]  /*5ff0*/  FFMA.FTZ R11, R10, UR20, -R8 ;  /* 0x000000140a0b7c23 */ /* 0x010fe60008010808 */
[----:B------:R3:W4:Y:S01]  /*6000*/  MUFU.EX2 R129, R16 ;  /* 0x0000001000817308 */ /* 0x0007220000000800 */
[----:B------:R-:W-:Y:S01]  /*6010*/  LOP3.LUT R86, R91, UR35, R88, 0x96, !PT ;  /* 0x000000235b567c12 */ /* 0x000fe2000f8e9658 */
[----:B------:R-:W-:Y:S04]  /*6020*/  IMAD.WIDE.U32 R88, R89, -0x2daee0ad, RZ ;  /* 0xd2511f5359587825 */ /* 0x000fe800078e00ff */
[--C-:B------:R-:W-:Y:S01]  /*6030*/  FFMA.FTZ R91, R12, UR20, -R84.reuse ;  /* 0x000000140c5b7c23 */ /* 0x100fe20008010854 */
[----:B------:R-:W-:Y:S01]  /*6040*/  FFMA.FTZ R84, R17, UR20, -R84 ;  /* 0x0000001411547c23 */ /* 0x000fe20008010854 */
[----:B------:R-:W-:Y:S01]  /*6050*/  IMAD.WIDE.U32 R86, R86, -0x326172a9, RZ ;  /* 0xcd9e8d5756567825 */ /* 0x000fe200078e00ff */
[----:B------:R-:W-:Y:S01]  /*6060*/  LOP3.LUT R4, R89, UR37, R90, 0x96, !PT ;  /* 0x0000002559047c12 */ /* 0x000fe2000f8e965a */
[----:B------:R2:W-:Y:S02]  /*6070*/  MUFU.EX2 R119, R11 ;  /* 0x0000000b00777308 */ /* 0x0005e40000000800 */
[--C-:B------:R-:W-:Y:S01]  /*6080*/  FFMA.FTZ R17, R15, UR20, -R8.reuse ;  /* 0x000000140f117c23 */ /* 0x100fe20008010808 */
[----:B------:R-:W-:Y:S01]  /*6090*/  FFMA.FTZ R8, R18, UR20, -R8 ;  /* 0x0000001412087c23 */ /* 0x000fe20008010808 */
[----:B------:R-:W-:Y:S01]  /*60a0*/  LOP3.LUT R6, R87, UR36, R6, 0x96, !PT ;  /* 0x0000002457067c12 */ /* 0x000fe2000f8e9606 */
[----:B------:R-:W-:Y:S04]  /*60b0*/  IMAD.WIDE.U32 R4, R4, -0x326172a9, RZ ;  /* 0xcd9e8d5704047825 */ /* 0x000fe800078e00ff */
[----:B------:R-:W-:Y:S01]  /*60c0*/  IMAD.WIDE.U32 R6, R6, -0x2daee0ad, RZ ;  /* 0xd2511f5306067825 */ /* 0x000fe200078e00ff */
[C---:B------:R-:W-:Y:S01]  /*60d0*/  LOP3.LUT R13, R4.reuse, 0xff, RZ, 0xc0, !PT ;  /* 0x000000ff040d7812 */ /* 0x040fe200078ec0ff */
[----:B------:R-:W4:Y:S01]  /*60e0*/  MUFU.EX2 R125, R19 ;  /* 0x00000013007d7308 */ /* 0x000f220000000800 */
[--C-:B------:R-:W-:Y:S02]  /*60f0*/  SHF.R.U32.HI R12, RZ, 0x18, R4.reuse ;  /* 0x00000018ff0c7819 */ /* 0x100fe40000011604 */
[----:B------:R-:W-:Y:S02]  /*6100*/  SHF.R.U32.HI R14, RZ, 0x10, R4 ;  /* 0x00000010ff0e7819 */ /* 0x000fe40000011604 */
[----:B------:R-:W-:Y:S02]  /*6110*/  LOP3.LUT R15, R4, 0xffff, RZ, 0xc0, !PT ;  /* 0x0000ffff040f7812 */ /* 0x000fe400078ec0ff */
[----:B------:R-:W-:Y:S03]  /*6120*/  LOP3.LUT R4, R6, 0xff, RZ, 0xc0, !PT ;  /* 0x000000ff06047812 */ /* 0x000fe600078ec0ff */
[----:B------:R-:W4:Y:S01]  /*6130*/  MUFU.EX2 R120, R91 ;  /* 0x0000005b00787308 */ /* 0x000f220000000800 */
[----:B------:R-:W-:Y:S02]  /*6140*/  LOP3.LUT R10, R5, UR38, R86, 0x96, !PT ;  /* 0x00000026050a7c12 */ /* 0x000fe4000f8e9656 */
[----:B------:R-:W-:Y:S02]  /*6150*/  ISETP.LE.U32.AND P5, PT, R13, UR21, PT ;  /* 0x000000150d007c0c */ /* 0x000fe4000bfa3070 */
[----:B------:R-:W-:Y:S02]  /*6160*/  ISETP.LE.U32.AND P1, PT, R12, UR21, PT ;  /* 0x000000150c007c0c */ /* 0x000fe4000bf23070 */
[----:B------:R-:W-:Y:S03]  /*6170*/  ISETP.LE.U32.AND P2, PT, R4, UR21, PT ;  /* 0x0000001504007c0c */ /* 0x000fe6000bf43070 */
[----:B------:R-:W-:Y:S01]  /*6180*/  MUFU.EX2 R118, R17 ;  /* 0x0000001100767308 */ /* 0x000fe20000000800 */
[----:B------:R-:W-:Y:S02]  /*6190*/  SHF.R.U32.HI R4, RZ, 0x18, R10 ;  /* 0x00000018ff047819 */ /* 0x000fe4000001160a */
[----:B------:R-:W-:Y:S02]  /*61a0*/  LOP3.LUT R5, R10, 0xff, RZ, 0xc0, !PT ;  /* 0x000000ff0a057812 */ /* 0x000fe400078ec0ff */
[----:B-1----:R-:W-:Y:S02]  /*61b0*/  LOP3.LUT R9, R7, UR39, R88, 0x96, !PT ;  /* 0x0000002707097c12 */ /* 0x002fe4000f8e9658 */
[----:B------:R-:W-:Y:S03]  /*61c0*/  ISETP.LE.U32.AND P3, PT, R4, UR21, PT ;  /* 0x0000001504007c0c */ /* 0x000fe6000bf63070 */
[----:B------:R-:W-:Y:S01]  /*61d0*/  MUFU.EX2 R117, R92 ;  /* 0x0000005c00757308 */ /* 0x000fe20000000800 */
[----:B------:R-:W-:Y:S02]  /*61e0*/  SHF.R.U32.HI R4, RZ, 0x10, R10 ;  /* 0x00000010ff047819 */ /* 0x000fe4000001160a */
[----:B------:R-:W-:Y:S02]  /*61f0*/  ISETP.LE.U32.AND P4, PT, R5, UR21, PT ;  /* 0x0000001505007c0c */ /* 0x000fe4000bf83070 */
[----:B------:R-:W-:Y:S02]  /*6200*/  LOP3.LUT R5, R9, 0xff, RZ, 0xc0, !PT ;  /* 0x000000ff09057812 */ /* 0x000fe400078ec0ff */
[----:B------:R-:W-:Y:S03]  /*6210*/  LOP3.LUT R10, R10, 0xffff, RZ, 0xc0, !PT ;  /* 0x0000ffff0a0a7812 */ /* 0x000fe600078ec0ff */
[----:B------:R-:W-:Y:S01]  /*6220*/  MUFU.EX2 R115, R85 ;  /* 0x0000005500737308 */ /* 0x000fe20000000800 */
[----:B------:R-:W-:Y:S02]  /*6230*/  LOP3.LUT R4, R4, 0xff, RZ, 0xc0, !PT ;  /* 0x000000ff04047812 */ /* 0x000fe400078ec0ff */
[--C-:B---3--:R-:W-:Y:S02]  /*6240*/  SHF.R.U32.HI R16, RZ, 0x10, R6.reuse ;  /* 0x00000010ff107819 */ /* 0x108fe40000011606 */
[----:B--2---:R-:W-:Y:S02]  /*6250*/  SHF.R.U32.HI R11, RZ, 0x18, R6 ;  /* 0x00000018ff0b7819 */ /* 0x004fe40000011606 */
[----:B------:R-:W-:Y:S03]  /*6260*/  LOP3.LUT R7, R6, 0xffff, RZ, 0xc0, !PT ;  /* 0x0000ffff06077812 */ /* 0x000fe600078ec0ff */
[----:B------:R-:W1:Y:S01]  /*6270*/  MUFU.EX2 R113, R8 ;  /* 0x0000000800717308 */ /* 0x000e620000000800 */
[----:B------:R-:W-:Y:S02]  /*6280*/  ISETP.LE.U32.AND P0, PT, R11, UR21, PT ;  /* 0x000000150b007c0c */ /* 0x000fe4000bf03070 */
[----:B------:R-:W-:Y:S04]  /*6290*/  LOP3.LUT R6, R14, 0xff, RZ, 0xc0, !PT ;  /* 0x000000ff0e067812 */ /* 0x000fe800078ec0ff */
[----:B------:R-:W-:Y:S03]  /*62a0*/  ISETP.LE.U32.AND P6, PT, R6, UR21, PT ;  /* 0x0000001506007c0c */ /* 0x000fe6000bfc3070 */
[----:B------:R-:W2:Y:S01]  /*62b0*/  MUFU.EX2 R116, R84 ;  /* 0x0000005400747308 */ /* 0x000ea20000000800 */
[----:B------:R-:W-:Y:S01]  /*62c0*/  SHF.R.U32.HI R6, RZ, 0x18, R9 ;  /* 0x00000018ff067819 */ /* 0x000fe20000011609 */
[----:B------:R-:W-:Y:S01]  /*62d0*/  @!P5 FADD.FTZ R128, -R128, -RZ ;  /* 0x800000ff8080d221 */ /* 0x000fe20000010100 */
[----:B------:R-:W-:Y:S01]  /*62e0*/  ISETP.LE.U32.AND P5, PT, R5, UR21, PT ;  /* 0x0000001505007c0c */ /* 0x000fe2000bfa3070 */
[----:B------:R-:W-:Y:S01]  /*62f0*/  @!P1 FADD.FTZ R127, -R127, -RZ ;  /* 0x800000ff7f7f9221 */ /* 0x000fe20000010100 */
[----:B------:R-:W-:Y:S01]  /*6300*/  SHF.R.U32.HI R5, RZ, 0x8, R10 ;  /* 0x00000008ff057819 */ /* 0x000fe2000001160a */
[----:B------:R-:W-:Y:S01]  /*6310*/  @!P4 FADD.FTZ R124, -R124, -RZ ;  /* 0x800000ff7c7cc221 */ /* 0x000fe20000010100 */
[----:B------:R-:W-:Y:S01]  /*6320*/  ISETP.LE.U32.AND P1, PT, R4, UR21, PT ;  /* 0x0000001504007c0c */ /* 0x000fe2000bf23070 */
[----:B------:R-:W-:Y:S01]  /*6330*/  @!P3 FADD.FTZ R126, -R126, -RZ ;  /* 0x800000ff7e7eb221 */ /* 0x000fe20000010100 */
[----:B------:R-:W-:Y:S01]  /*6340*/  SHF.R.U32.HI R4, RZ, 0x8, R15 ;  /* 0x00000008ff047819 */ /* 0x000fe2000001160f */
[----:B----4-:R-:W-:Y:S01]  /*6350*/  @!P2 FADD.FTZ R129, -R129, -RZ ;  /* 0x800000ff8181a221 */ /* 0x010fe20000010100 */
[----:B------:R-:W-:Y:S01]  /*6360*/  LOP3.LUT R5, R5, 0xffff, RZ, 0xc0, !PT ;  /* 0x0000ffff05057812 */ /* 0x000fe200078ec0ff */
[----:B------:R-:W-:Y:S01]  /*6370*/  @!P0 FADD.FTZ R125, -R125, -RZ ;  /* 0x800000ff7d7d8221 */ /* 0x000fe20000010100 */
[----:B------:R-:W-:Y:S01]  /*6380*/  LOP3.LUT R4, R4, 0xffff, RZ, 0xc0, !PT ;  /* 0x0000ffff04047812 */ /* 0x000fe200078ec0ff */
[----:B------:R-:W-:Y:S01]  /*6390*/  @!P6 FADD.FTZ R119, -R119, -RZ ;  /* 0x800000ff7777e221 */ /* 0x000fe20000010100 */
[----:B------:R-:W-:Y:S01]  /*63a0*/  ISETP.LE.U32.AND P4, PT, R5, UR21, PT ;  /* 0x0000001505007c0c */ /* 0x000fe2000bf83070 */
[----:B------:R-:W-:Y:S01]  /*63b0*/  @!P5 FADD.FTZ R120, -R120, -RZ ;  /* 0x800000ff7878d221 */ /* 0x000fe20000010100 */
[----:B------:R-:W-:Y:S02]  /*63c0*/  LOP3.LUT R5, R16, 0xff, RZ, 0xc0, !PT ;  /* 0x000000ff10057812 */ /* 0x000fe400078ec0ff */
[----:B------:R-:W-:Y:S01]  /*63d0*/  ISETP.LE.U32.AND P3, PT, R4, UR21, PT ;  /* 0x0000001504007c0c */ /* 0x000fe2000bf63070 */
[----:B------:R-:W-:Y:S01]  /*63e0*/  @!P1 FADD.FTZ R122, -R122, -RZ ;  /* 0x800000ff7a7a9221 */ /* 0x000fe20000010100 */
[----:B------:R-:W-:Y:S02]  /*63f0*/  LOP3.LUT R4, R9, 0xffff, RZ, 0xc0, !PT ;  /* 0x0000ffff09047812 */ /* 0x000fe400078ec0ff */
[----:B------:R-:W-:Y:S02]  /*6400*/  ISETP.LE.U32.AND P1, PT, R5, UR21, PT ;  /* 0x0000001505007c0c */ /* 0x000fe4000bf23070 */
[----:B------:R-:W-:Y:S02]  /*6410*/  SHF.R.U32.HI R5, RZ, 0x8, R4 ;  /* 0x00000008ff057819 */ /* 0x000fe40000011604 */
[----:B------:R-:W-:Y:S01]  /*6420*/  SHF.R.U32.HI R4, RZ, 0x8, R7 ;  /* 0x00000008ff047819 */ /* 0x000fe20000011607 */
[----:B------:R-:W-:Y:S01]  /*6430*/  @!P4 FADD.FTZ R121, -R121, -RZ ;  /* 0x800000ff7979c221 */ /* 0x000fe20000010100 */
[----:B------:R-:W-:Y:S02]  /*6440*/  LOP3.LUT R5, R5, 0xffff, RZ, 0xc0, !PT ;  /* 0x0000ffff05057812 */ /* 0x000fe400078ec0ff */
[----:B------:R-:W-:Y:S01]  /*6450*/  ISETP.LE.U32.AND P2, PT, R6, UR21, PT ;  /* 0x0000001506007c0c */ /* 0x000fe2000bf43070 */
[----:B------:R-:W-:Y:S01]  /*6460*/  @!P3 FADD.FTZ R123, -R123, -RZ ;  /* 0x800000ff7b7bb221 */ /* 0x000fe20000010100 */
[----:B------:R-:W-:Y:S02]  /*6470*/  LOP3.LUT R4, R4, 0xffff, RZ, 0xc0, !PT ;  /* 0x0000ffff04047812 */ /* 0x000fe400078ec0ff */
[----:B------:R-:W-:Y:S01]  /*6480*/  ISETP.LE.U32.AND P4, PT, R5, UR21, PT ;  /* 0x0000001505007c0c */ /* 0x000fe2000bf83070 */
[----:B-1----:R-:W-:Y:S01]  /*6490*/  @!P1 FADD.FTZ R113, -R113, -RZ ;  /* 0x800000ff71719221 */ /* 0x002fe20000010100 */
[----:B------:R-:W-:Y:S02]  /*64a0*/  F2FP.RELU.F16.F32.PACK_AB R5, R126, R122 ;  /* 0x0000007a7e05723e */ /* 0x000fe400000008ff */
[----:B------:R-:W-:Y:S02]  /*64b0*/  F2FP.RELU.F16.F32.PACK_AB R6, R121, R124 ;  /* 0x0000007c7906723e */ /* 0x000fe400000008ff */
[----:B------:R-:W-:Y:S01]  /*64c0*/  ISETP.LE.U32.AND P0, PT, R4, UR21, PT ;  /* 0x0000001504007c0c */ /* 0x000fe2000bf03070 */
[----:B------:R1:W-:Y:S01]  /*64d0*/  STS [R238+0x22400], R5 ;  /* 0x02240005ee007388 */ /* 0x0003e20000000800 */
[----:B------:R-:W-:Y:S01]  /*64e0*/  F2FP.RELU.F16.F32.PACK_AB R4, R123, R128 ;  /* 0x000000807b04723e */ /* 0x000fe200000008ff */
[----:B------:R-:W-:Y:S01]  /*64f0*/  @!P2 FADD.FTZ R118, -R118, -RZ ;  /* 0x800000ff7676a221 */ /* 0x000fe20000010100 */
[----:B------:R-:W-:Y:S03]  /*6500*/  SHF.R.U32.HI R9, RZ, 0x10, R9 ;  /* 0x00000010ff097819 */ /* 0x000fe60000011609 */
[----:B------:R3:W-:Y:S01]  /*6510*/  STS [R238+0x22000], R6 ;  /* 0x02200006ee007388 */ /* 0x0007e20000000800 */
[----:B------:R-:W-:Y:S01]  /*6520*/  F2FP.RELU.F16.F32.PACK_AB R8, R127, R119 ;  /* 0x000000777f08723e */ /* 0x000fe200000008ff */
[----:B------:R-:W-:Y:S01]  /*6530*/  @!P4 FADD.FTZ R117, -R117, -RZ ;  /* 0x800000ff7575c221 */ /* 0x000fe20000010100 */
[----:B------:R-:W-:Y:S03]  /*6540*/  LOP3.LUT R9, R9, 0xff, RZ, 0xc0, !PT ;  /* 0x000000ff09097812 */ /* 0x000fe600078ec0ff */
[----:B------:R4:W-:Y:S01]  /*6550*/  STS [R241+0x22000], R4 ;  /* 0x02200004f1007388 */ /* 0x0009e20000000800 */
[----:B------:R-:W-:Y:S02]  /*6560*/  FSETP.GE.FTZ.AND P1, PT, R122, RZ, PT ;  /* 0x000000ff7a00720b */ /* 0x000fe40003f36000 */
[----:B------:R-:W-:Y:S01]  /*6570*/  ISETP.LE.U32.AND P3, PT, R9, UR21, PT ;  /* 0x0000001509007c0c */ /* 0x000fe2000bf63070 */
[----:B--2---:R-:W-:Y:S01]  /*6580*/  @!P0 FADD.FTZ R116, -R116, -RZ ;  /* 0x800000ff74748221 */ /* 0x004fe20000010100 */
[----:B------:R-:W-:Y:S01]  /*6590*/  F2FP.RELU.F16.F32.PACK_AB R7, R117, R120 ;  /* 0x000000787507723e */ /* 0x000fe200000008ff */
[----:B------:R-:W-:Y:S01]  /*65a0*/  STS [R241+0x22400], R8 ;  /* 0x02240008f1007388 */ /* 0x000fe20000000800 */
[----:B------:R-:W-:Y:S02]  /*65b0*/  FSETP.GE.FTZ.AND P2, PT, R121, RZ, PT ;  /* 0x000000ff7900720b */ /* 0x000fe40003f56000 */
[----:B------:R-:W-:Y:S03]  /*65c0*/  FSETP.GE.FTZ.AND P0, PT, R126, RZ, PT ;  /* 0x000000ff7e00720b */ /* 0x000fe60003f16000 */
[----:B------:R-:W-:Y:S04]  /*65d0*/  STS [R239+0x22000], R7 ;  /* 0x02200007ef007388 */ /* 0x000fe80000000800 */
[----:B------:R-:W-:Y:S01]  /*65e0*/  @!P3 FADD.FTZ R115, -R115, -RZ ;  /* 0x800000ff7373b221 */ /* 0x000fe20000010100 */
[----:B-1----:R-:W-:Y:S02]  /*65f0*/  F2FP.RELU.F16.F32.PACK_AB R5, R116, R129 ;  /* 0x000000817405723e */ /* 0x002fe400000008ff */
[----:B------:R-:W-:Y:S02]  /*6600*/  FSETP.GE.FTZ.AND P3, PT, R124, RZ, PT ;  /* 0x000000ff7c00720b */ /* 0x000fe40003f76000 */
[----:B---3--:R-:W-:Y:S02]  /*6610*/  F2FP.RELU.F16.F32.PACK_AB R6, R118, R115 ;  /* 0x000000737606723e */ /* 0x008fe400000008ff */
[----:B----4-:R-:W-:Y:S03]  /*6620*/  F2FP.RELU.F16.F32.PACK_AB R4, R125, R113 ;  /* 0x000000717d04723e */ /* 0x010fe600000008ff */
        /* <DEDUP_REMOVED lines=115> */
[----:B-----5:R-:W-:Y:S01]  /*6d60*/  FADD.FTZ R84, -R114, R5 ;  /* 0x0000000572547221 */ /* 0x020fe20000010100 */
[----:B------:R-:W-:Y:S01]  /*6d70*/  FADD.FTZ R5, -R112, R6 ;  /* 0x0000000670057221 */ /* 0x000fe20000010100 */
[----:B------:R-:W-:Y:S03]  /*6d80*/  FADD.FTZ R85, -R114, R4 ;  /* 0x0000000472557221 */ /* 0x000fe60000010100 */
[C---:B------:R-:W-:Y:S01]  /*6d90*/  FADD.FTZ R4, -R112.reuse, R7 ;  /* 0x0000000770047221 */ /* 0x040fe20000010100 */
[----:B------:R-:W-:Y:S01]  /*6da0*/  FSEL R5, R5, R112, P1 ;  /* 0x0000007005057208 */ /* 0x000fe20000800000 */
        /* <DEDUP_REMOVED lines=15> */
[----:B------:R-:W-:Y:S01]  /*6ea0*/  FADD.FTZ R7, -R114, R13 ;  /* 0x0000000d72077221 */ /* 0x000fe20000010100 */
        /* <DEDUP_REMOVED lines=212> */
.L_x_1365:
[----:B------:R-:W-:Y:S01]  /*7bf0*/  LDSM.16.M88.4 R128, [R220] ;  /* 0x00000000dc80783b */ /* 0x000fe20000000200 */
[----:B------:R-:W1:Y:S01]  /*7c00*/  LDC R227, c[0x0][0x270] ;  /* 0x00009c00ffe37b82 */ /* 0x000e620000000800 */
[----:B------:R-:W-:Y:S01]  /*7c10*/  @UP1 UIADD3 UR13, UP0, UR10, -0x100, URZ ;  /* 0xffffff000a0d1890 */ /* 0x000fe2000ff1e03f */
[----:B------:R-:W-:Y:S01]  /*7c20*/  IMAD.MOV.U32 R228, RZ, RZ, 0x4 ;  /* 0x00000004ffe47424 */ /* 0x000fe200078e00ff */
[----:B------:R-:W3:Y:S02]  /*7c30*/  LDSM.16.MT88.4 R16, [R0+0x10000] ;  /* 0x010000000010783b */ /* 0x000ee40000004200 */
[----:B------:R-:W-:Y:S02]  /*7c40*/  @UP1 UIADD3.X UR12, UR11, -0x1, URZ, UP0, !UPT ;  /* 0xffffffff0b0c1890 */ /* 0x000fe400087fe43f */
[----:B------:R-:W2:Y:S01]  /*7c50*/  LDSM.16.M88.4 R124, [R220+0x1000] ;  /* 0x00100000dc7c783b */ /* 0x000ea20000000200 */
[----:B------:R-:W-:Y:S01]  /*7c60*/  @UP1 UMOV UR10, UR13 ;  /* 0x0000000d000a1c82 */ /* 0x000fe20008000000 */
[----:B------:R-:W-:Y:S02]  /*7c70*/  @UP1 UIADD3 UR18, UP0, UR18, -0x100, URZ ;  /* 0xffffff0012121890 */ /* 0x000fe4000ff1e03f */
[----:B------:R-:W4:Y:S01]  /*7c80*/  LDSM.16.MT88.4 R96, [R0+0x12000] ;  /* 0x012000000060783b */ /* 0x000f220000004200 */
[----:B------:R-:W-:Y:S01]  /*7c90*/  @UP1 UMOV UR11, UR12 ;  /* 0x0000000c000b1c82 */ /* 0x000fe20008000000 */
[----:B------:R-:W-:Y:S01]  /*7ca0*/  @UP1 UIADD3.X UR17, UR17, -0x1, URZ, UP0, !UPT ;  /* 0xffffffff11111890 */ /* 0x000fe200087fe43f */
[----:B------:R-:W-:Y:S01]  /*7cb0*/  @P0 IMAD.WIDE R228, R237, R228, UR10 ;  /* 0x0000000aede40e25 */ /* 0x000fe2000f8e02e4 */
[----:B------:R-:W4:Y:S04]  /*7cc0*/  LDSM.16.MT88.4 R112, [R0+0x14000] ;  /* 0x014000000070783b */ /* 0x000f280000004200 */
[----:B------:R-:W4:Y:S04]  /*7cd0*/  LDSM.16.MT88.4 R196, [R0+0x16000] ;  /* 0x0160000000c4783b */ /* 0x000f280000004200 */
[----:B------:R-:W-:Y:S04]  /*7ce0*/  LDSM.16.M88.4 R200, [R223] ;  /* 0x00000000dfc8783b */ /* 0x000fe80000000200 */
[----:B------:R-:W4:Y:S04]  /*7cf0*/  LDSM.16.MT88.4 R204, [R0+0x10800] ;  /* 0x0108000000cc783b */ /* 0x000f280000004200 */
[----:B------:R-:W4:Y:S04]  /*7d00*/  LDSM.16.M88.4 R208, [R223+0x1000] ;  /* 0x00100000dfd0783b */ /* 0x000f280000000200 */
[----:B------:R-:W5:Y:S04]  /*7d10*/  @P0 LDG.E R242, desc[UR6][R228.64] ;  /* 0x00000006e4f20981 */ /* 0x000f68000c1e1900 */
[----:B------:R4:W5:Y:S01]  /*7d20*/  @P0 LDG.E R243, desc[UR6][R228.64+0x20] ;  /* 0x00002006e4f30981 */ /* 0x000962000c1e1900 */
        /* <DEDUP_REMOVED lines=75> */
[C---:B------:R-:W-:Y:S01]  /*81e0*/  IMAD.U32 R208, R227.reuse, -0x40, RZ ;  /* 0xffffffc0e3d07824 */ /* 0x040fe200078e00ff */
[C---:B------:R-:W-:Y:S05]  /*81f0*/  HMMA.16816.F32 R112, R196.reuse, R210, R112 ;  /* 0x000000d2c470723c */ /* 0x040fea0000001870 */
[C---:B------:R-:W-:Y:S01]  /*8200*/  LEA R224, P1, R208.reuse, R224, 0x2 ;  /* 0x000000e0d0e07211 */ /* 0x040fe200078210ff */
[-C--:B--2---:R-:W-:Y:S05]  /*8210*/  HMMA.16816.F32 R116, R196, R204.reuse, R116 ;  /* 0x000000ccc474723c */ /* 0x084fea0000001874 */
        /* <DEDUP_REMOVED lines=9> */
[C---:B------:R-:W-:Y:S02]  /*82b0*/  IMAD R200, R227.reuse, 0x18, RZ ;  /* 0x00000018e3c87824 */ /* 0x040fe400078e02ff */
[----:B------:R2:W-:Y:S01]  /*82c0*/  REDG.E.ADD.F32.FTZ.RN.STRONG.GPU desc[UR6][R210.64], R5 ;  /* 0x00000005d20079a6 */ /* 0x0005e2000c10f386 */
[CC--:B------:R-:W-:Y:S01]  /*82d0*/  LEA R228, P1, R204.reuse, R224.reuse, 0x2 ;  /* 0x000000e0cce47211 */ /* 0x0c0fe200078210ff */
[C---:B------:R-:W-:Y:S02]  /*82e0*/  IMAD.SHL.U32 R203, R227.reuse, 0x20, RZ ;  /* 0x00000020e3cb7824 */ /* 0x040fe400078e00ff */
[C---:B------:R-:W-:Y:S01]  /*82f0*/  IMAD R201, R227.reuse, 0x28, RZ ;  /* 0x00000028e3c97824 */ /* 0x040fe200078e02ff */
[-C--:B------:R-:W-:Y:S01]  /*8300*/  LEA.HI.X.SX32 R229, R204, R225.reuse, 0x2, P1 ;  /* 0x000000e1cce57211 */ /* 0x080fe200008f16ff */
[----:B------:R-:W-:Y:S01]  /*8310*/  IMAD R209, R227, 0x30, RZ ;  /* 0x00000030e3d17824 */ /* 0x000fe200078e02ff */
[-C--:B------:R-:W-:Y:S01]  /*8320*/  LEA R202, P1, R203, R224.reuse, 0x2 ;  /* 0x000000e0cbca7211 */ /* 0x080fe200078210ff */
[----:B------:R-:W-:Y:S01]  /*8330*/  IMAD R205, R227, 0x38, RZ ;  /* 0x00000038e3cd7824 */ /* 0x000fe200078e02ff */
[CC--:B-1----:R-:W-:Y:S01]  /*8340*/  LEA R4, P2, R200.reuse, R224.reuse, 0x2 ;  /* 0x000000e0c8047211 */ /* 0x0c2fe200078410ff */
[----:B------:R1:W-:Y:S01]  /*8350*/  REDG.E.ADD.F32.FTZ.RN.STRONG.GPU desc[UR6][R228.64], R6 ;  /* 0x00000006e40079a6 */ /* 0x0003e2000c10f386 */
[-C--:B------:R-:W-:Y:S02]  /*8360*/  LEA.HI.X.SX32 R203, R203, R225.reuse, 0x2, P1 ;  /* 0x000000e1cbcb7211 */ /* 0x080fe400008f16ff */
[-C--:B--2---:R-:W-:Y:S02]  /*8370*/  LEA.HI.X.SX32 R5, R200, R225.reuse, 0x2, P2 ;  /* 0x000000e1c8057211 */ /* 0x084fe400010f16ff */
[CC--:B------:R-:W-:Y:S03]  /*8380*/  LEA R200, P3, R201.reuse, R224.reuse, 0x2 ;  /* 0x000000e0c9c87211 */ /* 0x0c0fe600078610ff */
[----:B------:R2:W-:Y:S01]  /*8390*/  REDG.E.ADD.F32.FTZ.RN.STRONG.GPU desc[UR6][R4.64], R7 ;  /* 0x00000007040079a6 */ /* 0x0005e2000c10f386 */
[-C--:B------:R-:W-:Y:S03]  /*83a0*/  LEA.HI.X.SX32 R201, R201, R225.reuse, 0x2, P3 ;  /* 0x000000e1c9c97211 */ /* 0x080fe600018f16ff */
[----:B------:R3:W-:Y:S01]  /*83b0*/  REDG.E.ADD.F32.FTZ.RN.STRONG.GPU desc[UR6][R202.64], R8 ;  /* 0x00000008ca0079a6 */ /* 0x0007e2000c10f386 */
[CC--:B-1----:R-:W-:Y:S03]  /*83c0*/  LEA R6, P2, R209.reuse, R224.reuse, 0x2 ;  /* 0x000000e0d1067211 */ /* 0x0c2fe600078410ff */
[----:B------:R1:W-:Y:S01]  /*83d0*/  REDG.E.ADD.F32.FTZ.RN.STRONG.GPU desc[UR6][R200.64], R9 ;  /* 0x00000009c80079a6 */ /* 0x0003e2000c10f386 */
[-C--:B--2---:R-:W-:Y:S02]  /*83e0*/  LEA.HI.X.SX32 R7, R209, R225.reuse, 0x2, P2 ;  /* 0x000000e1d1077211 */ /* 0x084fe400010f16ff */
[CC--:B------:R-:W-:Y:S01]  /*83f0*/  LEA R4, P1, R205.reuse, R224.reuse, 0x2 ;  /* 0x000000e0cd047211 */ /* 0x0c0fe200078210ff */
[----:B---3--:R-:W-:Y:S02]  /*8400*/  VIADD R202, R204, 0x20 ;  /* 0x00000020ccca7836 */ /* 0x008fe40000000000 */
[----:B------:R2:W-:Y:S01]  /*8410*/  REDG.E.ADD.F32.FTZ.RN.STRONG.GPU desc[UR6][R6.64], R10 ;  /* 0x0000000a060079a6 */ /* 0x0005e2000c10f386 */
[-C--:B------:R-:W-:Y:S02]  /*8420*/  LEA.HI.X.SX32 R5, R205, R225.reuse, 0x2, P1 ;  /* 0x000000e1cd057211 */ /* 0x080fe400008f16ff */
[CC--:B------:R-:W-:Y:S03]  /*8430*/  LEA R8, P1, R202.reuse, R224.reuse, 0x2 ;  /* 0x000000e0ca087211 */ /* 0x0c0fe600078210ff */
        /* <DEDUP_REMOVED lines=339> */
.L_x_1366:
        /* <DEDUP_REMOVED lines=287> */
.L_x_1368:
[----:B------:R-:W-:Y:S01]  /*ab60*/  @UP0 UIADD3 UR14, UR41, UR43, URZ ;  /* 0x0000002b290e0290 */ /* 0x000fe2000fffe03f */
[----:B------:R-:W-:Y:S01]  /*ab70*/  @UP0 ULDC.64 UR10, c[0x0][0x458] ;  /* 0x00011600000a0ab9 */ /* 0x000fe20000000a00 */
[----:B------:R-:W-:Y:S02]  /*ab80*/  USHF.L.U32 UR4, UR23, 0x6, URZ ;  /* 0x0000000617047899 */ /* 0x000fe4000800063f */
        /* <DEDUP_REMOVED lines=18> */
.L_x_1369:
        /* <DEDUP_REMOVED lines=58> */
.L_x_1371:
[----:B------:R-:W-:Y:S05]  /*b050*/  BSYNC B0 ;  /* 0x0000000000007941 */ /* 0x000fea0003800000 */
.L_x_1370:
        /* <DEDUP_REMOVED lines=22> */
.L_x_1373:
[----:B------:R-:W-:Y:S05]  /*b1c0*/  BSYNC B0 ;  /* 0x0000000000007941 */ /* 0x000fea0003800000 */
.L_x_1372:
        /* <DEDUP_REMOVED lines=9> */
[----:B------:R-:W-:-:S02]  /*b260*/  IADD3 R6, P0, R6, UR13, RZ ;  /* 0x0000000d06067c10 */ /* 0x000fc4000ff1e0ff */
[----:B------:R2:W1:Y:S01]  /*b270*/  LDS.128 R12, [R226+0x1e000] ;  /* 0x01e00000e20c7984 */ /* 0x0004620000000c00 */
        /* <DEDUP_REMOVED lines=27> */
.L_x_1375:
[----:B------:R-:W-:Y:S05]  /*b430*/  BSYNC B0 ;  /* 0x0000000000007941 */ /* 0x000fea0003800000 */
.L_x_1374:
        /* <DEDUP_REMOVED lines=21> */
.L_x_1346:
[----:B------:R-:W-:Y:S05]  /*b590*/  BSYNC B1 ;  /* 0x0000000000017941 */ /* 0x000fea0003800000 */
.L_x_1332:
        /* <DEDUP_REMOVED lines=9> */
.L_x_1376:
[----:B------:R-:W-:Y:S05]  /*b630*/  EXIT ;  /* 0x000000000000794d */ /* 0x000fea0003800000 */
.L_x_1378:
        /* <DEDUP_REMOVED lines=12> */
.L_x_2057:


//--------------------- .text._ZN5flash44flash_bwd_dq_dk_dv_loop_seqk_parallel_kernelI23Flash_bwd_kernel_traitsILi256ELi64ELi64ELi8ELi4ELi2ELi2ELb0ELb1EN7cutlass6half_tE19Flash_kernel_traitsILi256ELi64ELi64ELi8ES3_EELb0ELb0ELb1ELb1ELb0ELb0ELb1EEEvNS_16Flash_bwd_paramsE --------------------------
	.section	.text._ZN5flash44flash_bwd_dq_dk_dv_loop_seqk_parallel_kernelI23Flash_bwd_kernel_traitsILi256ELi64ELi64ELi8ELi4ELi2ELi2ELb0ELb1EN7cutlass6half_tE19Flash_kernel_traitsILi256ELi64ELi64ELi8ES3_EELb0ELb0ELb1ELb1ELb0ELb0ELb1EEEvNS_16Flash_bwd_paramsE,"ax",@progbits
	.align	128
        .global         _ZN5flash44flash_bwd_dq_dk_dv_loop_seqk_parallel_kernelI23Flash_bwd_kernel_traitsILi256ELi64ELi64ELi8ELi4ELi2ELi2ELb0ELb1EN7cutlass6half_tE19Flash_kernel_traitsILi256ELi64ELi64ELi8ES3_EELb0ELb0ELb1ELb1ELb0ELb0ELb1EEEvNS_16Flash_bwd_paramsE
        .type           _ZN5flash44flash_bwd_dq_dk_dv_loop_seqk_parallel_kernelI23Flash_bwd_kernel_traitsILi256ELi64ELi64ELi8ELi4ELi2ELi2ELb0ELb1EN7cutlass6half_tE19Flash_kernel_traitsILi256ELi64ELi64ELi8ES3_EELb0ELb0ELb1ELb1ELb0ELb0ELb1EEEvNS_16Flash_bwd_paramsE,@function
        .size           _ZN5flash44flash_bwd_dq_dk_dv_loop_seqk_parallel_kernelI23Flash_bwd_kernel_traitsILi256ELi64ELi64ELi8ELi4ELi2ELi2ELb0ELb1EN7cutlass6half_tE19Flash_kernel_traitsILi256ELi64ELi64ELi8ES3_EELb0ELb0ELb1ELb1ELb0ELb0ELb1EEEvNS_16Flash_bwd_paramsE,(.L_x_2058 - _ZN5flash44flash_bwd_dq_dk_dv_loop_seqk_parallel_kernelI23Flash_bwd_kernel_traitsILi256ELi64ELi64ELi8ELi4ELi2ELi2ELb0ELb1EN7cutlass6half_tE19Flash_kernel_traitsILi256ELi64ELi64ELi8ES3_EELb0ELb0ELb1ELb1ELb0ELb0ELb1EEEvNS_16Flash_bwd_paramsE)
        .other          _ZN5flash44flash_bwd_dq_dk_dv_loop_seqk_parallel_kernelI23Flash_bwd_kernel_traitsILi256ELi64ELi64ELi8ELi4ELi2ELi2ELb0ELb1EN7cutlass6half_tE19Flash_kernel_traitsILi256ELi64ELi64ELi8ES3_EELb0ELb0ELb1ELb1ELb0ELb0ELb1EEEvNS_16Flash_bwd_paramsE,@"STO_CUDA_ENTRY STV_DEFAULT"
_ZN5flash44flash_bwd_dq_dk_dv_loop_seqk_parallel_kernelI23Flash_bwd_kernel_traitsILi256ELi64ELi64ELi8ELi4ELi2ELi2ELb0ELb1EN7cutlass6half_tE19Flash_kernel_traitsILi256ELi64ELi64ELi8ES3_EELb0ELb0ELb1ELb1ELb0ELb0ELb1EEEvNS_16Flash_bwd_paramsE:
.text._ZN5flash44flash_bwd_dq_dk_dv_loop_seqk_parallel_kernelI23Flash_bwd_kernel_traitsILi256ELi64ELi64ELi8ELi4ELi2ELi2ELb0ELb1EN7cutlass6half_tE19Flash_kernel_traitsILi256ELi64ELi64ELi8ES3_EELb0ELb0ELb1ELb1ELb0ELb0ELb1EEEvNS_16Flash_bwd_paramsE:
        /* <DEDUP_REMOVED lines=166> */
.L_x_1425:
        /* <DEDUP_REMOVED lines=73> */
.L_x_1379:
        /* <DEDUP_REMOVED lines=21> */
[----:B------:R-:W-:Y:S02]  /*1040*/  ULDC.64 UR30, c[0x0][0x240] ;  /* 0x00009000001e7ab9 */ /* 0x000fe40000000a00 */
        /* <DEDUP_REMOVED lines=18> */
[----:B------:R-:W-:Y:S01]  /*1170*/  ULDC UR55, c[0x0][0x2d4] ;  /* 0x0000b50000377ab9 */ /* 0x000fe20000000800 */
[----:B------:R-:W-:Y:S01]  /*1180*/  ULDC.U8 UR27, c[0x0][0x480] ;  /* 0x00012000001b7ab9 */ /* 0x000fe20000000000 */
[----:B------:R-:W-:Y:S01]  /*1190*/  UIMAD.WIDE.U32 UR18, UR5, UR30, URZ ;  /* 0x0000001e051272a5 */ /* 0x000fe2000f8e003f */
[----:B-1----:R-:W1:Y:S01]  /*11a0*/  MUFU.RCP R6, R6 ;  /* 0x0000000600067308 */ /* 0x002e620000001000 */
[----:B------:R-:W-:-:S02]  /*11b0*/  USHF.R.S32.HI UR43, URZ, 0x1f, UR55 ;  /* 0x0000001f3f2b7899 */ /* 0x000fc40008011437 */
[----:B------:R-:W-:Y:S02]  /*11c0*/  UISETP.NE.AND UP4, UPT, UR27, URZ, UPT ;  /* 0x0000003f1b00728c */ /* 0x000fe4000bf85270 */
[----:B------:R-:W-:Y:S02]  /*11d0*/  ULEA.HI UR27, UR15, UR14, URZ, 0x6 ;  /* 0x0000000e0f1b7291 */ /* 0x000fe4000f8f303f */
[----:B------:R-:W-:Y:S02]  /*11e0*/  ULEA.HI UR20, UR21, UR20, URZ, 0x6 ;  /* 0x0000001415147291 */ /* 0x000fe4000f8f303f */
[----:B------:R-:W-:Y:S02]  /*11f0*/  @!UP2 UIMAD UR32, UR45, UR11, UR12 ;  /* 0x0000000b2d20a2a4 */ /* 0x000fe4000f8e020c */
[----:B------:R-:W-:Y:S02]  /*1200*/  USHF.L.U32 UR16, UR45, 0x7, URZ ;  /* 0x000000072d107899 */ /* 0x000fe4000800063f */
[----:B------:R-:W-:-:S02]  /*1210*/  USEL UR42, UR22, UR18, !UP2 ;  /* 0x00000012162a7287 */ /* 0x000fc4000d000000 */
        /* <DEDUP_REMOVED lines=8> */
[----:B------:R-:W-:Y:S02]  /*12a0*/  USEL UR28, UR16, URZ, UP0 ;  /* 0x0000003f101c7287 */ /* 0x000fe40008000000 */
[----:B------:R-:W-:-:S02]  /*12b0*/  UIMAD UR26, UR5, UR31, URZ ;  /* 0x0000001f051a72a4 */ /* 0x000fc4000f8e023f */
[----:B------:R-:W-:Y:S02]  /*12c0*/  UIMAD.WIDE UR10, UR59, UR58, URZ ;  /* 0x0000003a3b0a72a5 */ /* 0x000fe4000f8e023f */
[----:B------:R-:W-:Y:S02]  /*12d0*/  UIMAD.WIDE.U32 UR16, UR45, UR55, URZ ;  /* 0x000000372d1072a5 */ /* 0x000fe4000f8e003f */
[----:B------:R-:W-:Y:S01]  /*12e0*/  USEL UR29, UR12, URZ, UP0 ;  /* 0x0000003f0c1d7287 */ /* 0x000fe20008000000 */
[----:B-1----:R-:W-:Y:S01]  /*12f0*/  IMAD.MOV R5, RZ, RZ, -R7 ;  /* 0x000000ffff057224 */ /* 0x002fe200078e0a07 */
[----:B------:R-:W-:Y:S01]  /*1300*/  UIMAD UR22, UR54, UR55, UR22 ;  /* 0x00000037361672a4 */ /* 0x000fe2000f8e0216 */
[----:B------:R-:W-:Y:S01]  /*1310*/  IMAD.MOV.U32 R6, RZ, RZ, RZ ;  /* 0x000000ffff067224 */ /* 0x000fe200078e00ff */
[----:B------:R-:W-:Y:S01]  /*1320*/  UISETP.LT.AND UP0, UPT, UR21, UR20, UPT ;  /* 0x000000141500728c */ /* 0x000fe2000bf01270 */
        /* <DEDUP_REMOVED lines=78> */
.L_x_1381:
        /* <DEDUP_REMOVED lines=13> */
.L_x_1382:
        /* <DEDUP_REMOVED lines=11> */
.L_x_1383:
[----:B------:R-:W-:-:S04]  /*1990*/  UIMAD UR5, UR45, UR58, UR53 ;  /* 0x0000003a2d0572a4 */ /* 0x000fc8000f8e0235 */
[----:B------:R-:W-:-:S12]  /*19a0*/  UIMAD UR5, UR5, UR55, URZ ;  /* 0x00000037050572a4 */ /* 0x000fd8000f8e023f */
.L_x_1384:
        /* <DEDUP_REMOVED lines=18> */
[----:B------:R-:W-:Y:S01]  /*1ad0*/  IADD3 R8, P0, R232, UR11, RZ ;  /* 0x0000000be8087c10 */ /* 0x000fe2000ff1e0ff */
[----:B------:R-:W-:Y:S01]  /*1ae0*/  USHF.R.S32.HI UR38, URZ, 0x1f, UR53 ;  /* 0x0000001f3f267899 */ /* 0x000fe20008011435 */
[----:B------:R-:W-:Y:S01]  /*1af0*/  IMAD R11, R14, UR30, RZ ;  /* 0x0000001e0e0b7c24 */ /* 0x000fe2000f8e02ff */
[----:B------:R-:W-:Y:S01]  /*1b00*/  USHF.R.S32.HI UR23, URZ, 0x1f, UR5 ;  /* 0x0000001f3f177899 */ /* 0x000fe20008011405 */
[----:B------:R-:W-:Y:S01]  /*1b10*/  IADD3.X R9, R233, UR41, RZ, P0, !PT ;  /* 0x00000029e9097c10 */ /* 0x000fe200087fe4ff */
[----:B------:R-:W-:Y:S01]  /*1b20*/  ULDC.64 UR28, c[0x0][0x428] ;  /* 0x00010a00001c7ab9 */ /* 0x000fe20000000a00 */
[----:B------:R-:W-:Y:S01]  /*1b30*/  UIADD3 UR19, UP2, UP0, UR51, UR22, UR52 ;  /* 0x0000001633137290 */ /* 0x000fe2000f85e034 */
[C---:B-1----:R-:W-:Y:S01]  /*1b40*/  IMAD R5, R6.reuse, UR26, RZ ;  /* 0x0000001a06057c24 */ /* 0x042fe2000f8e02ff */
[----:B------:R-:W-:Y:S01]  /*1b50*/  ULEA.HI UR23, UR23, UR5, URZ, 0x6 ;  /* 0x0000000517177291 */ /* 0x000fe2000f8f303f */
[----:B------:R-:W-:Y:S01]  /*1b60*/  IMAD.WIDE.U32 R8, R6, UR20, R8 ;  /* 0x0000001406087c25 */ /* 0x000fe2000f8e0008 */
[----:B------:R-:W-:Y:S01]  /*1b70*/  UIMAD UR18, UR38, UR28, URZ ;  /* 0x0000001c261272a4 */ /* 0x000fe2000f8e023f */
[----:B------:R-:W-:Y:S01]  /*1b80*/  BSSY B1, `(.L_x_1380) ;  /* 0x0000923000017945 */ /* 0x000fe20003800000 */
[----:B------:R-:W-:Y:S01]  /*1b90*/  USHF.R.S32.HI UR23, URZ, 0x6, UR23 ;  /* 0x000000063f177899 */ /* 0x000fe20008011417 */
[----:B------:R-:W-:Y:S01]  /*1ba0*/  IMAD R5, R7, UR20, R5 ;  /* 0x0000001407057c24 */ /* 0x000fe2000f8e0205 */
[----:B------:R-:W-:Y:S01]  /*1bb0*/  UIMAD UR29, UR53, UR29, UR18 ;  /* 0x0000001d351d72a4 */ /* 0x000fe2000f8e0212 */
[----:B------:R-:W-:Y:S01]  /*1bc0*/  IMAD.U32 R15, RZ, RZ, UR28 ;  /* 0x0000001cff0f7e24 */ /* 0x000fe2000f8e00ff */
[----:B------:R-:W-:Y:S01]  /*1bd0*/  UIADD3.X UR18, UR50, UR21, UR48, UP2, UP0 ;  /* 0x0000001532127290 */ /* 0x000fe200097e0430 */
[----:B------:R-:W-:Y:S01]  /*1be0*/  IMAD.IADD R9, R9, 0x1, R5 ;  /* 0x0000000109097824 */ /* 0x000fe200078e0205 */
[----:B------:R-:W-:Y:S01]  /*1bf0*/  UISETP.LT.AND UP0, UPT, URZ, UR23, UPT ;  /* 0x000000173f00728c */ /* 0x000fe2000bf01270 */
[----:B------:R-:W-:Y:S01]  /*1c00*/  IADD3 R5, P0, R10, UR19, RZ ;  /* 0x000000130a057c10 */ /* 0x000fe2000ff1e0ff */
[----:B------:R-:W-:Y:S01]  /*1c10*/  IMAD.WIDE.U32 R12, R16, UR30, R232 ;  /* 0x0000001e100c7c25 */ /* 0x000fe2000f8e00e8 */
[----:B------:R-:W-:Y:S01]  /*1c20*/  ULDC.64 UR26, c[0x0][0x400] ;  /* 0x00010000001a7ab9 */ /* 0x000fe20000000a00 */
[----:B------:R-:W-:Y:S01]  /*1c30*/  USEL UR23, URZ, UR23, !UP0 ;  /* 0x000000173f177287 */ /* 0x000fe2000c000000 */
[----:B------:R-:W-:Y:S01]  /*1c40*/  LEA.HI.X.SX32 R10, R10, UR18, 0x1, P0 ;  /* 0x000000120a0a7c11 */ /* 0x000fe200080f0eff */
[----:B------:R-:W-:Y:S01]  /*1c50*/  IMAD.WIDE.U32 R8, R15, UR53, R8 ;  /* 0x000000350f087c25 */ /* 0x000fe2000f8e0008 */
[C---:B------:R-:W-:Y:S01]  /*1c60*/  LEA R228, P0, R5.reuse, UR26, 0x2 ;  /* 0x0000001a05e47c11 */ /* 0x040fe2000f8010ff */
[----:B------:R-:W-:Y:S01]  /*1c70*/  UISETP.GT.AND UP0, UPT, UR43, UR23, UPT ;  /* 0x000000172b00728c */ /* 0x000fe2000bf04270 */
[----:B------:R-:W-:Y:S01]  /*1c80*/  IADD3 R12, P2, R12, UR42, RZ ;  /* 0x0000002a0c0c7c10 */ /* 0x000fe2000ff5e0ff */
[----:B------:R-:W-:Y:S01]  /*1c90*/  IMAD R20, R16, UR31, R11 ;  /* 0x0000001f10147c24 */ /* 0x000fe2000f8e020b */
[----:B------:R-:W-:Y:S01]  /*1ca0*/  ULDC.64 UR16, c[0x0][0x258] ;  /* 0x0000960000107ab9 */ /* 0x000fe20000000a00 */
[----:B------:R-:W-:Y:S01]  /*1cb0*/  LEA.HI.X R229, R5, UR27, R10, 0x2, P0 ;  /* 0x0000001b05e57c11 */ /* 0x000fe200080f140a */
[----:B------:R-:W-:Y:S01]  /*1cc0*/  UIMAD UR22, UR38, UR16, URZ ;  /* 0x00000010261672a4 */ /* 0x000fe2000f8e023f */
[----:B------:R-:W-:Y:S01]  /*1cd0*/  PLOP3.LUT P0, PT, PT, PT, UP0, 0x80, 0x0 ;  /* 0x000000000000781c */ /* 0x000fe20003f0f008 */
[----:B------:R-:W-:Y:S01]  /*1ce0*/  UIADD3 UR38, UR20, UR44, URZ ;  /* 0x0000002c14267290 */ /* 0x000fe2000fffe03f */
[----:B------:R-:W-:Y:S01]  /*1cf0*/  IADD3 R11, R9, UR29, RZ ;  /* 0x0000001d090b7c10 */ /* 0x000fe2000fffe0ff */
[----:B------:R-:W-:Y:S01]  /*1d00*/  ULDC.64 UR58, c[0x0][0x478] ;  /* 0x00011e00003a7ab9 */ /* 0x000fe20000000a00 */
[----:B------:R-:W-:Y:S01]  /*1d10*/  IADD3.X R13, R13, UR40, R20, P2, !PT ;  /* 0x000000280d0d7c10 */ /* 0x000fe200097fe414 */
[----:B------:R-:W-:Y:S01]  /*1d20*/  IMAD.MOV.U32 R10, RZ, RZ, R8 ;  /* 0x000000ffff0a7224 */ /* 0x000fe200078e0008 */
[----:B------:R-:W-:Y:S01]  /*1d30*/  UIMAD UR22, UR53, UR17, UR22 ;  /* 0x00000011351672a4 */ /* 0x000fe2000f8e0216 */
[----:B------:R-:W-:Y:S01]  /*1d40*/  IMAD.U32 R19, RZ, RZ, UR16 ;  /* 0x00000010ff137e24 */ /* 0x000fe2000f8e00ff */
[----:B------:R-:W-:Y:S01]  /*1d50*/  ULDC.64 UR48, c[0x0][0x2b0] ;  /* 0x0000ac0000307ab9 */ /* 0x000fe20000000a00 */
[-C--:B------:R-:W-:Y:S01]  /*1d60*/  IMAD R5, R26, R6.reuse, RZ ;  /* 0x000000061a057224 */ /* 0x080fe200078e02ff */
        /* <DEDUP_REMOVED lines=41> */
.L_x_1386:
        /* <DEDUP_REMOVED lines=20> */
.L_x_1387:
        /* <DEDUP_REMOVED lines=38> */
.L_x_1389:
[----:B------:R-:W-:Y:S05]  /*23a0*/  BSYNC B0 ;  /* 0x0000000000007941 */ /* 0x000fea0003800000 */
.L_x_1388:
        /* <DEDUP_REMOVED lines=21> */
.L_x_1391:
[----:B------:R-:W-:Y:S05]  /*2500*/  BSYNC B0 ;  /* 0x0000000000007941 */ /* 0x000fea0003800000 */
.L_x_1390:
        /* <DEDUP_REMOVED lines=34> */
.L_x_1393:
[----:B------:R-:W-:Y:S05]  /*2730*/  BSYNC B0 ;  /* 0x0000000000007941 */ /* 0x000fea0003800000 */
.L_x_1392:
        /* <DEDUP_REMOVED lines=23> */
.L_x_1385:
        /* <DEDUP_REMOVED lines=53> */
.L_x_1396:
[----:B------:R-:W-:Y:S05]  /*2c00*/  BSYNC B0 ;  /* 0x0000000000007941 */ /* 0x000fea0003800000 */
.L_x_1395:
        /* <DEDUP_REMOVED lines=45> */
.L_x_1398:
[----:B------:R-:W-:Y:S05]  /*2ee0*/  BSYNC B0 ;  /* 0x0000000000007941 */ /* 0x000fea0003800000 */
.L_x_1397:
        /* <DEDUP_REMOVED lines=44> */
.L_x_1400:
[----:B------:R-:W-:Y:S05]  /*31b0*/  BSYNC B0 ;  /* 0x0000000000007941 */ /* 0x000fea0003800000 */
.L_x_1399:
        /* <DEDUP_REMOVED lines=47> */
.L_x_1402:
[----:B------:R-:W-:Y:S05]  /*34b0*/  BSYNC B0 ;  /* 0x0000000000007941 */ /* 0x000fea0003800000 */
.L_x_1401:
        /* <DEDUP_REMOVED lines=69> */
.L_x_1404:
[----:B------:R-:W-:Y:S05]  /*3910*/  BSYNC B0 ;  /* 0x0000000000007941 */ /* 0x000fea0003800000 */
.L_x_1403:
        /* <DEDUP_REMOVED lines=59> */
.L_x_1406:
[----:B------:R-:W-:Y:S05]  /*3cd0*/  BSYNC B0 ;  /* 0x0000000000007941 */ /* 0x000fea0003800000 */
.L_x_1405:
        /* <DEDUP_REMOVED lines=64> */
.L_x_1408:
[----:B------:R-:W-:Y:S05]  /*40e0*/  BSYNC B0 ;  /* 0x0000000000007941 */ /* 0x000fea0003800000 */
.L_x_1407:
        /* <DEDUP_REMOVED lines=57> */
.L_x_1410:
[----:B------:R-:W-:Y:S05]  /*4480*/  BSYNC B0 ;  /* 0x0000000000007941 */ /* 0x000fea0003800000 */
.L_x_1409:
        /* <DEDUP_REMOVED lines=9> */
[----:B------:R-:W-:Y:S01]  /*4520*/  ULDC UR28, c[0x0][0x398] ;  /* 0x0000e600001c7ab9 */ /* 0x000fe20000000800 */
[----:B------:R-:W-:-:S03]  /*4530*/  ULDC UR29, c[0x0][0x2dc] ;  /* 0x0000b700001d7ab9 */ /* 0x000fc60000000800 */
        /* <DEDUP_REMOVED lines=10> */
[----:B------:R-:W-:Y:S02]  /*45e0*/  IMAD.U32 R4, RZ, RZ, UR14 ;  /* 0x0000000eff047e24 */ /* 0x000fe4000f8e00ff */
[----:B------:R-:W-:Y:S01]  /*45f0*/  @UP1 ULDC UR5, c[0x0][0x2e8] ;  /* 0x0000ba0000051ab9 */ /* 0x000fe20000000800 */
[----:B------:R-:W-:Y:S02]  /*4600*/  UIADD3 UR33, UR33, UR7, URZ ;  /* 0x0000000721217290 */ /* 0x000fe4000fffe03f */
[----:B------:R-:W-:Y:S01]  /*4610*/  IMAD.U32 R5, RZ, RZ, UR15 ;  /* 0x0000000fff057e24 */ /* 0x000fe2000f8e00ff */
[----:B------:R-:W-:Y:S01]  /*4620*/  CS2R R190, SRZ ;  /* 0x0000000000be7805 */ /* 0x000fe2000001ff00 */
[----:B------:R-:W-:Y:S01]  /*4630*/  IMAD.SHL.U32 R245, R246, 0x4, RZ ;  /* 0x00000004f6f57824 */ /* 0x000fe200078e00ff */
[----:B------:R-:W-:Y:S02]  /*4640*/  CS2R R188, SRZ ;  /* 0x0000000000bc7805 */ /* 0x000fe4000001ff00 */
[----:B------:R-:W-:Y:S01]  /*4650*/  CS2R R194, SRZ ;  /* 0x0000000000c27805 */ /* 0x000fe2000001ff00 */
[----:B------:R1:W3:Y:S01]  /*4660*/  @P0 LDG.E R6, desc[UR8][R4.64] ;  /* 0x0000000804060981 */ /* 0x0002e2000c1e1900 */
        /* <DEDUP_REMOVED lines=24> */
[C---:B-1----:R-:W-:Y:S01]  /*47f0*/  IMAD.SHL.U32 R4, R246.reuse, 0x4, RZ ;  /* 0x00000004f6047824 */ /* 0x042fe200078e00ff */
[----:B------:R-:W-:-:S02]  /*4800*/  SHF.L.U64.HI R5, R246, 0x2, R7 ;  /* 0x00000002f6057819 */ /* 0x000fc40000010207 */
[----:B------:R-:W-:Y:S02]  /*4810*/  CS2R R144, SRZ ;  /* 0x0000000000907805 */ /* 0x000fe4000001ff00 */
[----:B------:R-:W-:Y:S02]  /*4820*/  CS2R R138, SRZ ;  /* 0x00000000008a7805 */ /* 0x000fe4000001ff00 */
[----:B------:R-:W-:Y:S02]  /*4830*/  CS2R R136, SRZ ;  /* 0x0000000000887805 */ /* 0x000fe4000001ff00 */
[----:B------:R-:W-:Y:S02]  /*4840*/  IADD3 R4, P1, R4, UR17, RZ ;  /* 0x0000001104047c10 */ /* 0x000fe4000ff3e0ff */
[----:B------:R-:W-:Y:S02]  /*4850*/  CS2R R134, SRZ ;  /* 0x0000000000867805 */ /* 0x000fe4000001ff00 */
[----:B------:R-:W-:-:S02]  /*4860*/  CS2R R132, SRZ ;  /* 0x0000000000847805 */ /* 0x000fc4000001ff00 */
[----:B------:R-:W-:Y:S02]  /*4870*/  CS2R R78, SRZ ;  /* 0x00000000004e7805 */ /* 0x000fe4000001ff00 */
        /* <DEDUP_REMOVED lines=34> */
[----:B-1----:R-:W3:Y:S01]  /*4aa0*/  @P0 MUFU.RCP R4, UR5 ;  /* 0x0000000500040d08 */ /* 0x002ee20008001000 */
[----:B------:R-:W-:Y:S01]  /*4ab0*/  ULDC UR22, c[0x0][0x394] ;  /* 0x0000e50000167ab9 */ /* 0x000fe20000000800 */
[----:B------:R-:W-:Y:S02]  /*4ac0*/  CS2R R20, SRZ ;  /* 0x0000000000147805 */ /* 0x000fe4000001ff00 */
[----:B------:R-:W-:Y:S01]  /*4ad0*/  SHF.L.U64.HI R244, R246, 0x2, R7 ;  /* 0x00000002f6f47819 */ /* 0x000fe20000010207 */
        /* <DEDUP_REMOVED lines=8> */
.L_x_1415:
[----:B------:R-:W0:Y:S01]  /*4b60*/  LDGDEPBAR ;  /* 0x00000000000079af */ /* 0x000e220000000000 */
[----:B------:R-:W-:Y:S01]  /*4b70*/  USHF.L.U32 UR11, UR10, 0x6, URZ ;  /* 0x000000060a0b7899 */ /* 0x000fe2000800063f */
[----:B------:R-:W-:Y:S03]  /*4b80*/  UMOV UR13, UR57 ;  /* 0x00000039000d7c82 */ /* 0x000fe60008000000 */
[----:B------:R-:W-:Y:S01]  /*4b90*/  UISETP.GE.AND UP0, UPT, UR11, UR27, UPT ;  /* 0x0000001b0b00728c */ /* 0x000fe2000bf06270 */
[----:B------:R-:W-:Y:S04]  /*4ba0*/  DEPBAR.LE SB0, 0x0 ;  /* 0x000080000000791a */ /* 0x000fe80000000000 */
[----:B------:R-:W-:Y:S06]  /*4bb0*/  BAR.SYNC.DEFER_BLOCKING 0x0 ;  /* 0x0000000000007b1d */ /* 0x000fec0000010000 */
[----:B------:R-:W-:Y:S05]  /*4bc0*/  LDSM.16.M88.4 R16, [R218] ;  /* 0x00000000da10783b */ /* 0x000fea0000000200 */
[----:B-1----:R-:W1:Y:S05]  /*4bd0*/  LDSM.16.M88.4 R8, [R3+UR4+0x10000] ;  /* 0x010000040308783b */ /* 0x002e6a0008000200 */
[----:B------:R-:W3:Y:S05]  /*4be0*/  LDSM.16.M88.4 R84, [R3+UR4+0x10800] ;  /* 0x010800040354783b */ /* 0x000eea0008000200 */
[----:B------:R-:W-:Y:S05]  /*4bf0*/  LDSM.16.M88.4 R88, [R220] ;  /* 0x00000000dc58783b */ /* 0x000fea0000000200 */
[----:B------:R-:W2:Y:S05]  /*4c00*/  LDSM.16.M88.4 R92, [R2] ;  /* 0x00000000025c783b */ /* 0x000eaa0000000200 */
[----:B------:R-:W4:Y:S05]  /*4c10*/  LDSM.16.M88.4 R96, [R2+0x800] ;  /* 0x000800000260783b */ /* 0x000f2a0000000200 */
[----:B------:R-:W-:Y:S05]  /*4c20*/  LDSM.16.M88.4 R100, [R223] ;  /* 0x00000000df64783b */ /* 0x000fea0000000200 */
[----:B------:R-:W4:Y:S05]  /*4c30*/  LDSM.16.M88.4 R104, [R217] ;  /* 0x00000000d968783b */ /* 0x000f2a0000000200 */
[----:B------:R-:W-:Y:S01]  /*4c40*/  LDSM.16.M88.4 R108, [R222] ;  /* 0x00000000de6c783b */ /* 0x000fe20000000200 */
[C---:B-1----:R-:W-:Y:S04]  /*4c50*/  HMMA.16816.F32 R4, R16.reuse, R8, RZ ;  /* 0x000000081004723c */ /* 0x042fe800000018ff */
[----:B------:R-:W-:Y:S02]  /*4c60*/  LDSM.16.M88.4 R112, [R216] ;  /* 0x00000000d870783b */ /* 0x000fe40000000200 */
[C---:B------:R-:W-:Y:S06]  /*4c70*/  HMMA.16816.F32 R8, R16.reuse, R10, RZ ;  /* 0x0000000a1008723c */ /* 0x040fec00000018ff */
[C---:B---3--:R-:W-:Y:S06]  /*4c80*/  HMMA.16816.F32 R12, R16.reuse, R84, RZ ;  /* 0x00000054100c723c */ /* 0x048fec00000018ff */
[----:B------:R-:W-:Y:S01]  /*4c90*/  HMMA.16816.F32 R16, R16, R86, RZ ;  /* 0x000000561010723c */ /* 0x000fe200000018ff */
[----:B------:R-:W1:Y:S05]  /*4ca0*/  LDSM.16.M88.4 R84, [R217+0x800] ;  /* 0x00080000d954783b */ /* 0x000e6a0000000200 */
[C---:B--2---:R-:W-:Y:S06]  /*4cb0*/  HMMA.16816.F32 R4, R88.reuse, R92, R4 ;  /* 0x0000005c5804723c */ /* 0x044fec0000001804 */
        /* <DEDUP_REMOVED lines=56> */
[C---:B------:R-:W-:Y:S05]  /*5040*/  HMMA.16816.F32 R8, R108.reuse, R114, R8 ;  /* 0x000000726c08723c */ /* 0x040fea0000001808 */
[----:B------:R-:W-:Y:S01]  /*5050*/  IADD3 R112, P0, R245, UR19, RZ ;  /* 0x00000013f5707c10 */ /* 0x000fe2000ff1e0ff */
[C---:B--2---:R-:W-:Y:S05]  /*5060*/  HMMA.16816.F32 R12, R108.reuse, R88, R12 ;  /* 0x000000586c0c723c */ /* 0x044fea000000180c */
[----:B------:R-:W-:Y:S01]  /*5070*/  IADD3.X R113, R244, UR18, RZ, P0, !PT ;  /* 0x00000012f4717c10 */ /* 0x000fe200087fe4ff */
[----:B------:R-:W-:Y:S01]  /*5080*/  HMMA.16816.F32 R16, R108, R90, R16 ;  /* 0x0000005a6c10723c */ /* 0x000fe20000001810 */
[----:B------:R-:W2:Y:S05]  /*5090*/  LDSM.16.M88.4 R88, [R216+0x4800] ;  /* 0x00480000d858783b */ /* 0x000eaa0000000200 */
[C---:B---3--:R-:W-:Y:S01]  /*50a0*/  HMMA.16816.F32 R4, R92.reuse, R96, R4 ;  /* 0x000000605c04723c */ /* 0x048fe20000001804 */
[----:B-----5:R-:W5:Y:S05]  /*50b0*/  LDG.E R117, desc[UR8][R112.64] ;  /* 0x0000000870757981 */ /* 0x020f6a000c1e1900 */
[----:B------:R3:W5:Y:S01]  /*50c0*/  LDG.E R116, desc[UR8][R112.64+0x20] ;  /* 0x0000200870747981 */ /* 0x000762000c1e1900 */
[C---:B------:R-:W-:Y:S04]  /*50d0*/  HMMA.16816.F32 R8, R92.reuse, R98, R8 ;  /* 0x000000625c08723c */ /* 0x040fe80000001808 */
[----:B------:R-:W-:Y:S02]  /*50e0*/  LDSM.16.M88.4 R108, [R218+0x6000] ;  /* 0x00600000da6c783b */ /* 0x000fe40000000200 */
[C---:B-1----:R-:W-:Y:S03]  /*50f0*/  HMMA.16816.F32 R12, R92.reuse, R84, R12 ;  /* 0x000000545c0c723c */ /* 0x042fe6000000180c */
[----:B------:R-:W-:Y:S03]  /*5100*/  LDSM.16.M88.4 R96, [R2+0x6000] ;  /* 0x006000000260783b */ /* 0x000fe60000000200 */
[----:B------:R-:W-:Y:S02]  /*5110*/  HMMA.16816.F32 R16, R92, R86, R16 ;  /* 0x000000565c10723c */ /* 0x000fe40000001810 */
[----:B------:R-:W-:Y:S04]  /*5120*/  LDSM.16.M88.4 R84, [R3+UR4+0x16800] ;  /* 0x016800040354783b */ /* 0x000fe80008000200 */
[C---:B----4-:R-:W-:Y:S01]  /*5130*/  HMMA.16816.F32 R4, R100.reuse, R104, R4 ;  /* 0x000000686404723c */ /* 0x050fe20000001804 */
[----:B------:R-:W-:Y:S05]  /*5140*/  LDSM.16.M88.4 R92, [R220+0x6000] ;  /* 0x00600000dc5c783b */ /* 0x000fea0000000200 */
[----:B---3--:R-:W1:Y:S01]  /*5150*/  LDSM.16.M88.4 R112, [R3+UR4+0x16000] ;  /* 0x016000040370783b */ /* 0x008e620008000200 */
[C---:B------:R-:W-:Y:S04]  /*5160*/  HMMA.16816.F32 R8, R100.reuse, R106, R8 ;  /* 0x0000006a6408723c */ /* 0x040fe80000001808 */
[----:B------:R-:W-:Y:S02]  /*5170*/  LDSM.16.M88.4 R104, [R217+0x6000] ;  /* 0x00600000d968783b */ /* 0x000fe40000000200 */
[C---:B--2---:R-:W-:Y:S06]  /*5180*/  HMMA.16816.F32 R12, R100.reuse, R88, R12 ;  /* 0x00000058640c723c */ /* 0x044fec000000180c */
[----:B------:R-:W-:Y:S01]  /*5190*/  HMMA.16816.F32 R16, R100, R90, R16 ;  /* 0x0000005a6410723c */ /* 0x000fe20000001810 */
[----:B------:R-:W2:Y:S05]  /*51a0*/  LDSM.16.M88.4 R88, [R2+0x6800] ;  /* 0x006800000258783b */ /* 0x000eaa0000000200 */
[----:B------:R-:W3:Y:S01]  /*51b0*/  LDSM.16.M88.4 R100, [R223+0x6000] ;  /* 0x00600000df64783b */ /* 0x000ee20000000200 */
[C---:B-1----:R-:W-:Y:S06]  /*51c0*/  HMMA.16816.F32 R4, R108.reuse, R112, R4 ;  /* 0x000000706c04723c */ /* 0x042fec0000001804 */
[C---:B------:R-:W-:Y:S01]  /*51d0*/  HMMA.16816.F32 R8, R108.reuse, R114, R8 ;  /* 0x000000726c08723c */ /* 0x040fe20000001808 */
[----:B------:R-:W-:Y:S05]  /*51e0*/  LDSM.16.M88.4 R112, [R216+0x6000] ;  /* 0x00600000d870783b */ /* 0x000fea0000000200 */
[C---:B------:R-:W-:Y:S06]  /*51f0*/  HMMA.16816.F32 R12, R108.reuse, R84, R12 ;  /* 0x000000546c0c723c */ /* 0x040fec000000180c */
[----:B------:R-:W-:Y:S01]  /*5200*/  HMMA.16816.F32 R16, R108, R86, R16 ;  /* 0x000000566c10723c */ /* 0x000fe20000001810 */
[----:B------:R-:W1:Y:S05]  /*5210*/  LDSM.16.M88.4 R84, [R217+0x6800] ;  /* 0x00680000d954783b */ /* 0x000e6a0000000200 */
[C---:B------:R-:W-:Y:S01]  /*5220*/  HMMA.16816.F32 R4, R92.reuse, R96, R4 ;  /* 0x000000605c04723c */ /* 0x040fe20000001804 */
        /* <DEDUP_REMOVED lines=22> */
[----:B------:R1:W4:Y:S02]  /*5390*/  MUFU.TANH R96, R4 ;  /* 0x0000000400607308 */ /* 0x0003240000002400 */
[----:B------:R-:W-:Y:S08]  /*53a0*/  HMMA.16816.F32 R16, R108, R86, R16 ;  /* 0x000000566c10723c */ /* 0x000ff00000001810 */
[----:B------:R3:W-:Y:S03]  /*53b0*/  MUFU.TANH R99, R5 ;  /* 0x0000000500637308 */ /* 0x0007e60000002400 */
[----:B--2---:R-:W-:Y:S07]  /*53c0*/  MOV R6, UR24 ;  /* 0x0000001800067c02 */ /* 0x004fee0008000f00 */
[----:B------:R2:W-:Y:S01]  /*53d0*/  MUFU.TANH R94, R7 ;  /* 0x00000007005e7308 */ /* 0x0005e20000002400 */
[----:B------:R-:W-:Y:S04]  /*53e0*/  LEA R6, R6, R252, 0x6 ;  /* 0x000000fc06067211 */ /* 0x000fe800078e30ff */
[----:B-1----:R-:W-:Y:S01]  /*53f0*/  IADD3 R4, R246, -UR7, -R6 ;  /* 0x80000007f6047c10 */ /* 0x002fe2000fffe806 */
[----:B------:R-:W-:Y:S04]  /*5400*/  FMUL.FTZ R14, R14, UR12 ;  /* 0x0000000c0e0e7c20 */ /* 0x000fe80008410000 */
[----:B------:R1:W-:Y:S01]  /*5410*/  MUFU.TANH R88, R11 ;  /* 0x0000000b00587308 */ /* 0x0003e20000002400 */
[----:B------:R-:W-:Y:S01]  /*5420*/  IADD3 R4, R4, UR6, RZ ;  /* 0x0000000604047c10 */ /* 0x000fe2000fffe0ff */
[----:B------:R-:W-:Y:S01]  /*5430*/  FMUL.FTZ R15, R15, UR12 ;  /* 0x0000000c0f0f7c20 */ /* 0x000fe20008410000 */
[----:B------:R-:W-:Y:S01]  /*5440*/  FMUL.FTZ R13, R13, UR12 ;  /* 0x0000000c0d0d7c20 */ /* 0x000fe20008410000 */
[----:B------:R-:W-:Y:S01]  /*5450*/  FMUL.FTZ R12, R12, UR12 ;  /* 0x0000000c0c0c7c20 */ /* 0x000fe20008410000 */
[----:B------:R-:W-:Y:S01]  /*5460*/  IADD3 R4, R4, UR11, RZ ;  /* 0x0000000b04047c10 */ /* 0x000fe2000fffe0ff */
[----:B------:R-:W-:Y:S01]  /*5470*/  FMUL.FTZ R16, R16, UR12 ;  /* 0x0000000c10107c20 */ /* 0x000fe20008410000 */
[----:B------:R-:W-:Y:S03]  /*5480*/  FMUL.FTZ R101, R19, UR12 ;  /* 0x0000000c13657c20 */ /* 0x000fe60008410000 */
[----:B------:R4:W-:Y:S01]  /*5490*/  MUFU.TANH R90, R8 ;  /* 0x00000008005a7308 */ /* 0x0009e20000002400 */
[----:B---3--:R-:W-:Y:S01]  /*54a0*/  IADD3 R5, R4, 0x7, RZ ;  /* 0x0000000704057810 */ /* 0x008fe20007ffe0ff */
[----:B------:R-:W-:Y:S01]  /*54b0*/  FMUL.FTZ R87, R18, UR12 ;  /* 0x0000000c12577c20 */ /* 0x000fe20008410000 */
[C---:B--2---:R-:W-:Y:S01]  /*54c0*/  IADD3 R7, R4.reuse, 0x8, RZ ;  /* 0x0000000804077810 */ /* 0x044fe20007ffe0ff */
[----:B------:R-:W-:Y:S01]  /*54d0*/  FMUL.FTZ R100, R17, UR12 ;  /* 0x0000000c11647c20 */ /* 0x000fe20008410000 */
[----:B------:R-:W-:Y:S01]  /*54e0*/  ISETP.GE.AND P0, PT, R5, RZ, PT ;  /* 0x000000ff0500720c */ /* 0x000fe20003f06270 */
[----:B------:R-:W-:Y:S01]  /*54f0*/  FFMA.FTZ R18, -R95, R95, 1 ;  /* 0x3f8000005f127423 */ /* 0x000fe2000001015f */
[----:B------:R-:W-:Y:S03]  /*5500*/  ISETP.GE.AND P1, PT, R7, RZ, PT ;  /* 0x000000ff0700720c */ /* 0x000fe60003f26270 */
[----:B------:R2:W3:Y:S01]  /*5510*/  MUFU.TANH R89, R10 ;  /* 0x0000000a00597308 */ /* 0x0004e20000002400 */
[----:B-1----:R-:W-:Y:S01]  /*5520*/  IADD3 R11, R4, -0x10, RZ ;  /* 0xfffffff0040b7810 */ /* 0x002fe20007ffe0ff */
[----:B------:R-:W-:Y:S01]  /*5530*/  FMUL.FTZ R130, R18, UR12 ;  /* 0x0000000c12827c20 */ /* 0x000fe20008410000 */
[C---:B------:R-:W-:Y:S02]  /*5540*/  IADD3 R86, R4.reuse, -0x1, RZ ;  /* 0xffffffff04567810 */ /* 0x040fe40007ffe0ff */
[C---:B------:R-:W-:Y:S02]  /*5550*/  IADD3 R85, R4.reuse, -0x8, RZ ;  /* 0xfffffff804557810 */ /* 0x040fe40007ffe0ff */
[C---:B------:R-:W-:Y:S03]  /*5560*/  IADD3 R84, R4.reuse, -0x9, RZ ;  /* 0xfffffff704547810 */ /* 0x040fe60007ffe0ff */
[----:B------:R1:W-:Y:S01]  /*5570*/  MUFU.TANH R93, R14 ;  /* 0x0000000e005d7308 */ /* 0x0003e20000002400 */
[C---:B----4-:R-:W-:Y:S02]  /*5580*/  IADD3 R8, R4.reuse, -0x19, RZ ;  /* 0xffffffe704087810 */ /* 0x050fe40007ffe0ff */
[C---:B------:R-:W-:Y:S02]  /*5590*/  IADD3 R9, R4.reuse, -0x18, RZ ;  /* 0xffffffe804097810 */ /* 0x040fe40007ffe0ff */
[C---:B------:R-:W-:Y:S02]  /*55a0*/  @!P0 IADD3 R5, -R4.reuse, -0x7, RZ ;  /* 0xfffffff904058810 */ /* 0x040fe40007ffe1ff */
[----:B------:R-:W-:Y:S03]  /*55b0*/  ISETP.GE.AND P3, PT, R11, RZ, PT ;  /* 0x000000ff0b00720c */ /* 0x000fe60003f66270 */
[----:B------:R4:W-:Y:S01]  /*55c0*/  MUFU.TANH R92, R15 ;  /* 0x0000000f005c7308 */ /* 0x0009e20000002400 */
[----:B--2---:R-:W-:Y:S02]  /*55d0*/  IADD3 R10, R4, -0x11, RZ ;  /* 0xffffffef040a7810 */ /* 0x004fe40007ffe0ff */
[----:B------:R-:W-:Y:S02]  /*55e0*/  ISETP.GE.AND P0, PT, R8, RZ, PT ;  /* 0x000000ff0800720c */ /* 0x000fe40003f06270 */
[----:B------:R-:W-:Y:S02]  /*55f0*/  @!P1 IADD3 R7, -R4, -0x8, RZ ;  /* 0xfffffff804079810 */ /* 0x000fe40007ffe1ff */
[----:B------:R-:W-:Y:S03]  /*5600*/  ISETP.GE.AND P6, PT, R86, RZ, PT ;  /* 0x000000ff5600720c */ /* 0x000fe60003fc6270 */
[----:B------:R-:W-:Y:S01]  /*5610*/  MUFU.TANH R97, R16 ;  /* 0x0000001000617308 */ /* 0x000fe20000002400 */
[----:B------:R-:W-:Y:S02]  /*5620*/  ISETP.GE.AND P5, PT, R85, RZ, PT ;  /* 0x000000ff5500720c */ /* 0x000fe40003fa6270 */
[----:B------:R-:W-:Y:S02]  /*5630*/  ISETP.GE.AND P4, PT, R84, RZ, PT ;  /* 0x000000ff5400720c */ /* 0x000fe40003f86270 */
[----:B------:R-:W-:Y:S02]  /*5640*/  ISETP.GE.AND P2, PT, R10, RZ, PT ;  /* 0x000000ff0a00720c */ /* 0x000fe40003f46270 */
[----:B------:R-:W-:Y:S03]  /*5650*/  ISETP.GE.AND P1, PT, R9, RZ, PT ;  /* 0x000000ff0900720c */ /* 0x000fe60003f26270 */
[----:B------:R2:W-:Y:S01]  /*5660*/  MUFU.TANH R19, R13 ;  /* 0x0000000d00137308 */ /* 0x0005e20000002400 */
[----:B-1----:R-:W-:Y:S02]  /*5670*/  IABS R14, R4 ;  /* 0x00000004000e7213 */ /* 0x002fe40000000000 */
[C---:B------:R-:W-:Y:S02]  /*5680*/  @!P3 IADD3 R11, -R4.reuse, 0x10, RZ ;  /* 0x00000010040bb810 */ /* 0x040fe40007ffe1ff */
[C---:B------:R-:W-:Y:S02]  /*5690*/  @!P0 IADD3 R8, -R4.reuse, 0x19, RZ ;  /* 0x0000001904088810 */ /* 0x040fe40007ffe1ff */
[----:B------:R-:W-:Y:S03]  /*56a0*/  I2FP.F32.S32 R14, R14 ;  /* 0x0000000e000e7245 */ /* 0x000fe60000201400 */
[----:B------:R1:W-:Y:S01]  /*56b0*/  MUFU.TANH R98, R12 ;  /* 0x0000000c00627308 */ /* 0x0003e20000002400 */
[C---:B------:R-:W-:Y:S02]  /*56c0*/  @!P6 IADD3 R86, -R4.reuse, 0x1, RZ ;  /* 0x000000010456e810 */ /* 0x040fe40007ffe1ff */
[C---:B------:R-:W-:Y:S02]  /*56d0*/  @!P5 IADD3 R85, -R4.reuse, 0x8, RZ ;  /* 0x000000080455d810 */ /* 0x040fe40007ffe1ff */
[C---:B------:R-:W-:Y:S02]  /*56e0*/  @!P4 IADD3 R84, -R4.reuse, 0x9, RZ ;  /* 0x000000090454c810 */ /* 0x040fe40007ffe1ff */
[C---:B------:R-:W-:Y:S03]  /*56f0*/  @!P2 IADD3 R10, -R4.reuse, 0x11, RZ ;  /* 0x00000011040aa810 */ /* 0x040fe60007ffe1ff */
[----:B------:R-:W1:Y:S01]  /*5700*/  MUFU.TANH R91, R91 ;  /* 0x0000005b005b7308 */ /* 0x000e620000002400 */
[----:B------:R-:W-:Y:S02]  /*5710*/  @!P1 IADD3 R9, -R4, 0x18, RZ ;  /* 0x0000001804099810 */ /* 0x000fe40007ffe1ff */
[----:B------:R-:W-:Y:S01]  /*5720*/  I2FP.F32.S32 R4, R11 ;  /* 0x0000000b00047245 */ /* 0x000fe20000201400 */
[----:B------:R-:W-:Y:S01]  /*5730*/  FFMA.FTZ R11, -R96, R96, 1 ;  /* 0x3f800000600b7423 */ /* 0x000fe20000010160 */
[----:B------:R-:W-:Y:S01]  /*5740*/  I2FP.F32.S32 R17, R8 ;  /* 0x0000000800117245 */ /* 0x000fe20000201400 */
[C---:B------:R-:W-:Y:S01]  /*5750*/  FFMA.FTZ R8, R14.reuse, -UR5, R96 ;  /* 0x800000050e087c23 */ /* 0x040fe20008010060 */
[----:B------:R-:W-:Y:S03]  /*5760*/  I2FP.F32.S32 R7, R7 ;  /* 0x0000000700077245 */ /* 0x000fe60000201400 */
[----:B------:R1:W1:Y:S01]  /*5770*/  MUFU.TANH R96, R87 ;  /* 0x0000005700607308 */ /* 0x0002620000002400 */
[----:B----4-:R-:W-:Y:S01]  /*5780*/  I2FP.F32.S32 R15, R5 ;  /* 0x00000005000f7245 */ /* 0x010fe20000201400 */
[----:B---3--:R-:W-:Y:S01]  /*5790*/  FFMA.FTZ R14, R14, -UR5, R89 ;  /* 0x800000050e0e7c23 */ /* 0x008fe20008010059 */
[----:B--2---:R-:W-:Y:S01]  /*57a0*/  I2FP.F32.S32 R13, R86 ;  /* 0x00000056000d7245 */ /* 0x004fe20000201400 */
[----:B------:R-:W-:Y:S01]  /*57b0*/  FFMA.FTZ R16, R7, -UR5, R95 ;  /* 0x8000000507107c23 */ /* 0x000fe2000801005f */
[----:B------:R-:W-:Y:S01]  /*57c0*/  FFMA.FTZ R7, -R94, R94, 1 ;  /* 0x3f8000005e077423 */ /* 0x000fe2000001015e */
[----:B------:R-:W-:Y:S01]  /*57d0*/  FFMA.FTZ R15, R15, -UR5, R94 ;  /* 0x800000050f0f7c23 */ /* 0x000fe2000801005e */
[----:B------:R-:W-:Y:S03]  /*57e0*/  I2FP.F32.S32 R5, R10 ;  /* 0x0000000a00057245 */ /* 0x000fe60000201400 */
[----:B------:R-:W2:Y:S01]  /*57f0*/  MUFU.TANH R95, R100 ;  /* 0x00000064005f7308 */ /* 0x000ea20000002400 */
[----:B------:R-:W-:Y:S01]  /*5800*/  PLOP3.LUT P0, PT, PT, PT, UP0, 0x80, 0x0 ;  /* 0x000000000000781c */ /* 0x000fe20003f0f008 */
[----:B------:R-:W-:Y:S01]  /*5810*/  FFMA.FTZ R10, -R99, R99, 1 ;  /* 0x3f800000630a7423 */ /* 0x000fe20000010163 */
[----:B-1----:R-:W-:Y:S01]  /*5820*/  I2FP.F32.S32 R12, R85 ;  /* 0x00000055000c7245 */ /* 0x002fe20000201400 */
[----:B------:R-:W-:Y:S01]  /*5830*/  FMUL.FTZ R123, R7, UR12 ;  /* 0x0000000c077b7c20 */ /* 0x000fe20008410000 */
[----:B------:R-:W-:Y:S01]  /*5840*/  I2FP.F32.S32 R84, R84 ;  /* 0x0000005400547245 */ /* 0x000fe20000201400 */
[----:B------:R-:W-:Y:S01]  /*5850*/  FMUL.FTZ R118, R10, UR12 ;  /* 0x0000000c0a767c20 */ /* 0x000fe20008410000 */
[----:B------:R-:W-:Y:S03]  /*5860*/  FFMA.FTZ R10, -R90, R90, 1 ;  /* 0x3f8000005a0a7423 */ /* 0x000fe6000001015a */
[----:B------:R-:W1:Y:S01]  /*5870*/  MUFU.TANH R94, R101 ;  /* 0x00000065005e7308 */ /* 0x000e620000002400 */
[C---:B------:R-:W-:Y:S01]  /*5880*/  FFMA.FTZ R87, R13.reuse, -UR5, R99 ;  /* 0x800000050d577c23 */ /* 0x040fe20008010063 */
[----:B------:R-:W-:Y:S01]  /*5890*/  FFMA.FTZ R13, R13, -UR5, R88 ;  /* 0x800000050d0d7c23 */ /* 0x000fe20008010058 */
[----:B------:R-:W-:Y:S01]  /*58a0*/  FFMA.FTZ R89, -R89, R89, 1 ;  /* 0x3f80000059597423 */ /* 0x000fe20000010159 */
[----:B------:R-:W-:Y:S01]  /*58b0*/  FFMA.FTZ R88, -R88, R88, 1 ;  /* 0x3f80000058587423 */ /* 0x000fe20000010158 */
[----:B------:R-:W-:Y:S01]  /*58c0*/  FFMA.FTZ R7, -R91, R91, 1 ;  /* 0x3f8000005b077423 */ /* 0x000fe2000001015b */
[----:B------:R-:W-:Y:S01]  /*58d0*/  I2FP.F32.S32 R9, R9 ;  /* 0x0000000900097245 */ /* 0x000fe20000201400 */
[----:B------:R-:W-:Y:S01]  /*58e0*/  FMUL.FTZ R119, R11, UR12 ;  /* 0x0000000c0b777c20 */ /* 0x000fe20008410000 */
[----:B------:R-:W-:Y:S01]  /*58f0*/  FFMA.FTZ R86, R12, -UR5, R90 ;  /* 0x800000050c567c23 */ /* 0x000fe2000801005a */
[C---:B------:R-:W-:Y:S01]  /*5900*/  FFMA.FTZ R85, R84.reuse, -UR5, R91 ;  /* 0x8000000554557c23 */ /* 0x040fe2000801005b */
[----:B------:R-:W-:Y:S01]  /*5910*/  FFMA.FTZ R11, R84, -UR5, R92 ;  /* 0x80000005540b7c23 */ /* 0x000fe2000801005c */
[----:B------:R-:W-:Y:S01]  /*5920*/  FMUL.FTZ R129, R10, UR12 ;  /* 0x0000000c0a817c20 */ /* 0x000fe20008410000 */
[----:B------:R-:W-:Y:S01]  /*5930*/  FFMA.FTZ R12, R12, -UR5, R93 ;  /* 0x800000050c0c7c23 */ /* 0x000fe2000801005d */
[----:B------:R-:W-:Y:S01]  /*5940*/  FMUL.FTZ R197, R89, UR12 ;  /* 0x0000000c59c57c20 */ /* 0x000fe20008410000 */
[----:B------:R-:W-:Y:S01]  /*5950*/  FMUL.FTZ R196, R88, UR12 ;  /* 0x0000000c58c47c20 */ /* 0x000fe20008410000 */
[----:B------:R-:W-:Y:S01]  /*5960*/  FMUL.FTZ R128, R7, UR12 ;  /* 0x0000000c07807c20 */ /* 0x000fe20008410000 */
[C---:B------:R-:W-:Y:S01]  /*5970*/  FFMA.FTZ R84, R4.reuse, -UR5, R98 ;  /* 0x8000000504547c23 */ /* 0x040fe20008010062 */
[----:B------:R-:W-:Y:S01]  /*5980*/  FFMA.FTZ R10, R4, -UR5, R96 ;  /* 0x80000005040a7c23 */ /* 0x000fe20008010060 */
[----:B------:R-:W-:Y:S01]  /*5990*/  FFMA.FTZ R93, -R93, R93, 1 ;  /* 0x3f8000005d5d7423 */ /* 0x000fe2000001015d */
[----:B------:R-:W-:Y:S01]  /*59a0*/  FFMA.FTZ R92, -R92, R92, 1 ;  /* 0x3f8000005c5c7423 */ /* 0x000fe2000001015c */
[----:B------:R-:W-:Y:S01]  /*59b0*/  FFMA.FTZ R91, -R98, R98, 1 ;  /* 0x3f800000625b7423 */ /* 0x000fe20000010162 */
[----:B------:R-:W-:Y:S01]  /*59c0*/  FFMA.FTZ R90, -R19, R19, 1 ;  /* 0x3f800000135a7423 */ /* 0x000fe20000010113 */
[----:B------:R-:W-:Y:S01]  /*59d0*/  FFMA.FTZ R89, -R97, R97, 1 ;  /* 0x3f80000061597423 */ /* 0x000fe20000010161 */
[----:B------:R-:W-:Y:S01]  /*59e0*/  FFMA.FTZ R88, -R96, R96, 1 ;  /* 0x3f80000060587423 */ /* 0x000fe20000010160 */
[----:B--2---:R-:W-:Y:S01]  /*59f0*/  FFMA.FTZ R7, -R95, R95, 1 ;  /* 0x3f8000005f077423 */ /* 0x004fe2000001015f */
[----:B-1----:R-:W-:Y:S01]  /*5a00*/  FFMA.FTZ R4, -R94, R94, 1 ;  /* 0x3f8000005e047423 */ /* 0x002fe2000001015e */
[----:B------:R-:W-:Y:S01]  /*5a10*/  FFMA.FTZ R18, R9, -UR5, R97 ;  /* 0x8000000509127c23 */ /* 0x000fe20008010061 */
[----:B------:R-:W-:Y:S01]  /*5a20*/  FFMA.FTZ R19, R5, -UR5, R19 ;  /* 0x8000000505137c23 */ /* 0x000fe20008010013 */
[----:B------:R-:W-:Y:S01]  /*5a30*/  FFMA.FTZ R17, R17, -UR5, R95 ;  /* 0x8000000511117c23 */ /* 0x000fe2000801005f */
[----:B------:R-:W-:Y:S01]  /*5a40*/  FFMA.FTZ R9, R5, -UR5, R94 ;  /* 0x8000000505097c23 */ /* 0x000fe2000801005e */
        /* <DEDUP_REMOVED lines=21> */
.L_x_1411:
[----:B------:R-:W-:Y:S01]  /*5ba0*/  UIADD3 UR15, UR6, 0x1, -UR7 ;  /* 0x00000001060f7890 */ /* 0x000fe2000fffe807 */
[----:B------:R-:W-:Y:S01]  /*5bb0*/  VIADD R5, R246, UR11 ;  /* 0x0000000bf6057c36 */ /* 0x000fe20008000000 */
[----:B------:R-:W-:Y:S01]  /*5bc0*/  UIADD3 UR14, -UR13, UR6, -UR7 ;  /* 0x000000060d0e7290 */ /* 0x000fe2000fffe907 */
[C---:B------:R-:W-:Y:S01]  /*5bd0*/  VIADD R94, R6.reuse, 0x1 ;  /* 0x00000001065e7836 */ /* 0x040fe20000000000 */
[----:B------:R-:W-:Y:S01]  /*5be0*/  UIADD3 UR11, UR15, UR28, URZ ;  /* 0x0000001c0f0b7290 */ /* 0x000fe2000fffe03f */
[----:B------:R-:W-:Y:S02]  /*5bf0*/  IMAD.U32 R95, RZ, RZ, UR28 ;  /* 0x0000001cff5f7e24 */ /* 0x000fe4000f8e00ff */
[C---:B------:R-:W-:Y:S01]  /*5c00*/  VIADD R93, R6.reuse, 0x8 ;  /* 0x00000008065d7836 */ /* 0x040fe20000000000 */
[C---:B------:R-:W-:Y:S01]  /*5c10*/  VIADDMNMX R4, R5.reuse, UR14, RZ, !PT ;  /* 0x0000000e05047c46 */ /* 0x040fe2000f8001ff */
[C---:B------:R-:W-:Y:S02]  /*5c20*/  VIADD R92, R6.reuse, 0x9 ;  /* 0x00000009065c7836 */ /* 0x040fe40000000000 */
[----:B------:R-:W-:Y:S01]  /*5c30*/  IMAD.U32 R7, RZ, RZ, UR11 ;  /* 0x0000000bff077e24 */ /* 0x000fe2000f8e00ff */
[CC--:B------:R-:W-:Y:S01]  /*5c40*/  ISETP.GE.AND P1, PT, R6.reuse, R4.reuse, PT ;  /* 0x000000040600720c */ /* 0x0c0fe20003f26270 */
[----:B------:R-:W-:Y:S01]  /*5c50*/  VIADD R91, R6, 0x10 ;  /* 0x00000010065b7836 */ /* 0x000fe20000000000 */
[-C--:B------:R-:W-:Y:S01]  /*5c60*/  ISETP.GE.AND P0, PT, R94, R4.reuse, PT ;  /* 0x000000045e00720c */ /* 0x080fe20003f06270 */
[C---:B------:R-:W-:Y:S01]  /*5c70*/  VIADD R90, R6.reuse, 0x11 ;  /* 0x00000011065a7836 */ /* 0x040fe20000000000 */
[C---:B------:R-:W-:Y:S01]  /*5c80*/  VIADDMNMX R7, R5.reuse, R7, UR6, PT ;  /* 0x0000000605077e46 */ /* 0x040fe2000b800107 */
[----:B------:R-:W-:Y:S01]  /*5c90*/  VIADD R5, R5, 0x8 ;  /* 0x0000000805057836 */ /* 0x000fe20000000000 */
[-C--:B------:R-:W-:Y:S01]  /*5ca0*/  ISETP.GE.AND P6, PT, R93, R4.reuse, PT ;  /* 0x000000045d00720c */ /* 0x080fe20003fc6270 */
[C---:B------:R-:W-:Y:S01]  /*5cb0*/  VIADD R89, R6.reuse, 0x18 ;  /* 0x0000001806597836 */ /* 0x040fe20000000000 */
[CC--:B------:R-:W-:Y:S01]  /*5cc0*/  ISETP.GE.OR P1, PT, R6.reuse, R7.reuse, !P1 ;  /* 0x000000070600720c */ /* 0x0c0fe20004f26670 */
[----:B------:R-:W-:Y:S01]  /*5cd0*/  VIADD R88, R6, 0x19 ;  /* 0x0000001906587836 */ /* 0x000fe20000000000 */
[C---:B------:R-:W-:Y:S02]  /*5ce0*/  IADD3 R95, R5.reuse, UR15, R95 ;  /* 0x0000000f055f7c10 */ /* 0x040fe4000fffe05f */
        /* <DEDUP_REMOVED lines=47> */
.L_x_1412:
[C---:B------:R-:W-:Y:S01]  /*5fe0*/  FMUL.FTZ R5, R242.reuse, 1.4426950216293334961 ;  /* 0x3fb8aa3bf2057820 */ /* 0x040fe20000410000 */
[----:B------:R-:W-:Y:S01]  /*5ff0*/  FSETP.NEU.FTZ.AND P0, PT, R242, -INF , PT ;  /* 0xff800000f200780b */ /* 0x000fe20003f1d000 */
[----:B------:R-:W-:Y:S01]  /*6000*/  FMUL.FTZ R4, R243, 1.4426950216293334961 ;  /* 0x3fb8aa3bf3047820 */ /* 0x000fe20000410000 */
[----:B------:R-:W-:Y:S02]  /*6010*/  UISETP.GT.AND UP0, UPT, UR10, UR23, UPT ;  /* 0x000000170a00728c */ /* 0x000fe4000bf04270 */
[----:B------:R-:W-:Y:S02]  /*6020*/  FSEL R5, R5, RZ, P0 ;  /* 0x000000ff05057208 */ /* 0x000fe40000000000 */
[----:B------:R-:W-:Y:S03]  /*6030*/  FSETP.NEU.FTZ.AND P0, PT, R243, -INF , PT ;  /* 0xff800000f300780b */ /* 0x000fe60003f1d000 */
[--C-:B------:R-:W-:Y:S01]  /*6040*/  FFMA.FTZ R87, R87, UR22, -R5.reuse ;  /* 0x0000001657577c23 */ /* 0x100fe20008010805 */
[----:B------:R-:W-:Y:S01]  /*6050*/  FSEL R4, R4, RZ, P0 ;  /* 0x000000ff04047208 */ /* 0x000fe20000000000 */
        /* <DEDUP_REMOVED lines=8> */
[--C-:B------:R-:W-:Y:S01]  /*60e0*/  FFMA.FTZ R15, R15, UR22, -R4.reuse ;  /* 0x000000160f0f7c23 */ /* 0x100fe20008010804 */
[--C-:B------:R-:W-:Y:S01]  /*60f0*/  FFMA.FTZ R11, R11, UR22, -R4.reuse ;  /* 0x000000160b0b7c23 */ /* 0x100fe20008010804 */
[--C-:B------:R-:W-:Y:S01]  /*6100*/  FFMA.FTZ R10, R10, UR22, -R4.reuse ;  /* 0x000000160a0a7c23 */ /* 0x100fe20008010804 */
[--C-:B------:R-:W-:Y:S01]  /*6110*/  FFMA.FTZ R14, R14, UR22, -R4.reuse ;  /* 0x000000160e0e7c23 */ /* 0x100fe20008010804 */
[--C-:B------:R-:W-:Y:S01]  /*6120*/  FFMA.FTZ R13, R13, UR22, -R4.reuse ;  /* 0x000000160d0d7c23 */ /* 0x100fe20008010804 */
[--C-:B------:R-:W-:Y:S01]  /*6130*/  FFMA.FTZ R12, R12, UR22, -R4.reuse ;  /* 0x000000160c0c7c23 */ /* 0x100fe20008010804 */
[----:B------:R-:W-:Y:S01]  /*6140*/  MUFU.EX2 R203, R87 ;  /* 0x0000005700cb7308 */ /* 0x000fe20000000800 */
[----:B------:R-:W-:Y:S01]  /*6150*/  FFMA.FTZ R4, R9, UR22, -R4 ;  /* 0x0000001609047c23 */ /* 0x000fe20008010804 */
[----:B------:R-:W-:Y:S08]  /*6160*/  PLOP3.LUT P0, PT, PT, PT, UP0, 0x80, 0x0 ;  /* 0x000000000000781c */ /* 0x000ff00003f0f008 */
[----:B------:R-:W-:Y:S10]  /*6170*/  MUFU.EX2 R201, R16 ;  /* 0x0000001000c97308 */ /* 0x000ff40000000800 */
[----:B------:R-:W1:Y:S10]  /*6180*/  MUFU.EX2 R205, R8 ;  /* 0x0000000800cd7308 */ /* 0x000e740000000800 */
[----:B------:R-:W2:Y:S10]  /*6190*/  MUFU.EX2 R199, R15 ;  /* 0x0000000f00c77308 */ /* 0x000eb40000000800 */
[----:B------:R2:W-:Y:S10]  /*61a0*/  MUFU.EX2 R211, R5 ;  /* 0x0000000500d37308 */ /* 0x0005f40000000800 */
[----:B------:R-:W-:Y:S10]  /*61b0*/  MUFU.EX2 R204, R86 ;  /* 0x0000005600cc7308 */ /* 0x000ff40000000800 */
        /* <DEDUP_REMOVED lines=8> */
[----:B------:R-:W4:Y:S10]  /*6240*/  MUFU.EX2 R213, R18 ;  /* 0x0000001200d57308 */ /* 0x000f340000000800 */
        /* <DEDUP_REMOVED lines=25> */
[----:B------:R-:W-:Y:S04]  /*63e0*/  LDSM.16.M88.4 R108, [R222+0x8000] ;  /* 0x00800000de6c783b */ /* 0x000fe80000000200 */
        /* <DEDUP_REMOVED lines=94> */
[----:B------:R-:W2:Y:S05]  /*69d0*/  LDSM.16.M88.4 R88, [R216+0xe800] ;  /* 0x00e80000d858783b */ /* 0x000eaa0000000200 */
[C---:B----4-:R-:W-:Y:S06]  /*69e0*/  HMMA.16816.F32 R4, R100.reuse, R104, R4 ;  /* 0x000000686404723c */ /* 0x050fec0000001804 */
[C---:B------:R-:W-:Y:S06]  /*69f0*/  HMMA.16816.F32 R8, R100.reuse, R106, R8 ;  /* 0x0000006a6408723c */ /* 0x040fec0000001808 */
[C---:B-1----:R-:W-:Y:S06]  /*6a00*/  HMMA.16816.F32 R12, R100.reuse, R84, R12 ;  /* 0x00000054640c723c */ /* 0x042fec000000180c */
[----:B------:R-:W-:Y:S06]  /*6a10*/  HMMA.16816.F32 R16, R100, R86, R16 ;  /* 0x000000566410723c */ /* 0x000fec0000001810 */
[C---:B------:R-:W-:Y:S06]  /*6a20*/  HMMA.16816.F32 R4, R108.reuse, R112, R4 ;  /* 0x000000706c04723c */ /* 0x040fec0000001804 */
[C---:B------:R-:W-:Y:S06]  /*6a30*/  HMMA.16816.F32 R8, R108.reuse, R114, R8 ;  /* 0x000000726c08723c */ /* 0x040fec0000001808 */
[C---:B--2---:R-:W-:Y:S06]  /*6a40*/  HMMA.16816.F32 R12, R108.reuse, R88, R12 ;  /* 0x000000586c0c723c */ /* 0x044fec000000180c */
        /* <DEDUP_REMOVED lines=8> */
[----:B------:R-:W-:Y:S01]  /*6ad0*/  FMUL.FTZ R4, R205, R4 ;  /* 0x00000004cd047220 */ /* 0x000fe20000410000 */
        /* <DEDUP_REMOVED lines=12> */
[----:B------:R-:W-:Y:S01]  /*6ba0*/  FADD.FTZ R12, -R117, R12 ;  /* 0x0000000c750c7221 */ /* 0x000fe20000010100 */
[----:B------:R-:W-:Y:S01]  /*6bb0*/  F2FP.F16.F32.PACK_AB R5, R5, R4 ;  /* 0x000000040505723e */ /* 0x000fe200000000ff */
[----:B------:R-:W-:Y:S01]  /*6bc0*/  FADD.FTZ R14, -R116, R14 ;  /* 0x0000000e740e7221 */ /* 0x000fe20000010100 */
[C---:B------:R-:W-:Y:S01]  /*6bd0*/  FADD.FTZ R13, -R117.reuse, R13 ;  /* 0x0000000d750d7221 */ /* 0x040fe20000010100 */
[----:B------:R-:W-:Y:S01]  /*6be0*/  F2FP.F16.F32.PACK_AB R4, R10, R11 ;  /* 0x0000000b0a04723e */ /* 0x000fe200000000ff */
[----:B------:R-:W-:Y:S01]  /*6bf0*/  FADD.FTZ R15, -R116, R15 ;  /* 0x0000000f740f7221 */ /* 0x000fe20000010100 */
[----:B------:R1:W-:Y:S01]  /*6c00*/  STS [R239+0x20000], R5 ;  /* 0x02000005ef007388 */ /* 0x0003e20000000800 */
[----:B------:R-:W-:Y:S01]  /*6c10*/  FMUL.FTZ R85, R212, R12 ;  /* 0x0000000cd4557220 */ /* 0x000fe20000410000 */
[----:B------:R-:W-:Y:S01]  /*6c20*/  FMUL.FTZ R84, R208, R14 ;  /* 0x0000000ed0547220 */ /* 0x000fe20000410000 */
[C---:B------:R-:W-:Y:S01]  /*6c30*/  FADD.FTZ R16, -R117.reuse, R16 ;  /* 0x0000001075107221 */ /* 0x040fe20000010100 */
[----:B------:R2:W-:Y:S01]  /*6c40*/  STS [R239+0x20400], R4 ;  /* 0x02040004ef007388 */ /* 0x0005e20000000800 */
        /* <DEDUP_REMOVED lines=20> */
[----:B-1----:R-:W-:Y:S01]  /*6d90*/  FMUL.FTZ R5, R122, R17 ;  /* 0x000000117a057220 */ /* 0x002fe20000410000 */
[----:B------:R-:W-:Y:S01]  /*6da0*/  FMUL.FTZ R10, R124, R10 ;  /* 0x0000000a7c0a7220 */ /* 0x000fe20000410000 */
[----:B------:R-:W-:Y:S01]  /*6db0*/  F2FP.F16.F32.PACK_AB R7, R12, R13 ;  /* 0x0000000d0c07723e */ /* 0x000fe200000000ff */
[----:B------:R-:W-:Y:S01]  /*6dc0*/  STS [R241+0x20000], R8 ;  /* 0x02000008f1007388 */ /* 0x000fe20000000800 */
[----:B--2---:R-:W-:Y:S01]  /*6dd0*/  FMUL.FTZ R4, R125, R16 ;  /* 0x000000107d047220 */ /* 0x004fe20000410000 */
[----:B------:R-:W-:Y:S02]  /*6de0*/  F2FP.F16.F32.PACK_AB R6, R14, R15 ;  /* 0x0000000f0e06723e */ /* 0x000fe400000000ff */
[----:B------:R-:W-:Y:S02]  /*6df0*/  STS [R241+0x20400], R9 ;  /* 0x02040009f1007388 */ /* 0x000fe40000000800 */
[----:B------:R-:W-:Y:S02]  /*6e00*/  F2FP.F16.F32.PACK_AB R5, R5, R4 ;  /* 0x000000040505723e */ /* 0x000fe400000000ff */
[----:B------:R-:W-:Y:S01]  /*6e10*/  F2FP.F16.F32.PACK_AB R4, R10, R11 ;  /* 0x0000000b0a04723e */ /* 0x000fe200000000ff */
[----:B------:R-:W-:Y:S04]  /*6e20*/  STS [R238+0x20000], R7 ;  /* 0x02000007ee007388 */ /* 0x000fe80000000800 */
[----:B------:R-:W-:Y:S04]  /*6e30*/  STS [R238+0x20400], R6 ;  /* 0x02040006ee007388 */ /* 0x000fe80000000800 */
        /* <DEDUP_REMOVED lines=160> */
.L_x_1413:
        /* <DEDUP_REMOVED lines=472> */
.L_x_1414:
        /* <DEDUP_REMOVED lines=222> */
.L_x_1416:
        /* <DEDUP_REMOVED lines=19> */
.L_x_1417:
        /* <DEDUP_REMOVED lines=58> */
.L_x_1419:
[----:B------:R-:W-:Y:S05]  /*a870*/  BSYNC B0 ;  /* 0x0000000000007941 */ /* 0x000fea0003800000 */
.L_x_1418:
        /* <DEDUP_REMOVED lines=22> */
.L_x_1421:
[----:B------:R-:W-:Y:S05]  /*a9e0*/  BSYNC B0 ;  /* 0x0000000000007941 */ /* 0x000fea0003800000 */
.L_x_1420:
        /* <DEDUP_REMOVED lines=38> */
.L_x_1423:
[----:B------:R-:W-:Y:S05]  /*ac50*/  BSYNC B0 ;  /* 0x0000000000007941 */ /* 0x000fea0003800000 */
.L_x_1422:
        /* <DEDUP_REMOVED lines=21> */
.L_x_1394:
[----:B------:R-:W-:Y:S05]  /*adb0*/  BSYNC B1 ;  /* 0x0000000000017941 */ /* 0x000fea0003800000 */
.L_x_1380:
[----:B------:R-:W-:Y:S01]  /*adc0*/  ULDC UR5, c[0x0][0xc] ;  /* 0x0000030000057ab9 */ /* 0x000fe20000000800 */
[----:B------:R-:W-:Y:S02]  /*add0*/  UIADD3 UR56, UR56, 0x1, URZ ;  /* 0x0000000138387890 */ /* 0x000fe4000fffe03f */
[----:B------:R-:W-:-:S04]  /*ade0*/  UIADD3 UR24, UR5, UR24, URZ ;  /* 0x0000001805187290 */ /* 0x000fc8000fffe03f */
[----:B------:R-:W-:-:S06]  /*adf0*/  UISETP.GE.AND UP0, UPT, UR24, UR61, UPT ;  /* 0x0000003d1800728c */ /* 0x000fcc000bf06270 */
[----:B------:R-:W-:-:S13]  /*ae00*/  PLOP3.LUT P0, PT, PT, PT, UP0, 0x80, 0x0 ;  /* 0x000000000000781c */ /* 0x000fda0003f0f008 */
[----:B------:R-:W-:Y:S05]  /*ae10*/  @P0 BRA `(.L_x_1424) ;  /* 0x0000000000040947 */ /* 0x000fea0003800000 */
[----:B------:R-:W-:Y:S05]  /*ae20*/  BRA `(.L_x_1425) ;  /* 0xffffff5c000c7947 */ /* 0x000fea000383ffff */
.L_x_1424:
[----:B------:R-:W-:Y:S05]  /*ae30*/  EXIT ;  /* 0x000000000000794d */ /* 0x000fea0003800000 */
.L_x_1426:
        /* <DEDUP_REMOVED lines=12> */
.L_x_2058:


//--------------------- .text._ZN5flash25flash_bwd_dot_do_o_kernelILb0E23Flash_bwd_kernel_traitsILi256ELi64ELi64ELi8ELi4ELi2ELi2ELb0ELb1EN7cutlass6half_tE19Flash_kernel_traitsILi256ELi64ELi64ELi8ES3_EEEEvNS_16Flash_bwd_paramsE --------------------------
	.section	.text._ZN5flash25flash_bwd_dot_do_o_kernelILb0E23Flash_bwd_kernel_traitsILi256ELi64ELi64ELi8ELi4ELi2ELi2ELb0ELb1EN7cutlass6half_tE19Flash_kernel_traitsILi256ELi64ELi64ELi8ES3_EEEEvNS_16Flash_bwd_paramsE,"ax",@progbits
	.align	128
        .global         _ZN5flash25flash_bwd_dot_do_o_kernelILb0E23Flash_bwd_kernel_traitsILi256ELi64ELi64ELi8ELi4ELi2ELi2ELb0ELb1EN7cutlass6half_tE19Flash_kernel_traitsILi256ELi64ELi64ELi8ES3_EEEEvNS_16Flash_bwd_paramsE
        .type           _ZN5flash25flash_bwd_dot_do_o_kernelILb0E23Flash_bwd_kernel_traitsILi256ELi64ELi64ELi8ELi4ELi2ELi2ELb0ELb1EN7cutlass6half_tE19Flash_kernel_traitsILi256ELi64ELi64ELi8ES3_EEEEvNS_16Flash_bwd_paramsE,@function
        .size           _ZN5flash25flash_bwd_dot_do_o_kernelILb0E23Flash_bwd_kernel_traitsILi256ELi64ELi64ELi8ELi4ELi2ELi2ELb0ELb1EN7cutlass6half_tE19Flash_kernel_traitsILi256ELi64ELi64ELi8ES3_EEEEvNS_16Flash_bwd_paramsE,(.L_x_2059 - _ZN5flash25flash_bwd_dot_do_o_kernelILb0E23Flash_bwd_kernel_traitsILi256ELi64ELi64ELi8ELi4ELi2ELi2ELb0ELb1EN7cutlass6half_tE19Flash_kernel_traitsILi256ELi64ELi64ELi8ES3_EEEEvNS_16Flash_bwd_paramsE)
        .other          _ZN5flash25flash_bwd_dot_do_o_kernelILb0E23Flash_bwd_kernel_traitsILi256ELi64ELi64ELi8ELi4ELi2ELi2ELb0ELb1EN7cutlass6half_tE19Flash_kernel_traitsILi256ELi64ELi64ELi8ES3_EEEEvNS_16Flash_bwd_paramsE,@"STO_CUDA_ENTRY STV_DEFAULT"
_ZN5flash25flash_bwd_dot_do_o_kernelILb0E23Flash_bwd_kernel_traitsILi256ELi64ELi64ELi8ELi4ELi2ELi2ELb0ELb1EN7cutlass6half_tE19Flash_kernel_traitsILi256ELi64ELi64ELi8ES3_EEEEvNS_16Flash_bwd_paramsE:
.text._ZN5flash25flash_bwd_dot_do_o_kernelILb0E23Flash_bwd_kernel_traitsILi256ELi64ELi64ELi8ELi4ELi2ELi2ELb0ELb1EN7cutlass6half_tE19Flash_kernel_traitsILi256ELi64ELi64ELi8ES3_EEEEvNS_16Flash_bwd_paramsE:
        /* <DEDUP_REMOVED lines=52> */
.L_x_1427:
[----:B------:R-:W0:Y:S08]  /*0340*/  LDC R54, c[0x0][0x270] ;  /* 0x00009c00ff367b82 */ /* 0x000e300000000800 */
[----:B------:R-:W1:Y:S01]  /*0350*/  LDC R3, c[0x0][0x2d4] ;  /* 0x0000b500ff037b82 */ /* 0x000e620000000800 */
[----:B0-----:R-:W-:-:S04]  /*0360*/  IMAD R54, R7, R54, UR5 ;  /* 0x0000000507367e24 */ /* 0x001fc8000f8e0236 */
[----:B-1----:R-:W-:-:S07]  /*0370*/  IMAD R54, R54, R3, RZ ;  /* 0x0000000336367224 */ /* 0x002fce00078e02ff */
.L_x_1428:
        /* <DEDUP_REMOVED lines=57> */
.L_x_1430:
[----:B------:R-:W-:Y:S05]  /*0710*/  BSYNC B0 ;  /* 0x0000000000007941 */ /* 0x000fea0003800000 */
.L_x_1429:
        /* <DEDUP_REMOVED lines=45> */
.L_x_1432:
[----:B------:R-:W-:Y:S05]  /*09f0*/  BSYNC B0 ;  /* 0x0000000000007941 */ /* 0x000fea0003800000 */
.L_x_1431:
        /* <DEDUP_REMOVED lines=52> */
.L_x_1434:
[----:B------:R-:W-:Y:S05]  /*0d40*/  BSYNC B0 ;  /* 0x0000000000007941 */ /* 0x000fea0003800000 */
.L_x_1433:
        /* <DEDUP_REMOVED lines=38> */
.L_x_1436:
[----:B------:R-:W-:Y:S05]  /*0fb0*/  BSYNC B0 ;  /* 0x0000000000007941 */ /* 0x000fea0003800000 */
.L_x_1435:
        /* <DEDUP_REMOVED lines=218> */
.L_x_1437:
        /* <DEDUP_REMOVED lines=10> */
.L_x_2059:


//--------------------- .text._ZN5flash25flash_bwd_dot_do_o_kernelILb1E23Flash_bwd_kernel_traitsILi256ELi64ELi64ELi8ELi4ELi2ELi2ELb0ELb1EN7cutlass6half_tE19Flash_kernel_traitsILi256ELi64ELi64ELi8ES3_EEEEvNS_16Flash_bwd_paramsE --------------------------
	.section	.text._ZN5flash25flash_bwd_dot_do_o_kernelILb1E23Flash_bwd_kernel_traitsILi256ELi64ELi64ELi8ELi4ELi2ELi2ELb0ELb1EN7cutlass6half_tE19Flash_kernel_traitsILi256ELi64ELi64ELi8ES3_EEEEvNS_16Flash_bwd_paramsE,"ax",@progbits
	.align	128
        .global         _ZN5flash25flash_bwd_dot_do_o_kernelILb1E23Flash_bwd_kernel_traitsILi256ELi64ELi64ELi8ELi4ELi2ELi2ELb0ELb1EN7cutlass6half_tE19Flash_kernel_traitsILi256ELi64ELi64ELi8ES3_EEEEvNS_16Flash_bwd_paramsE
        .type           _ZN5flash25flash_bwd_dot_do_o_kernelILb1E23Flash_bwd_kernel_traitsILi256ELi64ELi64ELi8ELi4ELi2ELi2ELb0ELb1EN7cutlass6half_tE19Flash_kernel_traitsILi256ELi64ELi64ELi8ES3_EEEEvNS_16Flash_bwd_paramsE,@function
        .size           _ZN5flash25flash_bwd_dot_do_o_kernelILb1E23Flash_bwd_kernel_traitsILi256ELi64ELi64ELi8ELi4ELi2ELi2ELb0ELb1EN7cutlass6half_tE19Flash_kernel_traitsILi256ELi64ELi64ELi8ES3_EEEEvNS_16Flash_bwd_paramsE,(.L_x_2060 - _ZN5flash25flash_bwd_dot_do_o_kernelILb1E23Flash_bwd_kernel_traitsILi256ELi64ELi64ELi8ELi4ELi2ELi2ELb0ELb1EN7cutlass6half_tE19Flash_kernel_traitsILi256ELi64ELi64ELi8ES3_EEEEvNS_16Flash_bwd_paramsE)
        .other          _ZN5flash25flash_bwd_dot_do_o_kernelILb1E23Flash_bwd_kernel_traitsILi256ELi64ELi64ELi8ELi4ELi2ELi2ELb0ELb1EN7cutlass6half_tE19Flash_kernel_traitsILi256ELi64ELi64ELi8ES3_EEEEvNS_16Flash_bwd_paramsE,@"STO_CUDA_ENTRY STV_DEFAULT"
_ZN5flash25flash_bwd_dot_do_o_kernelILb1E23Flash_bwd_kernel_traitsILi256ELi64ELi64ELi8ELi4ELi2ELi2ELb0ELb1EN7cutlass6half_tE19Flash_kernel_traitsILi256ELi64ELi64ELi8ES3_EEEEvNS_16Flash_bwd_paramsE:
.text._ZN5flash25flash_bwd_dot_do_o_kernelILb1E23Flash_bwd_kernel_traitsILi256ELi64ELi64ELi8ELi4ELi2ELi2ELb0ELb1EN7cutlass6half_tE19Flash_kernel_traitsILi256ELi64ELi64ELi8ES3_EEEEvNS_16Flash_bwd_paramsE:
        /* <DEDUP_REMOVED lines=62> */
.L_x_1438:
        /* <DEDUP_REMOVED lines=27> */
.L_x_1439:
[----:B------:R-:W-:-:S04]  /*0590*/  IMAD R52, R52, R53, R25 ;  /* 0x0000003534347224 */ /* 0x000fc800078e0219 */
[----:B------:R-:W-:-:S07]  /*05a0*/  IMAD R52, R52, R31, RZ ;  /* 0x0000001f34347224 */ /* 0x000fce00078e02ff */
.L_x_1440:
        /* <DEDUP_REMOVED lines=76> */
.L_x_1442:
[----:B------:R-:W-:Y:S05]  /*0a70*/  BSYNC B0 ;  /* 0x0000000000007941 */ /* 0x000fea0003800000 */
.L_x_1441:
        /* <DEDUP_REMOVED lines=38> */
.L_x_1444:
[----:B------:R-:W-:Y:S05]  /*0ce0*/  BSYNC B0 ;  /* 0x0000000000007941 */ /* 0x000fea0003800000 */
.L_x_1443:
        /* <DEDUP_REMOVED lines=48> */
.L_x_1446:
[----:B------:R-:W-:Y:S05]  /*0ff0*/  BSYNC B0 ;  /* 0x0000000000007941 */ /* 0x000fea0003800000 */
.L_x_1445:
        /* <DEDUP_REMOVED lines=43> */
.L_x_1448:
[----:B------:R-:W-:Y:S05]  /*12b0*/  BSYNC B0 ;  /* 0x0000000000007941 */ /* 0x000fea0003800000 */
.L_x_1447:
        /* <DEDUP_REMOVED lines=242> */
.L_x_1449:
        /* <DEDUP_REMOVED lines=10> */
.L_x_2060:


//--------------------- .text._ZN5flash27flash_bwd_convert_dq_kernelI23Flash_bwd_kernel_traitsILi256ELi64ELi64ELi8ELi4ELi2ELi2ELb0ELb0EN7cutlass6half_tE19Flash_kernel_traitsILi256ELi64ELi64ELi8ES3_EEEEvNS_16Flash_bwd_paramsEi --------------------------
	.section	.text._ZN5flash27flash_bwd_convert_dq_kernelI23Flash_bwd_kernel_traitsILi256ELi64ELi64ELi8ELi4ELi2ELi2ELb0ELb0EN7cutlass6half_tE19Flash_kernel_traitsILi256ELi64ELi64ELi8ES3_EEEEvNS_16Flash_bwd_paramsEi,"ax",@progbits
	.align	128
        .global         _ZN5flash27flash_bwd_convert_dq_kernelI23Flash_bwd_kernel_traitsILi256ELi64ELi64ELi8ELi4ELi2ELi2ELb0ELb0EN7cutlass6half_tE19Flash_kernel_traitsILi256ELi64ELi64ELi8ES3_EEEEvNS_16Flash_bwd_paramsEi
        .type           _ZN5flash27flash_bwd_convert_dq_kernelI23Flash_bwd_kernel_traitsILi256ELi64ELi64ELi8ELi4ELi2ELi2ELb0ELb0EN7cutlass6half_tE19Flash_kernel_traitsILi256ELi64ELi64ELi8ES3_EEEEvNS_16Flash_bwd_paramsEi,@function
        .size           _ZN5flash27flash_bwd_convert_dq_kernelI23Flash_bwd_kernel_traitsILi256ELi64ELi64ELi8ELi4ELi2ELi2ELb0ELb0EN7cutlass6half_tE19Flash_kernel_traitsILi256ELi64ELi64ELi8ES3_EEEEvNS_16Flash_bwd_paramsEi,(.L_x_2061 - _ZN5flash27flash_bwd_convert_dq_kernelI23Flash_bwd_kernel_traitsILi256ELi64ELi64ELi8ELi4ELi2ELi2ELb0ELb0EN7cutlass6half_tE19Flash_kernel_traitsILi256ELi64ELi64ELi8ES3_EEEEvNS_16Flash_bwd_paramsEi)
        .other          _ZN5flash27flash_bwd_convert_dq_kernelI23Flash_bwd_kernel_traitsILi256ELi64ELi64ELi8ELi4ELi2ELi2ELb0ELb0EN7cutlass6half_tE19Flash_kernel_traitsILi256ELi64ELi64ELi8ES3_EEEEvNS_16Flash_bwd_paramsEi,@"STO_CUDA_ENTRY STV_DEFAULT"
_ZN5flash27flash_bwd_convert_dq_kernelI23Flash_bwd_kernel_traitsILi256ELi64ELi64ELi8ELi4ELi2ELi2ELb0ELb0EN7cutlass6half_tE19Flash_kernel_traitsILi256ELi64ELi64ELi8ES3_EEEEvNS_16Flash_bwd_paramsEi:
.text._ZN5flash27flash_bwd_convert_dq_kernelI23Flash_bwd_kernel_traitsILi256ELi64ELi64ELi8ELi4ELi2ELi2ELb0ELb0EN7cutlass6half_tE19Flash_kernel_traitsILi256ELi64ELi64ELi8ES3_EEEEvNS_16Flash_bwd_paramsEi:
        /* <DEDUP_REMOVED lines=40> */
.L_x_1450:
        /* <DEDUP_REMOVED lines=106> */
.L_x_1452:
        /* <DEDUP_REMOVED lines=172> */
.L_x_1451:
        /* <DEDUP_REMOVED lines=207> */
.L_x_1454:
[----:B------:R-:W-:Y:S05]  /*20d0*/  BSYNC B0 ;  /* 0x0000000000007941 */ /* 0x000fea0003800000 */
.L_x_1453:
        /* <DEDUP_REMOVED lines=24> */
.L_x_1455:
        /* <DEDUP_REMOVED lines=10> */
.L_x_2061:


//--------------------- .text._ZN5flash44flash_bwd_dq_dk_dv_loop_seqk_parallel_kernelI23Flash_bwd_kernel_traitsILi256ELi64ELi64ELi8ELi4ELi2ELi2ELb0ELb0EN7cutlass6half_tE19Flash_kernel_traitsILi256ELi64ELi64ELi8ES3_EELb1ELb0ELb0ELb0ELb0ELb0ELb0EEEvNS_16Flash_bwd_paramsE --------------------------
	.section	.text._ZN5flash44flash_bwd_dq_dk_dv_loop_seqk_parallel_kernelI23Flash_bwd_kernel_traitsILi256ELi64ELi64ELi8ELi4ELi2ELi2ELb0ELb0EN7cutlass6half_tE19Flash_kernel_traitsILi256ELi64ELi64ELi8ES3_EELb1ELb0ELb0ELb0ELb0ELb0ELb0EEEvNS_16Flash_bwd_paramsE,"ax",@progbits
	.align	128
        .global         _ZN5flash44flash_bwd_dq_dk_dv_loop_seqk_parallel_kernelI23Flash_bwd_kernel_traitsILi256ELi64ELi64ELi8ELi4ELi2ELi2ELb0ELb0EN7cutlass6half_tE19Flash_kernel_traitsILi256ELi64ELi64ELi8ES3_EELb1ELb0ELb0ELb0ELb0ELb0ELb0EEEvNS_16Flash_bwd_paramsE
        .type           _ZN5flash44flash_bwd_dq_dk_dv_loop_seqk_parallel_kernelI23Flash_bwd_kernel_traitsILi256ELi64ELi64ELi8ELi4ELi2ELi2ELb0ELb0EN7cutlass6half_tE19Flash_kernel_traitsILi256ELi64ELi64ELi8ES3_EELb1ELb0ELb0ELb0ELb0ELb0ELb0EEEvNS_16Flash_bwd_paramsE,@function
        .size           _ZN5flash44flash_bwd_dq_dk_dv_loop_seqk_parallel_kernelI23Flash_bwd_kernel_traitsILi256ELi64ELi64ELi8ELi4ELi2ELi2ELb0ELb0EN7cutlass6half_tE19Flash_kernel_traitsILi256ELi64ELi64ELi8ES3_EELb1ELb0ELb0ELb0ELb0ELb0ELb0EEEvNS_16Flash_bwd_paramsE,(.L_x_2062 - _ZN5flash44flash_bwd_dq_dk_dv_loop_seqk_parallel_kernelI23Flash_bwd_kernel_traitsILi256ELi64ELi64ELi8ELi4ELi2ELi2ELb0ELb0EN7cutlass6half_tE19Flash_kernel_traitsILi256ELi64ELi64ELi8ES3_EELb1ELb0ELb0ELb0ELb0ELb0ELb0EEEvNS_16Flash_bwd_paramsE)
        .other          _ZN5flash44flash_bwd_dq_dk_dv_loop_seqk_parallel_kernelI23Flash_bwd_kernel_traitsILi256ELi64ELi64ELi8ELi4ELi2ELi2ELb0ELb0EN7cutlass6half_tE19Flash_kernel_traitsILi256ELi64ELi64ELi8ES3_EELb1ELb0ELb0ELb0ELb0ELb0ELb0EEEvNS_16Flash_bwd_paramsE,@"STO_CUDA_ENTRY STV_DEFAULT"
_ZN5flash44flash_bwd_dq_dk_dv_loop_seqk_parallel_kernelI23Flash_bwd_kernel_traitsILi256ELi64ELi64ELi8ELi4ELi2ELi2ELb0ELb0EN7cutlass6half_tE19Flash_kernel_traitsILi256ELi64ELi64ELi8ES3_EELb1ELb0ELb0ELb0ELb0ELb0ELb0EEEvNS_16Flash_bwd_paramsE:
.text._ZN5flash44flash_bwd_dq_dk_dv_loop_seqk_parallel_kernelI23Flash_bwd_kernel_traitsILi256ELi64ELi64ELi8ELi4ELi2ELi2ELb0ELb0EN7cutlass6half_tE19Flash_kernel_traitsILi256ELi64ELi64ELi8ES3_EELb1ELb0ELb0ELb0ELb0ELb0ELb0EEEvNS_16Flash_bwd_paramsE:
        /* <DEDUP_REMOVED lines=12> */
[----:B------:R-:W2:Y:S01]  /*00c0*/  S2UR UR48, SR_CTAID.Y ;  /* 0x00000000003079c3 */ /* 0x000ea20000002600 */
[----:B------:R-:W-:Y:S01]  /*00d0*/  UMOV UR5, 0x400 ;  /* 0x0000040000057882 */ /* 0x000fe20000000000 */
[----:B------:R-:W-:Y:S01]  /*00e0*/  IMAD.MOV.U32 R240, RZ, RZ, 0x20 ;  /* 0x00000020fff07424 */ /* 0x000fe200078e00ff */
[----:B------:R-:W-:Y:S01]  /*00f0*/  UMOV UR58, URZ ;  /* 0x0000003f003a7c82 */ /* 0x000fe20008000000 */
[----:B------:R-:W-:-:S04]  /*0100*/  UMOV UR59, 0xffff8000 ;  /* 0xffff8000003b7882 */ /* 0x000fc80000000000 */
        /* <DEDUP_REMOVED lines=22> */
[--C-:B------:R-:W-:Y:S01]  /*0270*/  SHF.R.S32.HI R3, RZ, 0x2, R2.reuse ;  /* 0x00000002ff037819 */ /* 0x100fe20000011402 */
[----:B------:R-:W-:Y:S01]  /*0280*/  IMAD.SHL.U32 R6, R6, 0x40, RZ ;  /* 0x0000004006067824 */ /* 0x000fe200078e00ff */
[----:B------:R-:W-:Y:S01]  /*0290*/  SHF.R.S32.HI R2, RZ, 0x1f, R2 ;  /* 0x0000001fff027819 */ /* 0x000fe20000011402 */
[----:B------:R-:W-:Y:S01]  /*02a0*/  IMAD.SHL.U32 R18, R0, 0x8, RZ ;  /* 0x0000000800127824 */ /* 0x000fe200078e00ff */
[----:B------:R-:W-:Y:S01]  /*02b0*/  SHF.R.S32.HI R9, RZ, 0x1f, R7 ;  /* 0x0000001fff097819 */ /* 0x000fe20000011407 */
[----:B------:R-:W-:Y:S01]  /*02c0*/  IMAD.SHL.U32 R12, R12, 0x2, RZ ;  /* 0x000000020c0c7824 */ /* 0x000fe200078e00ff */
[----:B------:R-:W-:-:S02]  /*02d0*/  LEA.HI R2, R2, R3, RZ, 0x3 ;  /* 0x0000000302027211 */ /* 0x000fc400078f18ff */
[----:B------:R-:W-:Y:S02]  /*02e0*/  SHF.R.S32.HI R5, RZ, 0x4, R4 ;  /* 0x00000004ff057819 */ /* 0x000fe40000011404 */
[----:B------:R-:W-:Y:S02]  /*02f0*/  LOP3.LUT R2, R2, 0xfffffff8, RZ, 0xc0, !PT ;  /* 0xfffffff802027812 */ /* 0x000fe400078ec0ff */
[-C--:B------:R-:W-:Y:S02]  /*0300*/  LEA.HI R7, R7, R16.reuse, RZ, 0x1 ;  /* 0x0000001007077211 */ /* 0x080fe400078f08ff */
[----:B------:R-:W-:Y:S01]  /*0310*/  LOP3.LUT R6, R6, 0x1c0, RZ, 0xc0, !PT ;  /* 0x000001c006067812 */ /* 0x000fe200078ec0ff */
[----:B------:R-:W-:Y:S01]  /*0320*/  IMAD.IADD R2, R3, 0x1, -R2 ;  /* 0x0000000103027824 */ /* 0x000fe200078e0a02 */
[----:B------:R-:W-:Y:S02]  /*0330*/  LEA.HI R9, R9, R16, RZ, 0x2 ;  /* 0x0000001009097211 */ /* 0x000fe400078f10ff */
[----:B------:R-:W-:-:S02]  /*0340*/  LEA.HI R4, R4, R5, RZ, 0x1 ;  /* 0x0000000504047211 */ /* 0x000fc400078f08ff */
[----:B------:R-:W-:Y:S02]  /*0350*/  LOP3.LUT R7, R7, 0xfffffffe, RZ, 0xc0, !PT ;  /* 0xfffffffe07077812 */ /* 0x000fe400078ec0ff */
[----:B------:R-:W-:Y:S02]  /*0360*/  SHF.R.U32.HI R3, RZ, 0x3, R6 ;  /* 0x00000003ff037819 */ /* 0x000fe40000011606 */
[----:B------:R-:W-:Y:S01]  /*0370*/  LOP3.LUT R6, R6, 0x38, R18, 0xf8, !PT ;  /* 0x0000003806067812 */ /* 0x000fe200078ef812 */
[----:B------:R-:W-:Y:S01]  /*0380*/  IMAD.IADD R7, R16, 0x1, -R7 ;  /* 0x0000000110077824 */ /* 0x000fe200078e0a07 */
[----:B------:R-:W-:Y:S02]  /*0390*/  LOP3.LUT R9, R9, 0xfffffffc, RZ, 0xc0, !PT ;  /* 0xfffffffc09097812 */ /* 0x000fe400078ec0ff */
[----:B------:R-:W-:Y:S02]  /*03a0*/  LOP3.LUT R4, R4, 0xfffffffe, RZ, 0xc0, !PT ;  /* 0xfffffffe04047812 */ /* 0x000fe400078ec0ff */
[----:B------:R-:W-:Y:S01]  /*03b0*/  LOP3.LUT P4, RZ, R0, 0x4, RZ, 0xc0, !PT ;  /* 0x0000000400ff7812 */ /* 0x000fe2000788c0ff */
[----:B------:R-:W-:Y:S01]  /*03c0*/  IMAD.IADD R17, R16, 0x1, -R9 ;  /* 0x0000000110117824 */ /* 0x000fe200078e0a09 */
[C---:B------:R-:W-:Y:S01]  /*03d0*/  LOP3.LUT P3, RZ, R0.reuse, 0x2, RZ, 0xc0, !PT ;  /* 0x0000000200ff7812 */ /* 0x040fe2000786c0ff */
[----:B------:R-:W-:Y:S01]  /*03e0*/  IMAD.SHL.U32 R0, R0, 0x40, RZ ;  /* 0x0000004000007824 */ /* 0x000fe200078e00ff */
[----:B------:R-:W-:Y:S01]  /*03f0*/  LOP3.LUT R3, R6, R3, RZ, 0x3c, !PT ;  /* 0x0000000306037212 */ /* 0x000fe200078e3cff */
[----:B------:R-:W-:Y:S01]  /*0400*/  IMAD.IADD R4, R5, 0x1, -R4 ;  /* 0x0000000105047824 */ /* 0x000fe200078e0a04 */
[----:B------:R-:W-:Y:S01]  /*0410*/  SHF.R.S32.HI R6, RZ, 0x1f, R15 ;  /* 0x0000001fff067819 */ /* 0x000fe2000001140f */
[----:B------:R-:W-:Y:S01]  /*0420*/  IMAD.SHL.U32 R9, R7, 0x10, RZ ;  /* 0x0000001007097824 */ /* 0x000fe200078e00ff */
[----:B------:R-:W-:Y:S01]  /*0430*/  SHF.R.S32.HI R5, RZ, 0x1f, R14 ;  /* 0x0000001fff057819 */ /* 0x000fe2000001140e */
[----:B------:R-:W-:Y:S01]  /*0440*/  IMAD.SHL.U32 R251, R4, 0x20, RZ ;  /* 0x0000002004fb7824 */ /* 0x000fe200078e00ff */
[----:B------:R-:W-:Y:S01]  /*0450*/  LOP3.LUT R0, R0, 0x1c0, RZ, 0xc0, !PT ;  /* 0x000001c000007812 */ /* 0x000fe200078ec0ff */
[----:B------:R-:W-:Y:S01]  /*0460*/  IMAD.SHL.U32 R249, R4, 0x8, RZ ;  /* 0x0000000804f97824 */ /* 0x000fe200078e00ff */
[----:B------:R-:W-:Y:S01]  /*0470*/  LEA.HI R6, R6, R15, RZ, 0x3 ;  /* 0x0000000f06067211 */ /* 0x000fe200078f18ff */
[----:B------:R-:W-:Y:S01]  /*0480*/  STL [R1], R17 ;  /* 0x0000001101007387 */ /* 0x000fe20000100800 */
[----:B------:R-:W-:-:S02]  /*0490*/  LEA.HI R5, R5, R14, RZ, 0x2 ;  /* 0x0000000e05057211 */ /* 0x000fc400078f10ff */
[C---:B------:R-:W-:Y:S01]  /*04a0*/  LOP3.LUT R14, R0.reuse, 0x8, R13, 0xf8, !PT ;  /* 0x00000008000e7812 */ /* 0x040fe200078ef80d */
[----:B------:R-:W-:Y:S01]  /*04b0*/  STL [R1+0x10], R18 ;  /* 0x0000101201007387 */ /* 0x000fe20000100800 */
[----:B------:R-:W-:Y:S02]  /*04c0*/  LOP3.LUT R250, R0, 0x10, R9, 0xf8, !PT ;  /* 0x0000001000fa7812 */ /* 0x000fe400078ef809 */
[----:B------:R-:W-:Y:S02]  /*04d0*/  SHF.R.U32.HI R11, RZ, 0x3, R0 ;  /* 0x00000003ff0b7819 */ /* 0x000fe40000011600 */
[C---:B------:R-:W-:Y:S01]  /*04e0*/  LOP3.LUT R0, R6.reuse, 0xfffffff8, RZ, 0xc0, !PT ;  /* 0xfffffff806007812 */ /* 0x040fe200078ec0ff */
[----:B------:R-:W-:Y:S01]  /*04f0*/  IMAD.SHL.U32 R6, R6, 0x40, RZ ;  /* 0x0000004006067824 */ /* 0x000fe200078e00ff */
[C---:B------:R-:W-:Y:S02]  /*0500*/  LOP3.LUT R9, R2.reuse, 0x1, RZ, 0xc0, !PT ;  /* 0x0000000102097812 */ /* 0x040fe400078ec0ff */
[----:B------:R-:W-:Y:S01]  /*0510*/  SHF.R.S32.HI R8, RZ, 0x6, R8 ;  /* 0x00000006ff087819 */ /* 0x000fe20000011408 */
[----:B------:R-:W-:Y:S01]  /*0520*/  IMAD.IADD R0, R15, 0x1, -R0 ;  /* 0x000000010f007824 */ /* 0x000fe200078e0a00 */
[----:B------:R-:W-:Y:S01]  /*0530*/  ISETP.NE.U32.AND P0, PT, R9, 0x1, PT ;  /* 0x000000010900780c */ /* 0x000fe20003f05070 */
[----:B------:R-:W-:Y:S01]  /*0540*/  IMAD.SHL.U32 R9, R2, 0x40, RZ ;  /* 0x0000004002097824 */ /* 0x000fe200078e00ff */
[----:B------:R-:W-:Y:S01]  /*0550*/  SHF.R.S32.HI R16, RZ, 0x7, R10 ;  /* 0x00000007ff107819 */ /* 0x000fe2000001140a */
[----:B------:R-:W-:Y:S01]  /*0560*/  IMAD.SHL.U32 R0, R0, 0x40, RZ ;  /* 0x0000004000007824 */ /* 0x000fe200078e00ff */
[----:B------:R-:W-:Y:S01]  /*0570*/  R2P PR, R2, 0x6 ;  /* 0x0000000602007804 */ /* 0x000fe20000000000 */
[----:B------:R-:W-:Y:S01]  /*0580*/  IMAD.SHL.U32 R2, R8, 0x8, RZ ;  /* 0x0000000808027824 */ /* 0x000fe200078e00ff */
[----:B------:R-:W-:Y:S01]  /*0590*/  LOP3.LUT R9, R9, 0x1c0, RZ, 0xc0, !PT ;  /* 0x000001c009097812 */ /* 0x000fe200078ec0ff */
[----:B------:R-:W-:Y:S01]  /*05a0*/  IMAD.SHL.U32 R10, R4, 0x200, RZ ;  /* 0x00000200040a7824 */ /* 0x000fe200078e00ff */
[----:B------:R-:W-:Y:S01]  /*05b0*/  LOP3.LUT R0, R0, 0x1c0, RZ, 0xc0, !PT ;  /* 0x000001c000007812 */ /* 0x000fe200078ec0ff */
[----:B------:R-:W-:Y:S01]  /*05c0*/  IMAD R3, R8, 0x200, R3 ;  /* 0x0000020008037824 */ /* 0x000fe200078e0203 */
[----:B------:R-:W-:Y:S01]  /*05d0*/  LOP3.LUT R2, R2, 0x18, RZ, 0xc0, !PT ;  /* 0x0000001802027812 */ /* 0x000fe200078ec0ff */
[----:B------:R-:W-:Y:S01]  /*05e0*/  IMAD.SHL.U32 R8, R16, 0x20, RZ ;  /* 0x0000002010087824 */ /* 0x000fe200078e00ff */
[----:B------:R-:W-:-:S02]  /*05f0*/  SHF.R.U32.HI R4, RZ, 0x3, R0 ;  /* 0x00000003ff047819 */ /* 0x000fc40000011600 */
[----:B------:R-:W-:Y:S01]  /*0600*/  LOP3.LUT R251, R2, 0x20, R251, 0xf8, !PT ;  /* 0x0000002002fb7812 */ /* 0x000fe200078ef8fb */
[----:B------:R1:W-:Y:S01]  /*0610*/  STL [R1+0x4], R3 ;  /* 0x0000040301007387 */ /* 0x0003e20000100800 */
[----:B------:R-:W-:Y:S02]  /*0620*/  LOP3.LUT R249, R0, 0x8, R249, 0xf8, !PT ;  /* 0x0000000800f97812 */ /* 0x000fe400078ef8f9 */
[----:B------:R-:W-:Y:S02]  /*0630*/  LOP3.LUT R251, R4, R251, R0, 0x1e, !PT ;  /* 0x000000fb04fb7212 */ /* 0x000fe400078e1e00 */
[----:B------:R-:W-:Y:S01]  /*0640*/  LOP3.LUT R0, R6, 0xfffffe00, RZ, 0xc0, !PT ;  /* 0xfffffe0006007812 */ /* 0x000fe200078ec0ff */
[----:B------:R-:W-:Y:S01]  /*0650*/  IMAD.U32 R6, RZ, RZ, UR6 ;  /* 0x00000006ff067e24 */ /* 0x000fe2000f8e00ff */
[----:B------:R-:W-:Y:S01]  /*0660*/  LOP3.LUT R8, R9, 0x20, R8, 0xf8, !PT ;  /* 0x0000002009087812 */ /* 0x000fe200078ef808 */
[----:B------:R-:W-:Y:S01]  /*0670*/  IMAD.U32 R6, RZ, RZ, UR5 ;  /* 0x00000005ff067e24 */ /* 0x000fe2000f8e00ff */
[----:B------:R-:W-:Y:S01]  /*0680*/  USHF.R.S32.HI UR5, URZ, 0x1f, UR48 ;  /* 0x0000001f3f057899 */ /* 0x000fe20008011430 */
[----:B------:R-:W-:Y:S01]  /*0690*/  LOP3.LUT R241, R14, R11, RZ, 0x3c, !PT ;  /* 0x0000000b0ef17212 */ /* 0x000fe200078e3cff */
[----:B------:R-:W-:Y:S01]  /*06a0*/  IMAD R14, R16, 0x800, R10 ;  /* 0x00000800100e7824 */ /* 0x000fe200078e020a */
[----:B------:R-:W-:Y:S01]  /*06b0*/  LOP3.LUT R249, R249, R4, RZ, 0x3c, !PT ;  /* 0x00000004f9f97212 */ /* 0x000fe200078e3cff */
[--C-:B------:R-:W-:Y:S01]  /*06c0*/  IMAD R252, R17, 0x400, R0.reuse ;  /* 0x0000040011fc7824 */ /* 0x100fe200078e0200 */
[----:B------:R-:W-:Y:S01]  /*06d0*/  LOP3.LUT R251, R251, R0, RZ, 0xfc, !PT ;  /* 0x00000000fbfb7212 */ /* 0x000fe200078efcff */
[----:B------:R-:W-:Y:S01]  /*06e0*/  IMAD R4, R7, 0x400, R0 ;  /* 0x0000040007047824 */ /* 0x000fe200078e0200 */
[----:B------:R-:W-:Y:S01]  /*06f0*/  USHF.R.S32.HI UR6, URZ, 0x1f, UR48 ;  /* 0x0000001f3f067899 */ /* 0x000fe20008011430 */
[----:B------:R-:W-:Y:S01]  /*0700*/  IMAD.U32 R0, RZ, RZ, UR5 ;  /* 0x00000005ff007e24 */ /* 0x000fe2000f8e00ff */
[----:B------:R-:W-:Y:S01]  /*0710*/  USHF.R.S32.HI UR5, URZ, 0x1f, UR55 ;  /* 0x0000001f3f057899 */ /* 0x000fe20008011437 */
[----:B------:R-:W-:Y:S01]  /*0720*/  IMAD.IADD R241, R14, 0x1, R241 ;  /* 0x000000010ef17824 */ /* 0x000fe200078e02f1 */
[----:B------:R-:W-:Y:S01]  /*0730*/  LOP3.LUT R250, R250, 0x8, R13, 0xf8, !PT ;  /* 0x00000008fafa7812 */ /* 0x000fe200078ef80d */
[----:B------:R-:W-:Y:S01]  /*0740*/  IMAD.IADD R252, R252, 0x1, R249 ;  /* 0x00000001fcfc7824 */ /* 0x000fe200078e02f9 */
[----:B------:R-:W-:Y:S01]  /*0750*/  SEL R240, R240, 0xffffffe0, !P3 ;  /* 0xffffffe0f0f07807 */ /* 0x000fe20005800000 */
[----:B------:R-:W-:Y:S01]  /*0760*/  IMAD.MOV.U32 R0, RZ, RZ, 0x40 ;  /* 0x00000040ff007424 */ /* 0x000fe200078e00ff */
[----:B------:R-:W-:Y:S01]  /*0770*/  LOP3.LUT R250, R10, R250, R11, 0xf6, !PT ;  /* 0x000000fa0afa7212 */ /* 0x000fe200078ef60b */
[----:B------:R-:W-:Y:S01]  /*0780*/  IMAD.U32 R6, RZ, RZ, UR6 ;  /* 0x00000006ff067e24 */ /* 0x000fe2000f8e00ff */
[----:B-1----:R-:W-:Y:S01]  /*0790*/  SHF.R.U32.HI R3, RZ, 0x3, R9 ;  /* 0x00000003ff037819 */ /* 0x002fe20000011609 */
[----:B------:R-:W-:Y:S01]  /*07a0*/  IMAD.IADD R249, R249, 0x1, R4 ;  /* 0x00000001f9f97824 */ /* 0x000fe200078e0204 */
[----:B------:R-:W-:Y:S01]  /*07b0*/  SHF.R.S32.HI R6, RZ, 0x2, R5 ;  /* 0x00000002ff067819 */ /* 0x000fe20000011405 */
[----:B------:R-:W-:Y:S01]  /*07c0*/  IMAD.U32 R4, RZ, RZ, UR5 ;  /* 0x00000005ff047e24 */ /* 0x000fe2000f8e00ff */
[----:B------:R-:W-:Y:S01]  /*07d0*/  LOP3.LUT R2, R3, R9, R2, 0x1e, !PT ;  /* 0x0000000903027212 */ /* 0x000fe200078e1e02 */
[--C-:B------:R-:W-:Y:S01]  /*07e0*/  IMAD R9, R7, 0x400, R12.reuse ;  /* 0x0000040007097824 */ /* 0x100fe200078e020c */
[----:B------:R-:W-:Y:S01]  /*07f0*/  LOP3.LUT R3, R8, R3, RZ, 0x3c, !PT ;  /* 0x0000000308037212 */ /* 0x000fe200078e3cff */
[----:B------:R-:W-:Y:S01]  /*0800*/  IMAD R8, R17, 0x400, R12 ;  /* 0x0000040011087824 */ /* 0x000fe200078e020c */
[----:B------:R-:W-:Y:S01]  /*0810*/  UIADD3 UR6, UR4, 0x18000, URZ ;  /* 0x0001800004067890 */ /* 0x000fe2000fffe03f */
[----:B------:R-:W-:Y:S01]  /*0820*/  IMAD.MOV.U32 R4, RZ, RZ, -0x10 ;  /* 0xfffffff0ff047424 */ /* 0x000fe200078e00ff */
[----:B------:R-:W-:Y:S01]  /*0830*/  LEA R241, R241, UR4, 0x1 ;  /* 0x00000004f1f17c11 */ /* 0x000fe2000f8e08ff */
[----:B------:R-:W-:Y:S01]  /*0840*/  IMAD.IADD R3, R8, 0x1, R3 ;  /* 0x0000000108037824 */ /* 0x000fe200078e0203 */
[----:B------:R-:W-:Y:S01]  /*0850*/  SEL R5, R0, 0xffffffc0, !P4 ;  /* 0xffffffc000057807 */ /* 0x000fe20006000000 */
[----:B------:R-:W-:Y:S01]  /*0860*/  IMAD.IADD R2, R9, 0x1, R2 ;  /* 0x0000000109027824 */ /* 0x000fe200078e0202 */
[----:B------:R-:W-:Y:S01]  /*0870*/  LEA R250, R250, UR4, 0x1 ;  /* 0x00000004fafa7c11 */ /* 0x000fe2000f8e08ff */
[----:B------:R-:W-:Y:S01]  /*0880*/  IMAD R0, R17, 0x10, R6 ;  /* 0x0000001011007824 */ /* 0x000fe200078e0206 */
[----:B------:R-:W-:Y:S01]  /*0890*/  LEA R9, R3, UR4, 0x1 ;  /* 0x0000000403097c11 */ /* 0x000fe2000f8e08ff */
[--C-:B------:R-:W-:Y:S01]  /*08a0*/  IMAD.IADD R240, R240, 0x1, R241.reuse ;  /* 0x00000001f0f07824 */ /* 0x100fe200078e02f1 */
[----:B------:R-:W-:Y:S01]  /*08b0*/  SEL R4, R4, 0x10, !P0 ;  /* 0x0000001004047807 */ /* 0x000fe20004000000 */
[----:B------:R-:W-:Y:S01]  /*08c0*/  IMAD.U32 R7, RZ, RZ, UR5 ;  /* 0x00000005ff077e24 */ /* 0x000fe2000f8e00ff */
[----:B------:R-:W-:Y:S01]  /*08d0*/  LEA R8, R2, UR6, 0x1 ;  /* 0x0000000602087c11 */ /* 0x000fe2000f8e08ff */
[----:B------:R1:W-:Y:S01]  /*08e0*/  STL [R1+0x8], R0 ;  /* 0x0000080001007387 */ /* 0x0003e20000100800 */
[----:B------:R-:W-:Y:S01]  /*08f0*/  VIADD R7, R9, 0x20 ;  /* 0x0000002009077836 */ /* 0x000fe20000000000 */
[----:B------:R-:W-:Y:S01]  /*0900*/  UIADD3 UR5, UR4, 0x28000, URZ ;  /* 0x0002800004057890 */ /* 0x000fe2000fffe03f */
[C---:B------:R-:W-:Y:S01]  /*0910*/  IMAD.IADD R3, R5.reuse, 0x1, R241 ;  /* 0x0000000105037824 */ /* 0x040fe200078e02f1 */
[----:B------:R2:W-:Y:S01]  /*0920*/  STL [R1+0x18], R9 ;  /* 0x0000180901007387 */ /* 0x0005e20000100800 */
[----:B------:R-:W-:Y:S01]  /*0930*/  IMAD.IADD R2, R5, 0x1, R240 ;  /* 0x0000000105027824 */ /* 0x000fe200078e02f0 */
[----:B------:R-:W-:Y:S01]  /*0940*/  ULDC.64 UR6, c[0x0][0x208] ;  /* 0x0000820000067ab9 */ /* 0x000fe20000000a00 */
[----:B------:R-:W-:Y:S01]  /*0950*/  @P1 VIADD R7, R9, 0xffffffe0 ;  /* 0xffffffe009071836 */ /* 0x000fe20000000000 */
[----:B------:R2:W-:Y:S01]  /*0960*/  STL [R1+0x1c], R8 ;  /* 0x00001c0801007387 */ /* 0x0005e20000100800 */
[C---:B------:R-:W-:Y:S01]  /*0970*/  VIADD R6, R8.reuse, 0x40 ;  /* 0x0000004008067836 */ /* 0x040fe20000000000 */
[----:B------:R-:W-:Y:S01]  /*0980*/  LEA R249, R249, UR5, 0x1 ;  /* 0x00000005f9f97c11 */ /* 0x000fe2000f8e08ff */
[----:B------:R-:W-:-:S02]  /*0990*/  @P2 VIADD R6, R8, 0xffffffc0 ;  /* 0xffffffc008062836 */ /* 0x000fc40000000000 */
[----:B-1----:R-:W-:Y:S02]  /*09a0*/  IMAD.IADD R0, R5, 0x1, R250 ;  /* 0x0000000105007824 */ /* 0x002fe400078e02fa */
[----:B------:R-:W-:Y:S02]  /*09b0*/  IMAD.IADD R5, R9, 0x1, R4 ;  /* 0x0000000109057824 */ /* 0x000fe400078e0204 */
[----:B------:R-:W-:-:S03]  /*09c0*/  IMAD.IADD R4, R4, 0x1, R7 ;  /* 0x0000000104047824 */ /* 0x000fc600078e0207 */
[----:B------:R2:W-:Y:S04]  /*09d0*/  STL [R1+0x28], R5 ;  /* 0x0000280501007387 */ /* 0x0005e80000100800 */
[----:B------:R2:W-:Y:S04]  /*09e0*/  STL [R1+0x20], R7 ;  /* 0x0000200701007387 */ /* 0x0005e80000100800 */
[----:B------:R2:W-:Y:S04]  /*09f0*/  STL [R1+0x24], R6 ;  /* 0x0000240601007387 */ /* 0x0005e80000100800 */
[----:B------:R2:W-:Y:S02]  /*0a00*/  STL [R1+0x40], R4 ;  /* 0x0000400401007387 */ /* 0x0005e40000100800 */
.L_x_1502:
        /* <DEDUP_REMOVED lines=19> */
[----:B-123--:R-:W-:Y:S01]  /*0b40*/  IMAD.U32 R16, RZ, RZ, UR8 ;  /* 0x00000008ff107e24 */ /* 0x00efe2000f8e00ff */
[----:B------:R-:W-:Y:S01]  /*0b50*/  ULDC.U8 UR18, c[0x0][0x3c2] ;  /* 0x0000f08000127ab9 */ /* 0x000fe20000000000 */
[----:B------:R-:W-:Y:S01]  /*0b60*/  ULDC.64 UR12, c[0x0][0x2f8] ;  /* 0x0000be00000c7ab9 */ /* 0x000fe20000000a00 */
[----:B------:R-:W-:Y:S01]  /*0b70*/  @UP4 UIADD3.X UR11, UR5, UR11, URZ, UP1, !UPT ;  /* 0x0000000b050b4290 */ /* 0x000fe20008ffe43f */
[----:B--2---:R-:W-:Y:S01]  /*0b80*/  IMAD.U32 R6, RZ, RZ, UR10 ;  /* 0x0000000aff067e24 */ /* 0x004fe2000f8e00ff */
        /* <DEDUP_REMOVED lines=9> */
[----:B----4-:R-:W1:Y:S01]  /*0c20*/  S2R R10, SR_TID.X ;  /* 0x00000000000a7919 */ /* 0x010e620000002100 */
[----:B------:R-:W-:-:S03]  /*0c30*/  UIADD3.X UR5, UR5, UR13, URZ, UP0, !UPT ;  /* 0x0000000d05057290 */ /* 0x000fc600087fe43f */
[----:B------:R-:W-:Y:S01]  /*0c40*/  PLOP3.LUT P2, PT, PT, PT, UP1, 0x80, 0x0 ;  /* 0x000000000000781c */ /* 0x000fe20003f4f018 */
[----:B------:R-:W3:Y:S01]  /*0c50*/  @P1 LDG.E R6, desc[UR6][R6.64] ;  /* 0x0000000606061981 */ /* 0x000ee2000c1e1900 */
[----:B------:R-:W-:Y:S01]  /*0c60*/  IMAD.U32 R15, RZ, RZ, UR14 ;  /* 0x0000000eff0f7e24 */ /* 0x000fe2000f8e00ff */
[----:B------:R-:W4:Y:S01]  /*0c70*/  S2UR UR49, SR_CTAID.X ;  /* 0x00000000003179c3 */ /* 0x000f220000002500 */
[----:B------:R-:W-:Y:S01]  /*0c80*/  IMAD.U32 R12, RZ, RZ, UR10 ;  /* 0x0000000aff0c7e24 */ /* 0x000fe2000f8e00ff */
[----:B------:R-:W-:Y:S01]  /*0c90*/  UMOV UR21, URZ ;  /* 0x0000003f00157c82 */ /* 0x000fe20008000000 */
[----:B------:R-:W-:Y:S01]  /*0ca0*/  IMAD.U32 R13, RZ, RZ, UR5 ;  /* 0x00000005ff0d7e24 */ /* 0x000fe2000f8e00ff */
[----:B------:R-:W5:Y:S01]  /*0cb0*/  @P3 LDG.E R8, desc[UR6][R14.64] ;  /* 0x000000060e083981 */ /* 0x000f62000c1e1900 */
[----:B------:R-:W-:-:S03]  /*0cc0*/  @!UP3 ULDC.64 UR8, c[0x0][0x318] ;  /* 0x0000c6000008bab9 */ /* 0x000fc60000000a00 */
[----:B------:R-:W5:Y:S04]  /*0cd0*/  @P3 LDG.E R5, desc[UR6][R14.64+0x4] ;  /* 0x000004060e053981 */ /* 0x000f68000c1e1900 */
        /* <DEDUP_REMOVED lines=10> */
[----:B----4-:R-:W-:Y:S01]  /*0d80*/  USHF.L.U32 UR15, UR49, 0x6, URZ ;  /* 0x00000006310f7899 */ /* 0x010fe2000800063f */
[----:B------:R-:W-:Y:S01]  /*0d90*/  ULDC UR9, c[0x0][0x2c8] ;  /* 0x0000b20000097ab9 */ /* 0x000fe20000000800 */
[----:B-1----:R-:W-:Y:S02]  /*0da0*/  SHF.R.S32.HI R9, RZ, 0x1f, R10 ;  /* 0x0000001fff097819 */ /* 0x002fe4000001140a */
[----:B--2---:R-:W-:-:S02]  /*0db0*/  @P0 R2UR UR11, R4 ;  /* 0x00000000040b02ca */ /* 0x004fc400000e0000 */
[----:B------:R-:W-:-:S04]  /*0dc0*/  ISETP.NE.U32.AND P0, PT, RZ, UR12, PT ;  /* 0x0000000cff007c0c */ /* 0x000fc8000bf05070 */
[----:B------:R-:W-:Y:S02]  /*0dd0*/  ISETP.NE.AND.EX P0, PT, RZ, UR13, PT, P0 ;  /* 0x0000000dff007c0c */ /* 0x000fe4000bf05300 */
[----:B---3--:R-:W-:Y:S02]  /*0de0*/  @P1 R2UR UR21, R6 ;  /* 0x00000000061512ca */ /* 0x008fe400000e0000 */
[----:B-----5:R-:W-:Y:S02]  /*0df0*/  @P3 R2UR UR8, R8 ;  /* 0x00000000080832ca */ /* 0x020fe400000e0000 */
[----:B------:R-:W-:-:S09]  /*0e00*/  @P3 R2UR UR12, R5 ;  /* 0x00000000050c32ca */ /* 0x000fd200000e0000 */
        /* <DEDUP_REMOVED lines=9> */
.L_x_1456:
        /* <DEDUP_REMOVED lines=37> */
[----:B------:R-:W-:Y:S01]  /*10f0*/  ULDC UR61, c[0x0][0x2dc] ;  /* 0x0000b700003d7ab9 */ /* 0x000fe20000000800 */
[----:B------:R-:W-:Y:S01]  /*1100*/  ULDC UR60, c[0x0][0x270] ;  /* 0x00009c00003c7ab9 */ /* 0x000fe20000000800 */
[----:B------:R-:W-:Y:S01]  /*1110*/  ULDC.64 UR22, c[0x0][0x240] ;  /* 0x0000900000167ab9 */ /* 0x000fe20000000a00 */
        /* <DEDUP_REMOVED lines=8> */
[----:B------:R-:W-:Y:S02]  /*11a0*/  UIADD3 UR37, UR27, UR37, URZ ;  /* 0x000000251b257290 */ /* 0x000fe4000fffe03f */
[----:B------:R-:W-:Y:S02]  /*11b0*/  @UP1 UIADD3 UR37, UR25, UR20, URZ ;  /* 0x0000001419251290 */ /* 0x000fe4000fffe03f */
[----:B------:R-:W-:-:S02]  /*11c0*/  UIMAD UR16, UR11, UR12, URZ ;  /* 0x0000000c0b1072a4 */ /* 0x000fc4000f8e023f */
[----:B------:R-:W-:Y:S01]  /*11d0*/  UIADD3 UR9, UR13, UR9, URZ ;  /* 0x000000090d097290 */ /* 0x000fe2000fffe03f */
[----:B-1----:R-:W-:Y:S01]  /*11e0*/  VIADD R14, R14, 0xffffffe ;  /* 0x0ffffffe0e0e7836 */ /* 0x002fe20000000000 */
[----:B------:R-:W-:Y:S02]  /*11f0*/  UISETP.NE.AND UP0, UPT, UR34, -0x1, UPT ;  /* 0xffffffff2200788c */ /* 0x000fe4000bf05270 */
[----:B------:R-:W-:Y:S01]  /*1200*/  USHF.L.U32 UR15, UR48, 0x7, URZ ;  /* 0x00000007300f7899 */ /* 0x000fe2000800063f */
[----:B------:R-:W1:Y:S01]  /*1210*/  F2I.FTZ.U32.TRUNC.NTZ R15, R14 ;  /* 0x0000000e000f7305 */ /* 0x000e62000021f000 */
[----:B------:R-:W-:Y:S02]  /*1220*/  ULOP3.LUT UR20, UR46, 0xffffffc0, URZ, 0xc0, !UPT ;  /* 0xffffffc02e147892 */ /* 0x000fe4000f8ec03f */
[----:B------:R-:W-:Y:S02]  /*1230*/  USEL UR38, UR26, UR24, !UP1 ;  /* 0x000000181a267287 */ /* 0x000fe4000c800000 */
[----:B------:R-:W-:-:S02]  /*1240*/  USHF.L.U64.HI UR14, UR48, 0x7, UR56 ;  /* 0x00000007300e7899 */ /* 0x000fc40008010238 */
[----:B------:R-:W-:Y:S02]  /*1250*/  UIMAD.WIDE.U32 UR26, UR10, UR12, URZ ;  /* 0x0000000c0a1a72a5 */ /* 0x000fe4000f8e003f */
[----:B------:R-:W-:Y:S02]  /*1260*/  UIMAD UR16, UR10, UR9, UR16 ;  /* 0x000000090a1072a4 */ /* 0x000fe4000f8e0210 */
[----:B------:R-:W-:Y:S02]  /*1270*/  USEL UR31, UR15, URZ, UP2 ;  /* 0x0000003f0f1f7287 */ /* 0x000fe40009000000 */
[----:B------:R-:W-:Y:S01]  /*1280*/  UIADD3 UR9, UR20, -0x40, URZ ;  /* 0xffffffc014097890 */ /* 0x000fe2000fffe03f */
[----:B-1----:R-:W-:Y:S01]  /*1290*/  IMAD.MOV R8, RZ, RZ, -R15 ;  /* 0x000000ffff087224 */ /* 0x002fe200078e0a0f */
[----:B------:R-:W-:Y:S01]  /*12a0*/  ULDC.U8 UR15, c[0x0][0x3d8] ;  /* 0x0000f600000f7ab9 */ /* 0x000fe20000000000 */
[----:B------:R-:W-:Y:S01]  /*12b0*/  IMAD.MOV.U32 R14, RZ, RZ, RZ ;  /* 0x000000ffff0e7224 */ /* 0x000fe200078e00ff */
[----:B------:R-:W-:Y:S01]  /*12c0*/  USEL UR35, UR14, URZ, UP2 ;  /* 0x0000003f0e237287 */ /* 0x000fe20009000000 */
[----:B------:R-:W-:Y:S01]  /*12d0*/  IMAD R8, R8, R11, RZ ;  /* 0x0000000b08087224 */ /* 0x000fe200078e02ff */
[----:B------:R-:W-:-:S02]  /*12e0*/  UIMAD.WIDE.U32 UR12, UR10, UR8, URZ ;  /* 0x000000080a0c72a5 */ /* 0x000fc4000f8e003f */
[----:B------:R-:W-:Y:S01]  /*12f0*/  UIADD3 UR47, UR27, UR16, URZ ;  /* 0x000000101b2f7290 */ /* 0x000fe2000fffe03f */
[----:B------:R-:W-:Y:S01]  /*1300*/  IMAD.HI.U32 R8, R15, R8, R14 ;  /* 0x000000080f087227 */ /* 0x000fe200078e000e */
[----:B------:R-:W-:Y:S02]  /*1310*/  USHF.R.S32.HI UR32, URZ, 0x1f, UR9 ;  /* 0x0000001f3f207899 */ /* 0x000fe40008011409 */
[----:B------:R-:W-:Y:S02]  /*1320*/  UIADD3 UR16, UP2, UR9, UR31, URZ ;  /* 0x0000001f09107290 */ /* 0x000fe4000ff5e03f */
[----:B------:R-:W-:Y:S01]  /*1330*/  UISETP.NE.AND UP3, UPT, UR15, URZ, UPT ;  /* 0x0000003f0f00728c */ /* 0x000fe2000bf65270 */
[----:B------:R-:W-:Y:S01]  /*1340*/  IMAD.HI.U32 R14, R8, R5, RZ ;  /* 0x00000005080e7227 */ /* 0x000fe200078e00ff */
[----:B------:R-:W-:Y:S02]  /*1350*/  @UP0 UIADD3 UR29, UR21, UR34, URZ ;  /* 0x00000022151d0290 */ /* 0x000fe4000fffe03f */
[----:B------:R-:W-:-:S02]  /*1360*/  UIMAD UR24, UR11, UR8, URZ ;  /* 0x000000080b1872a4 */ /* 0x000fc4000f8e023f */
[----:B------:R-:W-:Y:S01]  /*1370*/  IADD3 R8, -R14, RZ, RZ ;  /* 0x000000ff0e087210 */ /* 0x000fe20007ffe1ff */
[----:B------:R-:W-:Y:S01]  /*1380*/  USEL UR54, UR26, UR12, !UP1 ;  /* 0x0000000c1a367287 */ /* 0x000fe2000c800000 */
[----:B------:R-:W-:Y:S01]  /*1390*/  ULDC.U8 UR18, c[0x0][0x480] ;  /* 0x0001200000127ab9 */ /* 0x000fe20000000000 */
[----:B------:R-:W-:Y:S02]  /*13a0*/  UIADD3.X UR12, UR32, UR35, URZ, UP2, !UPT ;  /* 0x00000023200c7290 */ /* 0x000fe400097fe43f */
[C---:B------:R-:W-:Y:S01]  /*13b0*/  IMAD R8, R11.reuse, R8, R5 ;  /* 0x000000080b087224 */ /* 0x040fe200078e0205 */
[----:B------:R-:W-:Y:S01]  /*13c0*/  UIMAD UR11, UR11, UR16, URZ ;  /* 0x000000100b0b72a4 */ /* 0x000fe2000f8e023f */
[----:B------:R-:W-:Y:S01]  /*13d0*/  LOP3.LUT R5, R4, UR55, RZ, 0x3c, !PT ;  /* 0x0000003704057c12 */ /* 0x000fe2000f8e3cff */
[----:B------:R-:W-:Y:S02]  /*13e0*/  UISETP.NE.AND UP4, UPT, UR18, URZ, UPT ;  /* 0x0000003f1200728c */ /* 0x000fe4000bf85270 */
[----:B------:R-:W-:Y:S01]  /*13f0*/  ISETP.GT.U32.AND P1, PT, R11, R8, PT ;  /* 0x000000080b00720c */ /* 0x000fe20003f24070 */
[----:B------:R-:W-:Y:S01]  /*1400*/  @UP0 ULDC.64 UR18, c[0x0][0x250] ;  /* 0x0000940000120ab9 */ /* 0x000fe20000000a00 */
[----:B------:R-:W-:Y:S01]  /*1410*/  @UP1 UIADD3 UR47, UR13, UR24, URZ ;  /* 0x000000180d2f1290 */ /* 0x000fe2000fffe03f */
[----:B------:R-:W-:Y:S01]  /*1420*/  ISETP.GE.AND P2, PT, R5, RZ, PT ;  /* 0x000000ff0500720c */ /* 0x000fe20003f46270 */
[----:B------:R-:W-:-:S02]  /*1430*/  UIMAD UR20, UR10, UR12, UR11 ;  /* 0x0000000c0a1472a4 */ /* 0x000fc4000f8e020b */
[----:B------:R-:W-:Y:S02]  /*1440*/  @UP0 UIMAD.WIDE.U32 UR12, UR29, UR18, URZ ;  /* 0x000000121d0c02a5 */ /* 0x000fe4000f8e003f */
[----:B------:R-:W-:Y:S02]  /*1450*/  @UP0 UIMAD UR26, UR29, UR19, URZ ;  /* 0x000000131d1a02a4 */ /* 0x000fe4000f8e023f */
[----:B------:R-:W-:Y:S01]  /*1460*/  @!UP1 UIADD3 UR33, UR43, UR40, URZ ;  /* 0x000000282b219290 */ /* 0x000fe2000fffe03f */
[----:B------:R-:W-:Y:S02]  /*1470*/  ULDC UR29, c[0x0][0x2c4] ;  /* 0x0000b100001d7ab9 */ /* 0x000fe40000000800 */
[----:B------:R-:W-:Y:S01]  /*1480*/  @!P1 IMAD.IADD R8, R8, 0x1, -R11 ;  /* 0x0000000108089824 */ /* 0x000fe200078e0a0b */
[----:B------:R-:W-:Y:S01]  /*1490*/  UIMAD.WIDE.U32 UR40, UR10, UR16, URZ ;  /* 0x000000100a2872a5 */ /* 0x000fe2000f8e003f */
[----:B------:R-:W-:Y:S01]  /*14a0*/  @!P1 VIADD R14, R14, 0x1 ;  /* 0x000000010e0e9836 */ /* 0x000fe20000000000 */
[----:B------:R-:W-:Y:S01]  /*14b0*/  @UP3 UIMAD UR10, UR48, UR29, URZ ;  /* 0x0000001d300a32a4 */ /* 0x000fe2000f8e023f */
[----:B------:R-:W-:Y:S01]  /*14c0*/  PLOP3.LUT P1, PT, PT, PT, UP0, 0x80, 0x0 ;  /* 0x000000000000781c */ /* 0x000fe20003f2f008 */
[----:B------:R-:W-:Y:S01]  /*14d0*/  @UP0 UIADD3 UR28, UR21, UR34, URZ ;  /* 0x00000022151c0290 */ /* 0x000fe2000fffe03f */
[----:B------:R-:W-:Y:S01]  /*14e0*/  ISETP.GE.U32.AND P0, PT, R8, R11, PT ;  /* 0x0000000b0800720c */ /* 0x000fe20003f06070 */
[----:B------:R-:W-:Y:S01]  /*14f0*/  @UP3 USEL UR11, UR10, UR8, !UP1 ;  /* 0x000000080a0b3287 */ /* 0x000fe2000c800000 */
[----:B------:R-:W-:-:S02]  /*1500*/  @UP0 ULDC.64 UR14, c[0x0][0x248] ;  /* 0x00009200000e0ab9 */ /* 0x000fc40000000a00 */
[----:B------:R-:W-:Y:S01]  /*1510*/  @UP3 ULDC UR10, c[0x0][0x2e4] ;  /* 0x0000b900000a3ab9 */ /* 0x000fe20000000800 */
[----:B------:R-:W-:Y:S02]  /*1520*/  @UP0 UIMAD.WIDE.U32 UR24, UR28, UR14, URZ ;  /* 0x0000000e1c1802a5 */ /* 0x000fe4000f8e003f */
[----:B------:R-:W-:Y:S02]  /*1530*/  @UP3 UIMAD UR27, UR55, UR10, UR11 ;  /* 0x0000000a371b32a4 */ /* 0x000fe4000f8e020b */
[----:B------:R-:W-:Y:S02]  /*1540*/  @!UP3 UIMAD UR10, UR48, UR60, UR55 ;  /* 0x0000003c300ab2a4 */ /* 0x000fe4000f8e0237 */
[----:B------:R-:W-:Y:S02]  /*1550*/  UIMAD UR50, UR55, UR61, URZ ;  /* 0x0000003d373272a4 */ /* 0x000fe4000f8e023f */
[----:B------:R-:W-:Y:S01]  /*1560*/  @P0 IADD3 R14, R14, 0x1, RZ ;  /* 0x000000010e0e0810 */ /* 0x000fe20007ffe0ff */
[----:B------:R-:W-:Y:S01]  /*1570*/  @UP0 UIMAD UR28, UR28, UR15, URZ ;  /* 0x0000000f1c1c02a4 */ /* 0x000fe2000f8e023f */
[----:B------:R-:W-:Y:S01]  /*1580*/  PLOP3.LUT P0, PT, PT, PT, UP3, 0x80, 0x0 ;  /* 0x000000000000781c */ /* 0x000fe20003f0f038 */
[----:B------:R-:W-:-:S02]  /*1590*/  USEL UR52, UR30, URZ, UP4 ;  /* 0x0000003f1e347287 */ /* 0x000fc4000a000000 */
[----:B------:R-:W-:Y:S01]  /*15a0*/  IMAD.MOV.U32 R11, RZ, RZ, R14 ;  /* 0x000000ffff0b7224 */ /* 0x000fe200078e000e */
[----:B------:R-:W-:Y:S02]  /*15b0*/  USEL UR51, UR49, URZ, UP4 ;  /* 0x0000003f31337287 */ /* 0x000fe4000a000000 */
[----:B------:R-:W-:Y:S02]  /*15c0*/  @!UP3 UIMAD UR27, UR10, UR29, URZ ;  /* 0x0000001d0a1bb2a4 */ /* 0x000fe4000f8e023f */
[----:B------:R-:W-:Y:S01]  /*15d0*/  USHF.R.S32.HI UR53, URZ, 0x1f, UR50 ;  /* 0x0000001f3f357899 */ /* 0x000fe20008011432 */
[----:B------:R-:W-:Y:S01]  /*15e0*/  @!P2 IADD3 R11, -R11, RZ, RZ ;  /* 0x000000ff0b0ba210 */ /* 0x000fe20007ffe1ff */
[----:B------:R-:W-:Y:S01]  /*15f0*/  @UP0 UIADD3 UR35, UR13, UR26, URZ ;  /* 0x0000001a0d230290 */ /* 0x000fe2000fffe03f */
[----:B------:R-:W-:Y:S01]  /*1600*/  @!P3 LOP3.LUT R11, RZ, R4, RZ, 0x33, !PT ;  /* 0x00000004ff0bb212 */ /* 0x000fe200078e33ff */
        /* <DEDUP_REMOVED lines=17> */
.L_x_1458:
        /* <DEDUP_REMOVED lines=13> */
.L_x_1459:
        /* <DEDUP_REMOVED lines=11> */
.L_x_1460:
[----:B------:R-:W-:-:S04]  /*18a0*/  UIMAD UR8, UR48, UR60, UR55 ;  /* 0x0000003c300872a4 */ /* 0x000fc8000f8e0237 */
[----:B------:R-:W-:-:S12]  /*18b0*/  UIMAD UR8, UR8, UR57, URZ ;  /* 0x00000039080872a4 */ /* 0x000fd8000f8e023f */
.L_x_1461:
[----:B------:R-:W2:Y:S01]  /*18c0*/  LDL.64 R16, [R1+0x10] ;  /* 0x0000100001107983 */ /* 0x000ea20000100a00 */
[----:B------:R-:W1:Y:S03]  /*18d0*/  LDC.64 R4, c[0x0][0x420] ;  /* 0x00010800ff047b82 */ /* 0x000e660000000a00 */
[----:B------:R3:W4:Y:S01]  /*18e0*/  LDL.64 R38, [R1+0x10] ;  /* 0x0000100001267983 */ /* 0x0007220000100a00 */
[----:B------:R-:W-:Y:S01]  /*18f0*/  UIADD3 UR8, UR9, UR8, URZ ;  /* 0x0000000809087290 */ /* 0x000fe2000fffe03f */
[----:B------:R-:W-:Y:S01]  /*1900*/  LEA.HI R15, R9, R10, RZ, 0x5 ;  /* 0x0000000a090f7211 */ /* 0x000fe200078f28ff */
[----:B------:R-:W-:Y:S01]  /*1910*/  UIMAD UR10, UR61, UR60, URZ ;  /* 0x0000003c3d0a72a4 */ /* 0x000fe2000f8e023f */
[----:B------:R-:W-:Y:S01]  /*1920*/  BSSY B1, `(.L_x_1457) ;  /* 0x0000a15000017945 */ /* 0x000fe20003800000 */
[----:B------:R-:W-:Y:S01]  /*1930*/  ULDC.64 UR24, c[0x0][0x478] ;  /* 0x00011e0000187ab9 */ /* 0x000fe20000000a00 */
[----:B------:R-:W-:-:S02]  /*1940*/  UIADD3 UR11, UR9, UR27, URZ ;  /* 0x0000001b090b7290 */ /* 0x000fc4000fffe03f */
[----:B------:R-:W-:Y:S02]  /*1950*/  UIMAD.WIDE UR24, UR8, 0x4, UR24 ;  /* 0x00000004081878a5 */ /* 0x000fe4000f8e0218 */
[----:B------:R-:W-:Y:S02]  /*1960*/  USHF.L.U32 UR8, UR10, 0x6, URZ ;  /* 0x000000060a087899 */ /* 0x000fe4000800063f */
[----:B------:R-:W-:Y:S02]  /*1970*/  UISETP.GE.AND UP2, UPT, UR39, 0x1, UPT ;  /* 0x000000012700788c */ /* 0x000fe4000bf46270 */
[----:B------:R-:W-:Y:S01]  /*1980*/  USHF.R.S32.HI UR16, URZ, 0x1f, UR55 ;  /* 0x0000001f3f107899 */ /* 0x000fe20008011437 */
[----:B------:R-:W-:Y:S01]  /*1990*/  ULDC.64 UR12, c[0x0][0x428] ;  /* 0x00010a00000c7ab9 */ /* 0x000fe20000000a00 */
[----:B------:R-:W-:Y:S02]  /*19a0*/  ULDC.64 UR26, c[0x0][0x258] ;  /* 0x00009600001a7ab9 */ /* 0x000fe40000000a00 */
[----:B------:R-:W-:-:S02]  /*19b0*/  UIMAD UR28, UR16, UR12, URZ ;  /* 0x0000000c101c72a4 */ /* 0x000fc4000f8e023f */
[----:B------:R-:W-:Y:S01]  /*19c0*/  UIMAD UR16, UR16, UR26, URZ ;  /* 0x0000001a101072a4 */ /* 0x000fe2000f8e023f */
[----:B-1----:R-:W-:Y:S01]  /*19d0*/  IMAD R28, R4, UR32, RZ ;  /* 0x00000020041c7c24 */ /* 0x002fe2000f8e02ff */
[----:B------:R-:W-:Y:S01]  /*19e0*/  UIMAD UR28, UR55, UR13, UR28 ;  /* 0x0000000d371c72a4 */ /* 0x000fe2000f8e021c */
[----:B------:R-:W-:Y:S02]  /*19f0*/  ULDC.64 UR42, c[0x0][0x2b0] ;  /* 0x0000ac00002a7ab9 */ /* 0x000fe40000000a00 */
[----:B------:R-:W-:Y:S01]  /*1a00*/  IMAD R28, R5, UR9, R28 ;  /* 0x00000009051c7c24 */ /* 0x000fe2000f8e021c */
[----:B------:R-:W-:Y:S02]  /*1a10*/  ULEA.HI.SX32 UR41, UR46, 0xffffffff, 0x1a ;  /* 0xffffffff2e297891 */ /* 0x000fe4000f8fd23f */
[----:B------:R-:W-:Y:S01]  /*1a20*/  UIMAD UR16, UR55, UR27, UR16 ;  /* 0x0000001b371072a4 */ /* 0x000fe2000f8e0210 */
[----:B--2---:R-:W-:Y:S02]  /*1a30*/  LOP3.LUT R17, R15, 0xffffffe0, RZ, 0xc0, !PT ;  /* 0xffffffe00f117812 */ /* 0x004fe400078ec0ff */
[----:B------:R-:W-:Y:S01]  /*1a40*/  SHF.R.S32.HI R15, RZ, 0x5, R15 ;  /* 0x00000005ff0f7819 */ /* 0x000fe2000001140f */
[----:B----4-:R-:W-:-:S02]  /*1a50*/  IMAD.MOV.U32 R38, RZ, RZ, R16 ;  /* 0x000000ffff267224 */ /* 0x010fc400078e0010 */
[----:B------:R-:W-:Y:S02]  /*1a60*/  IMAD.IADD R8, R10, 0x1, -R17 ;  /* 0x000000010a087824 */ /* 0x000fe400078e0a11 */
[----:B------:R-:W-:Y:S01]  /*1a70*/  IMAD.U32 R16, RZ, RZ, UR12 ;  /* 0x0000000cff107e24 */ /* 0x000fe2000f8e00ff */
[----:B------:R-:W-:Y:S01]  /*1a80*/  SHF.R.S32.HI R39, RZ, 0x1f, R38 ;  /* 0x0000001fff277819 */ /* 0x000fe20000011426 */
[----:B------:R-:W-:Y:S01]  /*1a90*/  IMAD R15, R15, UR10, R8 ;  /* 0x0000000a0f0f7c24 */ /* 0x000fe2000f8e0208 */
[----:B------:R-:W-:Y:S01]  /*1aa0*/  IADD3 R20, P0, R38, UR20, RZ ;  /* 0x0000001426147c10 */ /* 0x000fe2000ff1e0ff */
[----:B------:R-:W-:Y:S01]  /*1ab0*/  ULDC.64 UR12, c[0x0][0x400] ;  /* 0x00010000000c7ab9 */ /* 0x000fe20000000a00 */
[----:B------:R-:W-:Y:S01]  /*1ac0*/  UIMAD.WIDE UR10, UR11, 0x4, UR42 ;  /* 0x000000040b0a78a5 */ /* 0x000fe2000f8e022a */
[----:B------:R3:W-:Y:S01]  /*1ad0*/  STL [R1+0x14], R39 ;  /* 0x0000142701007387 */ /* 0x0007e20000100800 */
[----:B------:R-:W-:Y:S02]  /*1ae0*/  IADD3.X R21, R39, UR33, RZ, P0, !PT ;  /* 0x0000002127157c10 */ /* 0x000fe400087fe4ff */
[----:B------:R-:W-:Y:S01]  /*1af0*/  IADD3 R18, P0, R6, UR9, RZ ;  /* 0x0000000906127c10 */ /* 0x000fe2000ff1e0ff */
[----:B------:R-:W-:Y:S01]  /*1b00*/  IMAD.WIDE.U32 R20, R4, UR9, R20 ;  /* 0x0000000904147c25 */ /* 0x000fe2000f8e0014 */
[----:B------:R-:W-:-:S02]  /*1b10*/  UIADD3 UR9, UP1, UP0, UR40, UR8, UR50 ;  /* 0x0000000828097290 */ /* 0x000fc4000f83e032 */
[----:B------:R-:W-:Y:S01]  /*1b20*/  USHF.R.S32.HI UR8, URZ, 0x1f, UR8 ;  /* 0x0000001f3f087899 */ /* 0x000fe20008011408 */
[----:B------:R-:W-:Y:S01]  /*1b30*/  IMAD.IADD R29, R21, 0x1, R28 ;  /* 0x00000001151d7824 */ /* 0x000fe200078e021c */
[----:B------:R-:W-:Y:S01]  /*1b40*/  IADD3.X R21, R7, UR32, RZ, P0, !PT ;  /* 0x0000002007157c10 */ /* 0x000fe200087fe4ff */
[----:B------:R-:W-:Y:S01]  /*1b50*/  IMAD.MOV.U32 R28, RZ, RZ, R20 ;  /* 0x000000ffff1c7224 */ /* 0x000fe200078e0014 */
[----:B------:R-:W-:Y:S01]  /*1b60*/  UIADD3.X UR8, UR49, UR8, UR53, UP1, UP0 ;  /* 0x0000000831087290 */ /* 0x000fe20008fe0435 */
[----:B------:R-:W-:Y:S01]  /*1b70*/  PLOP3.LUT P0, PT, PT, PT, UP2, 0x80, 0x0 ;  /* 0x000000000000781c */ /* 0x000fe20003f0f028 */
[----:B------:R-:W-:Y:S01]  /*1b80*/  UIADD3 UR9, UP1, UP0, UR52, UR9, UR54 ;  /* 0x0000000934097290 */ /* 0x000fe2000f83e036 */
[----:B------:R-:W-:Y:S02]  /*1b90*/  IMAD R19, R21, UR22, RZ ;  /* 0x0000001615137c24 */ /* 0x000fe4000f8e02ff */
[----:B------:R-:W-:Y:S01]  /*1ba0*/  IMAD.WIDE.U32 R22, R18, UR22, R38 ;  /* 0x0000001612167c25 */ /* 0x000fe2000f8e0026 */
[----:B------:R-:W-:-:S02]  /*1bb0*/  UIADD3.X UR8, UR51, UR8, UR47, UP1, UP0 ;  /* 0x0000000833087290 */ /* 0x000fc40008fe042f */
[C---:B------:R-:W-:Y:S01]  /*1bc0*/  IADD3 R20, P1, R15.reuse, UR9, RZ ;  /* 0x000000090f147c10 */ /* 0x040fe2000ff3e0ff */
[----:B------:R-:W-:Y:S01]  /*1bd0*/  IMAD R19, R18, UR23, R19 ;  /* 0x0000001712137c24 */ /* 0x000fe2000f8e0213 */
[----:B------:R-:W-:Y:S01]  /*1be0*/  IADD3 R30, P2, R22, UR38, RZ ;  /* 0x00000026161e7c10 */ /* 0x000fe2000ff5e0ff */
[----:B------:R-:W-:Y:S01]  /*1bf0*/  IMAD.WIDE.U32 R28, R16, UR55, R28 ;  /* 0x00000037101c7c25 */ /* 0x000fe2000f8e001c */
[----:B------:R-:W-:Y:S02]  /*1c00*/  LEA.HI.X.SX32 R15, R15, UR8, 0x1, P1 ;  /* 0x000000080f0f7c11 */ /* 0x000fe400088f0eff */
[C---:B------:R-:W-:Y:S01]  /*1c10*/  LEA R26, P1, R20.reuse, UR12, 0x2 ;  /* 0x0000000c141a7c11 */ /* 0x040fe2000f8210ff */
[----:B------:R-:W-:Y:S01]  /*1c20*/  VIADD R29, R29, UR28 ;  /* 0x0000001c1d1d7c36 */ /* 0x000fe20008000000 */
[----:B------:R-:W-:Y:S02]  /*1c30*/  IADD3.X R31, R23, UR37, R19, P2, !PT ;  /* 0x00000025171f7c10 */ /* 0x000fe400097fe413 */
[----:B------:R-:W-:Y:S01]  /*1c40*/  LEA.HI.X R27, R20, UR13, R15, 0x2, P1 ;  /* 0x0000000d141b7c11 */ /* 0x000fe200088f140f */
[----:B---3--:R-:W-:Y:S08]  /*1c50*/  @!P0 BRA `(.L_x_1462) ;  /* 0x0000009000f08947 */ /* 0x008ff00003800000 */
        /* <DEDUP_REMOVED lines=41> */
[----:B------:R-:W-:Y:S02]  /*1ef0*/  UMOV UR32, UR20 ;  /* 0x0000001400207c82 */ /* 0x000fe40008000000 */
[-C--:B------:R-:W-:Y:S01]  /*1f00*/  IMAD.WIDE.U32 R32, R4, R18.reuse, UR32 ;  /* 0x0000002004207e25 */ /* 0x080fe2000f8e0012 */
[----:B------:R-:W-:Y:S02]  /*1f10*/  ULDC UR32, c[0x0][0x2d0] ;  /* 0x0000b40000207ab9 */ /* 0x000fe40000000800 */
[----:B------:R-:W-:Y:S01]  /*1f20*/  ISETP.GE.AND P6, PT, R38, UR32, PT ;  /* 0x0000002026007c0c */ /* 0x000fe2000bfc6270 */
[----:B------:R-:W-:Y:S01]  /*1f30*/  IMAD R20, R5, R18, R20 ;  /* 0x0000001205147224 */ /* 0x000fe200078e0214 */
        /* <DEDUP_REMOVED lines=32> */
.L_x_1464:
[----:B------:R-:W-:Y:S05]  /*2140*/  BSYNC B0 ;  /* 0x0000000000007941 */ /* 0x000fea0003800000 */
.L_x_1463:
[----:B--23--:R-:W-:Y:S01]  /*2150*/  IMAD.WIDE.U32 R22, R15, UR55, R30 ;  /* 0x000000370f167c25 */ /* 0x00cfe2000f8e001e */
        /* <DEDUP_REMOVED lines=50> */
.L_x_1466:
[----:B------:R-:W-:Y:S05]  /*2480*/  BSYNC B0 ;  /* 0x0000000000007941 */ /* 0x000fea0003800000 */
.L_x_1465:
[----:B---3--:R-:W-:Y:S01]  /*2490*/  LEA R28, R20, UR4, 0x1 ;  /* 0x00000004141c7c11 */ /* 0x008fe2000f8e08ff */
        /* <DEDUP_REMOVED lines=23> */
.L_x_1468:
[----:B----4-:R-:W4:Y:S01]  /*2610*/  LDC.64 R4, c[0x0][0x210] ;  /* 0x00008400ff047b82 */ /* 0x010f220000000a00 */
        /* <DEDUP_REMOVED lines=49> */
.L_x_1469:
[----:B------:R-:W-:Y:S05]  /*2930*/  BSYNC B0 ;  /* 0x0000000000007941 */ /* 0x000fea0003800000 */
.L_x_1467:
        /* <DEDUP_REMOVED lines=21> */
.L_x_1471:
[----:B------:R-:W-:Y:S01]  /*2a90*/  ULDC UR20, c[0x0][0x2d0] ;  /* 0x0000b40000147ab9 */ /* 0x000fe20000000800 */
[----:B----4-:R-:W-:Y:S01]  /*2aa0*/  IMAD.U32 R4, RZ, RZ, UR22 ;  /* 0x00000016ff047e24 */ /* 0x010fe2000f8e00ff */
        /* <DEDUP_REMOVED lines=43> */
[----:B----4-:R-:W-:-:S04]  /*2d60*/  LEA R4, P1, R22, UR24, 0x1 ;  /* 0x0000001816047c11 */ /* 0x010fc8000f8208ff */
[----:B------:R-:W-:-:S05]  /*2d70*/  LEA.HI.X R5, R22, UR25, R15, 0x1, P1 ;  /* 0x0000001916057c11 */ /* 0x000fca00088f0c0f */
[----:B------:R-:W-:Y:S01]  /*2d80*/  @!PT LDS RZ, [RZ] ;  /* 0x00000000fffff984 */ /* 0x000fe20000000800 */
[----:B------:R-:W-:Y:S01]  /*2d90*/  @!PT LDS RZ, [RZ] ;  /* 0x00000000fffff984 */ /* 0x000fe20000000800 */
[----:B------:R-:W-:Y:S01]  /*2da0*/  @!PT LDS RZ, [RZ] ;  /* 0x00000000fffff984 */ /* 0x000fe20000000800 */
[----:B------:R1:W-:Y:S04]  /*2db0*/  LDGSTS.E.BYPASS.LTC128B.128 [R28+0x7000], desc[UR6][R4.64+0x180] ;  /* 0x07000180041c7fae */ /* 0x0003e8000b901d46 */
.L_x_1472:
[----:B------:R-:W-:Y:S05]  /*2dc0*/  BSYNC B0 ;  /* 0x0000000000007941 */ /* 0x000fea0003800000 */
.L_x_1470:
[----:B---3--:R-:W3:Y:S01]  /*2dd0*/  LDL R29, [R1+0x8] ;  /* 0x00000800011d7983 */ /* 0x008ee20000100800 */
[----:B------:R-:W-:Y:S01]  /*2de0*/  UIADD3 UR20, -UR36, UR5, URZ ;  /* 0x0000000524147290 */ /* 0x000fe2000fffe13f */
[----:B-1--4-:R-:W-:Y:S01]  /*2df0*/  IMAD.U32 R4, RZ, RZ, UR14 ;  /* 0x0000000eff047e24 */ /* 0x012fe2000f8e00ff */
[----:B------:R-:W-:Y:S01]  /*2e00*/  USHF.R.S32.HI UR16, URZ, 0x1f, UR36 ;  /* 0x0000001f3f107899 */ /* 0x000fe20008011424 */
[----:B------:R-:W-:Y:S02]  /*2e10*/  BSSY B0, `(.L_x_1473) ;  /* 0x0000044000007945 */ /* 0x000fe40003800000 */
[----:B------:R-:W-:Y:S01]  /*2e20*/  IMAD.WIDE.U32 R18, R4, UR36, R38 ;  /* 0x0000002404127c25 */ /* 0x000fe2000f8e0026 */
[----:B------:R-:W-:Y:S01]  /*2e30*/  ISETP.GE.AND P3, PT, R6, UR20, PT ;  /* 0x0000001406007c0c */ /* 0x000fe2000bf66270 */
[----:B------:R-:W-:Y:S01]  /*2e40*/  UIMAD UR22, UR16, UR14, URZ ;  /* 0x0000000e101672a4 */ /* 0x000fe2000f8e023f */
[----:B------:R-:W-:-:S03]  /*2e50*/  IADD3 R20, P1, R18, UR29, RZ ;  /* 0x0000001d12147c10 */ /* 0x000fc6000ff3e0ff */
[----:B------:R-:W-:-:S06]  /*2e60*/  UIMAD UR22, UR36, UR15, UR22 ;  /* 0x0000000f241672a4 */ /* 0x000fcc000f8e0216 */
[----:B------:R-:W-:Y:S01]  /*2e70*/  IMAD.U32 R4, RZ, RZ, UR22 ;  /* 0x00000016ff047e24 */ /* 0x000fe2000f8e00ff */
[----:B------:R-:W-:Y:S01]  /*2e80*/  ULDC.64 UR22, c[0x0][0x260] ;  /* 0x0000980000167ab9 */ /* 0x000fe20000000a00 */
[----:B------:R1:W-:Y:S01]  /*2e90*/  @P3 STS.128 [R34+0x18000], RZ ;  /* 0x018000ff22003388 */ /* 0x0003e20000000c00 */
[----:B------:R-:W-:Y:S02]  /*2ea0*/  IMAD R16, R14, UR22, RZ ;  /* 0x000000160e107c24 */ /* 0x000fe4000f8e02ff */
[----:B------:R-:W-:Y:S01]  /*2eb0*/  IADD3.X R21, R19, UR30, R4, P1, !PT ;  /* 0x0000001e13157c10 */ /* 0x000fe20008ffe404 */
[----:B------:R1:W-:Y:S01]  /*2ec0*/  @P3 STS.128 [R34+0x1a000], RZ ;  /* 0x01a000ff22003388 */ /* 0x0003e20000000c00 */
[----:B------:R-:W-:-:S03]  /*2ed0*/  IMAD R16, R11, UR23, R16 ;  /* 0x000000170b107c24 */ /* 0x000fc6000f8e0210 */
[----:B------:R1:W-:Y:S01]  /*2ee0*/  @P3 STS.128 [R34+0x1c000], RZ ;  /* 0x01c000ff22003388 */ /* 0x0003e20000000c00 */
[----:B------:R-:W-:-:S03]  /*2ef0*/  IMAD.WIDE.U32 R20, R11, UR22, R20 ;  /* 0x000000160b147c25 */ /* 0x000fc6000f8e0014 */
[----:B------:R1:W-:Y:S02]  /*2f00*/  @P3 STS.128 [R34+0x1e000], RZ ;  /* 0x01e000ff22003388 */ /* 0x0003e40000000c00 */
[----:B------:R-:W-:Y:S02]  /*2f10*/  IADD3 R15, R21, R16, RZ ;  /* 0x00000010150f7210 */ /* 0x000fe40007ffe0ff */
[C---:B---3--:R-:W-:Y:S02]  /*2f20*/  IADD3 R5, R29.reuse, 0x8, RZ ;  /* 0x000000081d057810 */ /* 0x048fe40007ffe0ff */
        /* <DEDUP_REMOVED lines=50> */
.L_x_1474:
[----:B------:R-:W-:Y:S05]  /*3250*/  BSYNC B0 ;  /* 0x0000000000007941 */ /* 0x000fea0003800000 */
.L_x_1473:
        /* <DEDUP_REMOVED lines=9> */
[----:B-1--4-:R-:W1:Y:S01]  /*32f0*/  LDC.64 R22, c[0x0][0x218] ;  /* 0x00008600ff167b82 */ /* 0x012e620000000a00 */
[----:B------:R-:W-:Y:S01]  /*3300*/  ISETP.GE.AND P2, PT, R38, UR9, PT ;  /* 0x0000000926007c0c */ /* 0x000fe2000bf46270 */
[----:B------:R-:W-:Y:S01]  /*3310*/  IMAD.U32 R24, RZ, RZ, UR29 ;  /* 0x0000001dff187e24 */ /* 0x000fe2000f8e00ff */
[----:B------:R-:W-:Y:S01]  /*3320*/  IADD3 R19, P1, R13, 0x20, RZ ;  /* 0x000000200d137810 */ /* 0x000fe20007f3e0ff */
[----:B------:R-:W-:Y:S01]  /*3330*/  IMAD.MOV.U32 R21, RZ, RZ, R15 ;  /* 0x000000ffff157224 */ /* 0x000fe200078e000f */
[----:B------:R-:W-:-:S03]  /*3340*/  MOV R25, UR30 ;  /* 0x0000001e00197c02 */ /* 0x000fc60008000f00 */
[----:B------:R-:W-:Y:S02]  /*3350*/  IMAD.X R18, RZ, RZ, R12, P1 ;  /* 0x000000ffff127224 */ /* 0x000fe400008e060c */
[----:B------:R-:W-:-:S04]  /*3360*/  IMAD.WIDE.U32 R24, R19, UR14, R24 ;  /* 0x0000000e13187c25 */ /* 0x000fc8000f8e0018 */
[----:B------:R-:W4:Y:S01]  /*3370*/  @!P2 LDC.64 R4, c[0x0][0x218] ;  /* 0x00008600ff04ab82 */ /* 0x000f220000000a00 */
[----:B------:R-:W-:Y:S01]  /*3380*/  IMAD R18, R18, UR14, RZ ;  /* 0x0000000e12127c24 */ /* 0x000fe2000f8e02ff */
[----:B------:R1:W-:Y:S03]  /*3390*/  @P2 STS.128 [R34+0x19000], RZ ;  /* 0x019000ff22002388 */ /* 0x0003e60000000c00 */
[----:B------:R-:W-:Y:S01]  /*33a0*/  IMAD R18, R19, UR15, R18 ;  /* 0x0000000f13127c24 */ /* 0x000fe2000f8e0212 */
[----:B------:R-:W-:-:S03]  /*33b0*/  IADD3 R19, P1, R6, 0x20, RZ ;  /* 0x0000002006137810 */ /* 0x000fc60007f3e0ff */
[----:B------:R-:W-:Y:S01]  /*33c0*/  IMAD.IADD R25, R25, 0x1, R18 ;  /* 0x0000000119197824 */ /* 0x000fe200078e0212 */
[----:B------:R-:W-:Y:S01]  /*33d0*/  IADD3.X R18, RZ, R7, RZ, P1, !PT ;  /* 0x00000007ff127210 */ /* 0x000fe20000ffe4ff */
[----:B-1----:R-:W-:-:S04]  /*33e0*/  IMAD.WIDE R22, R38, 0x2, R22 ;  /* 0x0000000226167825 */ /* 0x002fc800078e0216 */
[----:B------:R-:W-:-:S04]  /*33f0*/  IMAD.WIDE.U32 R24, R11, UR22, R24 ;  /* 0x000000160b187c25 */ /* 0x000fc8000f8e0018 */
[----:B------:R-:W-:Y:S01]  /*3400*/  IMAD R18, R18, UR14, RZ ;  /* 0x0000000e12127c24 */ /* 0x000fe2000f8e02ff */
[----:B------:R-:W-:Y:S01]  /*3410*/  IADD3 R15, R16, R25, RZ ;  /* 0x00000019100f7210 */ /* 0x000fe20007ffe0ff */
[----:B------:R-:W-:Y:S01]  /*3420*/  IMAD.WIDE.U32 R20, R19, UR14, R20 ;  /* 0x0000000e13147c25 */ /* 0x000fe2000f8e0014 */
[----:B------:R-:W-:-:S03]  /*3430*/  LEA R22, P1, R24, R22, 0x1 ;  /* 0x0000001618167211 */ /* 0x000fc600078208ff */
[----:B------:R-:W-:Y:S01]  /*3440*/  IMAD R18, R19, UR15, R18 ;  /* 0x0000000f13127c24 */ /* 0x000fe2000f8e0212 */
[----:B------:R-:W-:Y:S02]  /*3450*/  LEA.HI.X R23, R24, R23, R15, 0x1, P1 ;  /* 0x0000001718177211 */ /* 0x000fe400008f0c0f */
[----:B----4-:R-:W-:Y:S01]  /*3460*/  @!P2 LEA R4, P1, R20, R4, 0x1 ;  /* 0x000000041404a211 */ /* 0x010fe200078208ff */
        /* <DEDUP_REMOVED lines=25> */
.L_x_1476:
[----:B------:R-:W-:Y:S05]  /*3600*/  BSYNC B0 ;  /* 0x0000000000007941 */ /* 0x000fea0003800000 */
.L_x_1475:
        /* <DEDUP_REMOVED lines=64> */
.L_x_1478:
[----:B------:R-:W-:Y:S05]  /*3a10*/  BSYNC B0 ;  /* 0x0000000000007941 */ /* 0x000fea0003800000 */
.L_x_1477:
[----:B------:R1:W-:Y:S01]  /*3a20*/  @P4 STS.128 [R34+0x21000], RZ ;  /* 0x021000ff22004388 */ /* 0x0003e20000000c00 */
[----:B------:R-:W1:Y:S01]  /*3a30*/  LDC.64 R16, c[0x0][0x3b8] ;  /* 0x0000ee00ff107b82 */ /* 0x000e620000000a00 */
[----:B------:R-:W-:Y:S02]  /*3a40*/  BSSY B0, `(.L_x_1479) ;  /* 0x0000036000007945 */ /* 0x000fe40003800000 */
        /* <DEDUP_REMOVED lines=26> */
[----:B-1----:R-:W-:-:S03]  /*3bf0*/  @!P1 LEA R6, P2, R18, R4, 0x1 ;  /* 0x0000000412069211 */ /* 0x002fc600078408ff */
[----:B------:R-:W-:Y:S01]  /*3c00*/  IMAD.IADD R14, R14, 0x1, R21 ;  /* 0x000000010e0e7824 */ /* 0x000fe200078e0215 */
[----:B------:R-:W-:-:S04]  /*3c10*/  IADD3 R4, R19, R7, RZ ;  /* 0x0000000713047210 */ /* 0x000fc80007ffe0ff */
[----:B------:R-:W-:Y:S02]  /*3c20*/  @!P1 LEA.HI.X R7, R18, R5, R4, 0x1, P2 ;  /* 0x0000000512079211 */ /* 0x000fe400010f0c04 */
        /* <DEDUP_REMOVED lines=23> */
.L_x_1480:
[----:B------:R-:W-:Y:S05]  /*3da0*/  BSYNC B0 ;  /* 0x0000000000007941 */ /* 0x000fea0003800000 */
.L_x_1479:
[----:B-1--4-:R-:W-:Y:S01]  /*3db0*/  IMAD.MOV.U32 R4, RZ, RZ, 0x4 ;  /* 0x00000004ff047424 */ /* 0x012fe200078e00ff */
[----:B------:R-:W4:Y:S01]  /*3dc0*/  LDG.E.64 R12, desc[UR6][R16.64+0x8] ;  /* 0x00000806100c7981 */ /* 0x000f22000c1e1b00 */
[----:B------:R-:W-:Y:S02]  /*3dd0*/  IMAD.MOV.U32 R5, RZ, RZ, 0x7f800000 ;  /* 0x7f800000ff057424 */ /* 0x000fe400078e00ff */
[----:B------:R-:W-:Y:S01]  /*3de0*/  IMAD.MOV.U32 R11, RZ, RZ, 0x7f800000 ;  /* 0x7f800000ff0b7424 */ /* 0x000fe200078e00ff */
[----:B------:R-:W-:Y:S01]  /*3df0*/  UIMAD UR9, UR48, UR60, UR55 ;  /* 0x0000003c300972a4 */ /* 0x000fe2000f8e0237 */
[----:B------:R-:W-:Y:S01]  /*3e00*/  IMAD.WIDE R14, R29, R4, UR10 ;  /* 0x0000000a1d0e7e25 */ /* 0x000fe2000f8e0204 */
[----:B------:R-:W5:Y:S01]  /*3e10*/  LDG.E.64 R6, desc[UR6][R16.64] ;  /* 0x0000000610067981 */ /* 0x000f62000c1e1b00 */
[----:B------:R-:W-:Y:S01]  /*3e20*/  ULDC UR20, c[0x0][0x2d0] ;  /* 0x0000b40000147ab9 */ /* 0x000fe20000000800 */
[----:B------:R-:W-:Y:S01]  /*3e30*/  ULDC UR35, c[0x0][0x2dc] ;  /* 0x0000b70000237ab9 */ /* 0x000fe20000000800 */
[----:B------:R-:W1:Y:S01]  /*3e40*/  S2R R18, SR_TID.X ;  /* 0x0000000000127919 */ /* 0x000e620000002100 */
[----:B------:R-:W0:Y:S01]  /*3e50*/  LDGDEPBAR ;  /* 0x00000000000079af */ /* 0x000e220000000000 */
[----:B------:R-:W-:-:S02]  /*3e60*/  IMAD.MOV.U32 R246, RZ, RZ, 0x20 ;  /* 0x00000020fff67424 */ /* 0x000fc400078e00ff */
[----:B------:R-:W-:Y:S01]  /*3e70*/  IMAD.MOV.U32 R245, RZ, RZ, 0x40 ;  /* 0x00000040fff57424 */ /* 0x000fe200078e00ff */
[----:B------:R-:W4:Y:S01]  /*3e80*/  @!P5 LDG.E R5, desc[UR6][R14.64+0x20] ;  /* 0x000020060e05d981 */ /* 0x000f22000c1e1900 */
[----:B------:R-:W-:Y:S02]  /*3e90*/  CS2R R190, SRZ ;  /* 0x0000000000be7805 */ /* 0x000fe4000001ff00 */
[----:B------:R-:W-:Y:S02]  /*3ea0*/  CS2R R188, SRZ ;  /* 0x0000000000bc7805 */ /* 0x000fe4000001ff00 */
[----:B------:R-:W-:Y:S01]  /*3eb0*/  CS2R R194, SRZ ;  /* 0x0000000000c27805 */ /* 0x000fe2000001ff00 */
[----:B------:R-:W5:Y:S01]  /*3ec0*/  @!P6 LDG.E R11, desc[UR6][R14.64] ;  /* 0x000000060e0be981 */ /* 0x000f62000c1e1900 */
[----:B------:R-:W-:Y:S01]  /*3ed0*/  USHF.L.U32 UR9, UR9, 0x5, URZ ;  /* 0x0000000509097899 */ /* 0x000fe2000800063f */
[----:B------:R-:W-:Y:S02]  /*3ee0*/  CS2R R192, SRZ ;  /* 0x0000000000c07805 */ /* 0x000fe4000001ff00 */
[----:B------:R-:W-:-:S02]  /*3ef0*/  CS2R R186, SRZ ;  /* 0x0000000000ba7805 */ /* 0x000fc4000001ff00 */
[----:B------:R-:W-:Y:S01]  /*3f00*/  CS2R R184, SRZ ;  /* 0x0000000000b87805 */ /* 0x000fe2000001ff00 */
[----:B------:R-:W-:Y:S01]  /*3f10*/  USHF.R.S32.HI UR14, URZ, 0x1f, UR9 ;  /* 0x0000001f3f0e7899 */ /* 0x000fe20008011409 */
        /* <DEDUP_REMOVED lines=51> */
[----:B--23--:R-:W-:Y:S02]  /*4250*/  CS2R R34, SRZ ;  /* 0x0000000000227805 */ /* 0x00cfe4000001ff00 */
[----:B------:R-:W-:-:S02]  /*4260*/  CS2R R32, SRZ ;  /* 0x0000000000207805 */ /* 0x000fc4000001ff00 */
[----:B------:R-:W-:Y:S02]  /*4270*/  CS2R R26, SRZ ;  /* 0x00000000001a7805 */ /* 0x000fe4000001ff00 */
[----:B------:R-:W-:Y:S02]  /*4280*/  CS2R R24, SRZ ;  /* 0x0000000000187805 */ /* 0x000fe4000001ff00 */
[----:B------:R-:W-:Y:S02]  /*4290*/  CS2R R22, SRZ ;  /* 0x0000000000167805 */ /* 0x000fe4000001ff00 */
[----:B------:R-:W-:Y:S01]  /*42a0*/  CS2R R20, SRZ ;  /* 0x0000000000147805 */ /* 0x000fe2000001ff00 */
[----:B------:R-:W-:Y:S01]  /*42b0*/  ULDC.U8 UR15, c[0x0][0x388] ;  /* 0x0000e200000f7ab9 */ /* 0x000fe20000000000 */
[----:B----4-:R2:W-:Y:S02]  /*42c0*/  STL [R1+0x60], R5 ;  /* 0x0000600501007387 */ /* 0x0105e40000100800 */
[----:B--2---:R-:W-:-:S04]  /*42d0*/  LEA.HI R5, R9, R10, RZ, 0x4 ;  /* 0x0000000a09057211 */ /* 0x004fc800078f20ff */
[----:B------:R-:W-:-:S05]  /*42e0*/  LOP3.LUT R5, R5, 0xfffffff0, RZ, 0xc0, !PT ;  /* 0xfffffff005057812 */ /* 0x000fca00078ec0ff */
[----:B------:R-:W-:-:S05]  /*42f0*/  IMAD.IADD R10, R10, 0x1, -R5 ;  /* 0x000000010a0a7824 */ /* 0x000fca00078e0a05 */
[----:B------:R-:W-:-:S04]  /*4300*/  SHF.R.S32.HI R5, RZ, 0x1f, R10 ;  /* 0x0000001fff057819 */ /* 0x000fc8000001140a */
[----:B------:R-:W-:-:S04]  /*4310*/  LEA.HI R5, R5, R10, RZ, 0x3 ;  /* 0x0000000a05057211 */ /* 0x000fc800078f18ff */
[----:B------:R-:W-:Y:S02]  /*4320*/  LOP3.LUT R5, R5, 0xfffffff8, RZ, 0xc0, !PT ;  /* 0xfffffff805057812 */ /* 0x000fe400078ec0ff */
[----:B------:R-:W-:-:S03]  /*4330*/  IADD3 R4, P4, P3, R12, UR9, R8 ;  /* 0x000000090c047c10 */ /* 0x000fc6000fb9e008 */
[----:B------:R-:W-:Y:S01]  /*4340*/  IMAD.IADD R5, R10, 0x1, -R5 ;  /* 0x000000010a057824 */ /* 0x000fe200078e0a05 */
[----:B------:R-:W-:-:S04]  /*4350*/  SHF.R.S32.HI R9, RZ, 0x1f, R8 ;  /* 0x0000001fff097819 */ /* 0x000fc80000011408 */
[----:B------:R-:W-:Y:S02]  /*4360*/  R2P PR, R5, 0x6 ;  /* 0x0000000605007804 */ /* 0x000fe40000000000 */
[----:B------:R-:W-:Y:S01]  /*4370*/  IADD3.X R5, R13, UR14, R9, P4, P3 ;  /* 0x0000000e0d057c10 */ /* 0x000fe2000a7e6409 */
[----:B------:R-:W-:Y:S01]  /*4380*/  IMAD.MOV.U32 R8, RZ, RZ, R28 ;  /* 0x000000ffff087224 */ /* 0x000fe200078e001c */
[----:B-----5:R-:W-:Y:S02]  /*4390*/  R2UR UR18, R7 ;  /* 0x00000000071272ca */ /* 0x020fe400000e0000 */
[----:B------:R-:W-:Y:S01]  /*43a0*/  R2UR UR19, R6 ;  /* 0x00000000061372ca */ /* 0x000fe200000e0000 */
[----:B------:R-:W-:Y:S01]  /*43b0*/  STL [R1+0x54], R5 ;  /* 0x0000540501007387 */ /* 0x000fe20000100800 */
[----:B------:R-:W-:Y:S01]  /*43c0*/  SEL R246, R246, 0xffffffe0, !P1 ;  /* 0xffffffe0f6f67807 */ /* 0x000fe20004800000 */
[----:B------:R-:W-:Y:S02]  /*43d0*/  UIADD3 UR9, UR36, 0x40, URZ ;  /* 0x0000004024097890 */ /* 0x000fe4000fffe03f */
[----:B------:R2:W-:Y:S01]  /*43e0*/  STL [R1+0x5c], R11 ;  /* 0x00005c0b01007387 */ /* 0x0005e20000100800 */
[----:B------:R-:W-:Y:S01]  /*43f0*/  SEL R245, R245, 0xffffffc0, !P2 ;  /* 0xffffffc0f5f57807 */ /* 0x000fe20005000000 */
[----:B------:R-:W-:Y:S01]  /*4400*/  ULDC UR14, c[0x0][0x2ec] ;  /* 0x0000bb00000e7ab9 */ /* 0x000fe20000000800 */
[----:B--2---:R-:W2:Y:S01]  /*4410*/  S2R R11, SR_TID.X ;  /* 0x00000000000b7919 */ /* 0x004ea20000002100 */
[----:B------:R-:W-:-:S05]  /*4420*/  VIADD R5, R252, 0x4000 ;  /* 0x00004000fc057836 */ /* 0x000fca0000000000 */
[----:B------:R-:W-:Y:S01]  /*4430*/  SEL R248, R5, R252, !P0 ;  /* 0x000000fc05f87207 */ /* 0x000fe20004000000 */
[----:B------:R-:W-:Y:S01]  /*4440*/  IMAD.WIDE.U32 R4, R4, -0x2daee0ad, RZ ;  /* 0xd2511f5304047825 */ /* 0x000fe200078e00ff */
[----:B------:R3:W-:Y:S01]  /*4450*/  STL [R1+0x58], R8 ;  /* 0x0000580801007387 */ /* 0x0007e20000100800 */
[----:B--2---:R-:W-:-:S04]  /*4460*/  SHF.R.S32.HI R11, RZ, 0x1f, R11 ;  /* 0x0000001fff0b7819 */ /* 0x004fc8000001140b */
[----:B-1----:R-:W-:-:S04]  /*4470*/  LEA.HI R11, R11, R18, RZ, 0x7 ;  /* 0x000000120b0b7211 */ /* 0x002fc800078f38ff */
[----:B------:R-:W-:-:S05]  /*4480*/  SHF.R.S32.HI R11, RZ, 0x7, R11 ;  /* 0x00000007ff0b7819 */ /* 0x000fca000001140b */
[----:B------:R-:W-:-:S05]  /*4490*/  IMAD.SHL.U32 R7, R11, 0x20, RZ ;  /* 0x000000200b077824 */ /* 0x000fca00078e00ff */
[----:B------:R3:W-:Y:S04]  /*44a0*/  STL [R1+0x2c], R7 ;  /* 0x00002c0701007387 */ /* 0x0007e80000100800 */
[----:B------:R3:W-:Y:S01]  /*44b0*/  STL.64 [R1+0x70], R4 ;  /* 0x0000700401007387 */ /* 0x0007e20000100a00 */
[----:B------:R-:W-:Y:S02]  /*44c0*/  VIADD R6, R251, 0x4000 ;  /* 0x00004000fb067836 */ /* 0x000fe40000000000 */
[----:B------:R-:W-:-:S03]  /*44d0*/  IMAD.IADD R244, R249, 0x1, R246 ;  /* 0x00000001f9f47824 */ /* 0x000fc600078e02f6 */
[----:B------:R-:W-:Y:S02]  /*44e0*/  SEL R247, R6, R251, !P0 ;  /* 0x000000fb06f77207 */ /* 0x000fe40004000000 */
[----:B------:R-:W-:Y:S02]  /*44f0*/  CS2R R28, SRZ ;  /* 0x00000000001c7805 */ /* 0x000fe4000001ff00 */
[----:B------:R-:W-:Y:S01]  /*4500*/  LEA R248, R248, UR4, 0x1 ;  /* 0x00000004f8f87c11 */ /* 0x000fe2000f8e08ff */
[----:B------:R-:W-:Y:S01]  /*4510*/  IMAD.IADD R242, R249, 0x1, R245 ;  /* 0x00000001f9f27824 */ /* 0x000fe200078e02f5 */
[----:B------:R-:W-:Y:S01]  /*4520*/  LEA R247, R247, UR4, 0x1 ;  /* 0x00000004f7f77c11 */ /* 0x000fe2000f8e08ff */
[----:B------:R-:W-:Y:S01]  /*4530*/  IMAD.IADD R243, R245, 0x1, R244 ;  /* 0x00000001f5f37824 */ /* 0x000fe200078e02f4 */
[----:B------:R-:W-:Y:S02]  /*4540*/  UIADD3 UR33, UR19, -0x61c88647, URZ ;  /* 0x9e3779b913217890 */ /* 0x000fe4000fffe03f */
[----:B------:R-:W-:-:S02]  /*4550*/  UIADD3 UR32, UR18, -0x4498517b, URZ ;  /* 0xbb67ae8512207890 */ /* 0x000fc4000fffe03f */
[----:B------:R-:W-:Y:S02]  /*4560*/  UIADD3 UR31, UR19, 0x3c6ef372, URZ ;  /* 0x3c6ef372131f7890 */ /* 0x000fe4000fffe03f */
[----:B------:R-:W-:Y:S02]  /*4570*/  UIADD3 UR30, UR18, 0x76cf5d0a, URZ ;  /* 0x76cf5d0a121e7890 */ /* 0x000fe4000fffe03f */
[----:B------:R-:W-:Y:S02]  /*4580*/  UIADD3 UR29, UR19, -0x255992d5, URZ ;  /* 0xdaa66d2b131d7890 */ /* 0x000fe4000fffe03f */
[----:B------:R-:W-:Y:S02]  /*4590*/  UIADD3 UR28, UR18, 0x32370b8f, URZ ;  /* 0x32370b8f121c7890 */ /* 0x000fe4000fffe03f */
[----:B------:R-:W-:Y:S02]  /*45a0*/  UIADD3 UR27, UR19, 0x78dde6e4, URZ ;  /* 0x78dde6e4131b7890 */ /* 0x000fe4000fffe03f */
[----:B------:R-:W-:-:S02]  /*45b0*/  UIADD3 UR26, UR18, -0x126145ec, URZ ;  /* 0xed9eba14121a7890 */ /* 0x000fc4000fffe03f */
[----:B------:R-:W-:Y:S02]  /*45c0*/  UIADD3 UR25, UR19, 0x1715609d, URZ ;  /* 0x1715609d13197890 */ /* 0x000fe4000fffe03f */
[----:B------:R-:W-:Y:S02]  /*45d0*/  UIADD3 UR24, UR18, -0x56f99767, URZ ;  /* 0xa906689912187890 */ /* 0x000fe4000fffe03f */
[----:B------:R-:W-:Y:S02]  /*45e0*/  UIADD3 UR23, UR19, -0x4ab325aa, URZ ;  /* 0xb54cda5613177890 */ /* 0x000fe4000fffe03f */
[----:B------:R-:W-:Y:S02]  /*45f0*/  UIADD3 UR22, UR18, 0x646e171e, URZ ;  /* 0x646e171e12167890 */ /* 0x000fe4000fffe03f */
[----:B---3--:R-:W-:-:S11]  /*4600*/  UISETP.GE.AND UP1, UPT, UR9, UR5, UPT ;  /* 0x000000050900728c */ /* 0x008fd6000bf26270 */
.L_x_1483:
[----:B------:R-:W0:Y:S01]  /*4610*/  LDGDEPBAR ;  /* 0x00000000000079af */ /* 0x000e220000000000 */
[C---:B------:R-:W-:Y:S01]  /*4620*/  IMAD.IADD R114, R248.reuse, 0x1, R246 ;  /* 0x00000001f8727824 */ /* 0x040fe200078e02f6 */
[----:B------:R-:W-:Y:S01]  /*4630*/  PLOP3.LUT P6, PT, PT, PT, UP1, 0x80, 0x0 ;  /* 0x000000000000781c */ /* 0x000fe20003fcf018 */
[--C-:B------:R-:W-:Y:S01]  /*4640*/  IMAD.IADD R113, R248, 0x1, R245.reuse ;  /* 0x00000001f8717824 */ /* 0x100fe200078e02f5 */
[----:B------:R-:W2:Y:S01]  /*4650*/  LDL R118, [R1] ;  /* 0x0000000001767983 */ /* 0x000ea20000100800 */
[----:B------:R-:W-:Y:S01]  /*4660*/  IMAD.IADD R112, R114, 0x1, R245 ;  /* 0x0000000172707824 */ /* 0x000fe200078e02f5 */
[----:B------:R-:W-:Y:S01]  /*4670*/  PLOP3.LUT P5, PT, PT, PT, UP1, 0x80, 0x0 ;  /* 0x000000000000781c */ /* 0x000fe20003faf018 */
[----:B------:R-:W-:Y:S01]  /*4680*/  IMAD.U32 R117, RZ, RZ, UR8 ;  /* 0x00000008ff757e24 */ /* 0x000fe2000f8e00ff */
[----:B------:R-:W3:Y:S01]  /*4690*/  LDL R124, [R1+0x2c] ;  /* 0x00002c00017c7983 */ /* 0x000ee20000100800 */
[----:B------:R-:W-:Y:S01]  /*46a0*/  PLOP3.LUT P4, PT, PT, PT, UP1, 0x80, 0x0 ;  /* 0x000000000000781c */ /* 0x000fe20003f8f018 */
[----:B------:R-:W-:Y:S01]  /*46b0*/  IMAD.U32 R116, RZ, RZ, UR17 ;  /* 0x00000011ff747e24 */ /* 0x000fe2000f8e00ff */
[----:B------:R-:W-:Y:S01]  /*46c0*/  PLOP3.LUT P0, PT, PT, PT, UP1, 0x80, 0x0 ;  /* 0x000000000000781c */ /* 0x000fe20003f0f018 */
[----:B------:R-:W4:Y:S01]  /*46d0*/  LDL.64 R126, [R1+0x70] ;  /* 0x00007000017e7983 */ /* 0x000f220000100a00 */
[----:B------:R-:W-:Y:S01]  /*46e0*/  PLOP3.LUT P3, PT, PT, PT, UP1, 0x80, 0x0 ;  /* 0x000000000000781c */ /* 0x000fe20003f6f018 */
[----:B------:R-:W-:Y:S01]  /*46f0*/  UISETP.GE.AND UP2, UPT, UR8, 0x1, UPT ;  /* 0x000000010800788c */ /* 0x000fe2000bf46270 */
[----:B------:R-:W-:Y:S01]  /*4700*/  PLOP3.LUT P1, PT, PT, PT, UP1, 0x80, 0x0 ;  /* 0x000000000000781c */ /* 0x000fe20003f2f018 */
[----:B------:R-:W3:Y:S01]  /*4710*/  LDL R119, [R1+0x54] ;  /* 0x0000540001777983 */ /* 0x000ee20000100800 */
[----:B------:R-:W-:Y:S03]  /*4720*/  PLOP3.LUT P2, PT, PT, PT, UP1, 0x80, 0x0 ;  /* 0x000000000000781c */ /* 0x000fe60003f4f018 */
[----:B------:R-:W3:Y:S04]  /*4730*/  LDL R211, [R1+0x18] ;  /* 0x0000180001d37983 */ /* 0x000ee80000100800 */
[----:B------:R-:W3:Y:S04]  /*4740*/  LDL R210, [R1+0x28] ;  /* 0x0000280001d27983 */ /* 0x000ee80000100800 */
[----:B------:R-:W3:Y:S04]  /*4750*/  LDL R209, [R1+0x20] ;  /* 0x0000200001d17983 */ /* 0x000ee80000100800 */
[----:B------:R-:W3:Y:S04]  /*4760*/  LDL R208, [R1+0x40] ;  /* 0x0000400001d07983 */ /* 0x000ee80000100800 */
[----:B------:R-:W3:Y:S04]  /*4770*/  LDL R202, [R1+0x8] ;  /* 0x0000080001ca7983 */ /* 0x000ee80000100800 */
[----:B------:R-:W5:Y:S04]  /*4780*/  LDL.64 R206, [R1+0x10] ;  /* 0x0000100001ce7983 */ /* 0x000f680000100a00 */
[----:B------:R-:W5:Y:S04]  /*4790*/  LDL R205, [R1+0x38] ;  /* 0x0000380001cd7983 */ /* 0x000f680000100800 */
[----:B------:R-:W5:Y:S04]  /*47a0*/  LDL R204, [R1+0x34] ;  /* 0x0000340001cc7983 */ /* 0x000f680000100800 */
[----:B------:R-:W5:Y:S01]  /*47b0*/  LDL R203, [R1+0x30] ;  /* 0x0000300001cb7983 */ /* 0x000f620000100800 */
[----:B------:R-:W1:Y:S01]  /*47c0*/  @P0 S2R R115, SR_TID.X ;  /* 0x0000000000730919 */ /* 0x000e620000002100 */
[----:B------:R-:W-:Y:S01]  /*47d0*/  PLOP3.LUT P0, PT, PT, PT, UP1, 0x80, 0x0 ;  /* 0x000000000000781c */ /* 0x000fe20003f0f018 */
[----:B------:R-:W1:Y:S01]  /*47e0*/  S2R R121, SR_TID.X ;  /* 0x0000000000797919 */ /* 0x000e620000002100 */
[----:B------:R-:W1:Y:S01]  /*47f0*/  S2R R120, SR_TID.X ;  /* 0x0000000000787919 */ /* 0x000e620000002100 */
[----:B------:R-:W-:Y:S04]  /*4800*/  DEPBAR.LE SB0, 0x0 ;  /* 0x000080000000791a */ /* 0x000fe80000000000 */
[----:B------:R-:W-:Y:S01]  /*4810*/  BAR.SYNC.DEFER_BLOCKING 0x0 ;  /* 0x0000000000007b1d */ /* 0x000fe20000010000 */
[----:B-1----:R-:W-:Y:S01]  /*4820*/  @P3 IMAD.SHL.U32 R115, R115, 0x2, RZ ;  /* 0x0000000273733824 */ /* 0x002fe200078e00ff */
[----:B------:R-:W-:Y:S04]  /*4830*/  PLOP3.LUT P3, PT, PT, PT, UP1, 0x80, 0x0 ;  /* 0x000000000000781c */ /* 0x000fe80003f6f018 */
[----:B------:R-:W-:Y:S01]  /*4840*/  LDSM.16.M88.4 R84, [R248] ;  /* 0x00000000f854783b */ /* 0x000fe20000000200 */
[----:B------:R-:W-:Y:S03]  /*4850*/  SHF.R.S32.HI R120, RZ, 0x1f, R120 ;  /* 0x0000001fff787819 */ /* 0x000fe60000011478 */
[----:B------:R-:W1:Y:S01]  /*4860*/  LDSM.16.M88.4 R88, [R241+0x18000] ;  /* 0x01800000f158783b */ /* 0x000e620000000200 */
[----:B------:R-:W-:Y:S03]  /*4870*/  LEA.HI R120, R120, R121, RZ, 0x7 ;  /* 0x0000007978787211 */ /* 0x000fe600078f38ff */
[----:B------:R-:W1:Y:S01]  /*4880*/  LDSM.16.M88.4 R92, [R241+0x18800] ;  /* 0x01880000f15c783b */ /* 0x000e620000000200 */
[----:B------:R-:W-:Y:S03]  /*4890*/  SHF.R.S32.HI R120, RZ, 0x7, R120 ;  /* 0x00000007ff787819 */ /* 0x000fe60000011478 */
[----:B------:R-:W-:Y:S04]  /*48a0*/  LDSM.16.M88.4 R96, [R114] ;  /* 0x000000007260783b */ /* 0x000fe80000000200 */
[----:B------:R-:W1:Y:S01]  /*48b0*/  LDSM.16.M88.4 R100, [R240+0x18000] ;  /* 0x01800000f064783b */ /* 0x000e620000000200 */
[----:B------:R-:W-:Y:S03]  /*48c0*/  IMAD R116, R116, 0x2, R120 ;  /* 0x0000000274747824 */ /* 0x000fe600078e0278 */
[----:B------:R-:W1:Y:S04]  /*48d0*/  LDSM.16.M88.4 R104, [R240+0x18800] ;  /* 0x01880000f068783b */ /* 0x000e680000000200 */
[----:B------:R-:W-:Y:S01]  /*48e0*/  LDSM.16.M88.4 R108, [R3+0x18000] ;  /* 0x01800000036c783b */ /* 0x000fe20000000200 */
        /* <DEDUP_REMOVED lines=49> */
[C---:B--2---:R-:W-:Y:S05]  /*4c00*/  HMMA.16816.F32 R4, R100.reuse, R104, R4 ;  /* 0x000000686404723c */ /* 0x044fea0000001804 */
[----:B------:R-:W-:Y:S01]  /*4c10*/  IMAD R117, R117, 0x4, R118 ;  /* 0x0000000475757824 */ /* 0x000fe200078e0276 */
[C---:B------:R-:W-:Y:S01]  /*4c20*/  HMMA.16816.F32 R8, R100.reuse, R106, R8 ;  /* 0x0000006a6408723c */ /* 0x040fe20000001808 */
[----:B------:R-:W2:Y:S01]  /*4c30*/  LDSM.16.M88.4 R104, [R240+0x1c000] ;  /* 0x01c00000f068783b */ /* 0x000ea20000000200 */
[----:B------:R-:W-:Y:S03]  /*4c40*/  IMAD.U32 R118, RZ, RZ, UR17 ;  /* 0x00000011ff767e24 */ /* 0x000fe6000f8e00ff */
[----:B----4-:R-:W-:Y:S01]  /*4c50*/  LOP3.LUT R116, R127, UR18, R116, 0x96, !PT ;  /* 0x000000127f747c12 */ /* 0x010fe2000f8e9674 */
[C---:B------:R-:W-:Y:S05]  /*4c60*/  HMMA.16816.F32 R12, R100.reuse, R88, R12 ;  /* 0x00000058640c723c */ /* 0x040fea000000180c */
[----:B------:R-:W-:Y:S01]  /*4c70*/  IMAD.WIDE.U32 R122, R116, -0x326172a9, RZ ;  /* 0xcd9e8d57747a7825 */ /* 0x000fe200078e00ff */
[----:B------:R-:W-:Y:S01]  /*4c80*/  HMMA.16816.F32 R16, R100, R90, R16 ;  /* 0x0000005a6410723c */ /* 0x000fe20000001810 */
[----:B------:R-:W4:Y:S04]  /*4c90*/  LDSM.16.M88.4 R88, [R240+0x1c800] ;  /* 0x01c80000f058783b */ /* 0x000f280000000200 */
[----:B------:R-:W-:Y:S01]  /*4ca0*/  LDSM.16.M88.4 R100, [R113+0x4000] ;  /* 0x004000007164783b */ /* 0x000fe20000000200 */
[C---:B-1----:R-:W-:Y:S05]  /*4cb0*/  HMMA.16816.F32 R4, R92.reuse, R108, R4 ;  /* 0x0000006c5c04723c */ /* 0x042fea0000001804 */
[----:B------:R-:W-:Y:S01]  /*4cc0*/  IMAD.WIDE.U32 R120, R117, -0x326172a9, RZ ;  /* 0xcd9e8d5775787825 */ /* 0x000fe200078e00ff */
[C---:B------:R-:W-:Y:S01]  /*4cd0*/  HMMA.16816.F32 R8, R92.reuse, R110, R8 ;  /* 0x0000006e5c08723c */ /* 0x040fe20000001808 */
[----:B------:R-:W1:Y:S04]  /*4ce0*/  LDSM.16.M88.4 R108, [R3+0x1c000] ;  /* 0x01c00000036c783b */ /* 0x000e680000000200 */
[----:B---3--:R-:W-:Y:S01]  /*4cf0*/  @P1 LOP3.LUT R117, R124, 0x6, R115, 0xf8, !PT ;  /* 0x000000067c751812 */ /* 0x008fe200078ef873 */
[C---:B------:R-:W-:Y:S01]  /*4d00*/  HMMA.16816.F32 R12, R92.reuse, R84, R12 ;  /* 0x000000545c0c723c */ /* 0x040fe2000000180c */
[----:B------:R-:W-:Y:S04]  /*4d10*/  PLOP3.LUT P1, PT, PT, PT, UP1, 0x80, 0x0 ;  /* 0x000000000000781c */ /* 0x000fe80003f2f018 */
[----:B------:R-:W-:Y:S01]  /*4d20*/  @P0 IMAD R118, R118, 0x40, R117 ;  /* 0x0000004076760824 */ /* 0x000fe200078e0275 */
[----:B------:R-:W-:Y:S01]  /*4d30*/  HMMA.16816.F32 R16, R92, R86, R16 ;  /* 0x000000565c10723c */ /* 0x000fe20000001810 */
[----:B------:R-:W3:Y:S01]  /*4d40*/  LDSM.16.M88.4 R84, [R3+0x1c800] ;  /* 0x01c800000354783b */ /* 0x000ee20000000200 */
[----:B------:R-:W-:Y:S02]  /*4d50*/  PLOP3.LUT P0, PT, PT, PT, UP1, 0x80, 0x0 ;  /* 0x000000000000781c */ /* 0x000fe40003f0f018 */
[C---:B------:R-:W-:Y:S01]  /*4d60*/  @P5 ISETP.GE.AND P5, PT, R118.reuse, UR5, PT ;  /* 0x0000000576005c0c */ /* 0x040fe2000bfa6270 */
[----:B------:R-:W-:Y:S01]  /*4d70*/  LDSM.16.M88.4 R92, [R112+0x4000] ;  /* 0x00400000705c783b */ /* 0x000fe20000000200 */
[C---:B--2---:R-:W-:Y:S05]  /*4d80*/  HMMA.16816.F32 R4, R96.reuse, R104, R4 ;  /* 0x000000686004723c */ /* 0x044fea0000001804 */
[----:B------:R-:W-:Y:S01]  /*4d90*/  @P1 VIADD R116, R118, 0x8 ;  /* 0x0000000876741836 */ /* 0x000fe20000000000 */
[C---:B------:R-:W-:Y:S01]  /*4da0*/  HMMA.16816.F32 R8, R96.reuse, R106, R8 ;  /* 0x0000006a6008723c */ /* 0x040fe20000001808 */
[----:B------:R-:W2:Y:S01]  /*4db0*/  LDSM.16.M88.4 R104, [R2+0x1c000] ;  /* 0x01c000000268783b */ /* 0x000ea20000000200 */
[----:B------:R-:W-:Y:S02]  /*4dc0*/  PLOP3.LUT P1, PT, PT, PT, UP1, 0x80, 0x0 ;  /* 0x000000000000781c */ /* 0x000fe40003f2f018 */
[----:B------:R-:W-:Y:S01]  /*4dd0*/  @P6 ISETP.GE.AND P6, PT, R116, UR5, PT ;  /* 0x0000000574006c0c */ /* 0x000fe2000bfc6270 */
[C---:B------:R-:W-:Y:S01]  /*4de0*/  @P2 VIADD R117, R118.reuse, 0x1 ;  /* 0x0000000176752836 */ /* 0x040fe20000000000 */
[C---:B----4-:R-:W-:Y:S01]  /*4df0*/  HMMA.16816.F32 R12, R96.reuse, R88, R12 ;  /* 0x00000058600c723c */ /* 0x050fe2000000180c */
[----:B------:R-:W-:Y:S03]  /*4e00*/  PLOP3.LUT P2, PT, PT, PT, UP1, 0x80, 0x0 ;  /* 0x000000000000781c */ /* 0x000fe60003f4f018 */
[----:B------:R-:W-:Y:S01]  /*4e10*/  @P3 ISETP.GE.AND P3, PT, R117, UR5, PT ;  /* 0x0000000575003c0c */ /* 0x000fe2000bf66270 */
[----:B------:R-:W-:Y:S01]  /*4e20*/  @P4 VIADD R117, R118, 0x9 ;  /* 0x0000000976754836 */ /* 0x000fe20000000000 */
[----:B------:R-:W-:Y:S01]  /*4e30*/  HMMA.16816.F32 R16, R96, R90, R16 ;  /* 0x0000005a6010723c */ /* 0x000fe20000001810 */
[----:B------:R-:W4:Y:S01]  /*4e40*/  LDSM.16.M88.4 R88, [R2+0x1c800] ;  /* 0x01c800000258783b */ /* 0x000f220000000200 */
[----:B------:R-:W-:Y:S03]  /*4e50*/  PLOP3.LUT P4, PT, PT, PT, UP1, 0x80, 0x0 ;  /* 0x000000000000781c */ /* 0x000fe60003f8f018 */
[----:B------:R-:W-:Y:S01]  /*4e60*/  LDSM.16.M88.4 R96, [R248+0x6000] ;  /* 0x00600000f860783b */ /* 0x000fe20000000200 */
[C---:B-1----:R-:W-:Y:S05]  /*4e70*/  HMMA.16816.F32 R4, R100.reuse, R108, R4 ;  /* 0x0000006c6404723c */ /* 0x042fea0000001804 */
[----:B------:R-:W-:Y:S01]  /*4e80*/  @P2 ISETP.GE.AND P2, PT, R117, UR5, PT ;  /* 0x0000000575002c0c */ /* 0x000fe2000bf46270 */
[C---:B------:R-:W-:Y:S01]  /*4e90*/  HMMA.16816.F32 R8, R100.reuse, R110, R8 ;  /* 0x0000006e6408723c */ /* 0x040fe20000001808 */
[----:B------:R-:W1:Y:S04]  /*4ea0*/  LDSM.16.M88.4 R108, [R241+0x1e000] ;  /* 0x01e00000f16c783b */ /* 0x000e680000000200 */
[----:B------:R-:W-:Y:S01]  /*4eb0*/  LOP3.LUT R115, R121, UR19, R119, 0x96, !PT ;  /* 0x0000001379737c12 */ /* 0x000fe2000f8e9677 */
[C---:B---3--:R-:W-:Y:S05]  /*4ec0*/  HMMA.16816.F32 R12, R100.reuse, R84, R12 ;  /* 0x00000054640c723c */ /* 0x048fea000000180c */
[----:B------:R-:W-:Y:S01]  /*4ed0*/  IMAD.WIDE.U32 R124, R115, -0x2daee0ad, RZ ;  /* 0xd2511f53737c7825 */ /* 0x000fe200078e00ff */
[----:B------:R-:W-:Y:S01]  /*4ee0*/  HMMA.16816.F32 R16, R100, R86, R16 ;  /* 0x000000566410723c */ /* 0x000fe20000001810 */
[----:B------:R-:W3:Y:S04]  /*4ef0*/  LDSM.16.M88.4 R84, [R241+0x1e800] ;  /* 0x01e80000f154783b */ /* 0x000ee80000000200 */
[----:B------:R-:W-:Y:S01]  /*4f00*/  LDSM.16.M88.4 R100, [R114+0x6000] ;  /* 0x006000007264783b */ /* 0x000fe20000000200 */
[C---:B--2---:R-:W-:Y:S05]  /*4f10*/  HMMA.16816.F32 R4, R92.reuse, R104, R4 ;  /* 0x000000685c04723c */ /* 0x044fea0000001804 */
[----:B------:R-:W-:Y:S01]  /*4f20*/  LOP3.LUT R126, R125, UR32, R126, 0x96, !PT ;  /* 0x000000207d7e7c12 */ /* 0x000fe2000f8e967e */
[C---:B------:R-:W-:Y:S01]  /*4f30*/  HMMA.16816.F32 R8, R92.reuse, R106, R8 ;  /* 0x0000006a5c08723c */ /* 0x040fe20000001808 */
[----:B------:R-:W2:Y:S04]  /*4f40*/  LDSM.16.M88.4 R104, [R240+0x1e000] ;  /* 0x01e00000f068783b */ /* 0x000ea80000000200 */
[----:B------:R-:W-:Y:S01]  /*4f50*/  IMAD.WIDE.U32 R126, R126, -0x326172a9, RZ ;  /* 0xcd9e8d577e7e7825 */ /* 0x000fe200078e00ff */
[C---:B----4-:R-:W-:Y:S05]  /*4f60*/  HMMA.16816.F32 R12, R92.reuse, R88, R12 ;  /* 0x000000585c0c723c */ /* 0x050fea000000180c */
[----:B------:R-:W-:Y:S01]  /*4f70*/  LOP3.LUT R116, R127, UR31, R122, 0x96, !PT ;  /* 0x0000001f7f747c12 */ /* 0x000fe2000f8e967a */
[----:B------:R-:W-:Y:S01]  /*4f80*/  HMMA.16816.F32 R16, R92, R90, R16 ;  /* 0x0000005a5c10723c */ /* 0x000fe20000001810 */
[----:B------:R-:W4:Y:S04]  /*4f90*/  LDSM.16.M88.4 R88, [R240+0x1e800] ;  /* 0x01e80000f058783b */ /* 0x000f280000000200 */
[----:B------:R-:W-:Y:S01]  /*4fa0*/  LDSM.16.M88.4 R92, [R113+0x6000] ;  /* 0x00600000715c783b */ /* 0x000fe20000000200 */
[C---:B-1----:R-:W-:Y:S05]  /*4fb0*/  HMMA.16816.F32 R4, R96.reuse, R108, R4 ;  /* 0x0000006c6004723c */ /* 0x042fea0000001804 */
[----:B------:R-:W-:Y:S01]  /*4fc0*/  LOP3.LUT R120, R123, UR33, R120, 0x96, !PT ;  /* 0x000000217b787c12 */ /* 0x000fe2000f8e9678 */
[C---:B------:R-:W-:Y:S01]  /*4fd0*/  HMMA.16816.F32 R8, R96.reuse, R110, R8 ;  /* 0x0000006e6008723c */ /* 0x040fe20000001808 */
[----:B------:R-:W1:Y:S04]  /*4fe0*/  LDSM.16.M88.4 R108, [R3+0x1e000] ;  /* 0x01e00000036c783b */ /* 0x000e680000000200 */
[----:B------:R-:W-:Y:S01]  /*4ff0*/  IMAD.WIDE.U32 R122, R116, -0x2daee0ad, RZ ;  /* 0xd2511f53747a7825 */ /* 0x000fe200078e00ff */
        /* <DEDUP_REMOVED lines=10> */
[C---:B----4-:R-:W-:Y:S01]  /*50a0*/  HMMA.16816.F32 R12, R100.reuse, R88, R12 ;  /* 0x00000058640c723c */ /* 0x050fe2000000180c */
[----:B------:R-:W4:Y:S04]  /*50b0*/  LDL R89, [R1+0x5c] ;  /* 0x00005c0001597983 */ /* 0x000f280000100800 */
[----:B------:R-:W4:Y:S01]  /*50c0*/  LDL R88, [R1+0x60] ;  /* 0x0000600001587983 */ /* 0x000f220000100800 */
[----:B------:R-:W-:Y:S05]  /*50d0*/  HMMA.16816.F32 R16, R100, R90, R16 ;  /* 0x0000005a6410723c */ /* 0x000fea0000001810 */
[----:B------:R-:W-:Y:S01]  /*50e0*/  LOP3.LUT R126, R125, UR29, R126, 0x96, !PT ;  /* 0x0000001d7d7e7c12 */ /* 0x000fe2000f8e967e */
[C---:B-1----:R-:W-:Y:S05]  /*50f0*/  HMMA.16816.F32 R4, R92.reuse, R108, R4 ;  /* 0x0000006c5c04723c */ /* 0x042fea0000001804 */
[----:B------:R-:W-:Y:S01]  /*5100*/  LOP3.LUT R120, R123, UR28, R120, 0x96, !PT ;  /* 0x0000001c7b787c12 */ /* 0x000fe2000f8e9678 */
[C---:B------:R-:W-:Y:S05]  /*5110*/  HMMA.16816.F32 R8, R92.reuse, R110, R8 ;  /* 0x0000006e5c08723c */ /* 0x040fea0000001808 */
[----:B------:R-:W-:Y:S01]  /*5120*/  IMAD.WIDE.U32 R120, R120, -0x326172a9, RZ ;  /* 0xcd9e8d5778787825 */ /* 0x000fe200078e00ff */
[C---:B---3--:R-:W-:Y:S05]  /*5130*/  HMMA.16816.F32 R12, R92.reuse, R84, R12 ;  /* 0x000000545c0c723c */ /* 0x048fea000000180c */
[----:B------:R-:W-:Y:S01]  /*5140*/  LOP3.LUT R119, R121, UR27, R124, 0x96, !PT ;  /* 0x0000001b79777c12 */ /* 0x000fe2000f8e967c */
[----:B------:R-:W-:Y:S01]  /*5150*/  HMMA.16816.F32 R16, R92, R86, R16 ;  /* 0x000000565c10723c */ /* 0x000fe20000001810 */
[----:B------:R-:W1:Y:S04]  /*5160*/  LDSM.16.M88.4 R84, [R2+0x1e800] ;  /* 0x01e800000254783b */ /* 0x000e680000000200 */
[----:B------:R-:W-:Y:S01]  /*5170*/  IMAD.WIDE.U32 R130, R119, -0x2daee0ad, RZ ;  /* 0xd2511f5377827825 */ /* 0x000fe200078e00ff */
[C---:B--2---:R-:W-:Y:S05]  /*5180*/  HMMA.16816.F32 R4, R96.reuse, R104, R4 ;  /* 0x000000686004723c */ /* 0x044fea0000001804 */
[----:B------:R-:W-:Y:S01]  /*5190*/  IMAD.WIDE.U32 R126, R126, -0x2daee0ad, RZ ;  /* 0xd2511f537e7e7825 */ /* 0x000fe200078e00ff */
[C---:B------:R-:W-:Y:S05]  /*51a0*/  HMMA.16816.F32 R8, R96.reuse, R106, R8 ;  /* 0x0000006a6008723c */ /* 0x040fea0000001808 */
[----:B------:R-:W-:Y:S02]  /*51b0*/  LOP3.LUT R122, R127, UR26, R122, 0x96, !PT ;  /* 0x0000001a7f7a7c12 */ /* 0x000fe4000f8e967a */
[----:B------:R-:W-:Y:S04]  /*51c0*/  LOP3.LUT R126, R131, UR24, R126, 0x96, !PT ;  /* 0x00000018837e7c12 */ /* 0x000fe8000f8e967e */
[----:B------:R-:W-:Y:S04]  /*51d0*/  IMAD.WIDE.U32 R122, R122, -0x326172a9, RZ ;  /* 0xcd9e8d577a7a7825 */ /* 0x000fe800078e00ff */
[----:B------:R-:W-:Y:S01]  /*51e0*/  IMAD.WIDE.U32 R126, R126, -0x326172a9, RZ ;  /* 0xcd9e8d577e7e7825 */ /* 0x000fe200078e00ff */
[----:B------:R-:W-:Y:S02]  /*51f0*/  LOP3.LUT R120, R123, UR25, R120, 0x96, !PT ;  /* 0x000000197b787c12 */ /* 0x000fe4000f8e9678 */
[----:B------:R-:W-:Y:S02]  /*5200*/  @P0 FSEL R4, R4, -INF , !P5 ;  /* 0xff80000004040808 */ /* 0x000fe40006800000 */
[----:B------:R-:W-:Y:S01]  /*5210*/  @P1 FSEL R6, R6, -INF , !P5 ;  /* 0xff80000006061808 */ /* 0x000fe20006800000 */
[----:B------:R-:W-:Y:S01]  /*5220*/  IMAD.WIDE.U32 R198, R120, -0x2daee0ad, RZ ;  /* 0xd2511f5378c67825 */ /* 0x000fe200078e00ff */
[----:B------:R-:W-:Y:S02]  /*5230*/  PLOP3.LUT P0, PT, PT, PT, UP1, 0x80, 0x0 ;  /* 0x000000000000781c */ /* 0x000fe40003f0f018 */
[----:B------:R-:W-:Y:S02]  /*5240*/  PLOP3.LUT P1, PT, PT, PT, UP1, 0x80, 0x0 ;  /* 0x000000000000781c */ /* 0x000fe40003f2f018 */
[----:B------:R-:W-:Y:S02]  /*5250*/  PLOP3.LUT P5, PT, PT, PT, UP1, 0x80, 0x0 ;  /* 0x000000000000781c */ /* 0x000fe40003faf018 */
[----:B------:R-:W-:Y:S01]  /*5260*/  @P4 FSEL R5, R5, -INF , !P3 ;  /* 0xff80000005054808 */ /* 0x000fe20005800000 */
[C---:B-1----:R-:W-:Y:S01]  /*5270*/  HMMA.16816.F32 R12, R96.reuse, R84, R12 ;  /* 0x00000054600c723c */ /* 0x042fe2000000180c */
[----:B------:R-:W-:Y:S02]  /*5280*/  PLOP3.LUT P4, PT, PT, PT, UP1, 0x80, 0x0 ;  /* 0x000000000000781c */ /* 0x000fe40003f8f018 */
[----:B------:R-:W-:Y:S02]  /*5290*/  LOP3.LUT R130, R199, UR22, R130, 0x96, !PT ;  /* 0x00000016c7827c12 */ /* 0x000fe4000f8e9682 */
[----:B------:R-:W-:Y:S01]  /*52a0*/  LOP3.LUT R128, R127, UR23, R122, 0x96, !PT ;  /* 0x000000177f807c12 */ /* 0x000fe2000f8e967a */
[----:B------:R-:W-:Y:S05]  /*52b0*/  HMMA.16816.F32 R16, R96, R86, R16 ;  /* 0x000000566010723c */ /* 0x000fea0000001810 */
[----:B------:R-:W-:Y:S01]  /*52c0*/  @P0 FSEL R7, R7, -INF , !P3 ;  /* 0xff80000007070808 */ /* 0x000fe20005800000 */
[C---:B------:R-:W-:Y:S01]  /*52d0*/  @P1 VIADD R116, R118.reuse, 0x10 ;  /* 0x0000001076741836 */ /* 0x040fe20000000000 */
[----:B------:R-:W-:Y:S01]  /*52e0*/  PLOP3.LUT P1, PT, PT, PT, UP1, 0x80, 0x0 ;  /* 0x000000000000781c */ /* 0x000fe20003f2f018 */
[----:B------:R-:W-:Y:S01]  /*52f0*/  @P5 VIADD R115, R118, 0x11 ;  /* 0x0000001176735836 */ /* 0x000fe20000000000 */
[----:B------:R-:W-:Y:S02]  /*5300*/  PLOP3.LUT P3, PT, PT, PT, UP1, 0x80, 0x0 ;  /* 0x000000000000781c */ /* 0x000fe40003f6f018 */
[----:B------:R-:W-:Y:S02]  /*5310*/  PLOP3.LUT P5, PT, PT, PT, UP1, 0x80, 0x0 ;  /* 0x000000000000781c */ /* 0x000fe40003faf018 */
[----:B------:R-:W-:Y:S02]  /*5320*/  @P4 ISETP.GE.AND P4, PT, R116, UR5, PT ;  /* 0x0000000574004c0c */ /* 0x000fe4000bf86270 */
[----:B------:R-:W-:Y:S02]  /*5330*/  LOP3.LUT R131, R198, 0xffff, RZ, 0xc0, !PT ;  /* 0x0000ffffc6837812 */ /* 0x000fe400078ec0ff */
[----:B------:R-:W-:Y:S02]  /*5340*/  SHF.R.U32.HI R196, RZ, 0x10, R198 ;  /* 0x00000010ffc47819 */ /* 0x000fe400000116c6 */
[----:B------:R-:W-:Y:S02]  /*5350*/  LOP3.LUT R197, R126, 0xff, RZ, 0xc0, !PT ;  /* 0x000000ff7ec57812 */ /* 0x000fe400078ec0ff */
[----:B------:R-:W-:Y:S02]  /*5360*/  @P1 FSEL R8, R8, -INF , !P6 ;  /* 0xff80000008081808 */ /* 0x000fe40007000000 */
[----:B------:R-:W-:Y:S02]  /*5370*/  PLOP3.LUT P1, PT, PT, PT, UP1, 0x80, 0x0 ;  /* 0x000000000000781c */ /* 0x000fe40003f2f018 */
[----:B------:R-:W-:Y:S02]  /*5380*/  @P3 ISETP.GE.AND P3, PT, R115, UR5, PT ;  /* 0x0000000573003c0c */ /* 0x000fe4000bf66270 */
[----:B------:R-:W-:Y:S02]  /*5390*/  @P5 FSEL R10, R10, -INF , !P6 ;  /* 0xff8000000a0a5808 */ /* 0x000fe40007000000 */
[----:B------:R-:W-:Y:S02]  /*53a0*/  PLOP3.LUT P5, PT, PT, PT, UP1, 0x80, 0x0 ;  /* 0x000000000000781c */ /* 0x000fe40003faf018 */
[----:B------:R-:W-:Y:S02]  /*53b0*/  SHF.R.U32.HI R199, RZ, 0x10, R126 ;  /* 0x00000010ffc77819 */ /* 0x000fe4000001167e */
[----:B------:R-:W-:Y:S02]  /*53c0*/  LOP3.LUT R200, R128, 0xff, RZ, 0xc0, !PT ;  /* 0x000000ff80c87812 */ /* 0x000fe400078ec0ff */
[----:B------:R-:W-:Y:S01]  /*53d0*/  SHF.R.U32.HI R125, RZ, 0x10, R128 ;  /* 0x00000010ff7d7819 */ /* 0x000fe20000011680 */
[----:B------:R-:W-:Y:S01]  /*53e0*/  @P1 VIADD R124, R118, 0x19 ;  /* 0x00000019767c1836 */ /* 0x000fe20000000000 */
[----:B------:R-:W-:Y:S02]  /*53f0*/  PLOP3.LUT P1, PT, PT, PT, UP1, 0x80, 0x0 ;  /* 0x000000000000781c */ /* 0x000fe40003f2f018 */
[----:B------:R-:W-:Y:S02]  /*5400*/  LOP3.LUT R199, R199, 0xff, RZ, 0xc0, !PT ;  /* 0x000000ffc7c77812 */ /* 0x000fe400078ec0ff */
[----:B------:R-:W-:Y:S02]  /*5410*/  LOP3.LUT R196, R196, 0xff, RZ, 0xc0, !PT ;  /* 0x000000ffc4c47812 */ /* 0x000fe400078ec0ff */
[----:B------:R-:W-:Y:S07]  /*5420*/  SHF.R.U32.HI R131, RZ, 0x8, R131 ;  /* 0x00000008ff837819 */ /* 0x000fee0000011683 */
[----:B------:R-:W-:Y:S02]  /*5430*/  @P1 FSEL R11, R11, -INF , !P2 ;  /* 0xff8000000b0b1808 */ /* 0x000fe40005000000 */
[----:B------:R-:W-:Y:S11]  /*5440*/  PLOP3.LUT P1, PT, PT, PT, UP1, 0x80, 0x0 ;  /* 0x000000000000781c */ /* 0x000ff60003f2f018 */
[----:B------:R-:W-:Y:S02]  /*5450*/  @!UPT UIADD3 URZ, URZ, URZ, URZ ;  /* 0x0000003f3f3ff290 */ /* 0x000fe4000fffe03f */
[----:B------:R-:W-:Y:S02]  /*5460*/  @P1 FSEL R14, R14, -INF , !P4 ;  /* 0xff8000000e0e1808 */ /* 0x000fe40006000000 */
[----:B------:R-:W-:Y:S01]  /*5470*/  PLOP3.LUT P1, PT, PT, PT, UP1, 0x80, 0x0 ;  /* 0x000000000000781c */ /* 0x000fe20003f2f018 */
[C---:B----4-:R-:W-:Y:S01]  /*5480*/  FMUL.FTZ R129, R89.reuse, 1.4426950216293334961 ;  /* 0x3fb8aa3b59817820 */ /* 0x050fe20000410000 */
[----:B------:R-:W-:Y:S01]  /*5490*/  FSETP.NEU.FTZ.AND P0, PT, R89, -INF , PT ;  /* 0xff8000005900780b */ /* 0x000fe20003f1d000 */
[C---:B------:R-:W-:Y:S03]  /*54a0*/  FMUL.FTZ R115, R88.reuse, 1.4426950216293334961 ;  /* 0x3fb8aa3b58737820 */ /* 0x040fe60000410000 */
[----:B------:R-:W-:Y:S02]  /*54b0*/  FSEL R129, R129, RZ, P0 ;  /* 0x000000ff81817208 */ /* 0x000fe40000000000 */
[----:B------:R-:W-:Y:S02]  /*54c0*/  PLOP3.LUT P0, PT, PT, PT, UP1, 0x80, 0x0 ;  /* 0x000000000000781c */ /* 0x000fe40003f0f018 */
[----:B------:R-:W-:Y:S01]  /*54d0*/  FSETP.NEU.FTZ.AND P6, PT, R88, -INF , PT ;  /* 0xff8000005800780b */ /* 0x000fe20003fdd000 */
[--C-:B------:R-:W-:Y:S01]  /*54e0*/  FFMA.FTZ R117, R5, UR14, -R129.reuse ;  /* 0x0000000e05757c23 */ /* 0x100fe20008010881 */
[--C-:B------:R-:W-:Y:S01]  /*54f0*/  FFMA.FTZ R116, R4, UR14, -R129.reuse ;  /* 0x0000000e04747c23 */ /* 0x100fe20008010881 */
[----:B------:R-:W-:Y:S01]  /*5500*/  FFMA.FTZ R120, R8, UR14, -R129 ;  /* 0x0000000e08787c23 */ /* 0x000fe20008010881 */
[----:B------:R-:W-:Y:S02]  /*5510*/  FSEL R115, R115, RZ, P6 ;  /* 0x000000ff73737208 */ /* 0x000fe40003000000 */
[----:B------:R-:W-:Y:S01]  /*5520*/  PLOP3.LUT P6, PT, PT, PT, UP1, 0x80, 0x0 ;  /* 0x000000000000781c */ /* 0x000fe20003fcf018 */
[----:B------:R-:W-:Y:S02]  /*5530*/  MUFU.EX2 R117, R117 ;  /* 0x0000007500757308 */ /* 0x000fe40000000800 */
[--C-:B------:R-:W-:Y:S01]  /*5540*/  FFMA.FTZ R123, R6, UR14, -R115.reuse ;  /* 0x0000000e067b7c23 */ /* 0x100fe20008010873 */
[--C-:B------:R-:W-:Y:S01]  /*5550*/  FFMA.FTZ R119, R7, UR14, -R115.reuse ;  /* 0x0000000e07777c23 */ /* 0x100fe20008010873 */
[----:B------:R-:W-:Y:S01]  /*5560*/  @P0 VIADD R121, R118, 0x18 ;  /* 0x0000001876790836 */ /* 0x000fe20000000000 */
[----:B------:R-:W-:Y:S01]  /*5570*/  PLOP3.LUT P0, PT, PT, PT, UP1, 0x80, 0x0 ;  /* 0x000000000000781c */ /* 0x000fe20003f0f018 */
[----:B------:R-:W-:Y:S04]  /*5580*/  FFMA.FTZ R122, R10, UR14, -R115 ;  /* 0x0000000e0a7a7c23 */ /* 0x000fe80008010873 */
[----:B------:R1:W-:Y:S01]  /*5590*/  MUFU.EX2 R118, R123 ;  /* 0x0000007b00767308 */ /* 0x0003e20000000800 */
[----:B------:R-:W-:Y:S02]  /*55a0*/  @P5 ISETP.GE.AND P5, PT, R121, UR5, PT ;  /* 0x0000000579005c0c */ /* 0x000fe4000bfa6270 */
[----:B------:R-:W-:Y:S02]  /*55b0*/  @P6 ISETP.GE.AND P6, PT, R124, UR5, PT ;  /* 0x000000057c006c0c */ /* 0x000fe4000bfc6270 */
[----:B------:R-:W-:Y:S02]  /*55c0*/  SHF.R.U32.HI R124, RZ, 0x18, R198 ;  /* 0x00000018ff7c7819 */ /* 0x000fe400000116c6 */
[----:B------:R-:W-:Y:S03]  /*55d0*/  @P1 FSEL R16, R16, -INF , !P5 ;  /* 0xff80000010101808 */ /* 0x000fe60006800000 */
[----:B------:R-:W2:Y:S01]  /*55e0*/  MUFU.EX2 R116, R116 ;  /* 0x0000007400747308 */ /* 0x000ea20000000800 */
[----:B------:R-:W-:Y:S02]  /*55f0*/  @P0 FSEL R9, R9, -INF , !P2 ;  /* 0xff80000009090808 */ /* 0x000fe40005000000 */
[----:B------:R-:W-:Y:S02]  /*5600*/  PLOP3.LUT P0, PT, PT, PT, UP1, 0x80, 0x0 ;  /* 0x000000000000781c */ /* 0x000fe40003f0f018 */
[----:B------:R-:W-:Y:S01]  /*5610*/  PLOP3.LUT P2, PT, PT, PT, UP1, 0x80, 0x0 ;  /* 0x000000000000781c */ /* 0x000fe20003f4f018 */
[--C-:B------:R-:W-:Y:S01]  /*5620*/  FFMA.FTZ R121, R9, UR14, -R129.reuse ;  /* 0x0000000e09797c23 */ /* 0x100fe20008010881 */
[----:B------:R-:W-:Y:S03]  /*5630*/  PLOP3.LUT P1, PT, PT, PT, UP1, 0x80, 0x0 ;  /* 0x000000000000781c */ /* 0x000fe60003f2f018 */
[----:B------:R-:W3:Y:S01]  /*5640*/  MUFU.EX2 R119, R119 ;  /* 0x0000007700777308 */ /* 0x000ee20000000800 */
[----:B-1----:R-:W-:Y:S02]  /*5650*/  LOP3.LUT R123, R198, 0xff, RZ, 0xc0, !PT ;  /* 0x000000ffc67b7812 */ /* 0x002fe400078ec0ff */
[----:B------:R-:W-:Y:S02]  /*5660*/  LOP3.LUT R198, R126, 0xffff, RZ, 0xc0, !PT ;  /* 0x0000ffff7ec67812 */ /* 0x000fe400078ec0ff */
[----:B------:R-:W-:Y:S02]  /*5670*/  SHF.R.U32.HI R127, RZ, 0x18, R126 ;  /* 0x00000018ff7f7819 */ /* 0x000fe4000001167e */
[----:B------:R-:W-:Y:S03]  /*5680*/  LOP3.LUT R126, R128, 0xffff, RZ, 0xc0, !PT ;  /* 0x0000ffff807e7812 */ /* 0x000fe600078ec0ff */
[----:B------:R-:W1:Y:S01]  /*5690*/  MUFU.EX2 R121, R121 ;  /* 0x0000007900797308 */ /* 0x000e620000000800 */
[----:B------:R-:W-:Y:S02]  /*56a0*/  @P0 FSEL R12, R12, -INF , !P4 ;  /* 0xff8000000c0c0808 */ /* 0x000fe40006000000 */
[----:B------:R-:W-:Y:S02]  /*56b0*/  PLOP3.LUT P0, PT, PT, PT, UP1, 0x80, 0x0 ;  /* 0x000000000000781c */ /* 0x000fe40003f0f018 */
[----:B------:R-:W-:Y:S02]  /*56c0*/  @P2 FSEL R13, R13, -INF , !P3 ;  /* 0xff8000000d0d2808 */ /* 0x000fe40005800000 */
[----:B------:R-:W-:Y:S03]  /*56d0*/  PLOP3.LUT P2, PT, PT, PT, UP1, 0x80, 0x0 ;  /* 0x000000000000781c */ /* 0x000fe60003f4f018 */
[----:B------:R-:W-:Y:S01]  /*56e0*/  MUFU.EX2 R122, R122 ;  /* 0x0000007a007a7308 */ /* 0x000fe20000000800 */
[----:B------:R-:W-:Y:S01]  /*56f0*/  SHF.R.U32.HI R126, RZ, 0x8, R126 ;  /* 0x00000008ff7e7819 */ /* 0x000fe2000001167e */
[----:B------:R-:W-:Y:S01]  /*5700*/  FFMA.FTZ R201, R13, UR14, -R129 ;  /* 0x0000000e0dc97c23 */ /* 0x000fe20008010881 */
[----:B------:R-:W-:Y:S02]  /*5710*/  SHF.R.U32.HI R198, RZ, 0x8, R198 ;  /* 0x00000008ffc67819 */ /* 0x000fe400000116c6 */
[----:B------:R-:W-:Y:S02]  /*5720*/  LOP3.LUT R126, R126, 0xffff, RZ, 0xc0, !PT ;  /* 0x0000ffff7e7e7812 */ /* 0x000fe400078ec0ff */
[----:B------:R-:W-:Y:S03]  /*5730*/  SHF.R.U32.HI R128, RZ, 0x18, R128 ;  /* 0x00000018ff807819 */ /* 0x000fe60000011680 */
[----:B------:R-:W4:Y:S01]  /*5740*/  MUFU.EX2 R120, R120 ;  /* 0x0000007800787308 */ /* 0x000f220000000800 */
[----:B------:R-:W-:Y:S02]  /*5750*/  @P0 FSEL R15, R15, -INF , !P3 ;  /* 0xff8000000f0f0808 */ /* 0x000fe40005800000 */
[----:B------:R-:W-:Y:S02]  /*5760*/  PLOP3.LUT P0, PT, PT, PT, UP1, 0x80, 0x0 ;  /* 0x000000000000781c */ /* 0x000fe40003f0f018 */
[----:B------:R-:W-:Y:S02]  /*5770*/  @P2 FSEL R18, R18, -INF , !P5 ;  /* 0xff80000012122808 */ /* 0x000fe40006800000 */
[----:B------:R-:W-:Y:S02]  /*5780*/  ISETP.LE.U32.AND P5, PT, R200, UR15, PT ;  /* 0x0000000fc8007c0c */ /* 0x000fe4000bfa3070 */
[----:B------:R-:W-:Y:S02]  /*5790*/  LOP3.LUT R200, R125, 0xff, RZ, 0xc0, !PT ;  /* 0x000000ff7dc87812 */ /* 0x000fe400078ec0ff */
[----:B------:R-:W-:Y:S01]  /*57a0*/  ISETP.LE.U32.AND P2, PT, R126, UR15, PT ;  /* 0x0000000f7e007c0c */ /* 0x000fe2000bf43070 */
[----:B------:R-:W-:Y:S01]  /*57b0*/  FFMA.FTZ R126, R14, UR14, -R115 ;  /* 0x0000000e0e7e7c23 */ /* 0x000fe20008010873 */
[----:B------:R-:W-:Y:S01]  /*57c0*/  LOP3.LUT R198, R198, 0xffff, RZ, 0xc0, !PT ;  /* 0x0000ffffc6c67812 */ /* 0x000fe200078ec0ff */
[----:B------:R-:W-:Y:S01]  /*57d0*/  MUFU.EX2 R125, R201 ;  /* 0x000000c9007d7308 */ /* 0x000fe20000000800 */
[----:B------:R-:W-:Y:S02]  /*57e0*/  @P1 FSEL R19, R19, -INF , !P6 ;  /* 0xff80000013131808 */ /* 0x000fe40007000000 */
[----:B------:R-:W-:Y:S02]  /*57f0*/  @P0 FSEL R17, R17, -INF , !P6 ;  /* 0xff80000011110808 */ /* 0x000fe40007000000 */
[----:B------:R-:W-:Y:S01]  /*5800*/  ISETP.LE.U32.AND P0, PT, R200, UR15, PT ;  /* 0x0000000fc8007c0c */ /* 0x000fe2000bf03070 */
[----:B--2---:R-:W-:Y:S01]  /*5810*/  @!P5 FADD.FTZ R116, -R116, -RZ ;  /* 0x800000ff7474d221 */ /* 0x004fe20000010100 */
[----:B------:R-:W-:Y:S03]  /*5820*/  ISETP.LE.U32.AND P6, PT, R128, UR15, PT ;  /* 0x0000000f80007c0c */ /* 0x000fe6000bfc3070 */
[----:B------:R-:W-:Y:S01]  /*5830*/  MUFU.EX2 R126, R126 ;  /* 0x0000007e007e7308 */ /* 0x000fe20000000800 */
[----:B------:R-:W-:Y:S01]  /*5840*/  LOP3.LUT R128, R130, 0xff, RZ, 0xc0, !PT ;  /* 0x000000ff82807812 */ /* 0x000fe200078ec0ff */
[----:B------:R-:W-:Y:S01]  /*5850*/  @!P2 FADD.FTZ R117, -R117, -RZ ;  /* 0x800000ff7575a221 */ /* 0x000fe20000010100 */
[----:B------:R-:W-:Y:S01]  /*5860*/  ISETP.LE.U32.AND P2, PT, R198, UR15, PT ;  /* 0x0000000fc6007c0c */ /* 0x000fe2000bf43070 */
[----:B------:R-:W-:Y:S01]  /*5870*/  FFMA.FTZ R198, R16, UR14, -R129 ;  /* 0x0000000e10c67c23 */ /* 0x000fe20008010881 */
[----:B------:R-:W-:Y:S01]  /*5880*/  ISETP.LE.U32.AND P1, PT, R197, UR15, PT ;  /* 0x0000000fc5007c0c */ /* 0x000fe2000bf23070 */
[--C-:B------:R-:W-:Y:S01]  /*5890*/  FFMA.FTZ R197, R15, UR14, -R115.reuse ;  /* 0x0000000e0fc57c23 */ /* 0x100fe20008010873 */
[----:B------:R-:W-:Y:S02]  /*58a0*/  ISETP.LE.U32.AND P5, PT, R127, UR15, PT ;  /* 0x0000000f7f007c0c */ /* 0x000fe4000bfa3070 */
[----:B------:R-:W-:Y:S01]  /*58b0*/  ISETP.LE.U32.AND P4, PT, R123, UR15, PT ;  /* 0x0000000f7b007c0c */ /* 0x000fe2000bf83070 */
[----:B------:R-:W-:Y:S01]  /*58c0*/  @!P0 FADD.FTZ R118, -R118, -RZ ;  /* 0x800000ff76768221 */ /* 0x000fe20000010100 */
[----:B------:R-:W-:Y:S01]  /*58d0*/  ISETP.LE.U32.AND P0, PT, R128, UR15, PT ;  /* 0x0000000f80007c0c */ /* 0x000fe2000bf03070 */
[----:B------:R2:W-:Y:S01]  /*58e0*/  MUFU.EX2 R127, R197 ;  /* 0x000000c5007f7308 */ /* 0x0005e20000000800 */
[----:B---3--:R-:W-:Y:S01]  /*58f0*/  @!P6 FADD.FTZ R119, -R119, -RZ ;  /* 0x800000ff7777e221 */ /* 0x008fe20000010100 */
[----:B------:R-:W-:Y:S01]  /*5900*/  ISETP.LE.U32.AND P6, PT, R199, UR15, PT ;  /* 0x0000000fc7007c0c */ /* 0x000fe2000bfc3070 */
[----:B------:R-:W-:Y:S01]  /*5910*/  FFMA.FTZ R123, R11, UR14, -R115 ;  /* 0x0000000e0b7b7c23 */ /* 0x000fe20008010873 */
[----:B-1----:R-:W-:Y:S01]  /*5920*/  @!P2 FADD.FTZ R121, -R121, -RZ ;  /* 0x800000ff7979a221 */ /* 0x002fe20000010100 */
[----:B------:R-:W-:Y:S01]  /*5930*/  ISETP.LE.U32.AND P2, PT, R196, UR15, PT ;  /* 0x0000000fc4007c0c */ /* 0x000fe2000bf43070 */
[----:B----4-:R-:W-:Y:S01]  /*5940*/  @!P1 FADD.FTZ R120, -R120, -RZ ;  /* 0x800000ff78789221 */ /* 0x010fe20000010100 */
[--C-:B------:R-:W-:Y:S03]  /*5950*/  SHF.R.U32.HI R199, RZ, 0x18, R130.reuse ;  /* 0x00000018ffc77819 */ /* 0x100fe60000011682 */
[----:B------:R1:W3:Y:S01]  /*5960*/  MUFU.EX2 R128, R198 ;  /* 0x000000c600807308 */ /* 0x0002e20000000800 */
[----:B------:R-:W-:Y:S02]  /*5970*/  SHF.R.U32.HI R196, RZ, 0x10, R130 ;  /* 0x00000010ffc47819 */ /* 0x000fe40000011682 */
[----:B------:R-:W-:Y:S01]  /*5980*/  ISETP.LE.U32.AND P3, PT, R124, UR15, PT ;  /* 0x0000000f7c007c0c */ /* 0x000fe2000bf63070 */
[--C-:B------:R-:W-:Y:S01]  /*5990*/  FFMA.FTZ R124, R12, UR14, -R129.reuse ;  /* 0x0000000e0c7c7c23 */ /* 0x100fe20008010881 */
[----:B------:R-:W-:Y:S01]  /*59a0*/  LOP3.LUT R196, R196, 0xff, RZ, 0xc0, !PT ;  /* 0x000000ffc4c47812 */ /* 0x000fe200078ec0ff */
[----:B------:R-:W-:Y:S01]  /*59b0*/  FFMA.FTZ R129, R17, UR14, -R129 ;  /* 0x0000000e11817c23 */ /* 0x000fe20008010881 */
[----:B------:R-:W-:Y:S03]  /*59c0*/  @!P6 FADD.FTZ R122, -R122, -RZ ;  /* 0x800000ff7a7ae221 */ /* 0x000fe60000010100 */
[----:B------:R-:W4:Y:S01]  /*59d0*/  MUFU.EX2 R123, R123 ;  /* 0x0000007b007b7308 */ /* 0x000f220000000800 */
[----:B--2---:R-:W-:Y:S02]  /*59e0*/  LOP3.LUT R197, R130, 0xffff, RZ, 0xc0, !PT ;  /* 0x0000ffff82c57812 */ /* 0x004fe400078ec0ff */
[----:B------:R-:W-:Y:S02]  /*59f0*/  ISETP.LE.U32.AND P1, PT, R199, UR15, PT ;  /* 0x0000000fc7007c0c */ /* 0x000fe4000bf23070 */
[----:B------:R-:W-:Y:S02]  /*5a00*/  SHF.R.U32.HI R197, RZ, 0x8, R197 ;  /* 0x00000008ffc57819 */ /* 0x000fe400000116c5 */
[----:B------:R-:W-:Y:S03]  /*5a10*/  LOP3.LUT R199, R131, 0xffff, RZ, 0xc0, !PT ;  /* 0x0000ffff83c77812 */ /* 0x000fe600078ec0ff */
[----:B------:R-:W2:Y:S01]  /*5a20*/  MUFU.EX2 R124, R124 ;  /* 0x0000007c007c7308 */ /* 0x000ea20000000800 */
[--C-:B-1----:R-:W-:Y:S01]  /*5a30*/  FFMA.FTZ R198, R18, UR14, -R115.reuse ;  /* 0x0000000e12c67c23 */ /* 0x102fe20008010873 */
[----:B------:R-:W-:Y:S01]  /*5a40*/  LOP3.LUT R197, R197, 0xffff, RZ, 0xc0, !PT ;  /* 0x0000ffffc5c57812 */ /* 0x000fe200078ec0ff */
[----:B------:R-:W-:Y:S01]  /*5a50*/  FFMA.FTZ R115, R19, UR14, -R115 ;  /* 0x0000000e13737c23 */ /* 0x000fe20008010873 */
[----:B---3--:R-:W-:Y:S02]  /*5a60*/  @!P4 FADD.FTZ R128, -R128, -RZ ;  /* 0x800000ff8080c221 */ /* 0x008fe40000010100 */
[----:B------:R-:W-:Y:S04]  /*5a70*/  ISETP.LE.U32.AND P6, PT, R197, UR15, PT ;  /* 0x0000000fc5007c0c */ /* 0x000fe8000bfc3070 */
[----:B------:R1:W3:Y:S01]  /*5a80*/  MUFU.EX2 R130, R198 ;  /* 0x000000c600827308 */ /* 0x0002e20000000800 */
[----:B------:R-:W-:Y:S01]  /*5a90*/  F2FP.RELU.F16.F32.PACK_AB R197, R119, R118 ;  /* 0x0000007677c5723e */ /* 0x000fe200000008ff */
[----:B----4-:R-:W-:Y:S01]  /*5aa0*/  @!P5 FADD.FTZ R123, -R123, -RZ ;  /* 0x800000ff7b7bd221 */ /* 0x010fe20000010100 */
[----:B------:R-:W-:Y:S01]  /*5ab0*/  ISETP.LE.U32.AND P5, PT, R196, UR15, PT ;  /* 0x0000000fc4007c0c */ /* 0x000fe2000bfa3070 */
[----:B------:R-:W-:Y:S01]  /*5ac0*/  @!P1 FADD.FTZ R127, -R127, -RZ ;  /* 0x800000ff7f7f9221 */ /* 0x000fe20000010100 */
[----:B------:R-:W-:Y:S02]  /*5ad0*/  F2FP.RELU.F16.F32.PACK_AB R196, R121, R120 ;  /* 0x0000007879c4723e */ /* 0x000fe400000008ff */
[----:B------:R-:W-:Y:S03]  /*5ae0*/  F2FP.RELU.F16.F32.PACK_AB R200, R123, R122 ;  /* 0x0000007a7bc8723e */ /* 0x000fe600000008ff */
[----:B------:R-:W4:Y:S01]  /*5af0*/  MUFU.EX2 R129, R129 ;  /* 0x0000008100817308 */ /* 0x000f220000000800 */
[----:B--2---:R-:W-:Y:S01]  /*5b00*/  @!P0 FADD.FTZ R124, -R124, -RZ ;  /* 0x800000ff7c7c8221 */ /* 0x004fe20000010100 */
[----:B------:R-:W-:Y:S01]  /*5b10*/  ISETP.LE.U32.AND P0, PT, R199, UR15, PT ;  /* 0x0000000fc7007c0c */ /* 0x000fe2000bf03070 */
[----:B------:R-:W-:Y:S01]  /*5b20*/  @!P6 FADD.FTZ R125, -R125, -RZ ;  /* 0x800000ff7d7de221 */ /* 0x000fe20000010100 */
[----:B------:R-:W-:Y:S02]  /*5b30*/  FSETP.GE.FTZ.AND P1, PT, R120, RZ, PT ;  /* 0x000000ff7800720b */ /* 0x000fe40003f36000 */
[----:B------:R-:W-:Y:S04]  /*5b40*/  FSETP.GE.FTZ.AND P6, PT, R118, RZ, PT ;  /* 0x000000ff7600720b */ /* 0x000fe80003fd6000 */
[----:B------:R-:W2:Y:S01]  /*5b50*/  MUFU.EX2 R131, R115 ;  /* 0x0000007300837308 */ /* 0x000ea20000000800 */
[----:B-1----:R-:W-:Y:S01]  /*5b60*/  F2FP.RELU.F16.F32.PACK_AB R198, R117, R116 ;  /* 0x0000007475c6723e */ /* 0x002fe200000008ff */
[----:B------:R-:W-:Y:S01]  /*5b70*/  @!P5 FADD.FTZ R126, -R126, -RZ ;  /* 0x800000ff7e7ed221 */ /* 0x000fe20000010100 */
[----:B------:R-:W-:Y:S01]  /*5b80*/  F2FP.RELU.F16.F32.PACK_AB R199, R125, R124 ;  /* 0x0000007c7dc7723e */ /* 0x000fe200000008ff */
[----:B---3--:R-:W-:Y:S01]  /*5b90*/  @!P2 FADD.FTZ R130, -R130, -RZ ;  /* 0x800000ff8282a221 */ /* 0x008fe20000010100 */
[----:B------:R-:W-:Y:S01]  /*5ba0*/  FSETP.GE.FTZ.AND P2, PT, R117, RZ, PT ;  /* 0x000000ff7500720b */ /* 0x000fe20003f56000 */
[----:B------:R1:W-:Y:S01]  /*5bb0*/  STS [R211+0x2a000], R198 ;  /* 0x02a000c6d3007388 */ /* 0x0003e20000000800 */
[----:B----4-:R-:W-:Y:S03]  /*5bc0*/  @!P0 FADD.FTZ R129, -R129, -RZ ;  /* 0x800000ff81818221 */ /* 0x010fe60000010100 */
[----:B------:R3:W-:Y:S04]  /*5bd0*/  STS [R211+0x2a400], R197 ;  /* 0x02a400c5d3007388 */ /* 0x0007e80000000800 */
[----:B------:R4:W-:Y:S01]  /*5be0*/  STS [R210+0x2a000], R196 ;  /* 0x02a000c4d2007388 */ /* 0x0009e20000000800 */
[----:B--2---:R-:W-:Y:S03]  /*5bf0*/  @!P3 FADD.FTZ R131, -R131, -RZ ;  /* 0x800000ff8383b221 */ /* 0x004fe60000010100 */
[----:B------:R-:W-:Y:S01]  /*5c00*/  STS [R210+0x2a400], R200 ;  /* 0x02a400c8d2007388 */ /* 0x000fe20000000800 */
[----:B------:R-:W-:Y:S02]  /*5c10*/  LEA R115, R252, UR4, 0x1 ;  /* 0x00000004fc737c11 */ /* 0x000fe4000f8e08ff */
[----:B------:R-:W-:Y:S01]  /*5c20*/  FSETP.GE.FTZ.AND P3, PT, R116, RZ, PT ;  /* 0x000000ff7400720b */ /* 0x000fe20003f76000 */
[----:B------:R-:W-:Y:S02]  /*5c30*/  STS [R209+0x2a000], R199 ;  /* 0x02a000c7d1007388 */ /* 0x000fe40000000800 */
[--C-:B------:R-:W-:Y:S02]  /*5c40*/  IMAD.IADD R114, R246, 0x1, R115.reuse ;  /* 0x00000001f6727824 */ /* 0x100fe400078e0273 */
[C---:B------:R-:W-:Y:S02]  /*5c50*/  IMAD.IADD R113, R245.reuse, 0x1, R115 ;  /* 0x00000001f5717824 */ /* 0x040fe400078e0273 */
[----:B------:R-:W-:Y:S01]  /*5c60*/  IMAD.IADD R112, R245, 0x1, R114 ;  /* 0x00000001f5707824 */ /* 0x000fe200078e0272 */
[----:B-1----:R-:W-:Y:S02]  /*5c70*/  F2FP.RELU.F16.F32.PACK_AB R198, R127, R126 ;  /* 0x0000007e7fc6723e */ /* 0x002fe400000008ff */
[----:B---3--:R-:W-:Y:S03]  /*5c80*/  F2FP.RELU.F16.F32.PACK_AB R197, R129, R128 ;  /* 0x0000008081c5723e */ /* 0x008fe600000008ff */
[----:B------:R-:W-:Y:S01]  /*5c90*/  STS [R209+0x2a400], R198 ;  /* 0x02a400c6d1007388 */ /* 0x000fe20000000800 */
[----:B----4-:R-:W-:Y:S03]  /*5ca0*/  F2FP.RELU.F16.F32.PACK_AB R196, R131, R130 ;  /* 0x0000008283c4723e */ /* 0x010fe600000008ff */
[----:B------:R1:W-:Y:S04]  /*5cb0*/  STS [R208+0x2a000], R197 ;  /* 0x02a000c5d0007388 */ /* 0x0003e80000000800 */
[----:B------:R2:W-:Y:S04]  /*5cc0*/  STS [R208+0x2a400], R196 ;  /* 0x02a400c4d0007388 */ /* 0x0005e80000000800 */
[----:B------:R-:W-:Y:S04]  /*5cd0*/  LDSM.16.M88.4 R84, [R115+0x10000] ;  /* 0x010000007354783b */ /* 0x000fe80000000200 */
[----:B------:R-:W3:Y:S04]  /*5ce0*/  LDSM.16.M88.4 R88, [R241+0x20000] ;  /* 0x02000000f158783b */ /* 0x000ee80000000200 */
[----:B------:R-:W4:Y:S04]  /*5cf0*/  LDSM.16.M88.4 R92, [R241+0x20800] ;  /* 0x02080000f15c783b */ /* 0x000f280000000200 */
[----:B------:R-:W-:Y:S04]  /*5d00*/  LDSM.16.M88.4 R96, [R114+0x10000] ;  /* 0x010000007260783b */ /* 0x000fe80000000200 */
[----:B------:R-:W4:Y:S01]  /*5d10*/  LDSM.16.M88.4 R100, [R240+0x20000] ;  /* 0x02000000f064783b */ /* 0x000f220000000200 */
[----:B-1----:R-:W-:Y:S03]  /*5d20*/  IMAD.U32 R197, RZ, RZ, UR12 ;  /* 0x0000000cffc57e24 */ /* 0x002fe6000f8e00ff */
[----:B------:R-:W1:Y:S01]  /*5d30*/  LDSM.16.M88.4 R104, [R240+0x20800] ;  /* 0x02080000f068783b */ /* 0x000e620000000200 */
[----:B--2---:R-:W-:Y:S03]  /*5d40*/  IMAD.U32 R196, RZ, RZ, UR13 ;  /* 0x0000000dffc47e24 */ /* 0x004fe6000f8e00ff */
[----:B------:R-:W-:Y:S02]  /*5d50*/  LDSM.16.M88.4 R108, [R3+0x20000] ;  /* 0x02000000036c783b */ /* 0x000fe40000000200 */
[C---:B------:R-:W-:Y:S04]  /*5d60*/  LEA R198, P0, R202.reuse, R196, 0x2 ;  /* 0x000000c4cac67211 */ /* 0x040fe800078010ff */
[----:B------:R-:W-:Y:S02]  /*5d70*/  LEA.HI.X.SX32 R199, R202, R197, 0x2, P0 ;  /* 0x000000c5cac77211 */ /* 0x000fe400000f16ff */
[----:B------:R-:W-:Y:S03]  /*5d80*/  FSETP.GE.FTZ.AND P0, PT, R121, RZ, PT ;  /* 0x000000ff7900720b */ /* 0x000fe60003f16000 */
[----:B------:R-:W2:Y:S01]  /*5d90*/  LDG.E R196, desc[UR6][R198.64] ;  /* 0x00000006c6c47981 */ /* 0x000ea2000c1e1900 */
[C---:B---3--:R-:W-:Y:S06]  /*5da0*/  HMMA.16816.F32 R4, R84.reuse, R88, RZ ;  /* 0x000000585404723c */ /* 0x048fec00000018ff */
[C---:B------:R-:W-:Y:S01]  /*5db0*/  HMMA.16816.F32 R8, R84.reuse, R90, RZ ;  /* 0x0000005a5408723c */ /* 0x040fe200000018ff */
[----:B------:R-:W3:Y:S05]  /*5dc0*/  LDSM.16.M88.4 R88, [R113+0x10000] ;  /* 0x010000007158783b */ /* 0x000eea0000000200 */
[C---:B----4-:R-:W-:Y:S01]  /*5dd0*/  HMMA.16816.F32 R12, R84.reuse, R92, RZ ;  /* 0x0000005c540c723c */ /* 0x050fe200000018ff */
[----:B------:R4:W4:Y:S05]  /*5de0*/  LDG.E R198, desc[UR6][R198.64+0x20] ;  /* 0x00002006c6c67981 */ /* 0x00092a000c1e1900 */
[----:B------:R-:W-:Y:S01]  /*5df0*/  HMMA.16816.F32 R16, R84, R94, RZ ;  /* 0x0000005e5410723c */ /* 0x000fe200000018ff */
[----:B------:R-:W3:Y:S05]  /*5e00*/  LDSM.16.M88.4 R84, [R3+0x20800] ;  /* 0x020800000354783b */ /* 0x000eea0000000200 */
[C---:B------:R-:W-:Y:S01]  /*5e10*/  HMMA.16816.F32 R4, R96.reuse, R100, R4 ;  /* 0x000000646004723c */ /* 0x040fe20000001804 */
[----:B------:R-:W-:Y:S05]  /*5e20*/  LDSM.16.M88.4 R92, [R112+0x10000] ;  /* 0x01000000705c783b */ /* 0x000fea0000000200 */
[C---:B------:R-:W-:Y:S01]  /*5e30*/  HMMA.16816.F32 R8, R96.reuse, R102, R8 ;  /* 0x000000666008723c */ /* 0x040fe20000001808 */
[----:B------:R-:W3:Y:S05]  /*5e40*/  LDSM.16.M88.4 R100, [R2+0x20000] ;  /* 0x020000000264783b */ /* 0x000eea0000000200 */
[C---:B-1----:R-:W-:Y:S06]  /*5e50*/  HMMA.16816.F32 R12, R96.reuse, R104, R12 ;  /* 0x00000068600c723c */ /* 0x042fec000000180c */
[----:B------:R-:W-:Y:S01]  /*5e60*/  HMMA.16816.F32 R16, R96, R106, R16 ;  /* 0x0000006a6010723c */ /* 0x000fe20000001810 */
[----:B------:R-:W1:Y:S04]  /*5e70*/  LDSM.16.M88.4 R96, [R2+0x20800] ;  /* 0x020800000260783b */ /* 0x000e680000000200 */
[----:B------:R-:W-:Y:S01]  /*5e80*/  LDSM.16.M88.4 R104, [R115+0x12000] ;  /* 0x012000007368783b */ /* 0x000fe20000000200 */
[C---:B---3--:R-:W-:Y:S06]  /*5e90*/  HMMA.16816.F32 R4, R88.reuse, R108, R4 ;  /* 0x0000006c5804723c */ /* 0x048fec0000001804 */
[C---:B------:R-:W-:Y:S01]  /*5ea0*/  HMMA.16816.F32 R8, R88.reuse, R110, R8 ;  /* 0x0000006e5808723c */ /* 0x040fe20000001808 */
[----:B------:R-:W3:Y:S05]  /*5eb0*/  LDSM.16.M88.4 R108, [R241+0x22000] ;  /* 0x02200000f16c783b */ /* 0x000eea0000000200 */
[C---:B------:R-:W-:Y:S06]  /*5ec0*/  HMMA.16816.F32 R12, R88.reuse, R84, R12 ;  /* 0x00000054580c723c */ /* 0x040fec000000180c */
[----:B------:R-:W-:Y:S01]  /*5ed0*/  HMMA.16816.F32 R16, R88, R86, R16 ;  /* 0x000000565810723c */ /* 0x000fe20000001810 */
[----:B------:R-:W3:Y:S04]  /*5ee0*/  LDSM.16.M88.4 R84, [R241+0x22800] ;  /* 0x02280000f154783b */ /* 0x000ee80000000200 */
[----:B------:R-:W-:Y:S01]  /*5ef0*/  LDSM.16.M88.4 R88, [R114+0x12000] ;  /* 0x012000007258783b */ /* 0x000fe20000000200 */
[C---:B------:R-:W-:Y:S06]  /*5f00*/  HMMA.16816.F32 R4, R92.reuse, R100, R4 ;  /* 0x000000645c04723c */ /* 0x040fec0000001804 */
        /* <DEDUP_REMOVED lines=53> */
[----:B------:R-:W2:Y:S04]  /*6260*/  LDSM.16.M88.4 R84, [R241+0x26800] ;  /* 0x02680000f154783b */ /* 0x000ea80000000200 */
        /* <DEDUP_REMOVED lines=11> */
[C---:B--2---:R-:W-:Y:S06]  /*6320*/  HMMA.16816.F32 R12, R96.reuse, R84, R12 ;  /* 0x00000054600c723c */ /* 0x044fec000000180c */
[----:B------:R-:W-:Y:S01]  /*6330*/  HMMA.16816.F32 R16, R96, R86, R16 ;  /* 0x000000566010723c */ /* 0x000fe20000001810 */
[----:B------:R-:W2:Y:S04]  /*6340*/  LDSM.16.M88.4 R84, [R3+0x26800] ;  /* 0x026800000354783b */ /* 0x000ea80000000200 */
[----:B------:R-:W-:Y:S01]  /*6350*/  LDSM.16.M88.4 R96, [R112+0x16000] ;  /* 0x016000007060783b */ /* 0x000fe20000000200 */
[C---:B----4-:R-:W-:Y:S06]  /*6360*/  HMMA.16816.F32 R4, R100.reuse, R104, R4 ;  /* 0x000000686404723c */ /* 0x050fec0000001804 */
[C---:B------:R-:W-:Y:S01]  /*6370*/  HMMA.16816.F32 R8, R100.reuse, R106, R8 ;  /* 0x0000006a6408723c */ /* 0x040fe20000001808 */
[----:B------:R-:W4:Y:S05]  /*6380*/  LDSM.16.M88.4 R104, [R2+0x26000] ;  /* 0x026000000268783b */ /* 0x000f2a0000000200 */
[C---:B-1----:R-:W-:Y:S06]  /*6390*/  HMMA.16816.F32 R12, R100.reuse, R88, R12 ;  /* 0x00000058640c723c */ /* 0x042fec000000180c */
[----:B------:R-:W-:Y:S01]  /*63a0*/  HMMA.16816.F32 R16, R100, R90, R16 ;  /* 0x0000005a6410723c */ /* 0x000fe20000001810 */
[----:B------:R-:W1:Y:S05]  /*63b0*/  LDSM.16.M88.4 R88, [R2+0x26800] ;  /* 0x026800000258783b */ /* 0x000e6a0000000200 */
[C---:B---3--:R-:W-:Y:S06]  /*63c0*/  HMMA.16816.F32 R4, R92.reuse, R108, R4 ;  /* 0x0000006c5c04723c */ /* 0x048fec0000001804 */
[C---:B------:R-:W-:Y:S06]  /*63d0*/  HMMA.16816.F32 R8, R92.reuse, R110, R8 ;  /* 0x0000006e5c08723c */ /* 0x040fec0000001808 */
[C---:B--2---:R-:W-:Y:S06]  /*63e0*/  HMMA.16816.F32 R12, R92.reuse, R84, R12 ;  /* 0x000000545c0c723c */ /* 0x044fec000000180c */
[----:B------:R-:W-:Y:S06]  /*63f0*/  HMMA.16816.F32 R16, R92, R86, R16 ;  /* 0x000000565c10723c */ /* 0x000fec0000001810 */
[C---:B----4-:R-:W-:Y:S06]  /*6400*/  HMMA.16816.F32 R4, R96.reuse, R104, R4 ;  /* 0x000000686004723c */ /* 0x050fec0000001804 */
[C---:B------:R-:W-:Y:S06]  /*6410*/  HMMA.16816.F32 R8, R96.reuse, R106, R8 ;  /* 0x0000006a6008723c */ /* 0x040fec0000001808 */
[C---:B-1----:R-:W-:Y:S06]  /*6420*/  HMMA.16816.F32 R12, R96.reuse, R88, R12 ;  /* 0x00000058600c723c */ /* 0x042fec000000180c */
[----:B------:R-:W-:Y:S06]  /*6430*/  HMMA.16816.F32 R16, R96, R90, R16 ;  /* 0x0000005a6010723c */ /* 0x000fec0000001810 */
[C---:B------:R-:W-:Y:S01]  /*6440*/  FADD.FTZ R115, -R196.reuse, R4 ;  /* 0x00000004c4737221 */ /* 0x040fe20000010100 */
[C---:B------:R-:W-:Y:S04]  /*6450*/  FADD.FTZ R197, -R196.reuse, R5 ;  /* 0x00000005c4c57221 */ /* 0x040fe80000010100 */
[-C--:B------:R-:W-:Y:S01]  /*6460*/  FSEL R115, R115, R196.reuse, P3 ;  /* 0x000000c473737208 */ /* 0x080fe20001800000 */
[C---:B------:R-:W-:Y:S01]  /*6470*/  FADD.FTZ R201, -R196.reuse, R9 ;  /* 0x00000009c4c97221 */ /* 0x040fe20000010100 */
[-C--:B------:R-:W-:Y:S01]  /*6480*/  FSEL R200, R197, R196.reuse, P2 ;  /* 0x000000c4c5c87208 */ /* 0x080fe20001000000 */
[----:B------:R-:W-:Y:S01]  /*6490*/  FADD.FTZ R199, -R196, R8 ;  /* 0x00000008c4c77221 */ /* 0x000fe20000010100 */
[----:B------:R-:W-:Y:S01]  /*64a0*/  FSETP.GE.FTZ.AND P2, PT, R124, RZ, PT ;  /* 0x000000ff7c00720b */ /* 0x000fe20003f56000 */
[----:B------:R-:W-:Y:S01]  /*64b0*/  FMUL.FTZ R115, R116, R115 ;  /* 0x0000007374737220 */ /* 0x000fe20000410000 */
[----:B------:R-:W-:Y:S01]  /*64c0*/  FSEL R202, R201, R196, P0 ;  /* 0x000000c4c9ca7208 */ /* 0x000fe20000000000 */
[----:B------:R-:W-:Y:S01]  /*64d0*/  FMUL.FTZ R200, R117, R200 ;  /* 0x000000c875c87220 */ /* 0x000fe20000410000 */
[----:B------:R-:W-:Y:S01]  /*64e0*/  FSETP.GE.FTZ.AND P0, PT, R125, RZ, PT ;  /* 0x000000ff7d00720b */ /* 0x000fe20003f16000 */
[C---:B------:R-:W-:Y:S01]  /*64f0*/  FADD.FTZ R117, -R196.reuse, R12 ;  /* 0x0000000cc4757221 */ /* 0x040fe20000010100 */
[----:B------:R-:W-:Y:S01]  /*6500*/  FSEL R199, R199, R196, P1 ;  /* 0x000000c4c7c77208 */ /* 0x000fe20000800000 */
[----:B------:R-:W-:Y:S01]  /*6510*/  FMUL.FTZ R202, R121, R202 ;  /* 0x000000ca79ca7220 */ /* 0x000fe20000410000 */
[----:B------:R-:W-:Y:S01]  /*6520*/  FSETP.GE.FTZ.AND P1, PT, R129, RZ, PT ;  /* 0x000000ff8100720b */ /* 0x000fe20003f36000 */
[----:B------:R-:W-:Y:S01]  /*6530*/  FADD.FTZ R121, -R196, R13 ;  /* 0x0000000dc4797221 */ /* 0x000fe20000010100 */
[-C--:B------:R-:W-:Y:S01]  /*6540*/  FSEL R117, R117, R196.reuse, P2 ;  /* 0x000000c475757208 */ /* 0x080fe20001000000 */
[----:B------:R-:W-:Y:S01]  /*6550*/  FMUL.FTZ R199, R120, R199 ;  /* 0x000000c778c77220 */ /* 0x000fe20000410000 */
[----:B------:R-:W-:Y:S01]  /*6560*/  F2FP.F16.F32.PACK_AB R115, R200, R115 ;  /* 0x00000073c873723e */ /* 0x000fe200000000ff */
[----:B------:R-:W-:Y:S01]  /*6570*/  FADD.FTZ R197, -R198, R7 ;  /* 0x00000007c6c57221 */ /* 0x000fe20000010100 */
[----:B------:R-:W-:Y:S01]  /*6580*/  FSEL R116, R121, R196, P0 ;  /* 0x000000c479747208 */ /* 0x000fe20000000000 */
[----:B------:R-:W-:Y:S01]  /*6590*/  FADD.FTZ R121, -R196, R16 ;  /* 0x00000010c4797221 */ /* 0x000fe20000010100 */
[----:B------:R-:W-:Y:S01]  /*65a0*/  FSETP.GE.FTZ.AND P0, PT, R128, RZ, PT ;  /* 0x000000ff8000720b */ /* 0x000fe20003f16000 */
[----:B------:R-:W-:Y:S01]  /*65b0*/  FMUL.FTZ R117, R124, R117 ;  /* 0x000000757c757220 */ /* 0x000fe20000410000 */
[----:B------:R-:W-:Y:S01]  /*65c0*/  F2FP.F16.F32.PACK_AB R199, R202, R199 ;  /* 0x000000c7cac7723e */ /* 0x000fe200000000ff */
[----:B------:R-:W-:Y:S01]  /*65d0*/  FMUL.FTZ R116, R125, R116 ;  /* 0x000000747d747220 */ /* 0x000fe20000410000 */
[----:B------:R-:W-:Y:S01]  /*65e0*/  FSEL R121, R121, R196, P0 ;  /* 0x000000c479797208 */ /* 0x000fe20000000000 */
[----:B------:R-:W-:Y:S01]  /*65f0*/  @P1 FADD.FTZ R196, -R196, R17 ;  /* 0x00000011c4c41221 */ /* 0x000fe20000010100 */
[----:B------:R-:W-:Y:S01]  /*6600*/  PLOP3.LUT P0, PT, PT, PT, UP2, 0x80, 0x0 ;  /* 0x000000000000781c */ /* 0x000fe20003f0f028 */
[----:B------:R-:W-:Y:S01]  /*6610*/  FADD.FTZ R125, -R198, R6 ;  /* 0x00000006c67d7221 */ /* 0x000fe20000010100 */
[----:B------:R-:W-:Y:S01]  /*6620*/  F2FP.F16.F32.PACK_AB R117, R116, R117 ;  /* 0x000000757475723e */ /* 0x000fe200000000ff */
[----:B------:R-:W-:Y:S10]  /*6630*/  FMUL.FTZ R121, R128, R121 ;  /* 0x0000007980797220 */ /* 0x000ff40000410000 */
[----:B------:R-:W-:Y:S05]  /*6640*/  @!P0 BRA `(.L_x_1481) ;  /* 0x0000000400948947 */ /* 0x000fea0003800000 */
        /* <DEDUP_REMOVED lines=9> */
[----:B------:R-:W-:Y:S02]  /*66e0*/  UISETP.NE.U32.AND UP0, UPT, UR9, 0x1, UPT ;  /* 0x000000010900788c */ /* 0x000fe4000bf05070 */
[----:B------:R-:W2:Y:S02]  /*66f0*/  LDL.LU R212, [R1+0x58] ;  /* 0x0000580001d47983 */ /* 0x000ea40000300800 */
        /* <DEDUP_REMOVED lines=21> */
[C---:B------:R-:W-:Y:S02]  /*6850*/  @!P4 LEA R16, P1, R6.reuse, R215, 0x1 ;  /* 0x000000d70610c211 */ /* 0x040fe400078208ff */
[----:B------:R-:W-:Y:S01]  /*6860*/  LEA.HI.X R7, R5, R7, R4, 0x5, P2 ;  /* 0x0000000705077211 */ /* 0x000fe200010f2c04 */
[----:B------:R1:W-:Y:S01]  /*6870*/  @P4 STS [R213+0x2000], RZ ;  /* 0x002000ffd5004388 */ /* 0x0003e20000000800 */
[----:B------:R-:W-:Y:S02]  /*6880*/  ISETP.GE.AND P2, PT, R203, UR20, PT ;  /* 0x00000014cb007c0c */ /* 0x000fe4000bf46270 */
[CCC-:B------:R-:W-:Y:S01]  /*6890*/  @!P4 LEA.HI.X R17, R6.reuse, R214.reuse, R7.reuse, 0x1, P1 ;  /* 0x000000d60611c211 */ /* 0x1c0fe200008f0c07 */
[----:B------:R1:W-:Y:S01]  /*68a0*/  @P4 STS [R213+0x2004], RZ ;  /* 0x002004ffd5004388 */ /* 0x0003e20000000800 */
[CC--:B------:R-:W-:Y:S03]  /*68b0*/  @!P3 LEA R4, P1, R6.reuse, R215.reuse, 0x1 ;  /* 0x000000d70604b211 */ /* 0x0c0fe600078208ff */
[----:B------:R1:W-:Y:S01]  /*68c0*/  @P4 STS [R213+0x2008], RZ ;  /* 0x002008ffd5004388 */ /* 0x0003e20000000800 */
[CCC-:B------:R-:W-:Y:S03]  /*68d0*/  @!P3 LEA.HI.X R5, R6.reuse, R214.reuse, R7.reuse, 0x1, P1 ;  /* 0x000000d60605b211 */ /* 0x1c0fe600008f0c07 */
[----:B------:R1:W-:Y:S02]  /*68e0*/  @P4 STS [R213+0x200c], RZ ;  /* 0x00200cffd5004388 */ /* 0x0003e40000000800 */
[C---:B------:R-:W-:Y:S02]  /*68f0*/  @!P2 LEA R84, P1, R6.reuse, R215, 0x1 ;  /* 0x000000d70654a211 */ /* 0x040fe400078208ff */
[----:B------:R-:W-:Y:S01]  /*6900*/  @!PT LDS RZ, [RZ] ;  /* 0x00000000fffff984 */ /* 0x000fe20000000800 */
[----:B------:R-:W-:Y:S01]  /*6910*/  @!PT LDS RZ, [RZ] ;  /* 0x00000000fffff984 */ /* 0x000fe20000000800 */
[----:B------:R-:W-:Y:S01]  /*6920*/  @!PT LDS RZ, [RZ] ;  /* 0x00000000fffff984 */ /* 0x000fe20000000800 */
[----:B------:R1:W-:Y:S02]  /*6930*/  @!P4 LDGSTS.E.BYPASS.LTC128B.128 [R212+0x2000], desc[UR6][R8.64+0x80] ;  /* 0x0200008008d4cfae */ /* 0x0003e4000b901d46 */
[----:B------:R-:W-:Y:S02]  /*6940*/  @!P2 LEA.HI.X R85, R6, R214, R7, 0x1, P1 ;  /* 0x000000d60655a211 */ /* 0x000fe400008f0c07 */
        /* <DEDUP_REMOVED lines=53> */
.L_x_1481:
[----:B------:R-:W-:Y:S01]  /*6ca0*/  FSETP.GE.FTZ.AND P1, PT, R119, RZ, PT ;  /* 0x000000ff7700720b */ /* 0x000fe20003f36000 */
[C---:B-1----:R-:W-:Y:S01]  /*6cb0*/  FADD.FTZ R5, -R198.reuse, R10 ;  /* 0x0000000ac6057221 */ /* 0x042fe20000010100 */
[-C--:B------:R-:W-:Y:S01]  /*6cc0*/  FSEL R125, R125, R198.reuse, P6 ;  /* 0x000000c67d7d7208 */ /* 0x080fe20003000000 */
[----:B------:R-:W-:Y:S01]  /*6cd0*/  FADD.FTZ R11, -R198, R11 ;  /* 0x0000000bc60b7221 */ /* 0x000fe20000010100 */
[----:B------:R-:W-:Y:S01]  /*6ce0*/  FSEL R4, R197, R198, P1 ;  /* 0x000000c6c5047208 */ /* 0x000fe20000800000 */
[----:B------:R-:W-:Y:S01]  /*6cf0*/  STS [R211+0x28000], R115 ;  /* 0x02800073d3007388 */ /* 0x000fe20000000800 */
[----:B------:R-:W-:Y:S01]  /*6d00*/  FSETP.GE.FTZ.AND P2, PT, R123, RZ, PT ;  /* 0x000000ff7b00720b */ /* 0x000fe20003f56000 */
[----:B------:R-:W-:Y:S01]  /*6d10*/  FMUL.FTZ R125, R118, R125 ;  /* 0x0000007d767d7220 */ /* 0x000fe20000410000 */
[----:B------:R-:W-:Y:S01]  /*6d20*/  FSETP.GE.FTZ.AND P1, PT, R122, RZ, PT ;  /* 0x000000ff7a00720b */ /* 0x000fe20003f36000 */
[----:B------:R-:W-:Y:S01]  /*6d30*/  FMUL.FTZ R4, R119, R4 ;  /* 0x0000000477047220 */ /* 0x000fe20000410000 */
[-C--:B------:R-:W-:Y:S01]  /*6d40*/  FSEL R6, R11, R198.reuse, P2 ;  /* 0x000000c60b067208 */ /* 0x080fe20001000000 */
[C---:B------:R-:W-:Y:S01]  /*6d50*/  FADD.FTZ R7, -R198.reuse, R14 ;  /* 0x0000000ec6077221 */ /* 0x040fe20000010100 */
[----:B------:R-:W-:Y:S01]  /*6d60*/  FSEL R5, R5, R198, P1 ;  /* 0x000000c605057208 */ /* 0x000fe20000800000 */
[----:B------:R-:W-:Y:S01]  /*6d70*/  FADD.FTZ R15, -R198, R15 ;  /* 0x0000000fc60f7221 */ /* 0x000fe20000010100 */
[----:B------:R-:W-:Y:S01]  /*6d80*/  F2FP.F16.F32.PACK_AB R125, R4, R125 ;  /* 0x0000007d047d723e */ /* 0x000fe200000000ff */
[----:B------:R-:W-:Y:S01]  /*6d90*/  FMUL.FTZ R6, R123, R6 ;  /* 0x000000067b067220 */ /* 0x000fe20000410000 */
[----:B------:R-:W-:Y:S01]  /*6da0*/  FSETP.GE.FTZ.AND P1, PT, R131, RZ, PT ;  /* 0x000000ff8300720b */ /* 0x000fe20003f36000 */
[----:B------:R-:W-:Y:S01]  /*6db0*/  FMUL.FTZ R5, R122, R5 ;  /* 0x000000057a057220 */ /* 0x000fe20000410000 */
[----:B------:R-:W-:Y:S01]  /*6dc0*/  FSETP.GE.FTZ.AND P3, PT, R127, RZ, PT ;  /* 0x000000ff7f00720b */ /* 0x000fe20003f76000 */
[----:B------:R-:W-:Y:S01]  /*6dd0*/  STS [R211+0x28400], R125 ;  /* 0x0284007dd3007388 */ /* 0x000fe20000000800 */
[----:B------:R-:W-:Y:S01]  /*6de0*/  FSETP.GE.FTZ.AND P4, PT, R126, RZ, PT ;  /* 0x000000ff7e00720b */ /* 0x000fe20003f96000 */
[----:B------:R-:W-:Y:S01]  /*6df0*/  FADD.FTZ R9, -R198, R18 ;  /* 0x00000012c6097221 */ /* 0x000fe20000010100 */
[-C--:B------:R-:W-:Y:S02]  /*6e00*/  FSEL R8, R15, R198.reuse, P3 ;  /* 0x000000c60f087208 */ /* 0x080fe40001800000 */
[----:B------:R-:W-:Y:S01]  /*6e10*/  STS [R210+0x28000], R199 ;  /* 0x028000c7d2007388 */ /* 0x000fe20000000800 */
[----:B------:R-:W-:Y:S01]  /*6e20*/  FSEL R7, R7, R198, P4 ;  /* 0x000000c607077208 */ /* 0x000fe20002000000 */
[----:B------:R-:W-:Y:S01]  /*6e30*/  FMUL.FTZ R196, R129, R196 ;  /* 0x000000c481c47220 */ /* 0x000fe20000410000 */
[----:B------:R-:W-:Y:S01]  /*6e40*/  F2FP.F16.F32.PACK_AB R84, R6, R5 ;  /* 0x000000050654723e */ /* 0x000fe200000000ff */
[----:B------:R-:W-:Y:S01]  /*6e50*/  FMUL.FTZ R8, R127, R8 ;  /* 0x000000087f087220 */ /* 0x000fe20000410000 */
[----:B------:R-:W-:Y:S01]  /*6e60*/  FSETP.GE.FTZ.AND P2, PT, R130, RZ, PT ;  /* 0x000000ff8200720b */ /* 0x000fe20003f56000 */
[----:B------:R-:W-:Y:S01]  /*6e70*/  FMUL.FTZ R7, R126, R7 ;  /* 0x000000077e077220 */ /* 0x000fe20000410000 */
[----:B------:R-:W-:Y:S01]  /*6e80*/  F2FP.F16.F32.PACK_AB R121, R196, R121 ;  /* 0x00000079c479723e */ /* 0x000fe200000000ff */
[----:B------:R-:W-:Y:S01]  /*6e90*/  STS [R210+0x28400], R84 ;  /* 0x02840054d2007388 */ /* 0x000fe20000000800 */
[----:B------:R-:W-:Y:S01]  /*6ea0*/  FSEL R9, R9, R198, P2 ;  /* 0x000000c609097208 */ /* 0x000fe20001000000 */
[----:B------:R-:W-:Y:S01]  /*6eb0*/  @P1 FADD.FTZ R198, -R198, R19 ;  /* 0x00000013c6c61221 */ /* 0x000fe20000010100 */
[----:B------:R-:W-:Y:S02]  /*6ec0*/  F2FP.F16.F32.PACK_AB R92, R8, R7 ;  /* 0x00000007085c723e */ /* 0x000fe400000000ff */
[----:B------:R1:W-:Y:S01]  /*6ed0*/  STS [R209+0x28000], R117 ;  /* 0x02800075d1007388 */ /* 0x0003e20000000800 */
[----:B------:R-:W-:Y:S01]  /*6ee0*/  LEA R116, R251, UR4, 0x1 ;  /* 0x00000004fb747c11 */ /* 0x000fe2000f8e08ff */
[----:B------:R-:W-:Y:S01]  /*6ef0*/  FMUL.FTZ R9, R130, R9 ;  /* 0x0000000982097220 */ /* 0x000fe20000410000 */
[----:B------:R-:W-:Y:S02]  /*6f00*/  FMUL.FTZ R198, R131, R198 ;  /* 0x000000c683c67220 */ /* 0x000fe40000410000 */
[----:B------:R-:W-:Y:S03]  /*6f10*/  STS [R209+0x28400], R92 ;  /* 0x0284005cd1007388 */ /* 0x000fe60000000800 */
[----:B------:R-:W-:Y:S02]  /*6f20*/  F2FP.F16.F32.PACK_AB R198, R198, R9 ;  /* 0x00000009c6c6723e */ /* 0x000fe400000000ff */
[----:B------:R-:W-:Y:S05]  /*6f30*/  STS [R208+0x28000], R121 ;  /* 0x02800079d0007388 */ /* 0x000fea0000000800 */
[----:B------:R-:W-:Y:S01]  /*6f40*/  STS [R208+0x28400], R198 ;  /* 0x028400c6d0007388 */ /* 0x000fe20000000800 */
[----:B------:R-:W-:Y:S06]  /*6f50*/  BAR.SYNC.DEFER_BLOCKING 0x0 ;  /* 0x0000000000007b1d */ /* 0x000fec0000010000 */
[----:B------:R-:W-:Y:S02]  /*6f60*/  LDSM.16.MT88.4 R4, [R250+0x2a000] ;  /* 0x02a00000fa04783b */ /* 0x000fe40000004200 */
[----:B-1----:R-:W1:Y:S03]  /*6f70*/  LDC R117, c[0x0][0x270] ;  /* 0x00009c00ff757b82 */ /* 0x002e660000000800 */
[----:B------:R-:W2:Y:S05]  /*6f80*/  LDSM.16.MT88.4 R8, [R116+0x10000] ;  /* 0x010000007408783b */ /* 0x000eaa0000004200 */
[----:B------:R-:W3:Y:S05]  /*6f90*/  LDSM.16.MT88.4 R12, [R0+0x2a000] ;  /* 0x02a00000000c783b */ /* 0x000eea0000004200 */
[----:B------:R-:W4:Y:S05]  /*6fa0*/  LDSM.16.MT88.4 R16, [R116+0x12000] ;  /* 0x012000007410783b */ /* 0x000f2a0000004200 */
[----:B------:R-:W4:Y:S05]  /*6fb0*/  LDL.LU.64 R118, [R1+0x68] ;  /* 0x0000680001767983 */ /* 0x000f2a0000300a00 */
[----:B------:R-:W4:Y:S05]  /*6fc0*/  LDSM.16.MT88.4 R84, [R116+0x14000] ;  /* 0x014000007454783b */ /* 0x000f2a0000004200 */
[----:B------:R-:W4:Y:S05]  /*6fd0*/  LDSM.16.MT88.4 R88, [R116+0x16000] ;  /* 0x016000007458783b */ /* 0x000f2a0000004200 */
[----:B------:R-:W-:Y:S05]  /*6fe0*/  LDSM.16.MT88.4 R92, [R250+0x2a800] ;  /* 0x02a80000fa5c783b */ /* 0x000fea0000004200 */
[----:B------:R-:W4:Y:S05]  /*6ff0*/  LDSM.16.MT88.4 R96, [R116+0x10800] ;  /* 0x010800007460783b */ /* 0x000f2a0000004200 */
[----:B------:R-:W4:Y:S01]  /*7000*/  LDSM.16.MT88.4 R100, [R0+0x2a800] ;  /* 0x02a800000064783b */ /* 0x000f220000004200 */
[-C--:B--2---:R-:W-:Y:S04]  /*7010*/  HMMA.16816.F32 R20, R4, R8.reuse, R20 ;  /* 0x000000080414723c */ /* 0x084fe80000001814 */
[----:B------:R-:W-:Y:S01]  /*7020*/  LDSM.16.MT88.4 R104, [R116+0x17000] ;  /* 0x017000007468783b */ /* 0x000fe20000004200 */
[----:B-1----:R-:W-:Y:S01]  /*7030*/  IMAD R117, R117, UR35, RZ ;  /* 0x0000002375757c24 */ /* 0x002fe2000f8e02ff */
[C---:B---3--:R-:W-:Y:S03]  /*7040*/  HMMA.16816.F32 R24, R12.reuse, R8, R24 ;  /* 0x000000080c18723c */ /* 0x048fe60000001818 */
[----:B------:R-:W-:Y:S03]  /*7050*/  LDSM.16.MT88.4 R108, [R116+0x15800] ;  /* 0x01580000746c783b */ /* 0x000fe60000004200 */
[-C--:B------:R-:W-:Y:S02]  /*7060*/  HMMA.16816.F32 R28, R12, R10.reuse, R28 ;  /* 0x0000000a0c1c723c */ /* 0x080fe4000000181c */
[----:B------:R-:W-:Y:S04]  /*7070*/  LDSM.16.MT88.4 R112, [R116+0x17800] ;  /* 0x017800007470783b */ /* 0x000fe80000004200 */
[C---:B------:R-:W-:Y:S01]  /*7080*/  HMMA.16816.F32 R32, R4.reuse, R10, R32 ;  /* 0x0000000a0420723c */ /* 0x040fe20000001820 */
[----:B------:R-:W1:Y:S05]  /*7090*/  LDSM.16.MT88.4 R8, [R116+0x12800] ;  /* 0x012800007408783b */ /* 0x000e6a0000004200 */
[-C--:B----4-:R-:W-:Y:S06]  /*70a0*/  HMMA.16816.F32 R36, R4, R16.reuse, R36 ;  /* 0x000000100424723c */ /* 0x090fec0000001824 */
        /* <DEDUP_REMOVED lines=39> */
[C---:B------:R-:W-:Y:S01]  /*7320*/  HMMA.16816.F32 R24, R88.reuse, R12, R24 ;  /* 0x0000000c5818723c */ /* 0x040fe20000001818 */
        /* <DEDUP_REMOVED lines=16> */
[----:B------:R-:W-:Y:S01]  /*7430*/  IMAD.U32 R5, R117, -0x40, RZ ;  /* 0xffffffc075057824 */ /* 0x000fe200078e00ff */
[C---:B---3--:R-:W-:Y:S05]  /*7440*/  HMMA.16816.F32 R24, R92.reuse, R84, R24 ;  /* 0x000000545c18723c */ /* 0x048fea0000001818 */
[C---:B------:R-:W-:Y:S01]  /*7450*/  LEA R4, P1, R5.reuse, R118, 0x2 ;  /* 0x0000007605047211 */ /* 0x040fe200078210ff */
        /* <DEDUP_REMOVED lines=87> */
.L_x_1482:
[----:B------:R-:W-:Y:S01]  /*79d0*/  LEA R236, R251, UR4, 0x1 ;  /* 0x00000004fbec7c11 */ /* 0x000fe2000f8e08ff */
[----:B------:R-:W-:Y:S01]  /*79e0*/  LDSM.16.M88.4 R128, [R249] ;  /* 0x00000000f980783b */ /* 0x000fe20000000200 */
[----:B------:R-:W-:Y:S03]  /*79f0*/  @UP2 UIADD3 UR16, UP0, UR10, -0x100, URZ ;  /* 0xffffff000a102890 */ /* 0x000fe6000ff1e03f */
[----:B------:R-:W4:Y:S01]  /*7a00*/  LDSM.16.MT88.4 R16, [R236+0x18000] ;  /* 0x01800000ec10783b */ /* 0x000f220000004200 */
[----:B------:R-:W-:Y:S03]  /*7a10*/  @UP2 UIADD3.X UR9, UR11, -0x1, URZ, UP0, !UPT ;  /* 0xffffffff0b092890 */ /* 0x000fe600087fe43f */
[----:B------:R-:W1:Y:S01]  /*7a20*/  LDSM.16.M88.4 R124, [R249+0x1000] ;  /* 0x00100000f97c783b */ /* 0x000e620000000200 */
[----:B------:R-:W-:Y:S03]  /*7a30*/  @UP2 UMOV UR10, UR16 ;  /* 0x00000010000a2c82 */ /* 0x000fe60008000000 */
[----:B------:R-:W2:Y:S01]  /*7a40*/  LDSM.16.MT88.4 R96, [R236+0x1a000] ;  /* 0x01a00000ec60783b */ /* 0x000ea20000004200 */
[----:B------:R-:W-:Y:S01]  /*7a50*/  @UP2 UMOV UR11, UR9 ;  /* 0x00000009000b2c82 */ /* 0x000fe20008000000 */
[----:B------:R-:W-:Y:S02]  /*7a60*/  ULOP3.LUT UR9, UR8, 0x1, URZ, 0xc0, !UPT ;  /* 0x0000000108097892 */ /* 0x000fe4000f8ec03f */
[----:B------:R-:W3:Y:S02]  /*7a70*/  LDSM.16.MT88.4 R112, [R236+0x1c000] ;  /* 0x01c00000ec70783b */ /* 0x000ee40000004200 */
[----:B------:R-:W-:Y:S02]  /*7a80*/  UISETP.NE.U32.AND UP0, UPT, UR9, 0x1, UPT ;  /* 0x000000010900788c */ /* 0x000fe4000bf05070 */
[----:B------:R-:W3:Y:S01]  /*7a90*/  LDSM.16.MT88.4 R196, [R236+0x1e000] ;  /* 0x01e00000ecc4783b */ /* 0x000ee20000004200 */
[----:B------:R-:W-:Y:S03]  /*7aa0*/  UIADD3 UR9, UR8, -0x1, URZ ;  /* 0xffffffff08097890 */ /* 0x000fe6000fffe03f */
[----:B-----5:R-:W-:Y:S04]  /*7ab0*/  LDSM.16.M88.4 R200, [R244] ;  /* 0x00000000f4c8783b */ /* 0x020fe80000000200 */
[----:B------:R-:W3:Y:S04]  /*7ac0*/  LDSM.16.MT88.4 R204, [R236+0x18800] ;  /* 0x01880000eccc783b */ /* 0x000ee80000004200 */
[----:B------:R-:W3:Y:S04]  /*7ad0*/  LDSM.16.M88.4 R208, [R244+0x1000] ;  /* 0x00100000f4d0783b */ /* 0x000ee80000000200 */
[----:B------:R-:W3:Y:S04]  /*7ae0*/  LDSM.16.MT88.4 R212, [R236+0x1a800] ;  /* 0x01a80000ecd4783b */ /* 0x000ee80000004200 */
[----:B------:R-:W3:Y:S01]  /*7af0*/  LDSM.16.MT88.4 R216, [R236+0x1c800] ;  /* 0x01c80000ecd8783b */ /* 0x000ee20000004200 */
[-C--:B----4-:R-:W-:Y:S03]  /*7b00*/  HMMA.16816.F32 R4, R128, R16.reuse, RZ ;  /* 0x000000108004723c */ /* 0x090fe600000018ff */
[----:B------:R-:W4:Y:S04]  /*7b10*/  LDSM.16.MT88.4 R220, [R236+0x1e800] ;  /* 0x01e80000ecdc783b */ /* 0x000f280000004200 */
[----:B------:R-:W-:Y:S01]  /*7b20*/  LDSM.16.MT88.4 R224, [R236+0x19000] ;  /* 0x01900000ece0783b */ /* 0x000fe20000004200 */
[C---:B-1----:R-:W-:Y:S03]  /*7b30*/  HMMA.16816.F32 R8, R124.reuse, R16, RZ ;  /* 0x000000107c08723c */ /* 0x042fe600000018ff */
[----:B------:R-:W-:Y:S03]  /*7b40*/  LDSM.16.M88.4 R228, [R242+0x1000] ;  /* 0x00100000f2e4783b */ /* 0x000fe60000000200 */
[-C--:B------:R-:W-:Y:S01]  /*7b50*/  HMMA.16816.F32 R12, R124, R18.reuse, RZ ;  /* 0x000000127c0c723c */ /* 0x080fe200000018ff */
[----:B------:R-:W-:Y:S05]  /*7b60*/  LDSM.16.MT88.4 R232, [R236+0x1b800] ;  /* 0x01b80000ece8783b */ /* 0x000fea0000004200 */
        /* <DEDUP_REMOVED lines=13> */
[----:B------:R-:W1:Y:S05]  /*7c40*/  LDSM.16.M88.4 R196, [R242] ;  /* 0x00000000f2c4783b */ /* 0x000e6a0000000200 */
        /* <DEDUP_REMOVED lines=14> */
[----:B------:R-:W-:Y:S05]  /*7d30*/  LDSM.16.MT88.4 R216, [R236+0x19800] ;  /* 0x01980000ecd8783b */ /* 0x000fea0000004200 */
[-C--:B----4-:R-:W-:Y:S06]  /*7d40*/  HMMA.16816.F32 R116, R200, R220.reuse, R116 ;  /* 0x000000dcc874723c */ /* 0x090fec0000001874 */
[C---:B------:R-:W-:Y:S06]  /*7d50*/  HMMA.16816.F32 R120, R208.reuse, R220, R120 ;  /* 0x000000dcd078723c */ /* 0x040fec0000001878 */
[-C--:B------:R-:W-:Y:S01]  /*7d60*/  HMMA.16816.F32 R124, R208, R222.reuse, R124 ;  /* 0x000000ded07c723c */ /* 0x080fe2000000187c */
[----:B------:R-:W3:Y:S05]  /*7d70*/  LDSM.16.MT88.4 R208, [R236+0x1d000] ;  /* 0x01d00000ecd0783b */ /* 0x000eea0000004200 */
[----:B------:R-:W-:Y:S01]  /*7d80*/  HMMA.16816.F32 R128, R200, R222, R128 ;  /* 0x000000dec880723c */ /* 0x000fe20000001880 */
[----:B------:R-:W4:Y:S04]  /*7d90*/  LDSM.16.MT88.4 R200, [R236+0x1f000] ;  /* 0x01f00000ecc8783b */ /* 0x000f280000004200 */
[----:B------:R-:W4:Y:S01]  /*7da0*/  LDSM.16.M88.4 R220, [R243+0x1000] ;  /* 0x00100000f3dc783b */ /* 0x000f220000000200 */
        /* <DEDUP_REMOVED lines=12> */
[----:B------:R-:W2:Y:S05]  /*7e70*/  LDL R207, [R1+0x8] ;  /* 0x0000080001cf7983 */ /* 0x000eaa0000100800 */
[-C--:B---3--:R-:W-:Y:S01]  /*7e80*/  HMMA.16816.F32 R100, R196, R208.reuse, R100 ;  /* 0x000000d0c464723c */ /* 0x088fe20000001864 */
[----:B------:R-:W-:Y:S05]  /*7e90*/  IMAD.MOV.U32 R206, RZ, RZ, 0x4 ;  /* 0x00000004ffce7424 */ /* 0x000fea00078e00ff */
[C---:B------:R-:W-:Y:S01]  /*7ea0*/  HMMA.16816.F32 R104, R228.reuse, R208, R104 ;  /* 0x000000d0e468723c */ /* 0x040fe20000001868 */
[----:B------:R-:W3:Y:S05]  /*7eb0*/  LDC R209, c[0x0][0x270] ;  /* 0x00009c00ffd17b82 */ /* 0x000eea0000000800 */
[-C--:B------:R-:W-:Y:S06]  /*7ec0*/  HMMA.16816.F32 R108, R228, R210.reuse, R108 ;  /* 0x000000d2e46c723c */ /* 0x080fec000000186c */
[C---:B------:R-:W-:Y:S06]  /*7ed0*/  HMMA.16816.F32 R112, R196.reuse, R210, R112 ;  /* 0x000000d2c470723c */ /* 0x040fec0000001870 */
[-C--:B----4-:R-:W-:Y:S06]  /*7ee0*/  HMMA.16816.F32 R116, R196, R200.reuse, R116 ;  /* 0x000000c8c474723c */ /* 0x090fec0000001874 */
[C---:B------:R-:W-:Y:S05]  /*7ef0*/  HMMA.16816.F32 R120, R228.reuse, R200, R120 ;  /* 0x000000c8e478723c */ /* 0x040fea0000001878 */
[----:B---3--:R-:W-:Y:S01]  /*7f00*/  IMAD R211, R209, UR35, RZ ;  /* 0x00000023d1d37c24 */ /* 0x008fe2000f8e02ff */
[-C--:B------:R-:W-:Y:S01]  /*7f10*/  HMMA.16816.F32 R124, R228, R202.reuse, R124 ;  /* 0x000000cae47c723c */ /* 0x080fe2000000187c */
[----:B------:R-:W3:Y:S05]  /*7f20*/  LDL.64 R230, [R1+0x68] ;  /* 0x0000680001e67983 */ /* 0x000eea0000100a00 */
[----:B------:R-:W-:Y:S06]  /*7f30*/  HMMA.16816.F32 R128, R196, R202, R128 ;  /* 0x000000cac480723c */ /* 0x000fec0000001880 */
[-C--:B------:R-:W-:Y:S05]  /*7f40*/  HMMA.16816.F32 R4, R212, R216.reuse, R4 ;  /* 0x000000d8d404723c */ /* 0x080fea0000001804 */
[C---:B------:R-:W-:Y:S01]  /*7f50*/  IMAD.SHL.U32 R196, R211.reuse, 0x8, RZ ;  /* 0x00000008d3c47824 */ /* 0x040fe200078e00ff */
[C---:B------:R-:W-:Y:S05]  /*7f60*/  HMMA.16816.F32 R8, R220.reuse, R216, R8 ;  /* 0x000000d8dc08723c */ /* 0x040fea0000001808 */
[C---:B------:R-:W-:Y:S01]  /*7f70*/  IMAD.SHL.U32 R197, R211.reuse, 0x10, RZ ;  /* 0x00000010d3c57824 */ /* 0x040fe200078e00ff */
[-C--:B------:R-:W-:Y:S05]  /*7f80*/  HMMA.16816.F32 R12, R220, R218.reuse, R12 ;  /* 0x000000dadc0c723c */ /* 0x080fea000000180c */
[C---:B------:R-:W-:Y:S01]  /*7f90*/  IMAD R202, R211.reuse, 0x18, RZ ;  /* 0x00000018d3ca7824 */ /* 0x040fe200078e02ff */
[C---:B------:R-:W-:Y:S05]  /*7fa0*/  HMMA.16816.F32 R16, R212.reuse, R218, R16 ;  /* 0x000000dad410723c */ /* 0x040fea0000001810 */
[----:B------:R-:W-:Y:S01]  /*7fb0*/  IMAD.SHL.U32 R203, R211, 0x20, RZ ;  /* 0x00000020d3cb7824 */ /* 0x000fe200078e00ff */
        /* <DEDUP_REMOVED lines=11> */
[----:B------:R-:W-:Y:S05]  /*8070*/  HMMA.16816.F32 R128, R212, R238, R128 ;  /* 0x000000eed480723c */ /* 0x000fea0000001880 */
[----:B--2---:R-:W-:Y:S05]  /*8080*/  @P0 IMAD.WIDE R198, R207, R206, UR10 ;  /* 0x0000000acfc60e25 */ /* 0x004fea000f8e02ce */
[----:B------:R-:W2:Y:S04]  /*8090*/  @P0 LDG.E R205, desc[UR6][R198.64+0x20] ;  /* 0x00002006c6cd0981 */ /* 0x000ea8000c1e1900 */
[----:B------:R1:W4:Y:S02]  /*80a0*/  @P0 LDG.E R204, desc[UR6][R198.64] ;  /* 0x00000006c6cc0981 */ /* 0x000324000c1e1900 */
[C---:B-1----:R-:W-:Y:S02]  /*80b0*/  IMAD R198, R211.reuse, 0x28, RZ ;  /* 0x00000028d3c67824 */ /* 0x042fe400078e02ff */
[----:B------:R-:W-:Y:S01]  /*80c0*/  IMAD R199, R211, 0x30, RZ ;  /* 0x00000030d3c77824 */ /* 0x000fe200078e02ff */
[----:B---3--:R1:W-:Y:S01]  /*80d0*/  REDG.E.ADD.F32.FTZ.RN.STRONG.GPU desc[UR6][R230.64], R4 ;  /* 0x00000004e60079a6 */ /* 0x0083e2000c10f386 */
[CC--:B------:R-:W-:Y:S04]  /*80e0*/  LEA R206, P1, R197.reuse, R230.reuse, 0x2 ;  /* 0x000000e6c5ce7211 */ /* 0x0c0fe800078210ff */
[-C--:B------:R-:W-:Y:S02]  /*80f0*/  LEA.HI.X.SX32 R207, R197, R231.reuse, 0x2, P1 ;  /* 0x000000e7c5cf7211 */ /* 0x080fe400008f16ff */
[CC--:B------:R-:W-:Y:S04]  /*8100*/  LEA R208, P1, R203.reuse, R230.reuse, 0x2 ;  /* 0x000000e6cbd07211 */ /* 0x0c0fe800078210ff */
[-C--:B------:R-:W-:Y:S02]  /*8110*/  LEA.HI.X.SX32 R209, R203, R231.reuse, 0x2, P1 ;  /* 0x000000e7cbd17211 */ /* 0x080fe400008f16ff */
[-C--:B------:R-:W-:Y:S01]  /*8120*/  LEA R210, P1, R199, R230.reuse, 0x2 ;  /* 0x000000e6c7d27211 */ /* 0x080fe200078210ff */
[----:B-1----:R-:W-:Y:S03]  /*8130*/  IMAD R4, R211, 0x38, RZ ;  /* 0x00000038d3047824 */ /* 0x002fe600078e02ff */
[-C--:B------:R-:W-:Y:S01]  /*8140*/  LEA.HI.X.SX32 R211, R199, R231.reuse, 0x2, P1 ;  /* 0x000000e7c7d37211 */ /* 0x080fe200008f16ff */
[----:B--2---:R-:W-:Y:S04]  /*8150*/  @P0 STL [R1+0x60], R205 ;  /* 0x000060cd01000387 */ /* 0x004fe80000100800 */
[----:B----4-:R1:W-:Y:S01]  /*8160*/  @P0 STL [R1+0x5c], R204 ;  /* 0x00005ccc01000387 */ /* 0x0103e20000100800 */
[CC--:B------:R-:W-:Y:S04]  /*8170*/  LEA R200, P0, R196.reuse, R230.reuse, 0x2 ;  /* 0x000000e6c4c87211 */ /* 0x0c0fe800078010ff */
[-C--:B------:R-:W-:Y:S05]  /*8180*/  LEA.HI.X.SX32 R201, R196, R231.reuse, 0x2, P0 ;  /* 0x000000e7c4c97211 */ /* 0x080fea00000f16ff */
[----:B------:R2:W-:Y:S04]  /*8190*/  REDG.E.ADD.F32.FTZ.RN.STRONG.GPU desc[UR6][R200.64], R5 ;  /* 0x00000005c80079a6 */ /* 0x0005e8000c10f386 */
[----:B------:R-:W-:Y:S01]  /*81a0*/  REDG.E.ADD.F32.FTZ.RN.STRONG.GPU desc[UR6][R206.64], R6 ;  /* 0x00000006ce0079a6 */ /* 0x000fe2000c10f386 */
[CC--:B-1----:R-:W-:Y:S04]  /*81b0*/  LEA R204, P0, R202.reuse, R230.reuse, 0x2 ;  /* 0x000000e6cacc7211 */ /* 0x0c2fe800078010ff */
[-C--:B------:R-:W-:Y:S02]  /*81c0*/  LEA.HI.X.SX32 R205, R202, R231.reuse, 0x2, P0 ;  /* 0x000000e7cacd7211 */ /* 0x080fe400000f16ff */
[CC--:B------:R-:W-:Y:S03]  /*81d0*/  LEA R202, P0, R198.reuse, R230.reuse, 0x2 ;  /* 0x000000e6c6ca7211 */ /* 0x0c0fe600078010ff */
[----:B------:R1:W-:Y:S01]  /*81e0*/  REDG.E.ADD.F32.FTZ.RN.STRONG.GPU desc[UR6][R204.64], R7 ;  /* 0x00000007cc0079a6 */ /* 0x0003e2000c10f386 */
[-C--:B------:R-:W-:Y:S02]  /*81f0*/  LEA.HI.X.SX32 R203, R198, R231.reuse, 0x2, P0 ;  /* 0x000000e7c6cb7211 */ /* 0x080fe400000f16ff */
[CC--:B------:R-:W-:Y:S01]  /*8200*/  LEA R198, P0, R4.reuse, R230.reuse, 0x2 ;  /* 0x000000e604c67211 */ /* 0x0c0fe200078010ff */
[----:B------:R-:W-:Y:S01]  /*8210*/  REDG.E.ADD.F32.FTZ.RN.STRONG.GPU desc[UR6][R208.64], R8 ;  /* 0x00000008d00079a6 */ /* 0x000fe2000c10f386 */
[----:B--2---:R-:W-:Y:S02]  /*8220*/  VIADD R5, R197, 0x20 ;  /* 0x00000020c5057836 */ /* 0x004fe40000000000 */
[-C--:B------:R-:W-:Y:S01]  /*8230*/  LEA.HI.X.SX32 R199, R4, R231.reuse, 0x2, P0 ;  /* 0x000000e704c77211 */ /* 0x080fe200000f16ff */
[----:B------:R2:W-:Y:S04]  /*8240*/  REDG.E.ADD.F32.FTZ.RN.STRONG.GPU desc[UR6][R202.64], R9 ;  /* 0x00000009ca0079a6 */ /* 0x0005e8000c10f386 */
[----:B------:R-:W-:Y:S04]  /*8250*/  REDG.E.ADD.F32.FTZ.RN.STRONG.GPU desc[UR6][R210.64], R10 ;  /* 0x0000000ad20079a6 */ /* 0x000fe8000c10f386 */
[----:B------:R3:W-:Y:S04]  /*8260*/  REDG.E.ADD.F32.FTZ.RN.STRONG.GPU desc[UR6][R198.64], R11 ;  /* 0x0000000bc60079a6 */ /* 0x0007e8000c10f386 */
[----:B------:R4:W-:Y:S04]  /*8270*/  REDG.E.ADD.F32.FTZ.RN.STRONG.GPU desc[UR6][R230.64+0x80], R16 ;  /* 0x00008010e60079a6 */ /* 0x0009e8000c10f386 */
[----:B------:R4:W-:Y:S01]  /*8280*/  REDG.E.ADD.F32.FTZ.RN.STRONG.GPU desc[UR6][R200.64+0x80], R17 ;  /* 0x00008011c80079a6 */ /* 0x0009e2000c10f386 */
[CC--:B-1----:R-:W-:Y:S01]  /*8290*/  LEA R204, P0, R5.reuse, R230.reuse, 0x2 ;  /* 0x000000e605cc7211 */ /* 0x0c2fe200078010ff */
[C---:B------:R-:W-:Y:S03]  /*82a0*/  IMAD.IADD R7, R196.reuse, 0x1, R5 ;  /* 0x00000001c4077824 */ /* 0x040fe600078e0205 */
[-C--:B------:R-:W-:Y:S01]  /*82b0*/  LEA.HI.X.SX32 R205, R5, R231.reuse, 0x2, P0 ;  /* 0x000000e705cd7211 */ /* 0x080fe200000f16ff */
[C---:B------:R-:W-:Y:S01]  /*82c0*/  IMAD.IADD R5, R196.reuse, 0x1, R7 ;  /* 0x00000001c4057824 */ /* 0x040fe200078e0207 */
[CC--:B------:R-:W-:Y:S03]  /*82d0*/  LEA R206, P0, R7.reuse, R230.reuse, 0x2 ;  /* 0x000000e607ce7211 */ /* 0x0c0fe600078010ff */
[----:B------:R1:W-:Y:S01]  /*82e0*/  REDG.E.ADD.F32.FTZ.RN.STRONG.GPU desc[UR6][R204.64], R18 ;  /* 0x00000012cc0079a6 */ /* 0x0003e2000c10f386 */
[-C--:B------:R-:W-:Y:S01]  /*82f0*/  LEA.HI.X.SX32 R207, R7, R231.reuse, 0x2, P0 ;  /* 0x000000e707cf7211 */ /* 0x080fe200000f16ff */
[C---:B------:R-:W-:Y:S01]  /*8300*/  IMAD.IADD R7, R196.reuse, 0x1, R5 ;  /* 0x00000001c4077824 */ /* 0x040fe200078e0205 */
[-C--:B--2---:R-:W-:Y:S03]  /*8310*/  LEA R202, P1, R5, R230.reuse, 0x2 ;  /* 0x000000e605ca7211 */ /* 0x084fe600078210ff */
        /* <DEDUP_REMOVED lines=9> */
[----:B---3--:R-:W-:Y:S02]  /*83b0*/  IMAD.IADD R11, R196, 0x1, R5 ;  /* 0x00000001c40b7824 */ /* 0x008fe400078e0205 */
[-C--:B------:R-:W-:Y:S01]  /*83c0*/  LEA.HI.X.SX32 R9, R9, R231.reuse, 0x2, P0 ;  /* 0x000000e709097211 */ /* 0x080fe200000f16ff */
[----:B------:R3:W-:Y:S01]  /*83d0*/  REDG.E.ADD.F32.FTZ.RN.STRONG.GPU desc[UR6][R6.64], R13 ;  /* 0x0000000d060079a6 */ /* 0x0007e2000c10f386 */
[CC--:B----4-:R-:W-:Y:S03]  /*83e0*/  LEA R16, P0, R4.reuse, R230.reuse, 0x2 ;  /* 0x000000e604107211 */ /* 0x0d0fe600078010ff */
[----:B------:R4:W-:Y:S01]  /*83f0*/  REDG.E.ADD.F32.FTZ.RN.STRONG.GPU desc[UR6][R8.64], R14 ;  /* 0x0000000e080079a6 */ /* 0x0009e2000c10f386 */
[-C--:B------:R-:W-:Y:S02]  /*8400*/  LEA.HI.X.SX32 R17, R4, R231.reuse, 0x2, P0 ;  /* 0x000000e704117211 */ /* 0x080fe400000f16ff */
[CC--:B-1----:R-:W-:Y:S03]  /*8410*/  LEA R18, P0, R5.reuse, R230.reuse, 0x2 ;  /* 0x000000e605127211 */ /* 0x0c2fe600078010ff */
[----:B------:R1:W-:Y:S04]  /*8420*/  REDG.E.ADD.F32.FTZ.RN.STRONG.GPU desc[UR6][R16.64], R15 ;  /* 0x0000000f100079a6 */ /* 0x0003e8000c10f386 */
[----:B------:R-:W-:Y:S01]  /*8430*/  REDG.E.ADD.F32.FTZ.RN.STRONG.GPU desc[UR6][R230.64+0x100], R84 ;  /* 0x00010054e60079a6 */ /* 0x000fe2000c10f386 */
[-C--:B--2---:R-:W-:Y:S01]  /*8440*/  LEA.HI.X.SX32 R19, R5, R231.reuse, 0x2, P0 ;  /* 0x000000e705137211 */ /* 0x084fe200000f16ff */
[C---:B------:R-:W-:Y:S01]  /*8450*/  IMAD.IADD R5, R196.reuse, 0x1, R11 ;  /* 0x00000001c4057824 */ /* 0x040fe200078e020b */
[CC--:B------:R-:W-:Y:S01]  /*8460*/  LEA R10, P0, R11.reuse, R230.reuse, 0x2 ;  /* 0x000000e60b0a7211 */ /* 0x0c0fe200078010ff */
[----:B------:R-:W-:Y:S03]  /*8470*/  REDG.E.ADD.F32.FTZ.RN.STRONG.GPU desc[UR6][R200.64+0x100], R85 ;  /* 0x00010055c80079a6 */ /* 0x000fe6000c10f386 */
[-C--:B------:R-:W-:Y:S01]  /*8480*/  LEA.HI.X.SX32 R11, R11, R231.reuse, 0x2, P0 ;  /* 0x000000e70b0b7211 */ /* 0x080fe200000f16ff */
[----:B------:R-:W-:Y:S01]  /*8490*/  REDG.E.ADD.F32.FTZ.RN.STRONG.GPU desc[UR6][R18.64], R86 ;  /* 0x00000056120079a6 */ /* 0x000fe2000c10f386 */
[CC--:B------:R-:W-:Y:S03]  /*84a0*/  LEA R12, P1, R5.reuse, R230.reuse, 0x2 ;  /* 0x000000e6050c7211 */ /* 0x0c0fe600078210ff */
[----:B------:R2:W-:Y:S01]  /*84b0*/  REDG.E.ADD.F32.FTZ.RN.STRONG.GPU desc[UR6][R10.64], R87 ;  /* 0x000000570a0079a6 */ /* 0x0005e2000c10f386 */
[C---:B---3--:R-:W-:Y:S01]  /*84c0*/  IMAD.IADD R7, R196.reuse, 0x1, R5 ;  /* 0x00000001c4077824 */ /* 0x048fe200078e0205 */
[-C--:B------:R-:W-:Y:S01]  /*84d0*/  LEA.HI.X.SX32 R13, R5, R231.reuse, 0x2, P1 ;  /* 0x000000e7050d7211 */ /* 0x080fe200008f16ff */
[----:B------:R-:W-:Y:S01]  /*84e0*/  VIADD R5, R197, 0x60 ;  /* 0x00000060c5057836 */ /* 0x000fe20000000000 */
[----:B------:R-:W-:Y:S01]  /*84f0*/  LDSM.16.MT88.4 R84, [R247+0x4000] ;  /* 0x00400000f754783b */ /* 0x000fe20000004200 */
[C---:B----4-:R-:W-:Y:S01]  /*8500*/  IMAD.IADD R9, R196.reuse, 0x1, R7 ;  /* 0x00000001c4097824 */ /* 0x050fe200078e0207 */
[CC--:B------:R-:W-:Y:S02]  /*8510*/  LEA R6, P0, R7.reuse, R230.reuse, 0x2 ;  /* 0x000000e607067211 */ /* 0x0c0fe400078010ff */
[----:B------:R3:W-:Y:S01]  /*8520*/  REDG.E.ADD.F32.FTZ.RN.STRONG.GPU desc[UR6][R12.64], R88 ;  /* 0x000000580c0079a6 */ /* 0x0007e2000c10f386 */
[----:B------:R-:W-:Y:S01]  /*8530*/  IMAD.IADD R4, R196, 0x1, R9 ;  /* 0x00000001c4047824 */ /* 0x000fe200078e0209 */
[-C--:B------:R-:W-:Y:S02]  /*8540*/  LEA.HI.X.SX32 R7, R7, R231.reuse, 0x2, P0 ;  /* 0x000000e707077211 */ /* 0x080fe400000f16ff */
[CC--:B------:R-:W-:Y:S03]  /*8550*/  LEA R8, P0, R9.reuse, R230.reuse, 0x2 ;  /* 0x000000e609087211 */ /* 0x0c0fe600078010ff */
[----:B------:R4:W-:Y:S01]  /*8560*/  REDG.E.ADD.F32.FTZ.RN.STRONG.GPU desc[UR6][R6.64], R89 ;  /* 0x00000059060079a6 */ /* 0x0009e2000c10f386 */
[-C--:B------:R-:W-:Y:S02]  /*8570*/  LEA.HI.X.SX32 R9, R9, R231.reuse, 0x2, P0 ;  /* 0x000000e709097211 */ /* 0x080fe400000f16ff */
[CC--:B------:R-:W-:Y:S03]  /*8580*/  LEA R14, P0, R4.reuse, R230.reuse, 0x2 ;  /* 0x000000e6040e7211 */ /* 0x0c0fe600078010ff */
[----:B------:R4:W-:Y:S01]  /*8590*/  REDG.E.ADD.F32.FTZ.RN.STRONG.GPU desc[UR6][R8.64], R90 ;  /* 0x0000005a080079a6 */ /* 0x0009e2000c10f386 */
[-C--:B-1----:R-:W-:Y:S02]  /*85a0*/  LEA.HI.X.SX32 R15, R4, R231.reuse, 0x2, P0 ;  /* 0x000000e7040f7211 */ /* 0x082fe400000f16ff */
[CC--:B------:R-:W-:Y:S03]  /*85b0*/  LEA R16, P0, R5.reuse, R230.reuse, 0x2 ;  /* 0x000000e605107211 */ /* 0x0c0fe600078010ff */
        /* <DEDUP_REMOVED lines=8> */
[CC--:B---3--:R-:W-:Y:S01]  /*8640*/  LEA R12, P1, R5.reuse, R230.reuse, 0x2 ;  /* 0x000000e6050c7211 */ /* 0x0c8fe200078210ff */
[----:B------:R2:W-:Y:S01]  /*8650*/  REDG.E.ADD.F32.FTZ.RN.STRONG.GPU desc[UR6][R16.64], R98 ;  /* 0x00000062100079a6 */ /* 0x0005e2000c10f386 */
[C---:B----4-:R-:W-:Y:S02]  /*8660*/  IMAD.IADD R7, R196.reuse, 0x1, R5 ;  /* 0x00000001c4077824 */ /* 0x050fe400078e0205 */
[-C--:B------:R-:W-:Y:S01]  /*8670*/  LEA.HI.X.SX32 R13, R5, R231.reuse, 0x2, P1 ;  /* 0x000000e7050d7211 */ /* 0x080fe200008f16ff */
[----:B------:R3:W-:Y:S01]  /*8680*/  REDG.E.ADD.F32.FTZ.RN.STRONG.GPU desc[UR6][R10.64], R99 ;  /* 0x000000630a0079a6 */ /* 0x0007e2000c10f386 */
[----:B------:R-:W-:Y:S01]  /*8690*/  VIADD R5, R197, 0x80 ;  /* 0x00000080c5057836 */ /* 0x000fe20000000000 */
[CC--:B------:R-:W-:Y:S01]  /*86a0*/  LEA R6, P0, R7.reuse, R230.reuse, 0x2 ;  /* 0x000000e607067211 */ /* 0x0c0fe200078010ff */
[C---:B------:R-:W-:Y:S01]  /*86b0*/  IMAD.IADD R9, R196.reuse, 0x1, R7 ;  /* 0x00000001c4097824 */ /* 0x040fe200078e0207 */
[----:B------:R4:W-:Y:S02]  /*86c0*/  REDG.E.ADD.F32.FTZ.RN.STRONG.GPU desc[UR6][R12.64], R92 ;  /* 0x0000005c0c0079a6 */ /* 0x0009e4000c10f386 */
[-C--:B------:R-:W-:Y:S01]  /*86d0*/  LEA.HI.X.SX32 R7, R7, R231.reuse, 0x2, P0 ;  /* 0x000000e707077211 */ /* 0x080fe200000f16ff */
[----:B------:R-:W-:Y:S01]  /*86e0*/  IMAD.IADD R4, R196, 0x1, R9 ;  /* 0x00000001c4047824 */ /* 0x000fe200078e0209 */
[CC--:B------:R-:W-:Y:S01]  /*86f0*/  LEA R8, P0, R9.reuse, R230.reuse, 0x2 ;  /* 0x000000e609087211 */ /* 0x0c0fe200078010ff */
[----:B------:R-:W-:Y:S03]  /*8700*/  LDSM.16.MT88.4 R88, [R247+0x6000] ;  /* 0x00600000f758783b */ /* 0x000fe60000004200 */
[-C--:B------:R-:W-:Y:S01]  /*8710*/  LEA.HI.X.SX32 R9, R9, R231.reuse, 0x2, P0 ;  /* 0x000000e709097211 */ /* 0x080fe200000f16ff */
[----:B------:R4:W-:Y:S01]  /*8720*/  REDG.E.ADD.F32.FTZ.RN.STRONG.GPU desc[UR6][R6.64], R93 ;  /* 0x0000005d060079a6 */ /* 0x0009e2000c10f386 */
[CC--:B-1----:R-:W-:Y:S03]  /*8730*/  LEA R14, P0, R4.reuse, R230.reuse, 0x2 ;  /* 0x000000e6040e7211 */ /* 0x0c2fe600078010ff */
[----:B------:R1:W-:Y:S01]  /*8740*/  REDG.E.ADD.F32.FTZ.RN.STRONG.GPU desc[UR6][R8.64], R94 ;  /* 0x0000005e080079a6 */ /* 0x0003e2000c10f386 */
[-C--:B------:R-:W-:Y:S02]  /*8750*/  LEA.HI.X.SX32 R15, R4, R231.reuse, 0x2, P0 ;  /* 0x000000e7040f7211 */ /* 0x080fe400000f16ff */
[CC--:B--2---:R-:W-:Y:S03]  /*8760*/  LEA R16, P0, R5.reuse, R230.reuse, 0x2 ;  /* 0x000000e605107211 */ /* 0x0c4fe600078010ff */
[----:B------:R2:W-:Y:S01]  /*8770*/  REDG.E.ADD.F32.FTZ.RN.STRONG.GPU desc[UR6][R14.64], R95 ;  /* 0x0000005f0e0079a6 */ /* 0x0005e2000c10f386 */
[C---:B---3--:R-:W-:Y:S03]  /*8780*/  IMAD.IADD R11, R196.reuse, 0x1, R5 ;  /* 0x00000001c40b7824 */ /* 0x048fe600078e0205 */
[----:B------:R-:W-:Y:S01]  /*8790*/  REDG.E.ADD.F32.FTZ.RN.STRONG.GPU desc[UR6][R230.64+0x200], R100 ;  /* 0x00020064e60079a6 */ /* 0x000fe2000c10f386 */
[-C--:B------:R-:W-:Y:S01]  /*87a0*/  LEA.HI.X.SX32 R17, R5, R231.reuse, 0x2, P0 ;  /* 0x000000e705117211 */ /* 0x080fe200000f16ff */
[C---:B------:R-:W-:Y:S01]  /*87b0*/  IMAD.IADD R5, R196.reuse, 0x1, R11 ;  /* 0x00000001c4057824 */ /* 0x040fe200078e020b */
[CC--:B------:R-:W-:Y:S01]  /*87c0*/  LEA R10, P0, R11.reuse, R230.reuse, 0x2 ;  /* 0x000000e60b0a7211 */ /* 0x0c0fe200078010ff */
[----:B------:R-:W-:Y:S03]  /*87d0*/  REDG.E.ADD.F32.FTZ.RN.STRONG.GPU desc[UR6][R200.64+0x200], R101 ;  /* 0x00020065c80079a6 */ /* 0x000fe6000c10f386 */
[-C--:B------:R-:W-:Y:S01]  /*87e0*/  LEA.HI.X.SX32 R11, R11, R231.reuse, 0x2, P0 ;  /* 0x000000e70b0b7211 */ /* 0x080fe200000f16ff */
[----:B------:R3:W-:Y:S01]  /*87f0*/  REDG.E.ADD.F32.FTZ.RN.STRONG.GPU desc[UR6][R16.64], R102 ;  /* 0x00000066100079a6 */ /* 0x0007e2000c10f386 */
[CC--:B----4-:R-:W-:Y:S01]  /*8800*/  LEA R12, P1, R5.reuse, R230.reuse, 0x2 ;  /* 0x000000e6050c7211 */ /* 0x0d0fe200078210ff */
[C---:B------:R-:W-:Y:S03]  /*8810*/  IMAD.IADD R7, R196.reuse, 0x1, R5 ;  /* 0x00000001c4077824 */ /* 0x040fe600078e0205 */
[-C--:B------:R-:W-:Y:S01]  /*8820*/  LEA.HI.X.SX32 R13, R5, R231.reuse, 0x2, P1 ;  /* 0x000000e7050d7211 */ /* 0x080fe200008f16ff */
[----:B------:R4:W-:Y:S01]  /*8830*/  REDG.E.ADD.F32.FTZ.RN.STRONG.GPU desc[UR6][R10.64], R103 ;  /* 0x000000670a0079a6 */ /* 0x0009e2000c10f386 */
[----:B------:R-:W-:Y:S01]  /*8840*/  VIADD R5, R197, 0xa0 ;  /* 0x000000a0c5057836 */ /* 0x000fe20000000000 */
[CC--:B------:R-:W-:Y:S01]  /*8850*/  LEA R6, P0, R7.reuse, R230.reuse, 0x2 ;  /* 0x000000e607067211 */ /* 0x0c0fe200078010ff */
[C---:B-1----:R-:W-:Y:S01]  /*8860*/  IMAD.IADD R9, R196.reuse, 0x1, R7 ;  /* 0x00000001c4097824 */ /* 0x042fe200078e0207 */
[----:B------:R1:W-:Y:S02]  /*8870*/  REDG.E.ADD.F32.FTZ.RN.STRONG.GPU desc[UR6][R12.64], R104 ;  /* 0x000000680c0079a6 */ /* 0x0003e4000c10f386 */
[-C--:B------:R-:W-:Y:S01]  /*8880*/  LEA.HI.X.SX32 R7, R7, R231.reuse, 0x2, P0 ;  /* 0x000000e707077211 */ /* 0x080fe200000f16ff */
[----:B------:R-:W-:Y:S01]  /*8890*/  IMAD.IADD R4, R196, 0x1, R9 ;  /* 0x00000001c4047824 */ /* 0x000fe200078e0209 */
[CC--:B------:R-:W-:Y:S01]  /*88a0*/  LEA R8, P0, R9.reuse, R230.reuse, 0x2 ;  /* 0x000000e609087211 */ /* 0x0c0fe200078010ff */
[----:B------:R-:W-:Y:S03]  /*88b0*/  LDSM.16.MT88.4 R92, [R250+0x28800] ;  /* 0x02880000fa5c783b */ /* 0x000fe60000004200 */
[-C--:B------:R-:W-:Y:S01]  /*88c0*/  LEA.HI.X.SX32 R9, R9, R231.reuse, 0x2, P0 ;  /* 0x000000e709097211 */ /* 0x080fe200000f16ff */
[----:B------:R1:W-:Y:S01]  /*88d0*/  REDG.E.ADD.F32.FTZ.RN.STRONG.GPU desc[UR6][R6.64], R105 ;  /* 0x00000069060079a6 */ /* 0x0003e2000c10f386 */
[CC--:B--2---:R-:W-:Y:S03]  /*88e0*/  LEA R14, P0, R4.reuse, R230.reuse, 0x2 ;  /* 0x000000e6040e7211 */ /* 0x0c4fe600078010ff */
[----:B------:R2:W-:Y:S01]  /*88f0*/  REDG.E.ADD.F32.FTZ.RN.STRONG.GPU desc[UR6][R8.64], R106 ;  /* 0x0000006a080079a6 */ /* 0x0005e2000c10f386 */
[-C--:B------:R-:W-:Y:S02]  /*8900*/  LEA.HI.X.SX32 R15, R4, R231.reuse, 0x2, P0 ;  /* 0x000000e7040f7211 */ /* 0x080fe400000f16ff */
[CC--:B---3--:R-:W-:Y:S03]  /*8910*/  LEA R16, P0, R5.reuse, R230.reuse, 0x2 ;  /* 0x000000e605107211 */ /* 0x0c8fe600078010ff */
[----:B------:R3:W-:Y:S01]  /*8920*/  REDG.E.ADD.F32.FTZ.RN.STRONG.GPU desc[UR6][R14.64], R107 ;  /* 0x0000006b0e0079a6 */ /* 0x0007e2000c10f386 */
[-C--:B------:R-:W-:Y:S01]  /*8930*/  LEA.HI.X.SX32 R17, R5, R231.reuse, 0x2, P0 ;  /* 0x000000e705117211 */ /* 0x080fe200000f16ff */
[C---:B----4-:R-:W-:Y:S02]  /*8940*/  IMAD.IADD R11, R196.reuse, 0x1, R5 ;  /* 0x00000001c40b7824 */ /* 0x050fe400078e0205 */
[----:B------:R-:W-:Y:S02]  /*8950*/  REDG.E.ADD.F32.FTZ.RN.STRONG.GPU desc[UR6][R230.64+0x280], R112 ;  /* 0x00028070e60079a6 */ /* 0x000fe4000c10f386 */
[C---:B------:R-:W-:Y:S01]  /*8960*/  IMAD.IADD R5, R196.reuse, 0x1, R11 ;  /* 0x00000001c4057824 */ /* 0x040fe200078e020b */
[CC--:B------:R-:W-:Y:S01]  /*8970*/  LEA R10, P0, R11.reuse, R230.reuse, 0x2 ;  /* 0x000000e60b0a7211 */ /* 0x0c0fe200078010ff */
[----:B------:R-:W-:Y:S03]  /*8980*/  REDG.E.ADD.F32.FTZ.RN.STRONG.GPU desc[UR6][R200.64+0x280], R113 ;  /* 0x00028071c80079a6 */ /* 0x000fe6000c10f386 */
[-C--:B------:R-:W-:Y:S01]  /*8990*/  LEA.HI.X.SX32 R11, R11, R231.reuse, 0x2, P0 ;  /* 0x000000e70b0b7211 */ /* 0x080fe200000f16ff */
[----:B------:R4:W-:Y:S01]  /*89a0*/  REDG.E.ADD.F32.FTZ.RN.STRONG.GPU desc[UR6][R16.64], R114 ;  /* 0x00000072100079a6 */ /* 0x0009e2000c10f386 */
[CC--:B-1----:R-:W-:Y:S01]  /*89b0*/  LEA R12, P1, R5.reuse, R230.reuse, 0x2 ;  /* 0x000000e6050c7211 */ /* 0x0c2fe200078210ff */
[C---:B------:R-:W-:Y:S03]  /*89c0*/  IMAD.IADD R7, R196.reuse, 0x1, R5 ;  /* 0x00000001c4077824 */ /* 0x040fe600078e0205 */
[-C--:B------:R-:W-:Y:S01]  /*89d0*/  LEA.HI.X.SX32 R13, R5, R231.reuse, 0x2, P1 ;  /* 0x000000e7050d7211 */ /* 0x080fe200008f16ff */
[----:B------:R1:W-:Y:S01]  /*89e0*/  REDG.E.ADD.F32.FTZ.RN.STRONG.GPU desc[UR6][R10.64], R115 ;  /* 0x000000730a0079a6 */ /* 0x0003e2000c10f386 */
[----:B------:R-:W-:Y:S01]  /*89f0*/  VIADD R5, R197, 0xc0 ;  /* 0x000000c0c5057836 */ /* 0x000fe20000000000 */
[-C--:B------:R-:W-:Y:S01]  /*8a00*/  LEA R6, P0, R7, R230.reuse, 0x2 ;  /* 0x000000e607067211 */ /* 0x080fe200078010ff */
[C---:B--2---:R-:W-:Y:S01]  /*8a10*/  IMAD.IADD R9, R196.reuse, 0x1, R7 ;  /* 0x00000001c4097824 */ /* 0x044fe200078e0207 */
[----:B------:R2:W-:Y:S01]  /*8a20*/  REDG.E.ADD.F32.FTZ.RN.STRONG.GPU desc[UR6][R12.64], R108 ;  /* 0x0000006c0c0079a6 */ /* 0x0005e2000c10f386 */
[----:B------:R-:W-:Y:S01]  /*8a30*/  VIADD R197, R197, 0xe0 ;  /* 0x000000e0c5c57836 */ /* 0x000fe20000000000 */
[-C--:B------:R-:W-:Y:S01]  /*8a40*/  LEA.HI.X.SX32 R7, R7, R231.reuse, 0x2, P0 ;  /* 0x000000e707077211 */ /* 0x080fe200000f16ff */
[----:B------:R-:W-:Y:S01]  /*8a50*/  IMAD.IADD R4, R196, 0x1, R9 ;  /* 0x00000001c4047824 */ /* 0x000fe200078e0209 */
[CC--:B------:R-:W-:Y:S01]  /*8a60*/  LEA R8, P0, R9.reuse, R230.reuse, 0x2 ;  /* 0x000000e609087211 */ /* 0x0c0fe200078010ff */
[----:B------:R-:W-:Y:S03]  /*8a70*/  LDSM.16.MT88.4 R112, [R247+0x7800] ;  /* 0x00780000f770783b */ /* 0x000fe60000004200 */
[-C--:B------:R-:W-:Y:S01]  /*8a80*/  LEA.HI.X.SX32 R9, R9, R231.reuse, 0x2, P0 ;  /* 0x000000e709097211 */ /* 0x080fe200000f16ff */
[----:B------:R2:W-:Y:S01]  /*8a90*/  REDG.E.ADD.F32.FTZ.RN.STRONG.GPU desc[UR6][R6.64], R109 ;  /* 0x0000006d060079a6 */ /* 0x0005e2000c10f386 */
[CC--:B---3--:R-:W-:Y:S03]  /*8aa0*/  LEA R14, P0, R4.reuse, R230.reuse, 0x2 ;  /* 0x000000e6040e7211 */ /* 0x0c8fe600078010ff */
[----:B------:R3:W-:Y:S01]  /*8ab0*/  REDG.E.ADD.F32.FTZ.RN.STRONG.GPU desc[UR6][R8.64], R110 ;  /* 0x0000006e080079a6 */ /* 0x0007e2000c10f386 */
[-C--:B------:R-:W-:Y:S02]  /*8ac0*/  LEA.HI.X.SX32 R15, R4, R231.reuse, 0x2, P0 ;  /* 0x000000e7040f7211 */ /* 0x080fe400000f16ff */
[CC--:B----4-:R-:W-:Y:S03]  /*8ad0*/  LEA R16, P0, R5.reuse, R230.reuse, 0x2 ;  /* 0x000000e605107211 */ /* 0x0d0fe600078010ff */
[----:B------:R4:W-:Y:S01]  /*8ae0*/  REDG.E.ADD.F32.FTZ.RN.STRONG.GPU desc[UR6][R14.64], R111 ;  /* 0x0000006f0e0079a6 */ /* 0x0009e2000c10f386 */
[-C--:B------:R-:W-:Y:S01]  /*8af0*/  LEA.HI.X.SX32 R17, R5, R231.reuse, 0x2, P0 ;  /* 0x000000e705117211 */ /* 0x080fe200000f16ff */
[C---:B-1----:R-:W-:Y:S02]  /*8b00*/  IMAD.IADD R11, R196.reuse, 0x1, R5 ;  /* 0x00000001c40b7824 */ /* 0x042fe400078e0205 */
[----:B------:R-:W-:Y:S02]  /*8b10*/  REDG.E.ADD.F32.FTZ.RN.STRONG.GPU desc[UR6][R230.64+0x300], R116 ;  /* 0x00030074e60079a6 */ /* 0x000fe4000c10f386 */
[C---:B------:R-:W-:Y:S01]  /*8b20*/  IMAD.IADD R5, R196.reuse, 0x1, R11 ;  /* 0x00000001c4057824 */ /* 0x040fe200078e020b */
[CC--:B------:R-:W-:Y:S01]  /*8b30*/  LEA R10, P0, R11.reuse, R230.reuse, 0x2 ;  /* 0x000000e60b0a7211 */ /* 0x0c0fe200078010ff */
[----:B------:R-:W-:Y:S03]  /*8b40*/  REDG.E.ADD.F32.FTZ.RN.STRONG.GPU desc[UR6][R200.64+0x300], R117 ;  /* 0x00030075c80079a6 */ /* 0x000fe6000c10f386 */
[-C--:B------:R-:W-:Y:S01]  /*8b50*/  LEA.HI.X.SX32 R11, R11, R231.reuse, 0x2, P0 ;  /* 0x000000e70b0b7211 */ /* 0x080fe200000f16ff */
[----:B------:R1:W-:Y:S01]  /*8b60*/  REDG.E.ADD.F32.FTZ.RN.STRONG.GPU desc[UR6][R16.64], R118 ;  /* 0x00000076100079a6 */ /* 0x0003e2000c10f386 */
[CC--:B--2---:R-:W-:Y:S01]  /*8b70*/  LEA R12, P1, R5.reuse, R230.reuse, 0x2 ;  /* 0x000000e6050c7211 */ /* 0x0c4fe200078210ff */
[C---:B------:R-:W-:Y:S03]  /*8b80*/  IMAD.IADD R7, R196.reuse, 0x1, R5 ;  /* 0x00000001c4077824 */ /* 0x040fe600078e0205 */
[-C--:B------:R-:W-:Y:S01]  /*8b90*/  LEA.HI.X.SX32 R13, R5, R231.reuse, 0x2, P1 ;  /* 0x000000e7050d7211 */ /* 0x080fe200008f16ff */
[----:B------:R2:W-:Y:S01]  /*8ba0*/  REDG.E.ADD.F32.FTZ.RN.STRONG.GPU desc[UR6][R10.64], R119 ;  /* 0x000000770a0079a6 */ /* 0x0005e2000c10f386 */
[C---:B------:R-:W-:Y:S01]  /*8bb0*/  IMAD.IADD R5, R196.reuse, 0x1, R197 ;  /* 0x00000001c4057824 */ /* 0x040fe200078e02c5 */
[CC--:B------:R-:W-:Y:S01]  /*8bc0*/  LEA R6, P0, R7.reuse, R230.reuse, 0x2 ;  /* 0x000000e607067211 */ /* 0x0c0fe200078010ff */
[C---:B---3--:R-:W-:Y:S01]  /*8bd0*/  IMAD.IADD R9, R196.reuse, 0x1, R7 ;  /* 0x00000001c4097824 */ /* 0x048fe200078e0207 */
[----:B------:R-:W-:Y:S02]  /*8be0*/  REDG.E.ADD.F32.FTZ.RN.STRONG.GPU desc[UR6][R12.64], R120 ;  /* 0x000000780c0079a6 */ /* 0x000fe4000c10f386 */
[-C--:B------:R-:W-:Y:S01]  /*8bf0*/  LEA.HI.X.SX32 R7, R7, R231.reuse, 0x2, P0 ;  /* 0x000000e707077211 */ /* 0x080fe200000f16ff */
[----:B------:R-:W-:Y:S01]  /*8c00*/  IMAD.IADD R4, R196, 0x1, R9 ;  /* 0x00000001c4047824 */ /* 0x000fe200078e0209 */
[CC--:B------:R-:W-:Y:S01]  /*8c10*/  LEA R8, P0, R9.reuse, R230.reuse, 0x2 ;  /* 0x000000e609087211 */ /* 0x0c0fe200078010ff */
[----:B------:R-:W-:Y:S03]  /*8c20*/  LDSM.16.MT88.4 R108, [R247+0x5800] ;  /* 0x00580000f76c783b */ /* 0x000fe60000004200 */
[-C--:B------:R-:W-:Y:S01]  /*8c30*/  LEA.HI.X.SX32 R9, R9, R231.reuse, 0x2, P0 ;  /* 0x000000e709097211 */ /* 0x080fe200000f16ff */
[----:B------:R3:W-:Y:S01]  /*8c40*/  REDG.E.ADD.F32.FTZ.RN.STRONG.GPU desc[UR6][R6.64], R121 ;  /* 0x00000079060079a6 */ /* 0x0007e2000c10f386 */
[CC--:B----4-:R-:W-:Y:S03]  /*8c50*/  LEA R14, P0, R4.reuse, R230.reuse, 0x2 ;  /* 0x000000e6040e7211 */ /* 0x0d0fe600078010ff */
[----:B------:R-:W-:Y:S01]  /*8c60*/  REDG.E.ADD.F32.FTZ.RN.STRONG.GPU desc[UR6][R8.64], R122 ;  /* 0x0000007a080079a6 */ /* 0x000fe2000c10f386 */
[-C--:B------:R-:W-:Y:S02]  /*8c70*/  LEA.HI.X.SX32 R15, R4, R231.reuse, 0x2, P0 ;  /* 0x000000e7040f7211 */ /* 0x080fe400000f16ff */
[CC--:B-1----:R-:W-:Y:S03]  /*8c80*/  LEA R16, P0, R197.reuse, R230.reuse, 0x2 ;  /* 0x000000e6c5107211 */ /* 0x0c2fe600078010ff */
[----:B------:R-:W-:Y:S01]  /*8c90*/  REDG.E.ADD.F32.FTZ.RN.STRONG.GPU desc[UR6][R14.64], R123 ;  /* 0x0000007b0e0079a6 */ /* 0x000fe2000c10f386 */
[-C--:B------:R-:W-:Y:S01]  /*8ca0*/  LEA.HI.X.SX32 R17, R197, R231.reuse, 0x2, P0 ;  /* 0x000000e7c5117211 */ /* 0x080fe200000f16ff */
[C---:B--2---:R-:W-:Y:S01]  /*8cb0*/  IMAD.IADD R11, R196.reuse, 0x1, R5 ;  /* 0x00000001c40b7824 */ /* 0x044fe200078e0205 */
[CC--:B------:R-:W-:Y:S01]  /*8cc0*/  LEA R18, P0, R5.reuse, R230.reuse, 0x2 ;  /* 0x000000e605127211 */ /* 0x0c0fe200078010ff */
[----:B------:R-:W-:Y:S03]  /*8cd0*/  LDSM.16.MT88.4 R12, [R0+0x28000] ;  /* 0x02800000000c783b */ /* 0x000fe60000004200 */
[-C--:B------:R-:W-:Y:S01]  /*8ce0*/  LEA.HI.X.SX32 R19, R5, R231.reuse, 0x2, P0 ;  /* 0x000000e705137211 */ /* 0x080fe200000f16ff */
[----:B------:R-:W-:Y:S01]  /*8cf0*/  REDG.E.ADD.F32.FTZ.RN.STRONG.GPU desc[UR6][R230.64+0x380], R128 ;  /* 0x00038080e60079a6 */ /* 0x000fe2000c10f386 */
[CC--:B------:R-:W-:Y:S03]  /*8d00*/  LEA R96, P0, R11.reuse, R230.reuse, 0x2 ;  /* 0x000000e60b607211 */ /* 0x0c0fe600078010ff */
[----:B------:R-:W-:Y:S01]  /*8d10*/  REDG.E.ADD.F32.FTZ.RN.STRONG.GPU desc[UR6][R200.64+0x380], R129 ;  /* 0x00038081c80079a6 */ /* 0x000fe2000c10f386 */
[-C--:B------:R-:W-:Y:S01]  /*8d20*/  LEA.HI.X.SX32 R97, R11, R231.reuse, 0x2, P0 ;  /* 0x000000e70b617211 */ /* 0x080fe200000f16ff */
[C---:B---3--:R-:W-:Y:S02]  /*8d30*/  IMAD.IADD R7, R196.reuse, 0x1, R11 ;  /* 0x00000001c4077824 */ /* 0x048fe400078e020b */
[----:B------:R-:W-:Y:S02]  /*8d40*/  REDG.E.ADD.F32.FTZ.RN.STRONG.GPU desc[UR6][R16.64], R130 ;  /* 0x00000082100079a6 */ /* 0x000fe4000c10f386 */
[C---:B------:R-:W-:Y:S01]  /*8d50*/  IMAD.IADD R5, R196.reuse, 0x1, R7 ;  /* 0x00000001c4057824 */ /* 0x040fe200078e0207 */
[-C--:B------:R-:W-:Y:S01]  /*8d60*/  LEA R100, P2, R7, R230.reuse, 0x2 ;  /* 0x000000e607647211 */ /* 0x080fe200078410ff */
[----:B------:R-:W-:Y:S02]  /*8d70*/  LDSM.16.MT88.4 R8, [R247] ;  /* 0x00000000f708783b */ /* 0x000fe40000004200 */
        /* <DEDUP_REMOVED lines=104> */
[----:B------:R-:W-:Y:S01]  /*9400*/  ULDC UR8, c[0x0][0x390] ;  /* 0x0000e40000087ab9 */ /* 0x000fe20000000800 */
[----:B------:R-:W-:Y:S02]  /*9410*/  ULDC UR9, c[0x0][0x38c] ;  /* 0x0000e30000097ab9 */ /* 0x000fe40000000800 */
        /* <DEDUP_REMOVED lines=196> */
[----:B------:R-:W-:Y:S01]  /*a060*/  PLOP3.LUT P0, PT, PT, PT, UP0, 0x80, 0x0 ;  /* 0x000000000000781c */ /* 0x000fe20003f0f008 */
[----:B------:R-:W-:Y:S01]  /*a070*/  @UP0 UIADD3 UR12, UR21, UR34, URZ ;  /* 0x00000022150c0290 */ /* 0x000fe2000fffe03f */
[----:B------:R-:W-:-:S03]  /*a080*/  @UP0 ULDC.64 UR10, c[0x0][0x450] ;  /* 0x00011400000a0ab9 */ /* 0x000fc60000000a00 */
[----:B------:R-:W-:Y:S02]  /*a090*/  @UP0 UIMAD.WIDE.U32 UR8, UR12, UR10, URZ ;  /* 0x0000000a0c0802a5 */ /* 0x000fe4000f8e003f */
[----:B------:R-:W-:-:S04]  /*a0a0*/  @UP0 UIMAD UR12, UR12, UR11, URZ ;  /* 0x0000000b0c0c02a4 */ /* 0x000fc8000f8e023f */
[----:B------:R-:W-:Y:S01]  /*a0b0*/  @UP0 UIADD3 UR22, UR9, UR12, URZ ;  /* 0x0000000c09160290 */ /* 0x000fe2000fffe03f */
[----:B------:R-:W-:Y:S01]  /*a0c0*/  @UP0 UMOV UR20, UR8 ;  /* 0x0000000800140c82 */ /* 0x000fe20008000000 */
        /* <DEDUP_REMOVED lines=78> */
.L_x_1484:
        /* <DEDUP_REMOVED lines=21> */
.L_x_1485:
        /* <DEDUP_REMOVED lines=27> */
[----:B------:R-:W-:Y:S01]  /*a8b0*/  IMAD.MOV.U32 R60, RZ, RZ, R68 ;  /* 0x000000ffff3c7224 */ /* 0x000fe200078e0044 */
[C---:B------:R-:W-:Y:S01]  /*a8c0*/  IADD3 R54, R68.reuse, 0xc0, RZ ;  /* 0x000000c044367810 */ /* 0x040fe20007ffe0ff */
[----:B------:R-:W-:-:S02]  /*a8d0*/  VIADD R56, R68, 0x80 ;  /* 0x0000008044387836 */ /* 0x000fc40000000000 */
[----:B------:R-:W-:-:S04]  /*a8e0*/  IMAD.WIDE.U32 R8, R5, UR12, R60 ;  /* 0x0000000c05087c25 */ /* 0x000fc8000f8e003c */
[----:B------:R-:W-:Y:S01]  /*a8f0*/  VIADD R5, R53, 0x20 ;  /* 0x0000002035057836 */ /* 0x000fe20000000000 */
[----:B------:R-:W-:Y:S01]  /*a900*/  IADD3 R62, P0, R8, UR20, RZ ;  /* 0x00000014083e7c10 */ /* 0x000fe2000ff1e0ff */
[----:B------:R-:W-:-:S03]  /*a910*/  VIADD R55, R68, 0x40 ;  /* 0x0000004044377836 */ /* 0x000fc60000000000 */
[----:B------:R-:W-:Y:S02]  /*a920*/  IADD3.X R63, R9, UR22, R4, P0, !PT ;  /* 0x00000016093f7c10 */ /* 0x000fe400087fe404 */
[----:B------:R-:W-:Y:S02]  /*a930*/  MOV R4, UR18 ;  /* 0x0000001200047c02 */ /* 0x000fe40008000f00 */
[----:B------:R-:W-:-:S03]  /*a940*/  ISETP.GE.AND P4, PT, R5, UR5, PT ;  /* 0x0000000505007c0c */ /* 0x000fc6000bf86270 */
[----:B------:R-:W-:-:S04]  /*a950*/  IMAD.WIDE.U32 R62, R4, UR55, R62 ;  /* 0x00000037043e7c25 */ /* 0x000fc8000f8e003e */
        /* <DEDUP_REMOVED lines=12> */
[C---:B------:R-:W-:Y:S01]  /*aa20*/  IMAD R58, R53.reuse, UR11, R58 ;  /* 0x0000000b353a7c24 */ /* 0x040fe2000f8e023a */
        /* <DEDUP_REMOVED lines=11> */
.L_x_1487:
[----:B------:R-:W-:Y:S05]  /*aae0*/  BSYNC B0 ;  /* 0x0000000000007941 */ /* 0x000fea0003800000 */
.L_x_1486:
        /* <DEDUP_REMOVED lines=21> */
.L_x_1489:
[----:B------:R-:W-:Y:S05]  /*ac40*/  BSYNC B0 ;  /* 0x0000000000007941 */ /* 0x000fea0003800000 */
.L_x_1488:
        /* <DEDUP_REMOVED lines=38> */
.L_x_1491:
[----:B------:R-:W-:Y:S05]  /*aeb0*/  BSYNC B0 ;  /* 0x0000000000007941 */ /* 0x000fea0003800000 */
.L_x_1490:
        /* <DEDUP_REMOVED lines=8> */
[----:B-1-3--:R-:W-:Y:S01]  /*af40*/  IMAD.WIDE.U32 R4, R53, UR8, R36 ;  /* 0x0000000835047c25 */ /* 0x00afe2000f8e0024 */
        /* <DEDUP_REMOVED lines=13> */
.L_x_1462:
        /* <DEDUP_REMOVED lines=24> */
.L_x_1493:
[----:B------:R-:W-:Y:S01]  /*b1a0*/  @UP0 UIADD3 UR15, UR21, UR34, URZ ;  /* 0x00000022150f0290 */ /* 0x000fe2000fffe03f */
[----:B-1----:R-:W-:Y:S01]  /*b1b0*/  SHF.R.S32.HI R8, RZ, 0x1f, R5 ;  /* 0x0000001fff087819 */ /* 0x002fe20000011405 */
        /* <DEDUP_REMOVED lines=18> */
.L_x_1494:
        /* <DEDUP_REMOVED lines=17> */
[----:B--2---:R-:W-:-:S04]  /*b3f0*/  IMAD.WIDE.U32 R6, R6, UR14, R18 ;  /* 0x0000000e06067c25 */ /* 0x004fc8000f8e0012 */
[----:B------:R-:W-:Y:S01]  /*b400*/  VIADD R4, R18, 0x40 ;  /* 0x0000004012047836 */ /* 0x000fe20000000000 */
[----:B------:R-:W-:-:S04]  /*b410*/  IADD3 R6, P0, R6, UR20, RZ ;  /* 0x0000001406067c10 */ /* 0x000fc8000ff1e0ff */
[----:B------:R-:W-:Y:S02]  /*b420*/  IADD3.X R7, R7, UR22, R5, P0, !PT ;  /* 0x0000001607077c10 */ /* 0x000fe400087fe405 */
[----:B------:R-:W-:Y:S01]  /*b430*/  IADD3 R5, R18, 0x80, RZ ;  /* 0x0000008012057810 */ /* 0x000fe20007ffe0ff */
[----:B------:R-:W-:Y:S01]  /*b440*/  IMAD.WIDE.U32 R12, R12, UR55, R6 ;  /* 0x000000370c0c7c25 */ /* 0x000fe2000f8e0006 */
[----:B------:R-:W-:-:S03]  /*b450*/  SHF.R.S32.HI R6, RZ, 0x1f, R8 ;  /* 0x0000001fff067819 */ /* 0x000fc60000011408 */
        /* <DEDUP_REMOVED lines=20> */
.L_x_1496:
[----:B------:R-:W-:Y:S05]  /*b5a0*/  BSYNC B0 ;  /* 0x0000000000007941 */ /* 0x000fea0003800000 */
.L_x_1495:
        /* <DEDUP_REMOVED lines=21> */
.L_x_1498:
[----:B------:R-:W-:Y:S05]  /*b700*/  BSYNC B0 ;  /* 0x0000000000007941 */ /* 0x000fea0003800000 */
.L_x_1497:
[----:B------:R-:W-:Y:S01]  /*b710*/  IMAD.U32 R9, RZ, RZ, UR10 ;  /* 0x0000000aff097e24 */ /* 0x000fe2000f8e00ff */
[----:B------:R-:W-:Y:S01]  /*b720*/  UIMAD UR5, UR16, UR10, URZ ;  /* 0x0000000a100572a4 */ /* 0x000fe2000f8e023f */
[----:B------:R-:W-:Y:S01]  /*b730*/  BSSY B0, `(.L_x_1499) ;  /* 0x000001f000007945 */ /* 0x000fe20003800000 */
[----:B------:R-:W-:Y:S01]  /*b740*/  USHF.R.S32.HI UR13, URZ, 0x1f, UR55 ;  /* 0x0000001f3f0d7899 */ /* 0x000fe20008011437 */
[----:B--2---:R-:W-:Y:S01]  /*b750*/  IMAD.WIDE.U32 R10, R9, UR14, R18 ;  /* 0x0000000e090a7c25 */ /* 0x004fe2000f8e0012 */
[----:B------:R-:W-:Y:S01]  /*b760*/  UIMAD UR14, UR14, UR11, UR5 ;  /* 0x0000000b0e0e72a4 */ /* 0x000fe2000f8e0205 */
[----:B------:R-:W-:Y:S01]  /*b770*/  ULDC.64 UR8, c[0x0][0x470] ;  /* 0x00011c0000087ab9 */ /* 0x000fe20000000a00 */
[----:B------:R-:W-:Y:S01]  /*b780*/  IADD3 R10, P0, R10, UR12, RZ ;  /* 0x0000000c0a0a7c10 */ /* 0x000fe2000ff1e0ff */
[----:B------:R-:W-:-:S03]  /*b790*/  UIMAD UR5, UR13, UR8, URZ ;  /* 0x000000080d0572a4 */ /* 0x000fc6000f8e023f */
[----:B------:R-:W-:Y:S01]  /*b7a0*/  IMAD.U32 R9, RZ, RZ, UR14 ;  /* 0x0000000eff097e24 */ /* 0x000fe2000f8e00ff */
[----:B------:R-:W-:Y:S01]  /*b7b0*/  MOV R12, UR8 ;  /* 0x00000008000c7c02 */ /* 0x000fe20008000f00 */
[----:B------:R-:W-:-:S03]  /*b7c0*/  UIMAD UR9, UR55, UR9, UR5 ;  /* 0x00000009370972a4 */ /* 0x000fc6000f8e0205 */
[----:B------:R-:W-:-:S03]  /*b7d0*/  IADD3.X R11, R11, UR15, R9, P0, !PT ;  /* 0x0000000f0b0b7c10 */ /* 0x000fc600087fe409 */
        /* <DEDUP_REMOVED lines=20> */
.L_x_1500:
[----:B------:R-:W-:Y:S05]  /*b920*/  BSYNC B0 ;  /* 0x0000000000007941 */ /* 0x000fea0003800000 */
.L_x_1499:
        /* <DEDUP_REMOVED lines=20> */
.L_x_1492:
[----:B------:R-:W-:Y:S05]  /*ba70*/  BSYNC B1 ;  /* 0x0000000000017941 */ /* 0x000fea0003800000 */
.L_x_1457:
        /* <DEDUP_REMOVED lines=12> */
.L_x_1501:
[----:B------:R-:W-:Y:S05]  /*bb40*/  EXIT ;  /* 0x000000000000794d */ /* 0x000fea0003800000 */
.L_x_1503:
        /* <DEDUP_REMOVED lines=11> */
.L_x_2062:


//--------------------- .text._ZN5flash44flash_bwd_dq_dk_dv_loop_seqk_parallel_kernelI23Flash_bwd_kernel_traitsILi256ELi64ELi64ELi8ELi4ELi2ELi2ELb0ELb0EN7cutlass6half_tE19Flash_kernel_traitsILi256ELi64ELi64ELi8ES3_EELb0ELb0ELb0ELb0ELb0ELb0ELb1EEEvNS_16Flash_bwd_paramsE --------------------------
	.section	.text._ZN5flash44flash_bwd_dq_dk_dv_loop_seqk_parallel_kernelI23Flash_bwd_kernel_traitsILi256ELi64ELi64ELi8ELi4ELi2ELi2ELb0ELb0EN7cutlass6half_tE19Flash_kernel_traitsILi256ELi64ELi64ELi8ES3_EELb0ELb0ELb0ELb0ELb0ELb0ELb1EEEvNS_16Flash_bwd_paramsE,"ax",@progbits
	.align	128
        .global         _ZN5flash44flash_bwd_dq_dk_dv_loop_seqk_parallel_kernelI23Flash_bwd_kernel_traitsILi256ELi64ELi64ELi8ELi4ELi2ELi2ELb0ELb0EN7cutlass6half_tE19Flash_kernel_traitsILi256ELi64ELi64ELi8ES3_EELb0ELb0ELb0ELb0ELb0ELb0ELb1EEEvNS_16Flash_bwd_paramsE
        .type           _ZN5flash44flash_bwd_dq_dk_dv_loop_seqk_parallel_kernelI23Flash_bwd_kernel_traitsILi256ELi64ELi64ELi8ELi4ELi2ELi2ELb0ELb0EN7cutlass6half_tE19Flash_kernel_traitsILi256ELi64ELi64ELi8ES3_EELb0ELb0ELb0ELb0ELb0ELb0ELb1EEEvNS_16Flash_bwd_paramsE,@function
        .size           _ZN5flash44flash_bwd_dq_dk_dv_loop_seqk_parallel_kernelI23Flash_bwd_kernel_traitsILi256ELi64ELi64ELi8ELi4ELi2ELi2ELb0ELb0EN7cutlass6half_tE19Flash_kernel_traitsILi256ELi64ELi64ELi8ES3_EELb0ELb0ELb0ELb0ELb0ELb0ELb1EEEvNS_16Flash_bwd_paramsE,(.L_x_2063 - _ZN5flash44flash_bwd_dq_dk_dv_loop_seqk_parallel_kernelI23Flash_bwd_kernel_traitsILi256ELi64ELi64ELi8ELi4ELi2ELi2ELb0ELb0EN7cutlass6half_tE19Flash_kernel_traitsILi256ELi64ELi64ELi8ES3_EELb0ELb0ELb0ELb0ELb0ELb0ELb1EEEvNS_16Flash_bwd_paramsE)
        .other          _ZN5flash44flash_bwd_dq_dk_dv_loop_seqk_parallel_kernelI23Flash_bwd_kernel_traitsILi256ELi64ELi64ELi8ELi4ELi2ELi2ELb0ELb0EN7cutlass6half_tE19Flash_kernel_traitsILi256ELi64ELi64ELi8ES3_EELb0ELb0ELb0ELb0ELb0ELb0ELb1EEEvNS_16Flash_bwd_paramsE,@"STO_CUDA_ENTRY STV_DEFAULT"
_ZN5flash44flash_bwd_dq_dk_dv_loop_seqk_parallel_kernelI23Flash_bwd_kernel_traitsILi256ELi64ELi64ELi8ELi4ELi2ELi2ELb0ELb0EN7cutlass6half_tE19Flash_kernel_traitsILi256ELi64ELi64ELi8ES3_EELb0ELb0ELb0ELb0ELb0ELb0ELb1EEEvNS_16Flash_bwd_paramsE:
.text._ZN5flash44flash_bwd_dq_dk_dv_loop_seqk_parallel_kernelI23Flash_bwd_kernel_traitsILi256ELi64ELi64ELi8ELi4ELi2ELi2ELb0ELb0EN7cutlass6half_tE19Flash_kernel_traitsILi256ELi64ELi64ELi8ES3_EELb0ELb0ELb0ELb0ELb0ELb0ELb1EEEvNS_16Flash_bwd_paramsE:
        /* <DEDUP_REMOVED lines=29> */
[----:B------:R-:W-:Y:S02]  /*01d0*/  SHF.R.S32.HI R7, RZ, 0x4, R9 ;  /* 0x00000004ff077819 */ /* 0x000fe40000011409 */
[----:B------:R-:W-:-:S02]  /*01e0*/  LEA.HI R0, R0, R6, RZ, 0x2 ;  /* 0x0000000600007211 */ /* 0x000fc400078f10ff */
[----:B------:R-:W-:Y:S02]  /*01f0*/  LEA.HI R3, R4, R6, RZ, 0x1 ;  /* 0x0000000604037211 */ /* 0x000fe400078f08ff */
[----:B------:R-:W-:Y:S02]  /*0200*/  LEA.HI R19, R16, R15, RZ, 0x2 ;  /* 0x0000000f10137211 */ /* 0x000fe400078f10ff */
[----:B------:R-:W-:Y:S02]  /*0210*/  LOP3.LUT R2, R0, 0xfffffffc, RZ, 0xc0, !PT ;  /* 0xfffffffc00027812 */ /* 0x000fe400078ec0ff */
[----:B------:R-:W-:Y:S02]  /*0220*/  LEA.HI R8, R9, R7, RZ, 0x1 ;  /* 0x0000000709087211 */ /* 0x000fe400078f08ff */
[----:B------:R-:W-:Y:S01]  /*0230*/  LOP3.LUT R0, R3, 0xfffffffe, RZ, 0xc0, !PT ;  /* 0xfffffffe03007812 */ /* 0x000fe200078ec0ff */
[----:B------:R-:W-:Y:S01]  /*0240*/  IMAD.IADD R14, R6, 0x1, -R2 ;  /* 0x00000001060e7824 */ /* 0x000fe200078e0a02 */
[----:B------:R-:W-:-:S02]  /*0250*/  SHF.R.S32.HI R10, RZ, 0x2, R19 ;  /* 0x00000002ff0a7819 */ /* 0x000fc40000011413 */
[----:B------:R-:W-:Y:S01]  /*0260*/  SHF.R.S32.HI R5, RZ, 0x1f, R19 ;  /* 0x0000001fff057819 */ /* 0x000fe20000011413 */
[----:B------:R-:W-:Y:S01]  /*0270*/  IMAD.IADD R218, R6, 0x1, -R0 ;  /* 0x0000000106da7824 */ /* 0x000fe200078e0a00 */
[----:B------:R-:W-:Y:S02]  /*0280*/  LOP3.LUT R3, R8, 0xfffffffe, RZ, 0xc0, !PT ;  /* 0xfffffffe08037812 */ /* 0x000fe400078ec0ff */
[----:B------:R-:W-:Y:S02]  /*0290*/  LEA.HI R0, R5, R10, RZ, 0x3 ;  /* 0x0000000a05007211 */ /* 0x000fe400078f18ff */
[-C--:B------:R-:W-:Y:S01]  /*02a0*/  LEA.HI R17, R16, R15.reuse, RZ, 0x3 ;  /* 0x0000000f10117211 */ /* 0x080fe200078f18ff */
[----:B------:R-:W-:Y:S01]  /*02b0*/  IMAD.IADD R12, R7, 0x1, -R3 ;  /* 0x00000001070c7824 */ /* 0x000fe200078e0a03 */
[----:B------:R-:W-:Y:S02]  /*02c0*/  LOP3.LUT R2, R4, 0xffffffe0, RZ, 0xc0, !PT ;  /* 0xffffffe004027812 */ /* 0x000fe400078ec0ff */
[----:B------:R-:W-:Y:S01]  /*02d0*/  LOP3.LUT R0, R0, 0xfffffff8, RZ, 0xc0, !PT ;  /* 0xfffffff800007812 */ /* 0x000fe200078ec0ff */
[----:B------:R-:W-:Y:S01]  /*02e0*/  IMAD.SHL.U32 R8, R12, 0x200, RZ ;  /* 0x000002000c087824 */ /* 0x000fe200078e00ff */
[----:B------:R-:W-:Y:S01]  /*02f0*/  SHF.R.S32.HI R3, RZ, 0x3, R17 ;  /* 0x00000003ff037819 */ /* 0x000fe20000011411 */
[----:B------:R-:W-:Y:S01]  /*0300*/  IMAD.IADD R2, R15, 0x1, -R2 ;  /* 0x000000010f027824 */ /* 0x000fe200078e0a02 */
[----:B------:R-:W-:Y:S01]  /*0310*/  LOP3.LUT R4, R17, 0xfffffff8, RZ, 0xc0, !PT ;  /* 0xfffffff811047812 */ /* 0x000fe200078ec0ff */
[----:B------:R-:W-:Y:S01]  /*0320*/  IMAD.IADD R7, R10, 0x1, -R0 ;  /* 0x000000010a077824 */ /* 0x000fe200078e0a00 */
[----:B------:R-:W-:Y:S01]  /*0330*/  LEA.HI R6, R16, R15, RZ, 0x7 ;  /* 0x0000000f10067211 */ /* 0x000fe200078f38ff */
[----:B------:R-:W-:Y:S01]  /*0340*/  IMAD.SHL.U32 R3, R3, 0x40, RZ ;  /* 0x0000004003037824 */ /* 0x000fe200078e00ff */
[----:B------:R-:W-:Y:S01]  /*0350*/  SHF.R.S32.HI R5, RZ, 0x1f, R2 ;  /* 0x0000001fff057819 */ /* 0x000fe20000011402 */
[----:B------:R-:W-:Y:S01]  /*0360*/  IMAD.IADD R0, R15, 0x1, -R4 ;  /* 0x000000010f007824 */ /* 0x000fe200078e0a04 */
[----:B------:R-:W-:-:S02]  /*0370*/  LOP3.LUT R4, R9, 0xfffffff0, RZ, 0xc0, !PT ;  /* 0xfffffff009047812 */ /* 0x000fc400078ec0ff */
[----:B------:R-:W-:Y:S01]  /*0380*/  LOP3.LUT R3, R3, 0x1c0, RZ, 0xc0, !PT ;  /* 0x000001c003037812 */ /* 0x000fe200078ec0ff */
[C---:B------:R-:W-:Y:S01]  /*0390*/  IMAD.SHL.U32 R236, R0.reuse, 0x8, RZ ;  /* 0x0000000800ec7824 */ /* 0x040fe200078e00ff */
[C---:B------:R-:W-:Y:S02]  /*03a0*/  LOP3.LUT P4, RZ, R0.reuse, 0x4, RZ, 0xc0, !PT ;  /* 0x0000000400ff7812 */ /* 0x040fe4000788c0ff */
[C---:B------:R-:W-:Y:S01]  /*03b0*/  LOP3.LUT P3, RZ, R0.reuse, 0x2, RZ, 0xc0, !PT ;  /* 0x0000000200ff7812 */ /* 0x040fe2000786c0ff */
[----:B------:R-:W-:Y:S01]  /*03c0*/  IMAD.SHL.U32 R0, R0, 0x40, RZ ;  /* 0x0000004000007824 */ /* 0x000fe200078e00ff */
[----:B------:R-:W-:Y:S01]  /*03d0*/  LEA.HI R18, R5, R2, RZ, 0x2 ;  /* 0x0000000205127211 */ /* 0x000fe200078f10ff */
[----:B------:R-:W-:Y:S01]  /*03e0*/  IMAD.IADD R2, R15, 0x1, -R4 ;  /* 0x000000010f027824 */ /* 0x000fe200078e0a04 */
[----:B------:R-:W-:Y:S02]  /*03f0*/  SHF.R.U32.HI R4, RZ, 0x3, R3 ;  /* 0x00000003ff047819 */ /* 0x000fe40000011603 */
[----:B------:R-:W-:-:S02]  /*0400*/  LOP3.LUT R3, R3, 0x38, R236, 0xf8, !PT ;  /* 0x0000003803037812 */ /* 0x000fc400078ef8ec */
[----:B------:R-:W-:Y:S02]  /*0410*/  LOP3.LUT R0, R0, 0x1c0, RZ, 0xc0, !PT ;  /* 0x000001c000007812 */ /* 0x000fe400078ec0ff */
[----:B------:R-:W-:Y:S01]  /*0420*/  LOP3.LUT R10, R3, R4, RZ, 0x3c, !PT ;  /* 0x00000004030a7212 */ /* 0x000fe200078e3cff */
[----:B------:R-:W-:Y:S01]  /*0430*/  IMAD.SHL.U32 R3, R218, 0x10, RZ ;  /* 0x00000010da037824 */ /* 0x000fe200078e00ff */
[----:B------:R-:W-:Y:S02]  /*0440*/  SHF.R.S32.HI R6, RZ, 0x7, R6 ;  /* 0x00000007ff067819 */ /* 0x000fe40000011406 */
[----:B------:R-:W-:Y:S02]  /*0450*/  LOP3.LUT R210, R0, 0x8, R17, 0xf8, !PT ;  /* 0x0000000800d27812 */ /* 0x000fe400078ef811 */
[----:B------:R-:W-:Y:S02]  /*0460*/  SHF.R.U32.HI R214, RZ, 0x3, R0 ;  /* 0x00000003ffd67819 */ /* 0x000fe40000011600 */
[----:B------:R-:W-:-:S02]  /*0470*/  SHF.R.S32.HI R4, RZ, 0x1f, R2 ;  /* 0x0000001fff047819 */ /* 0x000fc40000011402 */
[----:B------:R-:W-:Y:S01]  /*0480*/  LOP3.LUT R5, R0, 0x10, R3, 0xf8, !PT ;  /* 0x0000001000057812 */ /* 0x000fe200078ef803 */
[----:B------:R-:W-:Y:S01]  /*0490*/  IMAD R3, R6, 0x800, R8 ;  /* 0x0000080006037824 */ /* 0x000fe200078e0208 */
[----:B------:R-:W-:Y:S02]  /*04a0*/  LOP3.LUT R210, R210, R214, RZ, 0x3c, !PT ;  /* 0x000000d6d2d27212 */ /* 0x000fe400078e3cff */
[----:B------:R-:W-:Y:S02]  /*04b0*/  LEA.HI R11, R4, R2, RZ, 0x3 ;  /* 0x00000002040b7211 */ /* 0x000fe400078f18ff */
[----:B------:R-:W-:Y:S01]  /*04c0*/  LOP3.LUT R0, R7, 0x1, RZ, 0xc0, !PT ;  /* 0x0000000107007812 */ /* 0x000fe200078ec0ff */
[----:B------:R-:W-:Y:S01]  /*04d0*/  IMAD.IADD R210, R3, 0x1, R210 ;  /* 0x0000000103d27824 */ /* 0x000fe200078e02d2 */
[----:B------:R-:W-:Y:S02]  /*04e0*/  LOP3.LUT R4, R11, 0xfffffff8, RZ, 0xc0, !PT ;  /* 0xfffffff80b047812 */ /* 0x000fe400078ec0ff */
[----:B------:R-:W-:Y:S01]  /*04f0*/  LEA.HI R3, R16, R15, RZ, 0x6 ;  /* 0x0000000f10037211 */ /* 0x000fe200078f30ff */
[----:B------:R-:W-:Y:S01]  /*0500*/  IMAD.SHL.U32 R210, R210, 0x2, RZ ;  /* 0x00000002d2d27824 */ /* 0x000fe200078e00ff */
[----:B------:R-:W-:Y:S01]  /*0510*/  ISETP.NE.U32.AND P0, PT, R0, 0x1, PT ;  /* 0x000000010000780c */ /* 0x000fe20003f05070 */
[----:B------:R-:W-:Y:S01]  /*0520*/  IMAD.IADD R13, R2, 0x1, -R4 ;  /* 0x00000001020d7824 */ /* 0x000fe200078e0a04 */
[----:B------:R-:W-:Y:S01]  /*0530*/  LOP3.LUT R0, R19, 0x7ffffffc, RZ, 0xc0, !PT ;  /* 0x7ffffffc13007812 */ /* 0x000fe200078ec0ff */
[----:B------:R-:W-:Y:S01]  /*0540*/  IMAD.SHL.U32 R2, R7, 0x40, RZ ;  /* 0x0000004007027824 */ /* 0x000fe200078e00ff */
[----:B------:R-:W-:-:S02]  /*0550*/  SHF.R.S32.HI R3, RZ, 0x6, R3 ;  /* 0x00000006ff037819 */ /* 0x000fc40000011403 */
[----:B------:R-:W-:Y:S01]  /*0560*/  LOP3.LUT R9, R5, 0x8, R17, 0xf8, !PT ;  /* 0x0000000805097812 */ /* 0x000fe200078ef811 */
[----:B------:R-:W-:Y:S01]  /*0570*/  IMAD.IADD R4, R15, 0x1, -R0 ;  /* 0x000000010f047824 */ /* 0x000fe200078e0a00 */
[----:B------:R-:W-:Y:S01]  /*0580*/  LOP3.LUT R2, R2, 0x1c0, RZ, 0xc0, !PT ;  /* 0x000001c002027812 */ /* 0x000fe200078ec0ff */
[----:B------:R-:W-:Y:S01]  /*0590*/  IMAD.SHL.U32 R0, R6, 0x20, RZ ;  /* 0x0000002006007824 */ /* 0x000fe200078e00ff */
[----:B------:R-:W-:Y:S01]  /*05a0*/  R2P PR, R7, 0x6 ;  /* 0x0000000607007804 */ /* 0x000fe20000000000 */
[----:B------:R-:W-:Y:S01]  /*05b0*/  IMAD R6, R3, 0x200, R10 ;  /* 0x0000020003067824 */ /* 0x000fe200078e020a */
[----:B------:R-:W-:Y:S01]  /*05c0*/  LOP3.LUT R214, R8, R9, R214, 0xf6, !PT ;  /* 0x0000000908d67212 */ /* 0x000fe200078ef6d6 */
[----:B------:R-:W-:Y:S01]  /*05d0*/  IMAD.SHL.U32 R15, R15, 0x2, RZ ;  /* 0x000000020f0f7824 */ /* 0x000fe200078e00ff */
[----:B------:R-:W-:Y:S01]  /*05e0*/  SEL R209, R209, 0xffffffe0, !P3 ;  /* 0xffffffe0d1d17807 */ /* 0x000fe20005800000 */
[----:B------:R-:W-:Y:S01]  /*05f0*/  IMAD.SHL.U32 R5, R3, 0x8, RZ ;  /* 0x0000000803057824 */ /* 0x000fe200078e00ff */
[----:B------:R1:W-:Y:S01]  /*0600*/  STL [R1+0x8], R6 ;  /* 0x0000080601007387 */ /* 0x0003e20000100800 */
[----:B------:R-:W-:Y:S01]  /*0610*/  SHF.R.U32.HI R3, RZ, 0x3, R2 ;  /* 0x00000003ff037819 */ /* 0x000fe20000011602 */
[----:B------:R-:W-:Y:S01]  /*0620*/  IMAD.SHL.U32 R4, R4, 0x2, RZ ;  /* 0x0000000204047824 */ /* 0x000fe200078e00ff */
[----:B------:R-:W-:-:S02]  /*0630*/  LOP3.LUT R7, R0, 0x6, R15, 0xf8, !PT ;  /* 0x0000000600077812 */ /* 0x000fc400078ef80f */
[----:B------:R-:W-:Y:S02]  /*0640*/  SEL R211, R211, 0xffffffc0, !P4 ;  /* 0xffffffc0d3d37807 */ /* 0x000fe40006000000 */
[----:B------:R-:W-:Y:S01]  /*0650*/  SEL R242, R242, 0x10, !P0 ;  /* 0x00000010f2f27807 */ /* 0x000fe20004000000 */
[----:B------:R2:W-:Y:S01]  /*0660*/  STL [R1], R7 ;  /* 0x0000000701007387 */ /* 0x0005e20000100800 */
[----:B------:R-:W-:-:S05]  /*0670*/  LEA R214, R214, UR4, 0x1 ;  /* 0x00000004d6d67c11 */ /* 0x000fca000f8e08ff */
[----:B------:R-:W-:Y:S01]  /*0680*/  IMAD.IADD R215, R211, 0x1, R214 ;  /* 0x00000001d3d77824 */ /* 0x000fe200078e02d6 */
[----:B-1----:R-:W-:Y:S02]  /*0690*/  LOP3.LUT R6, R2, 0x20, R0, 0xf8, !PT ;  /* 0x0000002002067812 */ /* 0x002fe400078ef800 */
[----:B------:R-:W-:Y:S01]  /*06a0*/  LOP3.LUT R0, R5, 0x18, RZ, 0xc0, !PT ;  /* 0x0000001805007812 */ /* 0x000fe200078ec0ff */
[----:B------:R-:W-:Y:S01]  /*06b0*/  IMAD.SHL.U32 R5, R12, 0x20, RZ ;  /* 0x000000200c057824 */ /* 0x000fe200078e00ff */
[----:B------:R-:W-:Y:S02]  /*06c0*/  LOP3.LUT R6, R6, R3, RZ, 0x3c, !PT ;  /* 0x0000000306067212 */ /* 0x000fe400078e3cff */
[----:B------:R-:W-:Y:S01]  /*06d0*/  LOP3.LUT R2, R3, R2, R0, 0x1e, !PT ;  /* 0x0000000203027212 */ /* 0x000fe200078e1e00 */
[----:B------:R-:W-:Y:S01]  /*06e0*/  IMAD.SHL.U32 R3, R13, 0x40, RZ ;  /* 0x000000400d037824 */ /* 0x000fe200078e00ff */
[----:B------:R-:W-:Y:S01]  /*06f0*/  LOP3.LUT R8, R0, 0x20, R5, 0xf8, !PT ;  /* 0x0000002000087812 */ /* 0x000fe200078ef805 */
[----:B------:R-:W-:-:S02]  /*0700*/  IMAD R0, R218, 0x400, R4 ;  /* 0x00000400da007824 */ /* 0x000fc400078e0204 */
[----:B--2---:R-:W-:Y:S01]  /*0710*/  IMAD R7, R14, 0x400, R4 ;  /* 0x000004000e077824 */ /* 0x004fe200078e0204 */
[----:B------:R-:W-:Y:S01]  /*0720*/  LOP3.LUT R3, R3, 0x1c0, RZ, 0xc0, !PT ;  /* 0x000001c003037812 */ /* 0x000fe200078ec0ff */
[----:B------:R-:W-:Y:S01]  /*0730*/  IMAD.IADD R251, R0, 0x1, R2 ;  /* 0x0000000100fb7824 */ /* 0x000fe200078e0202 */
[----:B------:R-:W-:Y:S01]  /*0740*/  SHF.R.S32.HI R4, RZ, 0x2, R18 ;  /* 0x00000002ff047819 */ /* 0x000fe20000011412 */
[----:B------:R-:W-:Y:S01]  /*0750*/  IMAD.SHL.U32 R0, R12, 0x8, RZ ;  /* 0x000000080c007824 */ /* 0x000fe200078e00ff */
[--C-:B------:R-:W-:Y:S01]  /*0760*/  SHF.R.U32.HI R2, RZ, 0x3, R3.reuse ;  /* 0x00000003ff027819 */ /* 0x100fe20000011603 */
[----:B------:R-:W-:Y:S02]  /*0770*/  IMAD.IADD R7, R7, 0x1, R6 ;  /* 0x0000000107077824 */ /* 0x000fe400078e0206 */
[----:B------:R-:W-:Y:S01]  /*0780*/  IMAD.SHL.U32 R5, R11, 0x40, RZ ;  /* 0x000000400b057824 */ /* 0x000fe200078e00ff */
[----:B------:R-:W-:Y:S01]  /*0790*/  LOP3.LUT R6, R3, 0x8, R0, 0xf8, !PT ;  /* 0x0000000803067812 */ /* 0x000fe200078ef800 */
[----:B------:R-:W-:Y:S01]  /*07a0*/  IMAD.U32 R0, RZ, RZ, UR5 ;  /* 0x00000005ff007e24 */ /* 0x000fe2000f8e00ff */
[----:B----4-:R-:W-:Y:S01]  /*07b0*/  USHF.R.S32.HI UR5, URZ, 0x1f, UR56 ;  /* 0x0000001f3f057899 */ /* 0x010fe20008011438 */
[----:B------:R-:W-:-:S02]  /*07c0*/  LOP3.LUT R3, R2, R8, R3, 0x1e, !PT ;  /* 0x0000000802037212 */ /* 0x000fc400078e1e03 */
[----:B------:R-:W-:Y:S02]  /*07d0*/  LOP3.LUT R0, R5, 0xfffffe00, RZ, 0xc0, !PT ;  /* 0xfffffe0005007812 */ /* 0x000fe400078ec0ff */
[----:B------:R-:W-:Y:S01]  /*07e0*/  LOP3.LUT R2, R6, R2, RZ, 0x3c, !PT ;  /* 0x0000000206027212 */ /* 0x000fe200078e3cff */
[----:B------:R-:W-:Y:S01]  /*07f0*/  IMAD.U32 R5, RZ, RZ, UR5 ;  /* 0x00000005ff057e24 */ /* 0x000fe2000f8e00ff */
[----:B------:R-:W-:Y:S01]  /*0800*/  USHF.R.S32.HI UR5, URZ, 0x1f, UR48 ;  /* 0x0000001f3f057899 */ /* 0x000fe20008011430 */
[C---:B------:R-:W-:Y:S01]  /*0810*/  IMAD R6, R14.reuse, 0x10, R4 ;  /* 0x000000100e067824 */ /* 0x040fe200078e0204 */
[----:B------:R-:W-:Y:S01]  /*0820*/  LOP3.LUT R223, R3, R0, RZ, 0xfc, !PT ;  /* 0x0000000003df7212 */ /* 0x000fe200078efcff */
[--C-:B------:R-:W-:Y:S01]  /*0830*/  IMAD R4, R14, 0x400, R0.reuse ;  /* 0x000004000e047824 */ /* 0x100fe200078e0200 */
[----:B------:R-:W-:Y:S01]  /*0840*/  LEA R240, R7, UR4, 0x1 ;  /* 0x0000000407f07c11 */ /* 0x000fe2000f8e08ff */
[----:B------:R-:W-:Y:S01]  /*0850*/  IMAD R218, R218, 0x400, R0 ;  /* 0x00000400dada7824 */ /* 0x000fe200078e0200 */
[----:B------:R1:W-:Y:S01]  /*0860*/  STL [R1+0x4], R6 ;  /* 0x0000040601007387 */ /* 0x0003e20000100800 */
[----:B------:R-:W-:Y:S01]  /*0870*/  IMAD.U32 R5, RZ, RZ, UR5 ;  /* 0x00000005ff057e24 */ /* 0x000fe2000f8e00ff */
[----:B------:R-:W-:Y:S01]  /*0880*/  USHF.R.S32.HI UR5, URZ, 0x1f, UR56 ;  /* 0x0000001f3f057899 */ /* 0x000fe20008011438 */
[----:B------:R-:W-:-:S02]  /*0890*/  IMAD.IADD R218, R2, 0x1, R218 ;  /* 0x0000000102da7824 */ /* 0x000fc400078e02da */
[C---:B------:R-:W-:Y:S02]  /*08a0*/  VIADD R241, R240.reuse, 0x20 ;  /* 0x00000020f0f17836 */ /* 0x040fe40000000000 */
[C---:B------:R-:W-:Y:S02]  /*08b0*/  @P1 VIADD R241, R240.reuse, 0xffffffe0 ;  /* 0xffffffe0f0f11836 */ /* 0x040fe40000000000 */
[----:B------:R-:W-:Y:S02]  /*08c0*/  IMAD.U32 R0, RZ, RZ, UR5 ;  /* 0x00000005ff007e24 */ /* 0x000fe4000f8e00ff */
[----:B------:R-:W-:Y:S01]  /*08d0*/  IMAD.U32 R0, RZ, RZ, UR6 ;  /* 0x00000006ff007e24 */ /* 0x000fe2000f8e00ff */
[----:B------:R-:W-:Y:S01]  /*08e0*/  UIADD3 UR6, UR4, 0x18000, URZ ;  /* 0x0001800004067890 */ /* 0x000fe2000fffe03f */
[----:B------:R-:W-:Y:S01]  /*08f0*/  IMAD.U32 R0, RZ, RZ, UR5 ;  /* 0x00000005ff007e24 */ /* 0x000fe2000f8e00ff */
[----:B------:R-:W-:Y:S01]  /*0900*/  UIADD3 UR5, UR4, 0x28000, URZ ;  /* 0x0002800004057890 */ /* 0x000fe2000fffe03f */
[----:B------:R-:W-:-:S02]  /*0910*/  IMAD.IADD R243, R240, 0x1, R242 ;  /* 0x00000001f0f37824 */ /* 0x000fc400078e02f2 */
[----:B------:R-:W-:Y:S01]  /*0920*/  IMAD.IADD R222, R4, 0x1, R2 ;  /* 0x0000000104de7824 */ /* 0x000fe200078e0202 */
[----:B------:R-:W-:Y:S01]  /*0930*/  LEA R251, R251, UR6, 0x1 ;  /* 0x00000006fbfb7c11 */ /* 0x000fe2000f8e08ff */
[----:B------:R-:W-:Y:S01]  /*0940*/  VIADD R212, R210, UR6 ;  /* 0x00000006d2d47c36 */ /* 0x000fe20008000000 */
[----:B------:R-:W-:Y:S01]  /*0950*/  LEA R218, R218, UR5, 0x1 ;  /* 0x00000005dada7c11 */ /* 0x000fe2000f8e08ff */
[----:B------:R-:W-:Y:S01]  /*0960*/  IMAD.IADD R242, R242, 0x1, R241 ;  /* 0x00000001f2f27824 */ /* 0x000fe200078e02f1 */
[----:B------:R-:W-:Y:S01]  /*0970*/  ULDC.64 UR6, c[0x0][0x208] ;  /* 0x0000820000067ab9 */ /* 0x000fe20000000a00 */
[C---:B------:R-:W-:Y:S02]  /*0980*/  IMAD.IADD R209, R212.reuse, 0x1, R209 ;  /* 0x00000001d4d17824 */ /* 0x040fe400078e02d1 */
[----:B------:R-:W-:Y:S02]  /*0990*/  IMAD.IADD R212, R212, 0x1, R211 ;  /* 0x00000001d4d47824 */ /* 0x000fe400078e02d3 */
[----:B------:R-:W-:-:S02]  /*09a0*/  VIADD R252, R251, 0x40 ;  /* 0x00000040fbfc7836 */ /* 0x000fc40000000000 */
[----:B------:R-:W-:Y:S02]  /*09b0*/  IMAD.IADD R211, R209, 0x1, R211 ;  /* 0x00000001d1d37824 */ /* 0x000fe400078e02d3 */
[----:B-1----:R-:W-:-:S07]  /*09c0*/  @P2 VIADD R252, R251, 0xffffffc0 ;  /* 0xffffffc0fbfc2836 */ /* 0x002fce0000000000 */
.L_x_1550:
        /* <DEDUP_REMOVED lines=19> */
[----:B-1----:R-:W-:Y:S01]  /*0b00*/  IMAD.U32 R4, RZ, RZ, UR8 ;  /* 0x00000008ff047e24 */ /* 0x002fe2000f8e00ff */
[----:B------:R-:W-:Y:S01]  /*0b10*/  ULDC.U8 UR17, c[0x0][0x3c2] ;  /* 0x0000f08000117ab9 */ /* 0x000fe20000000000 */
[----:B------:R-:W-:Y:S01]  /*0b20*/  ULDC.64 UR12, c[0x0][0x2f8] ;  /* 0x0000be00000c7ab9 */ /* 0x000fe20000000a00 */
[----:B------:R-:W-:Y:S01]  /*0b30*/  @UP4 UIADD3.X UR11, UR5, UR11, URZ, UP1, !UPT ;  /* 0x0000000b050b4290 */ /* 0x000fe20008ffe43f */
[----:B------:R-:W-:Y:S01]  /*0b40*/  IMAD.U32 R5, RZ, RZ, UR9 ;  /* 0x00000009ff057e24 */ /* 0x000fe2000f8e00ff */
[----:B------:R-:W-:Y:S01]  /*0b50*/  UISETP.NE.AND UP4, UPT, UR17, URZ, UPT ;  /* 0x0000003f1100728c */ /* 0x000fe2000bf85270 */
[----:B------:R-:W-:Y:S01]  /*0b60*/  PLOP3.LUT P3, PT, PT, PT, UP2, 0x80, 0x0 ;  /* 0x000000000000781c */ /* 0x000fe20003f6f028 */
        /* <DEDUP_REMOVED lines=30> */
[----:B-1----:R-:W-:Y:S01]  /*0d50*/  SHF.R.S32.HI R25, RZ, 0x1f, R26 ;  /* 0x0000001fff197819 */ /* 0x002fe2000001141a */
[----:B------:R-:W-:Y:S01]  /*0d60*/  USHF.L.U32 UR15, UR16, 0x6, URZ ;  /* 0x00000006100f7899 */ /* 0x000fe2000800063f */
[----:B--2---:R-:W-:Y:S02]  /*0d70*/  @P0 R2UR UR11, R5 ;  /* 0x00000000050b02ca */ /* 0x004fe400000e0000 */
[----:B------:R-:W-:-:S04]  /*0d80*/  ISETP.NE.U32.AND P0, PT, RZ, UR12, PT ;  /* 0x0000000cff007c0c */ /* 0x000fc8000bf05070 */
[----:B------:R-:W-:Y:S02]  /*0d90*/  ISETP.NE.AND.EX P0, PT, RZ, UR13, PT, P0 ;  /* 0x0000000dff007c0c */ /* 0x000fe4000bf05300 */
[----:B----4-:R-:W-:-:S13]  /*0da0*/  @P1 R2UR UR19, R7 ;  /* 0x00000000071312ca */ /* 0x010fda00000e0000 */
[----:B------:R-:W-:Y:S01]  /*0db0*/  @UP3 UIADD3 UR5, UR11, -UR19, URZ ;  /* 0x800000130b053290 */ /* 0x000fe2000fffe03f */
        /* <DEDUP_REMOVED lines=10> */
.L_x_1504:
        /* <DEDUP_REMOVED lines=72> */
[----:B------:R-:W-:Y:S01]  /*12e0*/  MOV R2, R4 ;  /* 0x0000000400027202 */ /* 0x000fe20000000f00 */
[----:B------:R-:W-:Y:S02]  /*12f0*/  UISETP.NE.AND UP0, UPT, UR32, -0x1, UPT ;  /* 0xffffffff2000788c */ /* 0x000fe4000bf05270 */
[----:B------:R-:W-:Y:S02]  /*1300*/  UIMAD UR26, UR11, UR8, URZ ;  /* 0x000000080b1a72a4 */ /* 0x000fe4000f8e023f */
[----:B------:R-:W-:Y:S01]  /*1310*/  IMAD.HI.U32 R0, R0, R2, RZ ;  /* 0x0000000200007227 */ /* 0x000fe200078e00ff */
[----:B------:R-:W-:Y:S02]  /*1320*/  USEL UR55, UR24, UR12, !UP1 ;  /* 0x0000000c18377287 */ /* 0x000fe4000c800000 */
[----:B------:R-:W-:Y:S01]  /*1330*/  UIADD3.X UR12, UR36, UR30, URZ, UP2, !UPT ;  /* 0x0000001e240c7290 */ /* 0x000fe200097fe43f */
[----:B------:R-:W-:Y:S01]  /*1340*/  IMAD.MOV R3, RZ, RZ, -R0 ;  /* 0x000000ffff037224 */ /* 0x000fe200078e0a00 */
[----:B------:R-:W-:-:S02]  /*1350*/  UIMAD UR11, UR11, UR18, URZ ;  /* 0x000000120b0b72a4 */ /* 0x000fc4000f8e023f */
[----:B------:R-:W-:Y:S01]  /*1360*/  UIADD3 UR49, UR25, UR14, URZ ;  /* 0x0000000e19317290 */ /* 0x000fe2000fffe03f */
[C---:B------:R-:W-:Y:S01]  /*1370*/  IMAD R2, R5.reuse, R3, R2 ;  /* 0x0000000305027224 */ /* 0x040fe200078e0202 */
[----:B------:R-:W-:Y:S01]  /*1380*/  UIMAD UR24, UR10, UR12, UR11 ;  /* 0x0000000c0a1872a4 */ /* 0x000fe2000f8e020b */
[----:B------:R-:W-:Y:S01]  /*1390*/  ULDC UR25, c[0x0][0x2c4] ;  /* 0x0000b10000197ab9 */ /* 0x000fe20000000800 */
[----:B------:R-:W-:Y:S02]  /*13a0*/  UIMAD.WIDE.U32 UR40, UR10, UR18, URZ ;  /* 0x000000120a2872a5 */ /* 0x000fe4000f8e003f */
[----:B------:R-:W-:Y:S01]  /*13b0*/  ISETP.GT.U32.AND P1, PT, R5, R2, PT ;  /* 0x000000020500720c */ /* 0x000fe20003f24070 */
[----:B------:R-:W-:Y:S01]  /*13c0*/  @UP3 UIMAD UR10, UR48, UR25, URZ ;  /* 0x00000019300a32a4 */ /* 0x000fe2000f8e023f */
[----:B------:R-:W-:Y:S01]  /*13d0*/  ULDC.U8 UR20, c[0x0][0x480] ;  /* 0x0001200000147ab9 */ /* 0x000fe20000000000 */
[----:B------:R-:W-:Y:S02]  /*13e0*/  @UP0 UIADD3 UR27, UR19, UR32, URZ ;  /* 0x00000020131b0290 */ /* 0x000fe4000fffe03f */
[----:B------:R-:W-:-:S02]  /*13f0*/  @UP0 UIADD3 UR31, UR19, UR32, URZ ;  /* 0x00000020131f0290 */ /* 0x000fc4000fffe03f */
[----:B------:R-:W-:Y:S02]  /*1400*/  UIMAD UR50, UR56, UR21, URZ ;  /* 0x00000015383272a4 */ /* 0x000fe4000f8e023f */
        /* <DEDUP_REMOVED lines=20> */
[----:B------:R-:W-:Y:S01]  /*1550*/  USEL UR53, UR28, URZ, UP4 ;  /* 0x0000003f1c357287 */ /* 0x000fe2000a000000 */
[----:B------:R-:W-:Y:S01]  /*1560*/  IMAD.MOV.U32 R17, RZ, RZ, R0 ;  /* 0x000000ffff117224 */ /* 0x000fe200078e0000 */
[----:B------:R-:W-:Y:S02]  /*1570*/  USEL UR52, UR51, URZ, UP4 ;  /* 0x0000003f33347287 */ /* 0x000fe4000a000000 */
[----:B------:R-:W-:-:S02]  /*1580*/  @!UP1 UIADD3 UR37, UR45, UR35, URZ ;  /* 0x000000232d259290 */ /* 0x000fc4000fffe03f */
        /* <DEDUP_REMOVED lines=22> */
.L_x_1506:
        /* <DEDUP_REMOVED lines=13> */
.L_x_1507:
        /* <DEDUP_REMOVED lines=11> */
.L_x_1508:
[----:B------:R-:W-:-:S04]  /*1870*/  UIMAD UR8, UR48, UR61, UR56 ;  /* 0x0000003d300872a4 */ /* 0x000fc8000f8e0238 */
[----:B------:R-:W-:-:S12]  /*1880*/  UIMAD UR8, UR8, UR58, URZ ;  /* 0x0000003a080872a4 */ /* 0x000fd8000f8e023f */
.L_x_1509:
[----:B------:R-:W1:Y:S01]  /*1890*/  LDC.64 R6, c[0x0][0x420] ;  /* 0x00010800ff067b82 */ /* 0x000e620000000a00 */
[----:B------:R-:W-:Y:S01]  /*18a0*/  ULDC UR10, c[0x0][0x2dc] ;  /* 0x0000b700000a7ab9 */ /* 0x000fe20000000800 */
[----:B------:R-:W-:Y:S01]  /*18b0*/  UIADD3 UR8, UR9, UR8, URZ ;  /* 0x0000000809087290 */ /* 0x000fe2000fffe03f */
[----:B------:R-:W-:Y:S01]  /*18c0*/  LEA.HI R5, R25, R26, RZ, 0x5 ;  /* 0x0000001a19057211 */ /* 0x000fe200078f28ff */
[----:B------:R-:W-:Y:S01]  /*18d0*/  UIMAD UR10, UR10, UR61, URZ ;  /* 0x0000003d0a0a72a4 */ /* 0x000fe2000f8e023f */
[----:B------:R-:W-:Y:S01]  /*18e0*/  SHF.R.S32.HI R237, RZ, 0x1f, R236 ;  /* 0x0000001fffed7819 */ /* 0x000fe200000114ec */
[----:B------:R-:W-:Y:S01]  /*18f0*/  ULDC.64 UR12, c[0x0][0x478] ;  /* 0x00011e00000c7ab9 */ /* 0x000fe20000000a00 */
[----:B------:R-:W-:Y:S01]  /*1900*/  IADD3 R2, P0, R236, UR15, RZ ;  /* 0x0000000fec027c10 */ /* 0x000fe2000ff1e0ff */
[----:B------:R-:W-:Y:S01]  /*1910*/  UIMAD.WIDE UR12, UR8, 0x4, UR12 ;  /* 0x00000004080c78a5 */ /* 0x000fe2000f8e020c */
[----:B------:R-:W-:Y:S01]  /*1920*/  LOP3.LUT R4, R5, 0xffffffe0, RZ, 0xc0, !PT ;  /* 0xffffffe005047812 */ /* 0x000fe200078ec0ff */
[----:B------:R-:W-:Y:S01]  /*1930*/  USHF.L.U32 UR8, UR10, 0x6, URZ ;  /* 0x000000060a087899 */ /* 0x000fe2000800063f */
[----:B------:R-:W-:Y:S01]  /*1940*/  IADD3.X R3, R237, UR37, RZ, P0, !PT ;  /* 0x00000025ed037c10 */ /* 0x000fe200087fe4ff */
[----:B------:R-:W-:Y:S01]  /*1950*/  UISETP.GE.AND UP2, UPT, UR42, 0x1, UPT ;  /* 0x000000012a00788c */ /* 0x000fe2000bf46270 */
[----:B------:R-:W-:Y:S01]  /*1960*/  SHF.R.S32.HI R5, RZ, 0x5, R5 ;  /* 0x00000005ff057819 */ /* 0x000fe20000011405 */
[----:B------:R-:W-:Y:S01]  /*1970*/  UIADD3 UR11, UP1, UP0, UR40, UR8, UR50 ;  /* 0x00000008280b7290 */ /* 0x000fe2000f83e032 */
[----:B------:R-:W-:Y:S01]  /*1980*/  IMAD.IADD R4, R26, 0x1, -R4 ;  /* 0x000000011a047824 */ /* 0x000fe200078e0a04 */
[----:B------:R-:W-:Y:S01]  /*1990*/  USHF.R.S32.HI UR8, URZ, 0x1f, UR8 ;  /* 0x0000001f3f087899 */ /* 0x000fe20008011408 */
[----:B------:R-:W-:Y:S01]  /*19a0*/  IADD3 R13, P0, R14, UR9, RZ ;  /* 0x000000090e0d7c10 */ /* 0x000fe2000ff1e0ff */
[----:B------:R-:W-:Y:S01]  /*19b0*/  UIADD3 UR14, UR9, UR18, URZ ;  /* 0x00000012090e7290 */ /* 0x000fe2000fffe03f */
[----:B------:R-:W-:Y:S01]  /*19c0*/  IMAD R4, R5, UR10, R4 ;  /* 0x0000000a05047c24 */ /* 0x000fe2000f8e0204 */
[----:B------:R-:W-:Y:S01]  /*19d0*/  UIADD3.X UR8, UR51, UR8, UR54, UP1, UP0 ;  /* 0x0000000833087290 */ /* 0x000fe20008fe0436 */
[----:B------:R-:W-:Y:S01]  /*19e0*/  IADD3.X R12, R23, UR36, RZ, P0, !PT ;  /* 0x00000024170c7c10 */ /* 0x000fe200087fe4ff */
[----:B------:R-:W-:Y:S01]  /*19f0*/  USHF.R.S32.HI UR57, URZ, 0x1f, UR56 ;  /* 0x0000001f3f397899 */ /* 0x000fe20008011438 */
[----:B------:R-:W-:Y:S01]  /*1a00*/  PLOP3.LUT P0, PT, PT, PT, UP2, 0x80, 0x0 ;  /* 0x000000000000781c */ /* 0x000fe20003f0f028 */
[C---:B-1----:R-:W-:Y:S01]  /*1a10*/  IMAD R0, R6.reuse, UR36, RZ ;  /* 0x0000002406007c24 */ /* 0x042fe2000f8e02ff */
[----:B------:R-:W-:Y:S01]  /*1a20*/  ULDC.64 UR24, c[0x0][0x428] ;  /* 0x00010a0000187ab9 */ /* 0x000fe20000000a00 */
[----:B------:R-:W-:Y:S01]  /*1a30*/  IMAD.WIDE.U32 R2, R6, UR9, R2 ;  /* 0x0000000906027c25 */ /* 0x000fe2000f8e0002 */
[----:B------:R-:W-:Y:S01]  /*1a40*/  UIMAD UR18, UR57, UR24, URZ ;  /* 0x00000018391272a4 */ /* 0x000fe2000f8e023f */
[----:B------:R-:W-:Y:S01]  /*1a50*/  BSSY B1, `(.L_x_1505) ;  /* 0x0000950000017945 */ /* 0x000fe20003800000 */
[----:B------:R-:W-:Y:S01]  /*1a60*/  ULDC.64 UR26, c[0x0][0x258] ;  /* 0x00009600001a7ab9 */ /* 0x000fe20000000a00 */
[----:B------:R-:W-:Y:S01]  /*1a70*/  IMAD R0, R7, UR9, R0 ;  /* 0x0000000907007c24 */ /* 0x000fe2000f8e0200 */
[----:B------:R-:W-:Y:S01]  /*1a80*/  UIADD3 UR9, UP1, UP0, UR53, UR11, UR55 ;  /* 0x0000000b35097290 */ /* 0x000fe2000f83e037 */
[----:B------:R-:W-:Y:S01]  /*1a90*/  IMAD R5, R12, UR22, RZ ;  /* 0x000000160c057c24 */ /* 0x000fe2000f8e02ff */
[----:B------:R-:W-:Y:S01]  /*1aa0*/  ULDC.64 UR44, c[0x0][0x400] ;  /* 0x00010000002c7ab9 */ /* 0x000fe20000000a00 */
[----:B------:R-:W-:Y:S01]  /*1ab0*/  IMAD.IADD R3, R3, 0x1, R0 ;  /* 0x0000000103037824 */ /* 0x000fe200078e0200 */
[----:B------:R-:W-:Y:S01]  /*1ac0*/  UIADD3.X UR8, UR52, UR8, UR49, UP1, UP0 ;  /* 0x0000000834087290 */ /* 0x000fe20008fe0431 */
[----:B------:R-:W-:Y:S01]  /*1ad0*/  IMAD.WIDE.U32 R8, R13, UR22, R236 ;  /* 0x000000160d087c25 */ /* 0x000fe2000f8e00ec */
[----:B------:R-:W-:Y:S01]  /*1ae0*/  IADD3 R0, P1, R4, UR9, RZ ;  /* 0x0000000904007c10 */ /* 0x000fe2000ff3e0ff */
[----:B------:R-:W-:-:S02]  /*1af0*/  UIMAD UR35, UR57, UR26, URZ ;  /* 0x0000001a392372a4 */ /* 0x000fc4000f8e023f */
[----:B------:R-:W-:Y:S01]  /*1b00*/  IMAD.U32 R16, RZ, RZ, UR24 ;  /* 0x00000018ff107e24 */ /* 0x000fe2000f8e00ff */
[----:B------:R-:W-:Y:S01]  /*1b10*/  LEA.HI.X.SX32 R4, R4, UR8, 0x1, P1 ;  /* 0x0000000804047c11 */ /* 0x000fe200088f0eff */
[----:B------:R-:W-:Y:S01]  /*1b20*/  UIMAD UR18, UR56, UR25, UR18 ;  /* 0x00000019381272a4 */ /* 0x000fe2000f8e0212 */
[----:B------:R-:W-:Y:S01]  /*1b30*/  LEA R224, P1, R0, UR44, 0x2 ;  /* 0x0000002c00e07c11 */ /* 0x000fe2000f8210ff */
[----:B------:R-:W-:Y:S01]  /*1b40*/  ULDC.64 UR46, c[0x0][0x2b0] ;  /* 0x0000ac00002e7ab9 */ /* 0x000fe20000000a00 */
[----:B------:R-:W-:Y:S01]  /*1b50*/  IMAD R19, R13, UR23, R5 ;  /* 0x000000170d137c24 */ /* 0x000fe2000f8e0205 */
[----:B------:R-:W-:Y:S01]  /*1b60*/  IADD3 R10, P2, R8, UR39, RZ ;  /* 0x00000027080a7c10 */ /* 0x000fe2000ff5e0ff */
        /* <DEDUP_REMOVED lines=9> */
[----:B------:R-:W2:Y:S01]  /*1c00*/  LDL R27, [R1+0x8] ;  /* 0x00000800011b7983 */ /* 0x000ea20000100800 */
[----:B------:R-:W-:Y:S01]  /*1c10*/  PLOP3.LUT P0, PT, PT, PT, UP4, 0x80, 0x0 ;  /* 0x000000000000781c */ /* 0x000fe20003f0f048 */
[----:B------:R-:W-:Y:S01]  /*1c20*/  UMOV UR8, UR41 ;  /* 0x0000002900087c82 */ /* 0x000fe20008000000 */
[-C--:B------:R-:W-:Y:S01]  /*1c30*/  IMAD R0, R23, R6.reuse, RZ ;  /* 0x0000000617007224 */ /* 0x080fe200078e02ff */
[----:B------:R-:W-:Y:S01]  /*1c40*/  UIMAD UR9, UR8, -0x40, UR42 ;  /* 0xffffffc0080978a4 */ /* 0x000fe2000f8e022a */
[C---:B------:R-:W-:Y:S01]  /*1c50*/  IMAD.WIDE.U32 R4, R14.reuse, R6, R4 ;  /* 0x000000060e047225 */ /* 0x040fe200078e0004 */
[----:B------:R-:W-:Y:S01]  /*1c60*/  ULEA.HI UR35, UR8, UR8, URZ, 0x1 ;  /* 0x0000000808237291 */ /* 0x000fe2000f8f083f */
[C---:B------:R-:W-:Y:S01]  /*1c70*/  IADD3 R24, R14.reuse, 0x20, RZ ;  /* 0x000000200e187810 */ /* 0x040fe20007ffe0ff */
[----:B------:R-:W-:Y:S01]  /*1c80*/  UMOV UR14, UR12 ;  /* 0x0000000c000e7c82 */ /* 0x000fe20008000000 */
[C---:B------:R-:W-:Y:S01]  /*1c90*/  IMAD R0, R14.reuse, R7, R0 ;  /* 0x000000070e007224 */ /* 0x040fe200078e0200 */
[----:B------:R-:W-:Y:S01]  /*1ca0*/  ISETP.GE.AND P5, PT, R14, UR9, PT ;  /* 0x000000090e007c0c */ /* 0x000fe2000bfa6270 */
[----:B------:R-:W-:Y:S01]  /*1cb0*/  ULOP3.LUT UR35, UR35, 0xfffffffe, URZ, 0xc0, !UPT ;  /* 0xfffffffe23237892 */ /* 0x000fe2000f8ec03f */
[----:B------:R-:W-:Y:S01]  /*1cc0*/  IMAD.U32 R18, RZ, RZ, UR26 ;  /* 0x0000001aff127e24 */ /* 0x000fe2000f8e00ff */
[----:B------:R-:W-:Y:S01]  /*1cd0*/  ULDC.64 UR26, c[0x0][0x3e0] ;  /* 0x0000f800001a7ab9 */ /* 0x000fe20000000a00 */
[----:B------:R-:W-:Y:S01]  /*1ce0*/  @P0 BAR.SYNC.DEFER_BLOCKING 0x0 ;  /* 0x0000000000000b1d */ /* 0x000fe20000010000 */
[----:B------:R-:W-:Y:S01]  /*1cf0*/  UIADD3 UR35, UR8, -UR35, URZ ;  /* 0x8000002308237290 */ /* 0x000fe2000fffe03f */
[----:B------:R-:W-:Y:S01]  /*1d00*/  IMAD.IADD R15, R5, 0x1, R0 ;  /* 0x00000001050f7824 */ /* 0x000fe200078e0200 */
[----:B------:R-:W-:Y:S01]  /*1d10*/  LEA R233, P0, R4, UR26, 0x1 ;  /* 0x0000001a04e97c11 */ /* 0x000fe2000f8008ff */
[C---:B------:R-:W-:Y:S01]  /*1d20*/  VIADD R248, R236.reuse, 0x80 ;  /* 0x00000080ecf87836 */ /* 0x040fe20000000000 */
[----:B------:R-:W-:Y:S01]  /*1d30*/  UISETP.NE.AND UP0, UPT, UR35, 0x1, UPT ;  /* 0x000000012300788c */ /* 0x000fe2000bf05270 */
[----:B------:R-:W-:Y:S01]  /*1d40*/  BSSY B0, `(.L_x_1511) ;  /* 0x0000035000007945 */ /* 0x000fe20003800000 */
[----:B------:R-:W-:Y:S01]  /*1d50*/  UMOV UR12, UR24 ;  /* 0x00000018000c7c82 */ /* 0x000fe20008000000 */
[----:B------:R-:W-:Y:S01]  /*1d60*/  UMOV UR11, UR25 ;  /* 0x00000019000b7c82 */ /* 0x000fe20008000000 */
[----:B------:R-:W-:Y:S01]  /*1d70*/  ULDC.64 UR24, c[0x0][0x210] ;  /* 0x0000840000187ab9 */ /* 0x000fe20000000a00 */
[C---:B------:R-:W-:Y:S01]  /*1d80*/  IADD3 R247, R236.reuse, 0xc0, RZ ;  /* 0x000000c0ecf77810 */ /* 0x040fe20007ffe0ff */
[----:B------:R-:W-:Y:S01]  /*1d90*/  VIADD R246, R236, 0x40 ;  /* 0x00000040ecf67836 */ /* 0x000fe20000000000 */
[----:B------:R-:W-:-:S02]  /*1da0*/  ISETP.GE.AND P4, PT, R24, UR9, PT ;  /* 0x0000000918007c0c */ /* 0x000fc4000bf86270 */
[----:B------:R-:W-:Y:S02]  /*1db0*/  LEA.HI.X R234, R4, UR27, R15, 0x1, P0 ;  /* 0x0000001b04ea7c11 */ /* 0x000fe400080f0c0f */
[----:B--2---:R-:W-:-:S05]  /*1dc0*/  LEA R228, R27, UR4, 0x1 ;  /* 0x000000041be47c11 */ /* 0x004fca000f8e08ff */
        /* <DEDUP_REMOVED lines=13> */
[----:B------:R-:W-:Y:S02]  /*1ea0*/  ISETP.GE.AND P2, PT, R248, UR35, PT ;  /* 0x00000023f8007c0c */ /* 0x000fe4000bf46270 */
[----:B------:R-:W-:Y:S01]  /*1eb0*/  ISETP.GE.AND P1, PT, R247, UR35, PT ;  /* 0x00000023f7007c0c */ /* 0x000fe2000bf26270 */
[----:B------:R-:W-:-:S02]  /*1ec0*/  IMAD.IADD R3, R3, 0x1, R0 ;  /* 0x0000000103037824 */ /* 0x000fc400078e0200 */
[----:B------:R-:W-:-:S04]  /*1ed0*/  IMAD.WIDE.U32 R8, R16, UR56, R2 ;  /* 0x0000003810087c25 */ /* 0x000fc8000f8e0002 */
[----:B------:R3:W-:Y:S01]  /*1ee0*/  @P6 STS.128 [R228+0x10000], RZ ;  /* 0x010000ffe4006388 */ /* 0x0007e20000000c00 */
[----:B------:R-:W-:Y:S01]  /*1ef0*/  VIADD R0, R9, UR18 ;  /* 0x0000001209007c36 */ /* 0x000fe20008000000 */
[----:B------:R-:W-:Y:S01]  /*1f00*/  @!P6 MOV R9, R234 ;  /* 0x000000ea0009e202 */ /* 0x000fe20000000f00 */
        /* <DEDUP_REMOVED lines=24> */
.L_x_1512:
[----:B------:R-:W-:Y:S05]  /*2090*/  BSYNC B0 ;  /* 0x0000000000007941 */ /* 0x000fea0003800000 */
.L_x_1511:
[----:B------:R4:W-:Y:S01]  /*20a0*/  @P4 STS.128 [R228+0x11000], RZ ;  /* 0x011000ffe4004388 */ /* 0x0009e20000000c00 */
[----:B---3--:R-:W-:Y:S01]  /*20b0*/  IMAD.WIDE.U32 R8, R18, UR56, R10 ;  /* 0x0000003812087c25 */ /* 0x008fe2000f8e000a */
[----:B------:R-:W-:Y:S01]  /*20c0*/  PLOP3.LUT P0, PT, PT, PT, UP0, 0x80, 0x0 ;  /* 0x000000000000781c */ /* 0x000fe20003f0f008 */
[----:B------:R-:W-:Y:S01]  /*20d0*/  BSSY B0, `(.L_x_1513) ;  /* 0x000002f000007945 */ /* 0x000fe20003800000 */
[----:B------:R4:W-:Y:S01]  /*20e0*/  @P4 STS.128 [R228+0x13000], RZ ;  /* 0x013000ffe4004388 */ /* 0x0009e20000000c00 */
[----:B------:R-:W-:Y:S01]  /*20f0*/  VIADD R0, R27, 0x4000 ;  /* 0x000040001b007836 */ /* 0x000fe20000000000 */
[----:B------:R-:W-:Y:S01]  /*2100*/  LEA R232, P6, R8, UR24, 0x1 ;  /* 0x0000001808e87c11 */ /* 0x000fe2000f8c08ff */
[----:B------:R-:W-:Y:S01]  /*2110*/  VIADD R11, R9, UR10 ;  /* 0x0000000a090b7c36 */ /* 0x000fe20008000000 */
[----:B------:R4:W-:Y:S02]  /*2120*/  @P4 STS.128 [R228+0x15000], RZ ;  /* 0x015000ffe4004388 */ /* 0x0009e40000000c00 */
[----:B------:R-:W-:-:S02]  /*2130*/  SEL R226, R0, R27, !P0 ;  /* 0x0000001b00e27207 */ /* 0x000fc40004000000 */
[----:B------:R4:W-:Y:S01]  /*2140*/  @P4 STS.128 [R228+0x17000], RZ ;  /* 0x017000ffe4004388 */ /* 0x0009e20000000c00 */
[----:B------:R-:W-:Y:S06]  /*2150*/  @P4 BRA `(.L_x_1514) ;  /* 0x0000000000984947 */ /* 0x000fec0003800000 */
[----:B------:R-:W-:Y:S01]  /*2160*/  ULDC UR15, c[0x0][0x2d0] ;  /* 0x0000b400000f7ab9 */ /* 0x000fe20000000800 */
[----:B--2---:R-:W-:Y:S01]  /*2170*/  IMAD.WIDE.U32 R2, R6, 0x20, RZ ;  /* 0x0000002006027825 */ /* 0x004fe200078e00ff */
        /* <DEDUP_REMOVED lines=16> */
[----:B------:R-:W-:Y:S01]  /*2280*/  @!PT LDS RZ, [RZ] ;  /* 0x00000000fffff984 */ /* 0x000fe20000000800 */
[----:B------:R-:W-:Y:S01]  /*2290*/  @!PT LDS RZ, [RZ] ;  /* 0x00000000fffff984 */ /* 0x000fe20000000800 */
[----:B------:R-:W-:Y:S01]  /*22a0*/  @!PT LDS RZ, [RZ] ;  /* 0x00000000fffff984 */ /* 0x000fe20000000800 */
[----:B------:R3:W-:Y:S04]  /*22b0*/  @!P3 LDGSTS.E.BYPASS.LTC128B.128 [R228+0x13000], desc[UR6][R4.64+0x80] ;  /* 0x1300008004e4bfae */ /* 0x0007e8000b901d46 */
[----:B------:R3:W-:Y:S01]  /*22c0*/  @P2 STS.128 [R228+0x15000], RZ ;  /* 0x015000ffe4002388 */ /* 0x0007e20000000c00 */
[----:B--2---:R-:W-:-:S04]  /*22d0*/  @!P2 LEA R2, P1, R0, UR26, 0x1 ;  /* 0x0000001a0002ac11 */ /* 0x004fc8000f8208ff */
[----:B------:R-:W-:Y:S02]  /*22e0*/  @!P2 LEA.HI.X R3, R0, UR27, R10, 0x1, P1 ;  /* 0x0000001b0003ac11 */ /* 0x000fe400088f0c0a */
        /* <DEDUP_REMOVED lines=13> */
.L_x_1514:
[----:B------:R-:W-:Y:S05]  /*23c0*/  BSYNC B0 ;  /* 0x0000000000007941 */ /* 0x000fea0003800000 */
.L_x_1513:
        /* <DEDUP_REMOVED lines=21> */
.L_x_1516:
        /* <DEDUP_REMOVED lines=50> */
.L_x_1517:
[----:B------:R-:W-:Y:S05]  /*2840*/  BSYNC B0 ;  /* 0x0000000000007941 */ /* 0x000fea0003800000 */
.L_x_1515:
        /* <DEDUP_REMOVED lines=21> */
.L_x_1519:
[----:B------:R-:W-:Y:S01]  /*29a0*/  ULDC UR15, c[0x0][0x2d0] ;  /* 0x0000b400000f7ab9 */ /* 0x000fe20000000800 */
[----:B--23--:R-:W-:Y:S01]  /*29b0*/  IMAD.U32 R3, RZ, RZ, UR22 ;  /* 0x00000016ff037e24 */ /* 0x00cfe2000f8e00ff */
[----:B------:R-:W-:Y:S01]  /*29c0*/  ISETP.GE.AND P4, PT, R236, UR15, PT ;  /* 0x0000000fec007c0c */ /* 0x000fe2000bf86270 */
[----:B------:R-:W-:Y:S01]  /*29d0*/  IMAD.U32 R2, RZ, RZ, UR23 ;  /* 0x00000017ff027e24 */ /* 0x000fe2000f8e00ff */
[----:B------:R-:W-:Y:S02]  /*29e0*/  ISETP.GE.AND P2, PT, R248, UR15, PT ;  /* 0x0000000ff8007c0c */ /* 0x000fe4000bf46270 */
[----:B------:R-:W-:Y:S02]  /*29f0*/  ISETP.GE.AND P3, PT, R246, UR15, PT ;  /* 0x0000000ff6007c0c */ /* 0x000fe4000bf66270 */
[----:B------:R-:W-:Y:S01]  /*2a00*/  IADD3 R0, P5, R8, UR26, RZ ;  /* 0x0000001a08007c10 */ /* 0x000fe2000ffbe0ff */
[----:B------:R-:W-:-:S05]  /*2a10*/  IMAD.U32 R8, RZ, RZ, UR10 ;  /* 0x0000000aff087e24 */ /* 0x000fca000f8e00ff */
[----:B------:R-:W-:Y:S01]  /*2a20*/  IADD3.X R8, R11, UR27, R8, P5, !PT ;  /* 0x0000001b0b087c10 */ /* 0x000fe2000affe408 */
[----:B------:R2:W-:Y:S01]  /*2a30*/  @P4 STS [R226+0x1000], RZ ;  /* 0x001000ffe2004388 */ /* 0x0005e20000000800 */
[----:B------:R-:W-:-:S03]  /*2a40*/  @!P4 LEA R6, P1, R3, R232, 0x6 ;  /* 0x000000e80306c211 */ /* 0x000fc600078230ff */
[C---:B------:R-:W-:Y:S01]  /*2a50*/  @!P3 LEA R4, P5, R0.reuse, UR24, 0x1 ;  /* 0x000000180004bc11 */ /* 0x040fe2000f8a08ff */
[----:B------:R2:W-:Y:S01]  /*2a60*/  @P4 STS [R226+0x1004], RZ ;  /* 0x001004ffe2004388 */ /* 0x0005e20000000800 */
[----:B------:R-:W-:Y:S02]  /*2a70*/  @!P4 LEA.HI.X R7, R3, R231, R2, 0x6, P1 ;  /* 0x000000e70307c211 */ /* 0x000fe400008f3402 */
[C---:B------:R-:W-:Y:S01]  /*2a80*/  @!P2 LEA R2, P1, R0.reuse, UR24, 0x1 ;  /* 0x000000180002ac11 */ /* 0x040fe2000f8208ff */
[----:B------:R2:W-:Y:S01]  /*2a90*/  @P4 STS [R226+0x1008], RZ ;  /* 0x001008ffe2004388 */ /* 0x0005e20000000800 */
[C-C-:B------:R-:W-:Y:S02]  /*2aa0*/  @!P3 LEA.HI.X R5, R0.reuse, UR25, R8.reuse, 0x1, P5 ;  /* 0x000000190005bc11 */ /* 0x140fe4000a8f0c08 */
[----:B------:R-:W-:Y:S01]  /*2ab0*/  @!P2 LEA.HI.X R3, R0, UR25, R8, 0x1, P1 ;  /* 0x000000190003ac11 */ /* 0x000fe200088f0c08 */
[----:B------:R2:W-:Y:S01]  /*2ac0*/  @P4 STS [R226+0x100c], RZ ;  /* 0x00100cffe2004388 */ /* 0x0005e20000000800 */
[----:B------:R-:W-:-:S03]  /*2ad0*/  ISETP.GE.AND P1, PT, R247, UR15, PT ;  /* 0x0000000ff7007c0c */ /* 0x000fc6000bf26270 */
        /* <DEDUP_REMOVED lines=31> */
.L_x_1520:
[----:B------:R-:W-:Y:S05]  /*2cd0*/  BSYNC B0 ;  /* 0x0000000000007941 */ /* 0x000fea0003800000 */
.L_x_1518:
[----:B------:R-:W5:Y:S01]  /*2ce0*/  LDL R84, [R1+0x4] ;  /* 0x0000040001547983 */ /* 0x000f620000100800 */
[----:B------:R-:W-:Y:S01]  /*2cf0*/  UIADD3 UR15, -UR34, UR5, URZ ;  /* 0x00000005220f7290 */ /* 0x000fe2000fffe13f */
[----:B--23--:R-:W-:Y:S01]  /*2d00*/  IMAD.U32 R2, RZ, RZ, UR16 ;  /* 0x00000010ff027e24 */ /* 0x00cfe2000f8e00ff */
        /* <DEDUP_REMOVED lines=41> */
[----:B--2---:R-:W-:Y:S01]  /*2fa0*/  IMAD.WIDE R2, R236, 0x2, R28 ;  /* 0x00000002ec027825 */ /* 0x004fe200078e021c */
        /* <DEDUP_REMOVED lines=27> */
.L_x_1522:
[----:B------:R-:W-:Y:S05]  /*3160*/  BSYNC B0 ;  /* 0x0000000000007941 */ /* 0x000fea0003800000 */
.L_x_1521:
        /* <DEDUP_REMOVED lines=12> */
[----:B-12---:R-:W-:Y:S01]  /*3230*/  IMAD.U32 R2, RZ, RZ, UR28 ;  /* 0x0000001cff027e24 */ /* 0x006fe2000f8e00ff */
        /* <DEDUP_REMOVED lines=46> */
.L_x_1524:
[----:B------:R-:W-:Y:S05]  /*3520*/  BSYNC B0 ;  /* 0x0000000000007941 */ /* 0x000fea0003800000 */
.L_x_1523:
        /* <DEDUP_REMOVED lines=44> */
[----:B--2---:R-:W-:-:S04]  /*37f0*/  @!P2 LEA R10, P1, R6, R18, 0x1 ;  /* 0x00000012060aa211 */ /* 0x004fc800078208ff */
        /* <DEDUP_REMOVED lines=26> */
.L_x_1526:
[----:B------:R-:W-:Y:S05]  /*39a0*/  BSYNC B0 ;  /* 0x0000000000007941 */ /* 0x000fea0003800000 */
.L_x_1525:
        /* <DEDUP_REMOVED lines=57> */
.L_x_1528:
[----:B------:R-:W-:Y:S05]  /*3d40*/  BSYNC B0 ;  /* 0x0000000000007941 */ /* 0x000fea0003800000 */
.L_x_1527:
[----:B------:R-:W-:Y:S01]  /*3d50*/  LEA.HI R0, R25, R26, RZ, 0x4 ;  /* 0x0000001a19007211 */ /* 0x000fe200078f20ff */
[----:B------:R-:W-:Y:S01]  /*3d60*/  IMAD.MOV.U32 R217, RZ, RZ, 0x20 ;  /* 0x00000020ffd97424 */ /* 0x000fe200078e00ff */
[----:B------:R-:W-:Y:S01]  /*3d70*/  ULDC UR18, c[0x0][0x2d0] ;  /* 0x0000b40000127ab9 */ /* 0x000fe20000000800 */
[----:B------:R-:W-:Y:S01]  /*3d80*/  IMAD.MOV.U32 R216, RZ, RZ, 0x40 ;  /* 0x00000040ffd87424 */ /* 0x000fe200078e00ff */
[----:B------:R-:W-:Y:S01]  /*3d90*/  LOP3.LUT R0, R0, 0xfffffff0, RZ, 0xc0, !PT ;  /* 0xfffffff000007812 */ /* 0x000fe200078ec0ff */
[----:B------:R-:W-:Y:S01]  /*3da0*/  UIADD3 UR9, UR34, 0x40, URZ ;  /* 0x0000004022097890 */ /* 0x000fe2000fffe03f */
[----:B------:R-:W-:Y:S01]  /*3db0*/  IMAD.MOV.U32 R230, RZ, RZ, R226 ;  /* 0x000000ffffe67224 */ /* 0x000fe200078e00e2 */
[----:B------:R-:W-:Y:S01]  /*3dc0*/  CS2R R190, SRZ ;  /* 0x0000000000be7805 */ /* 0x000fe2000001ff00 */
[----:B------:R-:W-:Y:S01]  /*3dd0*/  IMAD.SHL.U32 R250, R84, 0x4, RZ ;  /* 0x0000000454fa7824 */ /* 0x000fe200078e00ff */
[----:B------:R-:W-:Y:S01]  /*3de0*/  CS2R R188, SRZ ;  /* 0x0000000000bc7805 */ /* 0x000fe2000001ff00 */
[----:B------:R-:W-:Y:S01]  /*3df0*/  IMAD.IADD R0, R26, 0x1, -R0 ;  /* 0x000000011a007824 */ /* 0x000fe200078e0a00 */
[----:B------:R-:W-:-:S02]  /*3e00*/  CS2R R194, SRZ ;  /* 0x0000000000c27805 */ /* 0x000fc4000001ff00 */
[----:B------:R-:W-:Y:S02]  /*3e10*/  CS2R R192, SRZ ;  /* 0x0000000000c07805 */ /* 0x000fe4000001ff00 */
[----:B------:R-:W-:Y:S02]  /*3e20*/  CS2R R186, SRZ ;  /* 0x0000000000ba7805 */ /* 0x000fe4000001ff00 */
[----:B------:R-:W-:Y:S02]  /*3e30*/  CS2R R184, SRZ ;  /* 0x0000000000b87805 */ /* 0x000fe4000001ff00 */
[----:B-12---:R-:W-:Y:S02]  /*3e40*/  SHF.R.S32.HI R2, RZ, 0x1f, R0 ;  /* 0x0000001fff027819 */ /* 0x006fe40000011400 */
[----:B------:R-:W-:Y:S02]  /*3e50*/  CS2R R182, SRZ ;  /* 0x0000000000b67805 */ /* 0x000fe4000001ff00 */
[----:B------:R-:W-:-:S02]  /*3e60*/  CS2R R180, SRZ ;  /* 0x0000000000b47805 */ /* 0x000fc4000001ff00 */
[----:B------:R-:W-:Y:S02]  /*3e70*/  CS2R R174, SRZ ;  /* 0x0000000000ae7805 */ /* 0x000fe4000001ff00 */
[----:B------:R-:W-:Y:S02]  /*3e80*/  LEA.HI R2, R2, R0, RZ, 0x3 ;  /* 0x0000000002027211 */ /* 0x000fe400078f18ff */
[----:B------:R-:W-:Y:S02]  /*3e90*/  CS2R R172, SRZ ;  /* 0x0000000000ac7805 */ /* 0x000fe4000001ff00 */
[----:B------:R-:W-:Y:S02]  /*3ea0*/  CS2R R178, SRZ ;  /* 0x0000000000b27805 */ /* 0x000fe4000001ff00 */
[----:B------:R-:W-:Y:S02]  /*3eb0*/  CS2R R176, SRZ ;  /* 0x0000000000b07805 */ /* 0x000fe4000001ff00 */
[----:B------:R-:W-:-:S02]  /*3ec0*/  LOP3.LUT R2, R2, 0xfffffff8, RZ, 0xc0, !PT ;  /* 0xfffffff802027812 */ /* 0x000fc400078ec0ff */
[----:B------:R-:W-:Y:S02]  /*3ed0*/  CS2R R170, SRZ ;  /* 0x0000000000aa7805 */ /* 0x000fe4000001ff00 */
[----:B------:R-:W-:Y:S02]  /*3ee0*/  CS2R R168, SRZ ;  /* 0x0000000000a87805 */ /* 0x000fe4000001ff00 */
[----:B------:R-:W-:Y:S02]  /*3ef0*/  CS2R R166, SRZ ;  /* 0x0000000000a67805 */ /* 0x000fe4000001ff00 */
[----:B------:R-:W-:Y:S01]  /*3f00*/  CS2R R164, SRZ ;  /* 0x0000000000a47805 */ /* 0x000fe2000001ff00 */
[----:B------:R-:W-:Y:S01]  /*3f10*/  IMAD.IADD R0, R0, 0x1, -R2 ;  /* 0x0000000100007824 */ /* 0x000fe200078e0a02 */
[----:B------:R-:W-:Y:S02]  /*3f20*/  CS2R R158, SRZ ;  /* 0x00000000009e7805 */ /* 0x000fe4000001ff00 */
[----:B------:R-:W-:-:S02]  /*3f30*/  CS2R R156, SRZ ;  /* 0x00000000009c7805 */ /* 0x000fc4000001ff00 */
[----:B------:R-:W-:Y:S02]  /*3f40*/  CS2R R162, SRZ ;  /* 0x0000000000a27805 */ /* 0x000fe4000001ff00 */
[----:B------:R-:W-:Y:S02]  /*3f50*/  CS2R R160, SRZ ;  /* 0x0000000000a07805 */ /* 0x000fe4000001ff00 */
[----:B------:R-:W-:Y:S01]  /*3f60*/  R2P PR, R0, 0x6 ;  /* 0x0000000600007804 */ /* 0x000fe20000000000 */
[----:B------:R-:W-:Y:S01]  /*3f70*/  VIADD R2, R222, 0x4000 ;  /* 0x00004000de027836 */ /* 0x000fe20000000000 */
[----:B------:R-:W-:Y:S01]  /*3f80*/  CS2R R154, SRZ ;  /* 0x00000000009a7805 */ /* 0x000fe2000001ff00 */
[----:B------:R-:W-:Y:S01]  /*3f90*/  VIADD R0, R223, 0x4000 ;  /* 0x00004000df007836 */ /* 0x000fe20000000000 */
[----:B------:R-:W-:Y:S02]  /*3fa0*/  CS2R R152, SRZ ;  /* 0x0000000000987805 */ /* 0x000fe4000001ff00 */
[----:B------:R-:W-:-:S02]  /*3fb0*/  SEL R217, R217, 0xffffffe0, !P1 ;  /* 0xffffffe0d9d97807 */ /* 0x000fc40004800000 */
[----:B------:R-:W-:Y:S02]  /*3fc0*/  CS2R R150, SRZ ;  /* 0x0000000000967805 */ /* 0x000fe4000001ff00 */
[----:B------:R-:W-:Y:S02]  /*3fd0*/  SEL R216, R216, 0xffffffc0, !P2 ;  /* 0xffffffc0d8d87807 */ /* 0x000fe40005000000 */
[----:B------:R-:W-:Y:S02]  /*3fe0*/  CS2R R148, SRZ ;  /* 0x0000000000947805 */ /* 0x000fe4000001ff00 */
[----:B------:R-:W-:Y:S01]  /*3ff0*/  SEL R2, R2, R222, !P0 ;  /* 0x000000de02027207 */ /* 0x000fe20004000000 */
[----:B------:R-:W-:Y:S01]  /*4000*/  IMAD.IADD R219, R218, 0x1, R217 ;  /* 0x00000001dadb7824 */ /* 0x000fe200078e02d9 */
[----:B------:R-:W-:Y:S02]  /*4010*/  SEL R0, R0, R223, !P0 ;  /* 0x000000df00007207 */ /* 0x000fe40004000000 */
        /* <DEDUP_REMOVED lines=48> */
[----:B------:R-:W-:Y:S01]  /*4320*/  ULDC UR9, c[0x0][0x39c] ;  /* 0x0000e70000097ab9 */ /* 0x000fe20000000800 */
[----:B------:R-:W-:Y:S01]  /*4330*/  ULDC UR15, c[0x0][0x2ec] ;  /* 0x0000bb00000f7ab9 */ /* 0x000fe20000000800 */
[----:B------:R1:W5:Y:S04]  /*4340*/  @!P5 LDG.E R245, desc[UR6][R12.64+0x20] ;  /* 0x000020060cf5d981 */ /* 0x000368000c1e1900 */
[----:B------:R-:W0:Y:S02]  /*4350*/  LDGDEPBAR ;  /* 0x00000000000079af */ /* 0x000e240000000000 */
.L_x_1531:
[----:B------:R-:W0:Y:S01]  /*4360*/  LDGDEPBAR ;  /* 0x00000000000079af */ /* 0x000e220000000000 */
[C---:B------:R-:W-:Y:S01]  /*4370*/  IADD3 R3, R213.reuse, R217, RZ ;  /* 0x000000d9d5037210 */ /* 0x040fe20007ffe0ff */
[----:B------:R-:W-:Y:S01]  /*4380*/  UISETP.GE.AND UP3, UPT, UR8, 0x1, UPT ;  /* 0x000000010800788c */ /* 0x000fe2000bf66270 */
[-C--:B------:R-:W-:Y:S02]  /*4390*/  IADD3 R2, R213, R216.reuse, RZ ;  /* 0x000000d8d5027210 */ /* 0x080fe40007ffe0ff */
[----:B------:R-:W2:Y:S01]  /*43a0*/  LDL R116, [R1] ;  /* 0x0000000001747983 */ /* 0x000ea20000100800 */
[----:B------:R-:W-:Y:S02]  /*43b0*/  IADD3 R0, R3, R216, RZ ;  /* 0x000000d803007210 */ /* 0x000fe40007ffe0ff */
[----:B------:R-:W-:Y:S02]  /*43c0*/  PLOP3.LUT P1, PT, PT, PT, UP0, 0x80, 0x0 ;  /* 0x000000000000781c */ /* 0x000fe40003f2f008 */
[----:B------:R-:W-:Y:S02]  /*43d0*/  PLOP3.LUT P5, PT, PT, PT, UP0, 0x80, 0x0 ;  /* 0x000000000000781c */ /* 0x000fe40003faf008 */
[----:B------:R-:W-:Y:S02]  /*43e0*/  PLOP3.LUT P0, PT, PT, PT, UP0, 0x80, 0x0 ;  /* 0x000000000000781c */ /* 0x000fe40003f0f008 */
[C---:B-----5:R-:W-:Y:S02]  /*43f0*/  FSETP.NEU.FTZ.AND P2, PT, R244.reuse, -INF , PT ;  /* 0xff800000f400780b */ /* 0x060fe40003f5d000 */
[----:B------:R-:W-:Y:S02]  /*4400*/  PLOP3.LUT P3, PT, PT, PT, UP0, 0x80, 0x0 ;  /* 0x000000000000781c */ /* 0x000fe40003f6f008 */
[----:B------:R-:W-:Y:S02]  /*4410*/  PLOP3.LUT P4, PT, PT, PT, UP0, 0x80, 0x0 ;  /* 0x000000000000781c */ /* 0x000fe40003f8f008 */
[----:B------:R-:W-:Y:S01]  /*4420*/  PLOP3.LUT P6, PT, PT, PT, UP0, 0x80, 0x0 ;  /* 0x000000000000781c */ /* 0x000fe20003fcf008 */
[----:B------:R-:W-:Y:S04]  /*4430*/  DEPBAR.LE SB0, 0x0 ;  /* 0x000080000000791a */ /* 0x000fe80000000000 */
[----:B------:R-:W-:Y:S06]  /*4440*/  BAR.SYNC.DEFER_BLOCKING 0x0 ;  /* 0x0000000000007b1d */ /* 0x000fec0000010000 */
[----:B------:R-:W-:Y:S05]  /*4450*/  LDSM.16.M88.4 R16, [R213] ;  /* 0x00000000d510783b */ /* 0x000fea0000000200 */
[----:B------:R-:W3:Y:S05]  /*4460*/  LDSM.16.M88.4 R8, [R210+UR4+0x18000] ;  /* 0x01800004d208783b */ /* 0x000eea0008000200 */
[----:B------:R-:W1:Y:S05]  /*4470*/  LDSM.16.M88.4 R84, [R210+UR4+0x18800] ;  /* 0x01880004d254783b */ /* 0x000e6a0008000200 */
[----:B------:R-:W-:Y:S05]  /*4480*/  LDSM.16.M88.4 R88, [R3] ;  /* 0x000000000358783b */ /* 0x000fea0000000200 */
[----:B------:R-:W4:Y:S05]  /*4490*/  LDSM.16.M88.4 R92, [R209] ;  /* 0x00000000d15c783b */ /* 0x000f2a0000000200 */
[----:B------:R-:W4:Y:S05]  /*44a0*/  LDSM.16.M88.4 R96, [R209+0x800] ;  /* 0x00080000d160783b */ /* 0x000f2a0000000200 */
[----:B------:R-:W-:Y:S05]  /*44b0*/  LDSM.16.M88.4 R100, [R2] ;  /* 0x000000000264783b */ /* 0x000fea0000000200 */
[----:B------:R-:W4:Y:S05]  /*44c0*/  LDSM.16.M88.4 R104, [R212] ;  /* 0x00000000d468783b */ /* 0x000f2a0000000200 */
[----:B------:R-:W-:Y:S01]  /*44d0*/  LDSM.16.M88.4 R108, [R0] ;  /* 0x00000000006c783b */ /* 0x000fe20000000200 */
[C---:B---3--:R-:W-:Y:S04]  /*44e0*/  HMMA.16816.F32 R4, R16.reuse, R8, RZ ;  /* 0x000000081004723c */ /* 0x048fe800000018ff */
[----:B------:R-:W-:Y:S02]  /*44f0*/  LDSM.16.M88.4 R112, [R211] ;  /* 0x00000000d370783b */ /* 0x000fe40000000200 */
[C---:B------:R-:W-:Y:S06]  /*4500*/  HMMA.16816.F32 R8, R16.reuse, R10, RZ ;  /* 0x0000000a1008723c */ /* 0x040fec00000018ff */
[C---:B-1----:R-:W-:Y:S06]  /*4510*/  HMMA.16816.F32 R12, R16.reuse, R84, RZ ;  /* 0x00000054100c723c */ /* 0x042fec00000018ff */
[----:B------:R-:W-:Y:S01]  /*4520*/  HMMA.16816.F32 R16, R16, R86, RZ ;  /* 0x000000561010723c */ /* 0x000fe200000018ff */
[----:B------:R-:W1:Y:S05]  /*4530*/  LDSM.16.M88.4 R84, [R212+0x800] ;  /* 0x00080000d454783b */ /* 0x000e6a0000000200 */
[C---:B----4-:R-:W-:Y:S06]  /*4540*/  HMMA.16816.F32 R4, R88.reuse, R92, R4 ;  /* 0x0000005c5804723c */ /* 0x050fec0000001804 */
[C---:B------:R-:W-:Y:S01]  /*4550*/  HMMA.16816.F32 R8, R88.reuse, R94, R8 ;  /* 0x0000005e5808723c */ /* 0x040fe20000001808 */
[----:B------:R-:W-:Y:S05]  /*4560*/  LDSM.16.M88.4 R92, [R213+0x2000] ;  /* 0x00200000d55c783b */ /* 0x000fea0000000200 */
[C---:B------:R-:W-:Y:S06]  /*4570*/  HMMA.16816.F32 R12, R88.reuse, R96, R12 ;  /* 0x00000060580c723c */ /* 0x040fec000000180c */
[----:B------:R-:W-:Y:S01]  /*4580*/  HMMA.16816.F32 R16, R88, R98, R16 ;  /* 0x000000625810723c */ /* 0x000fe20000001810 */
[----:B------:R-:W3:Y:S05]  /*4590*/  LDSM.16.M88.4 R88, [R211+0x800] ;  /* 0x00080000d358783b */ /* 0x000eea0000000200 */
[C---:B------:R-:W-:Y:S01]  /*45a0*/  HMMA.16816.F32 R4, R100.reuse, R104, R4 ;  /* 0x000000686404723c */ /* 0x040fe20000001804 */
[----:B------:R-:W4:Y:S05]  /*45b0*/  LDSM.16.M88.4 R96, [R210+UR4+0x1a000] ;  /* 0x01a00004d260783b */ /* 0x000f2a0008000200 */
[C---:B------:R-:W-:Y:S01]  /*45c0*/  HMMA.16816.F32 R8, R100.reuse, R106, R8 ;  /* 0x0000006a6408723c */ /* 0x040fe20000001808 */
[----:B------:R-:W-:Y:S05]  /*45d0*/  LDSM.16.M88.4 R104, [R209+0x2000] ;  /* 0x00200000d168783b */ /* 0x000fea0000000200 */
[C---:B-1----:R-:W-:Y:S06]  /*45e0*/  HMMA.16816.F32 R12, R100.reuse, R84, R12 ;  /* 0x00000054640c723c */ /* 0x042fec000000180c */
[----:B------:R-:W-:Y:S01]  /*45f0*/  HMMA.16816.F32 R16, R100, R86, R16 ;  /* 0x000000566410723c */ /* 0x000fe20000001810 */
[----:B------:R-:W1:Y:S05]  /*4600*/  LDSM.16.M88.4 R84, [R210+UR4+0x1a800] ;  /* 0x01a80004d254783b */ /* 0x000e6a0008000200 */
[C---:B------:R-:W-:Y:S01]  /*4610*/  HMMA.16816.F32 R4, R108.reuse, R112, R4 ;  /* 0x000000706c04723c */ /* 0x040fe20000001804 */
[----:B------:R-:W1:Y:S05]  /*4620*/  LDSM.16.M88.4 R100, [R3+0x2000] ;  /* 0x002000000364783b */ /* 0x000e6a0000000200 */
[C---:B------:R-:W-:Y:S01]  /*4630*/  HMMA.16816.F32 R8, R108.reuse, R114, R8 ;  /* 0x000000726c08723c */ /* 0x040fe20000001808 */
[----:B------:R-:W-:Y:S05]  /*4640*/  LDSM.16.M88.4 R112, [R212+0x2000] ;  /* 0x00200000d470783b */ /* 0x000fea0000000200 */
[C---:B---3--:R-:W-:Y:S06]  /*4650*/  HMMA.16816.F32 R12, R108.reuse, R88, R12 ;  /* 0x000000586c0c723c */ /* 0x048fec000000180c */
[----:B------:R-:W-:Y:S01]  /*4660*/  HMMA.16816.F32 R16, R108, R90, R16 ;  /* 0x0000005a6c10723c */ /* 0x000fe20000001810 */
[----:B------:R-:W3:Y:S05]  /*4670*/  LDSM.16.M88.4 R88, [R209+0x2800] ;  /* 0x00280000d158783b */ /* 0x000eea0000000200 */
[C---:B----4-:R-:W-:Y:S01]  /*4680*/  HMMA.16816.F32 R4, R92.reuse, R96, R4 ;  /* 0x000000605c04723c */ /* 0x050fe20000001804 */
[----:B------:R-:W4:Y:S05]  /*4690*/  LDSM.16.M88.4 R108, [R2+0x2000] ;  /* 0x00200000026c783b */ /* 0x000f2a0000000200 */
[C---:B------:R-:W-:Y:S01]  /*46a0*/  HMMA.16816.F32 R8, R92.reuse, R98, R8 ;  /* 0x000000625c08723c */ /* 0x040fe20000001808 */
[----:B------:R-:W-:Y:S05]  /*46b0*/  LDSM.16.M88.4 R96, [R211+0x2000] ;  /* 0x00200000d360783b */ /* 0x000fea0000000200 */
[C---:B-1----:R-:W-:Y:S06]  /*46c0*/  HMMA.16816.F32 R12, R92.reuse, R84, R12 ;  /* 0x000000545c0c723c */ /* 0x042fec000000180c */
[----:B------:R-:W-:Y:S01]  /*46d0*/  HMMA.16816.F32 R16, R92, R86, R16 ;  /* 0x000000565c10723c */ /* 0x000fe20000001810 */
[----:B------:R-:W1:Y:S05]  /*46e0*/  LDSM.16.M88.4 R84, [R212+0x2800] ;  /* 0x00280000d454783b */ /* 0x000e6a0000000200 */
[C---:B------:R-:W-:Y:S01]  /*46f0*/  HMMA.16816.F32 R4, R100.reuse, R104, R4 ;  /* 0x000000686404723c */ /* 0x040fe20000001804 */
[----:B------:R-:W1:Y:S05]  /*4700*/  LDSM.16.M88.4 R92, [R0+0x2000] ;  /* 0x00200000005c783b */ /* 0x000e6a0000000200 */
[C---:B------:R-:W-:Y:S01]  /*4710*/  HMMA.16816.F32 R8, R100.reuse, R106, R8 ;  /* 0x0000006a6408723c */ /* 0x040fe20000001808 */
[----:B------:R-:W-:Y:S05]  /*4720*/  LDSM.16.M88.4 R104, [R210+UR4+0x1c000] ;  /* 0x01c00004d268783b */ /* 0x000fea0008000200 */
        /* <DEDUP_REMOVED lines=25> */
[----:B------:R-:W2:Y:S05]  /*48c0*/  LDSM.16.M88.4 R100, [R0+0x4000] ;  /* 0x004000000064783b */ /* 0x000eaa0000000200 */
        /* <DEDUP_REMOVED lines=12> */
[C---:B--2---:R-:W-:Y:S01]  /*4990*/  HMMA.16816.F32 R4, R100.reuse, R104, R4 ;  /* 0x000000686404723c */ /* 0x044fe20000001804 */
[----:B------:R2:W1:Y:S05]  /*49a0*/  LDSM.16.M88.4 R92, [R3+0x6000] ;  /* 0x00600000035c783b */ /* 0x00046a0000000200 */
[C---:B------:R-:W-:Y:S01]  /*49b0*/  HMMA.16816.F32 R8, R100.reuse, R106, R8 ;  /* 0x0000006a6408723c */ /* 0x040fe20000001808 */
[----:B------:R-:W-:Y:S05]  /*49c0*/  LDSM.16.M88.4 R104, [R212+0x6000] ;  /* 0x00600000d468783b */ /* 0x000fea0000000200 */
[C---:B---3--:R-:W-:Y:S06]  /*49d0*/  HMMA.16816.F32 R12, R100.reuse, R88, R12 ;  /* 0x00000058640c723c */ /* 0x048fec000000180c */
[----:B------:R-:W-:Y:S01]  /*49e0*/  HMMA.16816.F32 R16, R100, R90, R16 ;  /* 0x0000005a6410723c */ /* 0x000fe20000001810 */
[----:B------:R-:W3:Y:S05]  /*49f0*/  LDSM.16.M88.4 R88, [R209+0x6800] ;  /* 0x00680000d158783b */ /* 0x000eea0000000200 */
[C---:B----4-:R-:W-:Y:S01]  /*4a00*/  HMMA.16816.F32 R4, R108.reuse, R112, R4 ;  /* 0x000000706c04723c */ /* 0x050fe20000001804 */
[----:B------:R4:W3:Y:S01]  /*4a10*/  LDSM.16.M88.4 R100, [R2+0x6000] ;  /* 0x006000000264783b */ /* 0x0008e20000000200 */
[----:B--2---:R-:W-:Y:S04]  /*4a20*/  MOV R3, UR33 ;  /* 0x0000002100037c02 */ /* 0x004fe80008000f00 */
[C---:B------:R-:W-:Y:S01]  /*4a30*/  HMMA.16816.F32 R8, R108.reuse, R114, R8 ;  /* 0x000000726c08723c */ /* 0x040fe20000001808 */
[----:B------:R-:W-:Y:S04]  /*4a40*/  LDSM.16.M88.4 R112, [R211+0x6000] ;  /* 0x00600000d370783b */ /* 0x000fe80000000200 */
[----:B------:R-:W-:Y:S01]  /*4a50*/  @P1 LEA R3, R3, R116, 0x6 ;  /* 0x0000007403031211 */ /* 0x000fe200078e30ff */
[C---:B-1----:R-:W-:Y:S01]  /*4a60*/  HMMA.16816.F32 R12, R108.reuse, R84, R12 ;  /* 0x000000546c0c723c */ /* 0x042fe2000000180c */
[----:B------:R-:W-:Y:S02]  /*4a70*/  PLOP3.LUT P1, PT, PT, PT, UP0, 0x80, 0x0 ;  /* 0x000000000000781c */ /* 0x000fe40003f2f008 */
[----:B------:R-:W-:Y:S03]  /*4a80*/  @P5 ISETP.GE.AND P5, PT, R3, UR5, PT ;  /* 0x0000000503005c0c */ /* 0x000fe6000bfa6270 */
[----:B------:R-:W-:Y:S01]  /*4a90*/  HMMA.16816.F32 R16, R108, R86, R16 ;  /* 0x000000566c10723c */ /* 0x000fe20000001810 */
[----:B------:R-:W1:Y:S05]  /*4aa0*/  LDSM.16.M88.4 R84, [R212+0x6800] ;  /* 0x00680000d454783b */ /* 0x000e6a0000000200 */
[C---:B------:R-:W-:Y:S01]  /*4ab0*/  HMMA.16816.F32 R4, R92.reuse, R96, R4 ;  /* 0x000000605c04723c */ /* 0x040fe20000001804 */
[----:B------:R2:W1:Y:S04]  /*4ac0*/  LDSM.16.M88.4 R108, [R0+0x6000] ;  /* 0x00600000006c783b */ /* 0x0004680000000200 */
[----:B----4-:R-:W-:Y:S01]  /*4ad0*/  FMUL.FTZ R2, R244, 1.4426950216293334961 ;  /* 0x3fb8aa3bf4027820 */ /* 0x010fe20000410000 */
[C---:B------:R-:W-:Y:S05]  /*4ae0*/  HMMA.16816.F32 R8, R92.reuse, R98, R8 ;  /* 0x000000625c08723c */ /* 0x040fea0000001808 */
[----:B------:R-:W-:Y:S01]  /*4af0*/  FSEL R2, R2, RZ, P2 ;  /* 0x000000ff02027208 */ /* 0x000fe20001000000 */
[C---:B---3--:R-:W-:Y:S03]  /*4b00*/  HMMA.16816.F32 R12, R92.reuse, R88, R12 ;  /* 0x000000585c0c723c */ /* 0x048fe6000000180c */
[----:B------:R-:W-:Y:S03]  /*4b10*/  FSETP.NEU.FTZ.AND P2, PT, R245, -INF , PT ;  /* 0xff800000f500780b */ /* 0x000fe60003f5d000 */
[----:B------:R-:W-:Y:S06]  /*4b20*/  HMMA.16816.F32 R16, R92, R90, R16 ;  /* 0x0000005a5c10723c */ /* 0x000fec0000001810 */
[C---:B------:R-:W-:Y:S05]  /*4b30*/  HMMA.16816.F32 R4, R100.reuse, R104, R4 ;  /* 0x000000686404723c */ /* 0x040fea0000001804 */
[----:B--2---:R-:W-:Y:S01]  /*4b40*/  @P3 IADD3 R0, R3, 0x1, RZ ;  /* 0x0000000103003810 */ /* 0x004fe20007ffe0ff */
[C---:B------:R-:W-:Y:S01]  /*4b50*/  HMMA.16816.F32 R8, R100.reuse, R106, R8 ;  /* 0x0000006a6408723c */ /* 0x040fe20000001808 */
[----:B------:R-:W-:Y:S02]  /*4b60*/  PLOP3.LUT P3, PT, PT, PT, UP0, 0x80, 0x0 ;  /* 0x000000000000781c */ /* 0x000fe40003f6f008 */
[----:B------:R-:W-:Y:S03]  /*4b70*/  @P4 ISETP.GE.AND P4, PT, R0, UR5, PT ;  /* 0x0000000500004c0c */ /* 0x000fe6000bf86270 */
[C---:B-1----:R-:W-:Y:S06]  /*4b80*/  HMMA.16816.F32 R12, R100.reuse, R84, R12 ;  /* 0x00000054640c723c */ /* 0x042fec000000180c */
[----:B------:R-:W-:Y:S01]  /*4b90*/  HMMA.16816.F32 R16, R100, R86, R16 ;  /* 0x000000566410723c */ /* 0x000fe20000001810 */
[----:B------:R-:W1:Y:S05]  /*4ba0*/  LDSM.16.M88.4 R84, [R211+0x6800] ;  /* 0x00680000d354783b */ /* 0x000e6a0000000200 */
[C---:B------:R-:W-:Y:S06]  /*4bb0*/  HMMA.16816.F32 R4, R108.reuse, R112, R4 ;  /* 0x000000706c04723c */ /* 0x040fec0000001804 */
[C---:B------:R-:W-:Y:S11]  /*4bc0*/  HMMA.16816.F32 R8, R108.reuse, R114, R8 ;  /* 0x000000726c08723c */ /* 0x040ff60000001808 */
[----:B------:R-:W-:Y:S07]  /*4bd0*/  @!UPT UIADD3 URZ, URZ, URZ, URZ ;  /* 0x0000003f3f3ff290 */ /* 0x000fee000fffe03f */
[----:B------:R-:W-:Y:S01]  /*4be0*/  FMUL.FTZ R4, R4, UR9 ;  /* 0x0000000904047c20 */ /* 0x000fe20008410000 */
[----:B------:R-:W-:Y:S01]  /*4bf0*/  FMUL.FTZ R5, R5, UR9 ;  /* 0x0000000905057c20 */ /* 0x000fe20008410000 */
[----:B------:R-:W-:Y:S01]  /*4c00*/  FMUL.FTZ R6, R6, UR9 ;  /* 0x0000000906067c20 */ /* 0x000fe20008410000 */
[----:B------:R-:W-:Y:S01]  /*4c10*/  FMUL.FTZ R7, R7, UR9 ;  /* 0x0000000907077c20 */ /* 0x000fe20008410000 */
[----:B------:R-:W2:Y:S02]  /*4c20*/  MUFU.TANH R124, R4 ;  /* 0x00000004007c7308 */ /* 0x000ea40000002400 */
[----:B------:R-:W-:Y:S01]  /*4c30*/  FMUL.FTZ R8, R8, UR9 ;  /* 0x0000000908087c20 */ /* 0x000fe20008410000 */
[----:B------:R-:W-:Y:S01]  /*4c40*/  FMUL.FTZ R9, R9, UR9 ;  /* 0x0000000909097c20 */ /* 0x000fe20008410000 */
[----:B------:R-:W-:Y:S01]  /*4c50*/  FMUL.FTZ R10, R10, UR9 ;  /* 0x000000090a0a7c20 */ /* 0x000fe20008410000 */
[----:B------:R-:W-:Y:S01]  /*4c60*/  FMUL.FTZ R11, R11, UR9 ;  /* 0x000000090b0b7c20 */ /* 0x000fe20008410000 */
[C---:B-1----:R-:W-:Y:S04]  /*4c70*/  HMMA.16816.F32 R12, R108.reuse, R84, R12 ;  /* 0x000000546c0c723c */ /* 0x042fe8000000180c */
[----:B------:R-:W1:Y:S02]  /*4c80*/  MUFU.TANH R123, R5 ;  /* 0x00000005007b7308 */ /* 0x000e640000002400 */
[----:B------:R-:W-:Y:S08]  /*4c90*/  HMMA.16816.F32 R16, R108, R86, R16 ;  /* 0x000000566c10723c */ /* 0x000ff00000001810 */
[----:B------:R3:W4:Y:S03]  /*4ca0*/  MUFU.TANH R196, R6 ;  /* 0x0000000600c47308 */ /* 0x0007260000002400 */
[----:B--2---:R-:W-:Y:S02]  /*4cb0*/  MOV R4, R124 ;  /* 0x0000007c00047202 */ /* 0x004fe40000000f00 */
[----:B------:R-:W-:Y:S02]  /*4cc0*/  @P0 FSEL R4, R124, -INF , !P5 ;  /* 0xff8000007c040808 */ /* 0x000fe40006800000 */
[----:B------:R-:W-:Y:S03]  /*4cd0*/  PLOP3.LUT P0, PT, PT, PT, UP0, 0x80, 0x0 ;  /* 0x000000000000781c */ /* 0x000fe60003f0f008 */
[----:B------:R-:W2:Y:S01]  /*4ce0*/  MUFU.TANH R130, R7 ;  /* 0x0000000700827308 */ /* 0x000ea20000002400 */
[--C-:B------:R-:W-:Y:S01]  /*4cf0*/  FFMA.FTZ R4, R4, UR15, -R2.reuse ;  /* 0x0000000f04047c23 */ /* 0x100fe20008010802 */
[----:B-1----:R-:W-:Y:S02]  /*4d00*/  MOV R0, R123 ;  /* 0x0000007b00007202 */ /* 0x002fe40000000f00 */
[----:B------:R-:W-:Y:S02]  /*4d10*/  @P1 FSEL R0, R123, -INF , !P4 ;  /* 0xff8000007b001808 */ /* 0x000fe40006000000 */
[----:B------:R-:W-:Y:S01]  /*4d20*/  PLOP3.LUT P1, PT, PT, PT, UP0, 0x80, 0x0 ;  /* 0x000000000000781c */ /* 0x000fe20003f2f008 */
[----:B------:R-:W-:Y:S03]  /*4d30*/  FMUL.FTZ R12, R12, UR9 ;  /* 0x000000090c0c7c20 */ /* 0x000fe60008410000 */
[----:B------:R1:W-:Y:S01]  /*4d40*/  MUFU.EX2 R204, R4 ;  /* 0x0000000400cc7308 */ /* 0x0003e20000000800 */
[----:B---3--:R-:W-:Y:S01]  /*4d50*/  FMUL.FTZ R6, R245, 1.4426950216293334961 ;  /* 0x3fb8aa3bf5067820 */ /* 0x008fe20000410000 */
[----:B----4-:R-:W-:Y:S01]  /*4d60*/  MOV R5, R196 ;  /* 0x000000c400057202 */ /* 0x010fe20000000f00 */
[----:B------:R-:W-:Y:S01]  /*4d70*/  FMUL.FTZ R13, R13, UR9 ;  /* 0x000000090d0d7c20 */ /* 0x000fe20008410000 */
[----:B------:R-:W-:Y:S01]  /*4d80*/  @P0 FSEL R5, R196, -INF , !P5 ;  /* 0xff800000c4050808 */ /* 0x000fe20006800000 */
[----:B------:R-:W-:Y:S01]  /*4d90*/  FMUL.FTZ R14, R14, UR9 ;  /* 0x000000090e0e7c20 */ /* 0x000fe20008410000 */
[----:B------:R-:W-:Y:S01]  /*4da0*/  PLOP3.LUT P0, PT, PT, PT, UP0, 0x80, 0x0 ;  /* 0x000000000000781c */ /* 0x000fe20003f0f008 */
[----:B------:R-:W-:Y:S03]  /*4db0*/  FMUL.FTZ R15, R15, UR9 ;  /* 0x000000090f0f7c20 */ /* 0x000fe60008410000 */
[----:B------:R-:W3:Y:S01]  /*4dc0*/  MUFU.TANH R122, R8 ;  /* 0x00000008007a7308 */ /* 0x000ee20000002400 */
[----:B------:R-:W-:Y:S01]  /*4dd0*/  PLOP3.LUT P5, PT, PT, PT, UP0, 0x80, 0x0 ;  /* 0x000000000000781c */ /* 0x000fe20003faf008 */
[----:B------:R-:W-:Y:S01]  /*4de0*/  FMUL.FTZ R16, R16, UR9 ;  /* 0x0000000910107c20 */ /* 0x000fe20008410000 */
[----:B------:R-:W-:Y:S01]  /*4df0*/  FMUL.FTZ R17, R17, UR9 ;  /* 0x0000000911117c20 */ /* 0x000fe20008410000 */
[----:B------:R-:W-:Y:S01]  /*4e00*/  FMUL.FTZ R18, R18, UR9 ;  /* 0x0000000912127c20 */ /* 0x000fe20008410000 */
[----:B------:R-:W-:Y:S05]  /*4e10*/  FMUL.FTZ R19, R19, UR9 ;  /* 0x0000000913137c20 */ /* 0x000fea0008410000 */
[----:B------:R-:W4:Y:S01]  /*4e20*/  MUFU.TANH R121, R9 ;  /* 0x0000000900797308 */ /* 0x000f220000002400 */
[----:B-1----:R-:W-:Y:S01]  /*4e30*/  FFMA.FTZ R4, R0, UR15, -R2 ;  /* 0x0000000f00047c23 */ /* 0x002fe20008010802 */
[----:B------:R-:W-:Y:S02]  /*4e40*/  FSEL R0, R6, RZ, P2 ;  /* 0x000000ff06007208 */ /* 0x000fe40001000000 */
[----:B------:R-:W-:Y:S02]  /*4e50*/  PLOP3.LUT P2, PT, PT, PT, UP0, 0x80, 0x0 ;  /* 0x000000000000781c */ /* 0x000fe40003f4f008 */
[----:B------:R-:W-:Y:S01]  /*4e60*/  @P3 IADD3 R6, R3, 0x8, RZ ;  /* 0x0000000803063810 */ /* 0x000fe20007ffe0ff */
[--C-:B------:R-:W-:Y:S03]  /*4e70*/  FFMA.FTZ R5, R5, UR15, -R0.reuse ;  /* 0x0000000f05057c23 */ /* 0x100fe60008010800 */
[----:B------:R2:W-:Y:S01]  /*4e80*/  MUFU.EX2 R202, R4 ;  /* 0x0000000400ca7308 */ /* 0x0005e20000000800 */
[----:B------:R-:W-:Y:S02]  /*4e90*/  PLOP3.LUT P3, PT, PT, PT, UP0, 0x80, 0x0 ;  /* 0x000000000000781c */ /* 0x000fe40003f6f008 */
[----:B------:R-:W-:Y:S07]  /*4ea0*/  @P6 ISETP.GE.AND P6, PT, R6, UR5, PT ;  /* 0x0000000506006c0c */ /* 0x000fee000bfc6270 */
[----:B------:R3:W-:Y:S01]  /*4eb0*/  MUFU.EX2 R239, R5 ;  /* 0x0000000500ef7308 */ /* 0x0007e20000000800 */
[C---:B------:R-:W-:Y:S02]  /*4ec0*/  @P2 IADD3 R6, R3.reuse, 0x9, RZ ;  /* 0x0000000903062810 */ /* 0x040fe40007ffe0ff */
[----:B------:R-:W-:Y:S02]  /*4ed0*/  PLOP3.LUT P2, PT, PT, PT, UP0, 0x80, 0x0 ;  /* 0x000000000000781c */ /* 0x000fe40003f4f008 */
[----:B------:R-:W-:Y:S02]  /*4ee0*/  @P5 ISETP.GE.AND P5, PT, R6, UR5, PT ;  /* 0x0000000506005c0c */ /* 0x000fe4000bfa6270 */
[----:B------:R-:W-:Y:S03]  /*4ef0*/  @P3 IADD3 R6, R3, 0x10, RZ ;  /* 0x0000001003063810 */ /* 0x000fe60007ffe0ff */
[----:B------:R-:W1:Y:S01]  /*4f00*/  MUFU.TANH R131, R10 ;  /* 0x0000000a00837308 */ /* 0x000e620000002400 */
[----:B--2---:R-:W-:Y:S02]  /*4f10*/  MOV R4, R130 ;  /* 0x0000008200047202 */ /* 0x004fe40000000f00 */
[----:B------:R-:W-:Y:S02]  /*4f20*/  @P1 FSEL R4, R130, -INF , !P4 ;  /* 0xff80000082041808 */ /* 0x000fe40006000000 */
[----:B------:R-:W-:Y:S02]  /*4f30*/  PLOP3.LUT P1, PT, PT, PT, UP0, 0x80, 0x0 ;  /* 0x000000000000781c */ /* 0x000fe40003f2f008 */
[----:B------:R-:W-:Y:S01]  /*4f40*/  PLOP3.LUT P4, PT, PT, PT, UP0, 0x80, 0x0 ;  /* 0x000000000000781c */ /* 0x000fe20003f8f008 */
[----:B------:R-:W-:Y:S01]  /*4f50*/  FFMA.FTZ R4, R4, UR15, -R0 ;  /* 0x0000000f04047c23 */ /* 0x000fe20008010800 */
[----:B---3--:R-:W-:Y:S01]  /*4f60*/  MOV R5, R122 ;  /* 0x0000007a00057202 */ /* 0x008fe20000000f00 */
[----:B------:R-:W2:Y:S01]  /*4f70*/  MUFU.TANH R127, R11 ;  /* 0x0000000b007f7308 */ /* 0x000ea20000002400 */
[----:B------:R-:W-:Y:S02]  /*4f80*/  @P0 FSEL R5, R122, -INF , !P6 ;  /* 0xff8000007a050808 */ /* 0x000fe40007000000 */
[----:B------:R-:W-:Y:S02]  /*4f90*/  PLOP3.LUT P0, PT, PT, PT, UP0, 0x80, 0x0 ;  /* 0x000000000000781c */ /* 0x000fe40003f0f008 */
[----:B------:R-:W-:Y:S01]  /*4fa0*/  PLOP3.LUT P3, PT, PT, PT, UP0, 0x80, 0x0 ;  /* 0x000000000000781c */ /* 0x000fe20003f6f008 */
        /* <DEDUP_REMOVED lines=10> */
[----:B------:R-:W-:Y:S01]  /*5050*/  FFMA.FTZ R4, R4, UR15, -R2 ;  /* 0x0000000f04047c23 */ /* 0x000fe20008010802 */
[----:B-1----:R-:W-:Y:S01]  /*5060*/  MOV R5, R131 ;  /* 0x0000008300057202 */ /* 0x002fe20000000f00 */
[----:B------:R-:W1:Y:S01]  /*5070*/  MUFU.TANH R119, R13 ;  /* 0x0000000d00777308 */ /* 0x000e620000002400 */
        /* <DEDUP_REMOVED lines=9> */
[----:B------:R-:W4:Y:S01]  /*5110*/  MUFU.TANH R129, R14 ;  /* 0x0000000e00817308 */ /* 0x000f220000002400 */
[----:B--2---:R-:W-:Y:S02]  /*5120*/  MOV R4, R127 ;  /* 0x0000007f00047202 */ /* 0x004fe40000000f00 */
[----:B------:R-:W-:Y:S02]  /*5130*/  @P1 FSEL R4, R127, -INF , !P5 ;  /* 0xff8000007f041808 */ /* 0x000fe40006800000 */
[----:B------:R-:W-:Y:S02]  /*5140*/  PLOP3.LUT P1, PT, PT, PT, UP0, 0x80, 0x0 ;  /* 0x000000000000781c */ /* 0x000fe40003f2f008 */
[----:B------:R-:W-:Y:S01]  /*5150*/  PLOP3.LUT P5, PT, PT, PT, UP0, 0x80, 0x0 ;  /* 0x000000000000781c */ /* 0x000fe20003faf008 */
[----:B------:R-:W-:Y:S01]  /*5160*/  FFMA.FTZ R4, R4, UR15, -R0 ;  /* 0x0000000f04047c23 */ /* 0x000fe20008010800 */
[----:B---3--:R-:W-:Y:S01]  /*5170*/  MOV R5, R120 ;  /* 0x0000007800057202 */ /* 0x008fe20000000f00 */
[----:B------:R-:W-:Y:S01]  /*5180*/  MUFU.TANH R128, R15 ;  /* 0x0000000f00807308 */ /* 0x000fe20000002400 */
        /* <DEDUP_REMOVED lines=8> */
[----:B-1----:R-:W-:Y:S02]  /*5210*/  MOV R4, R119 ;  /* 0x0000007700047202 */ /* 0x002fe40000000f00 */
[----:B------:R-:W-:Y:S02]  /*5220*/  @P1 FSEL R4, R119, -INF , !P6 ;  /* 0xff80000077041808 */ /* 0x000fe40007000000 */
[----:B------:R-:W-:Y:S03]  /*5230*/  PLOP3.LUT P1, PT, PT, PT, UP0, 0x80, 0x0 ;  /* 0x000000000000781c */ /* 0x000fe60003f2f008 */
[----:B------:R-:W-:Y:S01]  /*5240*/  FFMA.FTZ R4, R4, UR15, -R2 ;  /* 0x0000000f04047c23 */ /* 0x000fe20008010802 */
[----:B----4-:R-:W-:Y:S01]  /*5250*/  MOV R5, R129 ;  /* 0x0000008100057202 */ /* 0x010fe20000000f00 */
        /* <DEDUP_REMOVED lines=8> */
[----:B-1----:R-:W-:Y:S07]  /*52e0*/  MOV R3, R115 ;  /* 0x0000007300037202 */ /* 0x002fee0000000f00 */
[----:B------:R-:W-:Y:S01]  /*52f0*/  MUFU.TANH R126, R18 ;  /* 0x00000012007e7308 */ /* 0x000fe20000002400 */
[----:B--2---:R-:W-:Y:S02]  /*5300*/  MOV R4, R128 ;  /* 0x0000008000047202 */ /* 0x004fe40000000f00 */
[----:B------:R-:W-:Y:S02]  /*5310*/  @P1 FSEL R4, R128, -INF , !P6 ;  /* 0xff80000080041808 */ /* 0x000fe40007000000 */
[----:B------:R-:W-:Y:S03]  /*5320*/  PLOP3.LUT P1, PT, PT, PT, UP0, 0x80, 0x0 ;  /* 0x000000000000781c */ /* 0x000fe60003f2f008 */
[----:B------:R-:W-:Y:S01]  /*5330*/  FFMA.FTZ R4, R4, UR15, -R0 ;  /* 0x0000000f04047c23 */ /* 0x000fe20008010800 */
[----:B---3--:R-:W-:Y:S01]  /*5340*/  MOV R5, R118 ;  /* 0x0000007600057202 */ /* 0x008fe20000000f00 */
[----:B------:R-:W1:Y:S01]  /*5350*/  MUFU.TANH R125, R19 ;  /* 0x00000013007d7308 */ /* 0x000e620000002400 */
[----:B------:R-:W-:Y:S02]  /*5360*/  @P0 FSEL R5, R118, -INF , !P2 ;  /* 0xff80000076050808 */ /* 0x000fe40005000000 */
[----:B------:R-:W-:Y:S07]  /*5370*/  PLOP3.LUT P0, PT, PT, PT, UP0, 0x80, 0x0 ;  /* 0x000000000000781c */ /* 0x000fee0003f0f008 */
[----:B------:R2:W3:Y:S01]  /*5380*/  MUFU.EX2 R227, R4 ;  /* 0x0000000400e37308 */ /* 0x0004e20000000800 */
[----:B------:R-:W-:Y:S01]  /*5390*/  @P1 FSEL R3, R115, -INF , !P4 ;  /* 0xff80000073031808 */ /* 0x000fe20006000000 */
[--C-:B--2---:R-:W-:Y:S04]  /*53a0*/  FFMA.FTZ R4, R5, UR15, -R2.reuse ;  /* 0x0000000f05047c23 */ /* 0x104fe80008010802 */
[----:B------:R-:W-:Y:S01]  /*53b0*/  FFMA.FTZ R2, R3, UR15, -R2 ;  /* 0x0000000f03027c23 */ /* 0x000fe20008010802 */
[----:B-1----:R-:W-:Y:S03]  /*53c0*/  MOV R3, R125 ;  /* 0x0000007d00037202 */ /* 0x002fe60000000f00 */
[----:B------:R1:W-:Y:S01]  /*53d0*/  MUFU.EX2 R198, R4 ;  /* 0x0000000400c67308 */ /* 0x0003e20000000800 */
[----:B------:R-:W-:Y:S02]  /*53e0*/  @P0 FSEL R3, R125, -INF , !P4 ;  /* 0xff8000007d030808 */ /* 0x000fe40006000000 */
[----:B------:R-:W-:Y:S02]  /*53f0*/  F2FP.F16.F32.PACK_AB R5, R201, R203 ;  /* 0x000000cbc905723e */ /* 0x000fe400000000ff */
[----:B------:R-:W-:Y:S05]  /*5400*/  IADD3 R116, P0, R250, UR14, RZ ;  /* 0x0000000efa747c10 */ /* 0x000fea000ff1e0ff */
[----:B------:R2:W4:Y:S01]  /*5410*/  MUFU.EX2 R197, R2 ;  /* 0x0000000200c57308 */ /* 0x0005220000000800 */
[----:B------:R-:W-:Y:S02]  /*5420*/  IADD3.X R117, R249, UR13, RZ, P0, !PT ;  /* 0x0000000df9757c10 */ /* 0x000fe400087fe4ff */
[----:B------:R-:W-:Y:S03]  /*5430*/  PLOP3.LUT P0, PT, PT, PT, UP3, 0x80, 0x0 ;  /* 0x000000000000781c */ /* 0x000fe60003f0f038 */
[----:B------:R-:W4:Y:S01]  /*5440*/  LDG.E R114, desc[UR6][R116.64] ;  /* 0x0000000674727981 */ /* 0x000f22000c1e1900 */
[----:B-1----:R-:W-:Y:S04]  /*5450*/  MOV R4, R126 ;  /* 0x0000007e00047202 */ /* 0x002fe80000000f00 */
[----:B------:R-:W4:Y:S01]  /*5460*/  LDG.E R113, desc[UR6][R116.64+0x20] ;  /* 0x0000200674717981 */ /* 0x000f22000c1e1900 */
[----:B------:R-:W-:Y:S05]  /*5470*/  @P3 FSEL R4, R126, -INF , !P2 ;  /* 0xff8000007e043808 */ /* 0x000fea0005000000 */
[--C-:B--2---:R-:W-:Y:S01]  /*5480*/  FFMA.FTZ R2, R4, UR15, -R0.reuse ;  /* 0x0000000f04027c23 */ /* 0x104fe20008010800 */
[----:B------:R-:W-:Y:S01]  /*5490*/  FFMA.FTZ R0, R3, UR15, -R0 ;  /* 0x0000000f03007c23 */ /* 0x000fe20008010800 */
[----:B------:R-:W-:Y:S02]  /*54a0*/  F2FP.F16.F32.PACK_AB R4, R202, R204 ;  /* 0x000000ccca04723e */ /* 0x000fe400000000ff */
[----:B------:R1:W-:Y:S01]  /*54b0*/  MUFU.EX2 R206, R2 ;  /* 0x0000000200ce7308 */ /* 0x0003e20000000800 */
[----:B------:R-:W-:Y:S02]  /*54c0*/  F2FP.F16.F32.PACK_AB R3, R238, R239 ;  /* 0x000000efee03723e */ /* 0x000fe400000000ff */
[----:B------:R3:W-:Y:S05]  /*54d0*/  STS [R240+0x2a000], R4 ;  /* 0x02a00004f0007388 */ /* 0x0007ea0000000800 */
[----:B------:R4:W-:Y:S02]  /*54e0*/  STS [R240+0x2a400], R3 ;  /* 0x02a40003f0007388 */ /* 0x0009e40000000800 */
[----:B------:R2:W4:Y:S01]  /*54f0*/  MUFU.EX2 R205, R0 ;  /* 0x0000000000cd7308 */ /* 0x0005220000000800 */
[----:B-1----:R-:W-:Y:S05]  /*5500*/  F2FP.F16.F32.PACK_AB R2, R199, R200 ;  /* 0x000000c8c702723e */ /* 0x002fea00000000ff */
[----:B------:R1:W-:Y:S01]  /*5510*/  STS [R243+0x2a000], R2 ;  /* 0x02a00002f3007388 */ /* 0x0003e20000000800 */
[----:B--2---:R-:W-:Y:S02]  /*5520*/  F2FP.F16.F32.PACK_AB R0, R207, R235 ;  /* 0x000000ebcf00723e */ /* 0x004fe400000000ff */
[----:B---3--:R-:W-:Y:S03]  /*5530*/  F2FP.F16.F32.PACK_AB R4, R227, R229 ;  /* 0x000000e5e304723e */ /* 0x008fe600000000ff */
[----:B------:R2:W-:Y:S01]  /*5540*/  STS [R243+0x2a400], R0 ;  /* 0x02a40000f3007388 */ /* 0x0005e20000000800 */
[----:B----4-:R-:W-:Y:S04]  /*5550*/  F2FP.F16.F32.PACK_AB R3, R197, R198 ;  /* 0x000000c6c503723e */ /* 0x010fe800000000ff */
[----:B------:R-:W-:Y:S05]  /*5560*/  STS [R241+0x2a000], R5 ;  /* 0x02a00005f1007388 */ /* 0x000fea0000000800 */
[----:B------:R-:W-:Y:S05]  /*5570*/  STS [R241+0x2a400], R4 ;  /* 0x02a40004f1007388 */ /* 0x000fea0000000800 */
[----:B------:R3:W-:Y:S01]  /*5580*/  STS [R242+0x2a000], R3 ;  /* 0x02a00003f2007388 */ /* 0x0007e20000000800 */
[----:B-1----:R-:W-:Y:S05]  /*5590*/  F2FP.F16.F32.PACK_AB R2, R205, R206 ;  /* 0x000000cecd02723e */ /* 0x002fea00000000ff */
[----:B------:R1:W-:Y:S01]  /*55a0*/  STS [R242+0x2a400], R2 ;  /* 0x02a40002f2007388 */ /* 0x0003e20000000800 */
[----:B--2---:R-:W-:Y:S04]  /*55b0*/  LEA R0, R222, UR4, 0x1 ;  /* 0x00000004de007c11 */ /* 0x004fe8000f8e08ff */
[----:B------:R-:W-:Y:S05]  /*55c0*/  LDSM.16.M88.4 R8, [R210+UR4+0x20000] ;  /* 0x02000004d208783b */ /* 0x000fea0008000200 */
[----:B------:R-:W2:Y:S05]  /*55d0*/  LDSM.16.M88.4 R16, [R0+0x10000] ;  /* 0x010000000010783b */ /* 0x000eaa0000000200 */
[----:B------:R-:W4:Y:S01]  /*55e0*/  LDSM.16.M88.4 R84, [R210+UR4+0x20800] ;  /* 0x02080004d254783b */ /* 0x000f220008000200 */
[CC--:B---3--:R-:W-:Y:S04]  /*55f0*/  IADD3 R3, R216.reuse, R0.reuse, RZ ;  /* 0x00000000d8037210 */ /* 0x0c8fe80007ffe0ff */
[----:B------:R-:W-:Y:S05]  /*5600*/  LDSM.16.M88.4 R92, [R209+0x8000] ;  /* 0x00800000d15c783b */ /* 0x000fea0000000200 */
[----:B------:R-:W-:Y:S01]  /*5610*/  LDSM.16.M88.4 R96, [R209+0x8800] ;  /* 0x00880000d160783b */ /* 0x000fe20000000200 */
[----:B-1----:R-:W-:Y:S04]  /*5620*/  IADD3 R2, R217, R0, RZ ;  /* 0x00000000d9027210 */ /* 0x002fe80007ffe0ff */
[----:B------:R-:W-:Y:S01]  /*5630*/  LDSM.16.M88.4 R100, [R3+0x10000] ;  /* 0x010000000364783b */ /* 0x000fe20000000200 */
[----:B------:R-:W-:Y:S04]  /*5640*/  IADD3 R112, R216, R2, RZ ;  /* 0x00000002d8707210 */ /* 0x000fe80007ffe0ff */
[----:B------:R-:W1:Y:S05]  /*5650*/  LDSM.16.M88.4 R88, [R2+0x10000] ;  /* 0x010000000258783b */ /* 0x000e6a0000000200 */
[----:B------:R-:W3:Y:S05]  /*5660*/  LDSM.16.M88.4 R104, [R212+0x8000] ;  /* 0x00800000d468783b */ /* 0x000eea0000000200 */
[----:B------:R-:W-:Y:S01]  /*5670*/  LDSM.16.M88.4 R108, [R211+0x8000] ;  /* 0x00800000d36c783b */ /* 0x000fe20000000200 */
[C---:B--2---:R-:W-:Y:S06]  /*5680*/  HMMA.16816.F32 R4, R16.reuse, R8, RZ ;  /* 0x000000081004723c */ /* 0x044fec00000018ff */
        /* <DEDUP_REMOVED lines=9> */
[----:B------:R-:W4:Y:S05]  /*5720*/  LDSM.16.M88.4 R88, [R211+0x8800] ;  /* 0x00880000d358783b */ /* 0x000f2a0000000200 */
[C---:B---3--:R-:W-:Y:S01]  /*5730*/  HMMA.16816.F32 R4, R100.reuse, R104, R4 ;  /* 0x000000686404723c */ /* 0x048fe20000001804 */
[----:B------:R-:W-:Y:S05]  /*5740*/  LDSM.16.M88.4 R96, [R0+0x12000] ;  /* 0x012000000060783b */ /* 0x000fea0000000200 */
[C---:B------:R-:W-:Y:S01]  /*5750*/  HMMA.16816.F32 R8, R100.reuse, R106, R8 ;  /* 0x0000006a6408723c */ /* 0x040fe20000001808 */
[----:B------:R-:W3:Y:S05]  /*5760*/  LDSM.16.M88.4 R104, [R210+UR4+0x22000] ;  /* 0x02200004d268783b */ /* 0x000eea0008000200 */
[C---:B--2---:R-:W-:Y:S06]  /*5770*/  HMMA.16816.F32 R12, R100.reuse, R84, R12 ;  /* 0x00000054640c723c */ /* 0x044fec000000180c */
[----:B------:R-:W-:Y:S01]  /*5780*/  HMMA.16816.F32 R16, R100, R86, R16 ;  /* 0x000000566410723c */ /* 0x000fe20000001810 */
[----:B------:R-:W2:Y:S05]  /*5790*/  LDSM.16.M88.4 R84, [R210+UR4+0x22800] ;  /* 0x02280004d254783b */ /* 0x000eaa0008000200 */
[C---:B-1----:R-:W-:Y:S01]  /*57a0*/  HMMA.16816.F32 R4, R92.reuse, R108, R4 ;  /* 0x0000006c5c04723c */ /* 0x042fe20000001804 */
[----:B------:R-:W-:Y:S05]  /*57b0*/  LDSM.16.M88.4 R100, [R2+0x12000] ;  /* 0x012000000264783b */ /* 0x000fea0000000200 */
[C---:B------:R-:W-:Y:S01]  /*57c0*/  HMMA.16816.F32 R8, R92.reuse, R110, R8 ;  /* 0x0000006e5c08723c */ /* 0x040fe20000001808 */
[----:B------:R-:W1:Y:S05]  /*57d0*/  LDSM.16.M88.4 R108, [R209+0xa000] ;  /* 0x00a00000d16c783b */ /* 0x000e6a0000000200 */
[C---:B----4-:R-:W-:Y:S06]  /*57e0*/  HMMA.16816.F32 R12, R92.reuse, R88, R12 ;  /* 0x000000585c0c723c */ /* 0x050fec000000180c */
[----:B------:R-:W-:Y:S01]  /*57f0*/  HMMA.16816.F32 R16, R92, R90, R16 ;  /* 0x0000005a5c10723c */ /* 0x000fe20000001810 */
[----:B------:R-:W4:Y:S05]  /*5800*/  LDSM.16.M88.4 R88, [R209+0xa800] ;  /* 0x00a80000d158783b */ /* 0x000f2a0000000200 */
[C---:B---3--:R-:W-:Y:S01]  /*5810*/  HMMA.16816.F32 R4, R96.reuse, R104, R4 ;  /* 0x000000686004723c */ /* 0x048fe20000001804 */
[----:B------:R-:W-:Y:S05]  /*5820*/  LDSM.16.M88.4 R92, [R212+0xa000] ;  /* 0x00a00000d45c783b */ /* 0x000fea0000000200 */
[C---:B------:R-:W-:Y:S01]  /*5830*/  HMMA.16816.F32 R8, R96.reuse, R106, R8 ;  /* 0x0000006a6008723c */ /* 0x040fe20000001808 */
[----:B------:R-:W-:Y:S05]  /*5840*/  LDSM.16.M88.4 R104, [R211+0xa800] ;  /* 0x00a80000d368783b */ /* 0x000fea0000000200 */
[C---:B--2---:R-:W-:Y:S06]  /*5850*/  HMMA.16816.F32 R12, R96.reuse, R84, R12 ;  /* 0x00000054600c723c */ /* 0x044fec000000180c */
[----:B------:R-:W-:Y:S01]  /*5860*/  HMMA.16816.F32 R16, R96, R86, R16 ;  /* 0x000000566010723c */ /* 0x000fe20000001810 */
[----:B------:R-:W2:Y:S05]  /*5870*/  LDSM.16.M88.4 R84, [R3+0x12000] ;  /* 0x012000000354783b */ /* 0x000eaa0000000200 */
[C---:B-1----:R-:W-:Y:S01]  /*5880*/  HMMA.16816.F32 R4, R100.reuse, R108, R4 ;  /* 0x0000006c6404723c */ /* 0x042fe20000001804 */
[----:B------:R-:W1:Y:S05]  /*5890*/  LDSM.16.M88.4 R96, [R212+0xa800] ;  /* 0x00a80000d460783b */ /* 0x000e6a0000000200 */
[C---:B------:R-:W-:Y:S01]  /*58a0*/  HMMA.16816.F32 R8, R100.reuse, R110, R8 ;  /* 0x0000006e6408723c */ /* 0x040fe20000001808 */
[----:B------:R-:W-:Y:S05]  /*58b0*/  LDSM.16.M88.4 R108, [R212+0xe000] ;  /* 0x00e00000d46c783b */ /* 0x000fea0000000200 */
[C---:B----4-:R-:W-:Y:S06]  /*58c0*/  HMMA.16816.F32 R12, R100.reuse, R88, R12 ;  /* 0x00000058640c723c */ /* 0x050fec000000180c */
[----:B------:R-:W-:Y:S01]  /*58d0*/  HMMA.16816.F32 R16, R100, R90, R16 ;  /* 0x0000005a6410723c */ /* 0x000fe20000001810 */
[----:B------:R-:W-:Y:S05]  /*58e0*/  LDSM.16.M88.4 R88, [R112+0x12000] ;  /* 0x012000007058783b */ /* 0x000fea0000000200 */
[----:B------:R-:W3:Y:S01]  /*58f0*/  LDSM.16.M88.4 R100, [R211+0xa000] ;  /* 0x00a00000d364783b */ /* 0x000ee20000000200 */
[C---:B--2---:R-:W-:Y:S06]  /*5900*/  HMMA.16816.F32 R4, R84.reuse, R92, R4 ;  /* 0x0000005c5404723c */ /* 0x044fec0000001804 */
[C---:B------:R-:W-:Y:S01]  /*5910*/  HMMA.16816.F32 R8, R84.reuse, R94, R8 ;  /* 0x0000005e5408723c */ /* 0x040fe20000001808 */
[----:B------:R-:W-:Y:S05]  /*5920*/  LDSM.16.M88.4 R92, [R210+UR4+0x24000] ;  /* 0x02400004d25c783b */ /* 0x000fea0008000200 */
[C---:B-1----:R-:W-:Y:S06]  /*5930*/  HMMA.16816.F32 R12, R84.reuse, R96, R12 ;  /* 0x00000060540c723c */ /* 0x042fec000000180c */
[----:B------:R-:W-:Y:S01]  /*5940*/  HMMA.16816.F32 R16, R84, R98, R16 ;  /* 0x000000625410723c */ /* 0x000fe20000001810 */
[----:B------:R-:W1:Y:S05]  /*5950*/  LDSM.16.M88.4 R84, [R0+0x14000] ;  /* 0x014000000054783b */ /* 0x000e6a0000000200 */
[----:B------:R-:W2:Y:S01]  /*5960*/  LDSM.16.M88.4 R96, [R210+UR4+0x24800] ;  /* 0x02480004d260783b */ /* 0x000ea20008000200 */
[C---:B---3--:R-:W-:Y:S06]  /*5970*/  HMMA.16816.F32 R4, R88.reuse, R100, R4 ;  /* 0x000000645804723c */ /* 0x048fec0000001804 */
[C---:B------:R-:W-:Y:S01]  /*5980*/  HMMA.16816.F32 R8, R88.reuse, R102, R8 ;  /* 0x000000665808723c */ /* 0x040fe20000001808 */
[----:B------:R-:W-:Y:S05]  /*5990*/  LDSM.16.M88.4 R100, [R209+0xc000] ;  /* 0x00c00000d164783b */ /* 0x000fea0000000200 */
[C---:B------:R-:W-:Y:S06]  /*59a0*/  HMMA.16816.F32 R12, R88.reuse, R104, R12 ;  /* 0x00000068580c723c */ /* 0x040fec000000180c */
[----:B------:R-:W-:Y:S01]  /*59b0*/  HMMA.16816.F32 R16, R88, R106, R16 ;  /* 0x0000006a5810723c */ /* 0x000fe20000001810 */
[----:B------:R-:W3:Y:S05]  /*59c0*/  LDSM.16.M88.4 R88, [R2+0x14000] ;  /* 0x014000000258783b */ /* 0x000eea0000000200 */
[----:B------:R-:W-:Y:S01]  /*59d0*/  LDSM.16.M88.4 R104, [R212+0xc800] ;  /* 0x00c80000d468783b */ /* 0x000fe20000000200 */
[C---:B-1----:R-:W-:Y:S06]  /*59e0*/  HMMA.16816.F32 R4, R84.reuse, R92, R4 ;  /* 0x0000005c5404723c */ /* 0x042fec0000001804 */
[C---:B------:R-:W-:Y:S01]  /*59f0*/  HMMA.16816.F32 R8, R84.reuse, R94, R8 ;  /* 0x0000005e5408723c */ /* 0x040fe20000001808 */
[----:B------:R-:W1:Y:S05]  /*5a00*/  LDSM.16.M88.4 R92, [R209+0xc800] ;  /* 0x00c80000d15c783b */ /* 0x000e6a0000000200 */
[C---:B--2---:R-:W-:Y:S06]  /*5a10*/  HMMA.16816.F32 R12, R84.reuse, R96, R12 ;  /* 0x00000060540c723c */ /* 0x044fec000000180c */
[----:B------:R-:W-:Y:S01]  /*5a20*/  HMMA.16816.F32 R16, R84, R98, R16 ;  /* 0x000000625410723c */ /* 0x000fe20000001810 */
[----:B------:R-:W-:Y:S05]  /*5a30*/  LDSM.16.M88.4 R84, [R3+0x14000] ;  /* 0x014000000354783b */ /* 0x000fea0000000200 */
[----:B------:R-:W2:Y:S01]  /*5a40*/  LDSM.16.M88.4 R96, [R212+0xc000] ;  /* 0x00c00000d460783b */ /* 0x000ea20000000200 */
[C---:B---3--:R-:W-:Y:S06]  /*5a50*/  HMMA.16816.F32 R4, R88.reuse, R100, R4 ;  /* 0x000000645804723c */ /* 0x048fec0000001804 */
[C---:B------:R-:W-:Y:S01]  /*5a60*/  HMMA.16816.F32 R8, R88.reuse, R102, R8 ;  /* 0x000000665808723c */ /* 0x040fe20000001808 */
[----:B------:R-:W-:Y:S05]  /*5a70*/  LDSM.16.M88.4 R100, [R211+0xc800] ;  /* 0x00c80000d364783b */ /* 0x000fea0000000200 */
[C---:B-1----:R-:W-:Y:S06]  /*5a80*/  HMMA.16816.F32 R12, R88.reuse, R92, R12 ;  /* 0x0000005c580c723c */ /* 0x042fec000000180c */
[----:B------:R-:W-:Y:S01]  /*5a90*/  HMMA.16816.F32 R16, R88, R94, R16 ;  /* 0x0000005e5810723c */ /* 0x000fe20000001810 */
[----:B------:R-:W-:Y:S05]  /*5aa0*/  LDSM.16.M88.4 R88, [R112+0x14000] ;  /* 0x014000007058783b */ /* 0x000fea0000000200 */
[----:B------:R-:W1:Y:S01]  /*5ab0*/  LDSM.16.M88.4 R92, [R211+0xc000] ;  /* 0x00c00000d35c783b */ /* 0x000e620000000200 */
[C---:B--2---:R-:W-:Y:S06]  /*5ac0*/  HMMA.16816.F32 R4, R84.reuse, R96, R4 ;  /* 0x000000605404723c */ /* 0x044fec0000001804 */
[C---:B------:R-:W-:Y:S01]  /*5ad0*/  HMMA.16816.F32 R8, R84.reuse, R98, R8 ;  /* 0x000000625408723c */ /* 0x040fe20000001808 */
[----:B------:R-:W-:Y:S05]  /*5ae0*/  LDSM.16.M88.4 R96, [R210+UR4+0x26000] ;  /* 0x02600004d260783b */ /* 0x000fea0008000200 */
[C---:B------:R-:W-:Y:S06]  /*5af0*/  HMMA.16816.F32 R12, R84.reuse, R104, R12 ;  /* 0x00000068540c723c */ /* 0x040fec000000180c */
[----:B------:R-:W-:Y:S01]  /*5b00*/  HMMA.16816.F32 R16, R84, R106, R16 ;  /* 0x0000006a5410723c */ /* 0x000fe20000001810 */
[----:B------:R-:W2:Y:S05]  /*5b10*/  LDSM.16.M88.4 R84, [R0+0x16000] ;  /* 0x016000000054783b */ /* 0x000eaa0000000200 */
[----:B------:R-:W3:Y:S01]  /*5b20*/  LDSM.16.M88.4 R104, [R210+UR4+0x26800] ;  /* 0x02680004d268783b */ /* 0x000ee20008000200 */
[C---:B-1----:R-:W-:Y:S06]  /*5b30*/  HMMA.16816.F32 R4, R88.reuse, R92, R4 ;  /* 0x0000005c5804723c */ /* 0x042fec0000001804 */
[C---:B------:R-:W-:Y:S01]  /*5b40*/  HMMA.16816.F32 R8, R88.reuse, R94, R8 ;  /* 0x0000005e5808723c */ /* 0x040fe20000001808 */
[----:B------:R-:W-:Y:S05]  /*5b50*/  LDSM.16.M88.4 R92, [R209+0xe000] ;  /* 0x00e00000d15c783b */ /* 0x000fea0000000200 */
[C---:B------:R-:W-:Y:S06]  /*5b60*/  HMMA.16816.F32 R12, R88.reuse, R100, R12 ;  /* 0x00000064580c723c */ /* 0x040fec000000180c */
[----:B------:R-:W-:Y:S01]  /*5b70*/  HMMA.16816.F32 R16, R88, R102, R16 ;  /* 0x000000665810723c */ /* 0x000fe20000001810 */
[----:B------:R1:W4:Y:S05]  /*5b80*/  LDSM.16.M88.4 R88, [R2+0x16000] ;  /* 0x016000000258783b */ /* 0x00032a0000000200 */
[C---:B--2---:R-:W-:Y:S01]  /*5b90*/  HMMA.16816.F32 R4, R84.reuse, R96, R4 ;  /* 0x000000605404723c */ /* 0x044fe20000001804 */
[----:B------:R2:W-:Y:S05]  /*5ba0*/  LDSM.16.M88.4 R100, [R3+0x16000] ;  /* 0x016000000364783b */ /* 0x0005ea0000000200 */
[C---:B------:R-:W-:Y:S01]  /*5bb0*/  HMMA.16816.F32 R8, R84.reuse, R98, R8 ;  /* 0x000000625408723c */ /* 0x040fe20000001808 */
[----:B------:R-:W4:Y:S05]  /*5bc0*/  LDSM.16.M88.4 R96, [R209+0xe800] ;  /* 0x00e80000d160783b */ /* 0x000f2a0000000200 */
[C---:B---3--:R-:W-:Y:S06]  /*5bd0*/  HMMA.16816.F32 R12, R84.reuse, R104, R12 ;  /* 0x00000068540c723c */ /* 0x048fec000000180c */
[----:B------:R-:W-:Y:S01]  /*5be0*/  HMMA.16816.F32 R16, R84, R106, R16 ;  /* 0x0000006a5410723c */ /* 0x000fe20000001810 */
[----:B------:R-:W3:Y:S04]  /*5bf0*/  LDSM.16.M88.4 R84, [R212+0xe800] ;  /* 0x00e80000d454783b */ /* 0x000ee80000000200 */
[----:B-1----:R-:W-:Y:S01]  /*5c00*/  FFMA.FTZ R2, -R123, R123, 1 ;  /* 0x3f8000007b027423 */ /* 0x002fe2000001017b */
[----:B------:R-:W-:Y:S01]  /*5c10*/  LDSM.16.M88.4 R104, [R211+0xe000] ;  /* 0x00e00000d368783b */ /* 0x000fe20000000200 */
[----:B--2---:R-:W-:Y:S04]  /*5c20*/  FFMA.FTZ R3, -R124, R124, 1 ;  /* 0x3f8000007c037423 */ /* 0x004fe8000001017c */
[----:B------:R-:W-:Y:S01]  /*5c30*/  FMUL.FTZ R3, R3, UR9 ;  /* 0x0000000903037c20 */ /* 0x000fe20008410000 */
[----:B------:R-:W-:Y:S01]  /*5c40*/  FMUL.FTZ R2, R2, UR9 ;  /* 0x0000000902027c20 */ /* 0x000fe20008410000 */
[C---:B----4-:R-:W-:Y:S06]  /*5c50*/  HMMA.16816.F32 R4, R88.reuse, R92, R4 ;  /* 0x0000005c5804723c */ /* 0x050fec0000001804 */
[C---:B------:R-:W-:Y:S01]  /*5c60*/  HMMA.16816.F32 R8, R88.reuse, R94, R8 ;  /* 0x0000005e5808723c */ /* 0x040fe20000001808 */
[----:B------:R-:W1:Y:S05]  /*5c70*/  LDSM.16.M88.4 R92, [R112+0x16000] ;  /* 0x01600000705c783b */ /* 0x000e6a0000000200 */
[C---:B------:R-:W-:Y:S06]  /*5c80*/  HMMA.16816.F32 R12, R88.reuse, R96, R12 ;  /* 0x00000060580c723c */ /* 0x040fec000000180c */
[----:B------:R-:W-:Y:S01]  /*5c90*/  HMMA.16816.F32 R16, R88, R98, R16 ;  /* 0x000000625810723c */ /* 0x000fe20000001810 */
[----:B------:R-:W2:Y:S05]  /*5ca0*/  LDSM.16.M88.4 R88, [R211+0xe800] ;  /* 0x00e80000d358783b */ /* 0x000eaa0000000200 */
[C---:B------:R-:W-:Y:S06]  /*5cb0*/  HMMA.16816.F32 R4, R100.reuse, R108, R4 ;  /* 0x0000006c6404723c */ /* 0x040fec0000001804 */
[C---:B------:R-:W-:Y:S06]  /*5cc0*/  HMMA.16816.F32 R8, R100.reuse, R110, R8 ;  /* 0x0000006e6408723c */ /* 0x040fec0000001808 */
[C---:B---3--:R-:W-:Y:S06]  /*5cd0*/  HMMA.16816.F32 R12, R100.reuse, R84, R12 ;  /* 0x00000054640c723c */ /* 0x048fec000000180c */
[----:B------:R-:W-:Y:S05]  /*5ce0*/  HMMA.16816.F32 R16, R100, R86, R16 ;  /* 0x000000566410723c */ /* 0x000fea0000001810 */
[----:B------:R-:W-:Y:S01]  /*5cf0*/  FFMA.FTZ R85, -R121, R121, 1 ;  /* 0x3f80000079557423 */ /* 0x000fe20000010179 */
[C---:B-1----:R-:W-:Y:S05]  /*5d00*/  HMMA.16816.F32 R4, R92.reuse, R104, R4 ;  /* 0x000000685c04723c */ /* 0x042fea0000001804 */
[----:B------:R-:W-:Y:S01]  /*5d10*/  FMUL.FTZ R85, R85, UR9 ;  /* 0x0000000955557c20 */ /* 0x000fe20008410000 */
[C---:B------:R-:W-:Y:S05]  /*5d20*/  HMMA.16816.F32 R8, R92.reuse, R106, R8 ;  /* 0x0000006a5c08723c */ /* 0x040fea0000001808 */
[----:B------:R-:W-:Y:S01]  /*5d30*/  FFMA.FTZ R84, -R115, R115, 1 ;  /* 0x3f80000073547423 */ /* 0x000fe20000010173 */
[C---:B--2---:R-:W-:Y:S05]  /*5d40*/  HMMA.16816.F32 R12, R92.reuse, R88, R12 ;  /* 0x000000585c0c723c */ /* 0x044fea000000180c */
[----:B------:R-:W-:Y:S01]  /*5d50*/  FMUL.FTZ R84, R84, UR9 ;  /* 0x0000000954547c20 */ /* 0x000fe20008410000 */
[----:B------:R-:W-:Y:S05]  /*5d60*/  HMMA.16816.F32 R16, R92, R90, R16 ;  /* 0x0000005a5c10723c */ /* 0x000fea0000001810 */
[----:B------:R-:W-:Y:S01]  /*5d70*/  FFMA.FTZ R87, -R131, R131, 1 ;  /* 0x3f80000083577423 */ /* 0x000fe20000010183 */
[C---:B------:R-:W-:Y:S01]  /*5d80*/  FADD.FTZ R0, -R114.reuse, R4 ;  /* 0x0000000472007221 */ /* 0x040fe20000010100 */
[----:B------:R-:W-:Y:S01]  /*5d90*/  FADD.FTZ R4, -R114, R5 ;  /* 0x0000000572047221 */ /* 0x000fe20000010100 */
[----:B------:R-:W-:Y:S03]  /*5da0*/  FADD.FTZ R6, -R113, R6 ;  /* 0x0000000671067221 */ /* 0x000fe60000010100 */
[----:B------:R-:W-:Y:S01]  /*5db0*/  FMUL.FTZ R0, R204, R0 ;  /* 0x00000000cc007220 */ /* 0x000fe20000410000 */
[----:B------:R-:W-:Y:S01]  /*5dc0*/  FMUL.FTZ R4, R202, R4 ;  /* 0x00000004ca047220 */ /* 0x000fe20000410000 */
[C---:B------:R-:W-:Y:S01]  /*5dd0*/  FADD.FTZ R5, -R114.reuse, R8 ;  /* 0x0000000872057221 */ /* 0x040fe20000010100 */
[----:B------:R-:W-:Y:S01]  /*5de0*/  FADD.FTZ R8, -R114, R9 ;  /* 0x0000000972087221 */ /* 0x000fe20000010100 */
[----:B------:R-:W-:Y:S01]  /*5df0*/  FMUL.FTZ R3, R0, R3 ;  /* 0x0000000300037220 */ /* 0x000fe20000410000 */
[----:B------:R-:W-:Y:S01]  /*5e00*/  FFMA.FTZ R0, -R122, R122, 1 ;  /* 0x3f8000007a007423 */ /* 0x000fe2000001017a */
[----:B------:R-:W-:Y:S01]  /*5e10*/  FMUL.FTZ R5, R200, R5 ;  /* 0x00000005c8057220 */ /* 0x000fe20000410000 */
[----:B------:R-:W-:Y:S01]  /*5e20*/  FMUL.FTZ R2, R4, R2 ;  /* 0x0000000204027220 */ /* 0x000fe20000410000 */
[----:B------:R-:W-:Y:S01]  /*5e30*/  FADD.FTZ R9, -R114, R12 ;  /* 0x0000000c72097221 */ /* 0x000fe20000010100 */
[----:B------:R-:W-:Y:S01]  /*5e40*/  FMUL.FTZ R0, R0, UR9 ;  /* 0x0000000900007c20 */ /* 0x000fe20008410000 */
[----:B------:R-:W-:Y:S01]  /*5e50*/  FMUL.FTZ R8, R199, R8 ;  /* 0x00000008c7087220 */ /* 0x000fe20000410000 */
[C---:B------:R-:W-:Y:S01]  /*5e60*/  FADD.FTZ R12, -R114.reuse, R13 ;  /* 0x0000000d720c7221 */ /* 0x040fe20000010100 */
[----:B------:R-:W-:Y:S01]  /*5e70*/  FMUL.FTZ R9, R203, R9 ;  /* 0x00000009cb097220 */ /* 0x000fe20000410000 */
[C---:B------:R-:W-:Y:S01]  /*5e80*/  FADD.FTZ R17, -R114.reuse, R17 ;  /* 0x0000001172117221 */ /* 0x040fe20000010100 */
[----:B------:R-:W-:Y:S01]  /*5e90*/  FADD.FTZ R4, -R114, R16 ;  /* 0x0000001072047221 */ /* 0x000fe20000010100 */
[----:B------:R-:W-:Y:S01]  /*5ea0*/  F2FP.F16.F32.PACK_AB R16, R2, R3 ;  /* 0x000000030210723e */ /* 0x000fe200000000ff */
[----:B------:R-:W-:Y:S01]  /*5eb0*/  FMUL.FTZ R0, R5, R0 ;  /* 0x0000000005007220 */ /* 0x000fe20000410000 */
[----:B------:R-:W-:Y:S01]  /*5ec0*/  FMUL.FTZ R5, R197, R17 ;  /* 0x00000011c5057220 */ /* 0x000fe20000410000 */
[----:B------:R-:W-:Y:S01]  /*5ed0*/  FFMA.FTZ R2, -R120, R120, 1 ;  /* 0x3f80000078027423 */ /* 0x000fe20000010178 */
[----:B------:R-:W-:Y:S01]  /*5ee0*/  FFMA.FTZ R17, -R119, R119, 1 ;  /* 0x3f80000077117423 */ /* 0x000fe20000010177 */
[----:B------:R-:W-:Y:S01]  /*5ef0*/  FFMA.FTZ R3, -R118, R118, 1 ;  /* 0x3f80000076037423 */ /* 0x000fe20000010176 */
[----:B------:R-:W-:Y:S01]  /*5f00*/  FMUL.FTZ R12, R201, R12 ;  /* 0x0000000cc90c7220 */ /* 0x000fe20000410000 */
[----:B------:R-:W-:Y:S01]  /*5f10*/  FMUL.FTZ R85, R8, R85 ;  /* 0x0000005508557220 */ /* 0x000fe20000410000 */
[----:B------:R-:W-:Y:S01]  /*5f20*/  FMUL.FTZ R4, R198, R4 ;  /* 0x00000004c6047220 */ /* 0x000fe20000410000 */
[----:B------:R-:W-:Y:S01]  /*5f30*/  FMUL.FTZ R2, R2, UR9 ;  /* 0x0000000902027c20 */ /* 0x000fe20008410000 */
[----:B------:R-:W-:Y:S01]  /*5f40*/  FMUL.FTZ R17, R17, UR9 ;  /* 0x0000000911117c20 */ /* 0x000fe20008410000 */
[----:B------:R-:W-:Y:S01]  /*5f50*/  FMUL.FTZ R3, R3, UR9 ;  /* 0x0000000903037c20 */ /* 0x000fe20008410000 */
[----:B------:R-:W-:Y:S01]  /*5f60*/  FMUL.FTZ R84, R5, R84 ;  /* 0x0000005405547220 */ /* 0x000fe20000410000 */
[----:B------:R-:W-:Y:S01]  /*5f70*/  FMUL.FTZ R2, R9, R2 ;  /* 0x0000000209027220 */ /* 0x000fe20000410000 */
[----:B------:R-:W-:Y:S01]  /*5f80*/  FMUL.FTZ R17, R12, R17 ;  /* 0x000000110c117220 */ /* 0x000fe20000410000 */
[----:B------:R-:W-:Y:S01]  /*5f90*/  FMUL.FTZ R3, R4, R3 ;  /* 0x0000000304037220 */ /* 0x000fe20000410000 */
[----:B------:R-:W-:Y:S01]  /*5fa0*/  F2FP.F16.F32.PACK_AB R85, R85, R0 ;  /* 0x000000005555723e */ /* 0x000fe200000000ff */
[----:B------:R-:W-:Y:S01]  /*5fb0*/  FADD.FTZ R7, -R113, R7 ;  /* 0x0000000771077221 */ /* 0x000fe20000010100 */
[----:B------:R-:W-:Y:S01]  /*5fc0*/  FFMA.FTZ R0, -R196, R196, 1 ;  /* 0x3f800000c4007423 */ /* 0x000fe200000101c4 */
[----:B------:R-:W-:Y:S01]  /*5fd0*/  FFMA.FTZ R5, -R130, R130, 1 ;  /* 0x3f80000082057423 */ /* 0x000fe20000010182 */
[----:B------:R-:W-:Y:S01]  /*5fe0*/  F2FP.F16.F32.PACK_AB R17, R17, R2 ;  /* 0x000000021111723e */ /* 0x000fe200000000ff */
[----:B------:R-:W-:Y:S01]  /*5ff0*/  FMUL.FTZ R2, R239, R6 ;  /* 0x00000006ef027220 */ /* 0x000fe20000410000 */
[----:B------:R-:W-:Y:S01]  /*6000*/  F2FP.F16.F32.PACK_AB R84, R84, R3 ;  /* 0x000000035454723e */ /* 0x000fe200000000ff */
[----:B------:R-:W-:Y:S01]  /*6010*/  FMUL.FTZ R3, R238, R7 ;  /* 0x00000007ee037220 */ /* 0x000fe20000410000 */
[----:B------:R-:W-:Y:S01]  /*6020*/  FMUL.FTZ R0, R0, UR9 ;  /* 0x0000000900007c20 */ /* 0x000fe20008410000 */
[----:B------:R-:W-:Y:S01]  /*6030*/  FMUL.FTZ R5, R5, UR9 ;  /* 0x0000000905057c20 */ /* 0x000fe20008410000 */
[C---:B------:R-:W-:Y:S01]  /*6040*/  FADD.FTZ R18, -R113.reuse, R18 ;  /* 0x0000001271127221 */ /* 0x040fe20000010100 */
[----:B------:R-:W-:Y:S01]  /*6050*/  FADD.FTZ R7, -R113, R14 ;  /* 0x0000000e71077221 */ /* 0x000fe20000010100 */
[----:B------:R-:W-:Y:S01]  /*6060*/  FMUL.FTZ R0, R2, R0 ;  /* 0x0000000002007220 */ /* 0x000fe20000410000 */
[----:B------:R-:W-:Y:S01]  /*6070*/  FMUL.FTZ R5, R3, R5 ;  /* 0x0000000503057220 */ /* 0x000fe20000410000 */
[C---:B------:R-:W-:Y:S01]  /*6080*/  FADD.FTZ R3, -R113.reuse, R15 ;  /* 0x0000000f71037221 */ /* 0x040fe20000010100 */
[C---:B------:R-:W-:Y:S01]  /*6090*/  FADD.FTZ R2, -R113.reuse, R19 ;  /* 0x0000001371027221 */ /* 0x040fe20000010100 */
[C---:B------:R-:W-:Y:S01]  /*60a0*/  FADD.FTZ R4, -R113.reuse, R10 ;  /* 0x0000000a71047221 */ /* 0x040fe20000010100 */
[----:B------:R-:W-:Y:S01]  /*60b0*/  FADD.FTZ R6, -R113, R11 ;  /* 0x0000000b71067221 */ /* 0x000fe20000010100 */
[----:B------:R-:W-:Y:S01]  /*60c0*/  F2FP.F16.F32.PACK_AB R5, R5, R0 ;  /* 0x000000000505723e */ /* 0x000fe200000000ff */
[----:B------:R-:W-:Y:S01]  /*60d0*/  FMUL.FTZ R0, R206, R18 ;  /* 0x00000012ce007220 */ /* 0x000fe20000410000 */
[----:B------:R-:W-:Y:S01]  /*60e0*/  FFMA.FTZ R86, -R127, R127, 1 ;  /* 0x3f8000007f567423 */ /* 0x000fe2000001017f */
[----:B------:R-:W-:Y:S01]  /*60f0*/  FFMA.FTZ R15, -R129, R129, 1 ;  /* 0x3f800000810f7423 */ /* 0x000fe20000010181 */
        /* <DEDUP_REMOVED lines=8> */
[----:B------:R-:W-:Y:S01]  /*6180*/  FMUL.FTZ R3, R227, R3 ;  /* 0x00000003e3037220 */ /* 0x000fe20000410000 */
[----:B------:R-:W-:Y:S01]  /*6190*/  FMUL.FTZ R2, R205, R2 ;  /* 0x00000002cd027220 */ /* 0x000fe20000410000 */
[----:B------:R-:W-:Y:S01]  /*61a0*/  FMUL.FTZ R15, R15, UR9 ;  /* 0x000000090f0f7c20 */ /* 0x000fe20008410000 */
[----:B------:R-:W-:Y:S01]  /*61b0*/  FMUL.FTZ R14, R14, UR9 ;  /* 0x000000090e0e7c20 */ /* 0x000fe20008410000 */
[----:B------:R-:W-:Y:S01]  /*61c0*/  FMUL.FTZ R19, R19, UR9 ;  /* 0x0000000913137c20 */ /* 0x000fe20008410000 */
[----:B------:R-:W-:Y:S01]  /*61d0*/  FMUL.FTZ R18, R18, UR9 ;  /* 0x0000000912127c20 */ /* 0x000fe20008410000 */
[----:B------:R-:W-:Y:S01]  /*61e0*/  FMUL.FTZ R87, R4, R87 ;  /* 0x0000005704577220 */ /* 0x000fe20000410000 */
[----:B------:R-:W-:Y:S01]  /*61f0*/  FMUL.FTZ R86, R6, R86 ;  /* 0x0000005606567220 */ /* 0x000fe20000410000 */
        /* <DEDUP_REMOVED lines=34> */
[----:B------:R-:W-:Y:S01]  /*6420*/  @!P5 LEA R10, P1, R0, R232, 0x1 ;  /* 0x000000e8000ad211 */ /* 0x000fe200078208ff */
        /* <DEDUP_REMOVED lines=65> */
.L_x_1529:
[----:B---3--:R-:W-:Y:S01]  /*6840*/  F2FP.F16.F32.PACK_AB R2, R86, R87 ;  /* 0x000000575602723e */ /* 0x008fe200000000ff */
[----:B------:R-:W-:Y:S01]  /*6850*/  STS [R240+0x28000], R16 ;  /* 0x02800010f0007388 */ /* 0x000fe20000000800 */
[----:B------:R-:W-:Y:S01]  /*6860*/  F2FP.F16.F32.PACK_AB R0, R14, R15 ;  /* 0x0000000f0e00723e */ /* 0x000fe200000000ff */
[----:B------:R-:W1:Y:S01]  /*6870*/  LDC R116, c[0x0][0x270] ;  /* 0x00009c00ff747b82 */ /* 0x000e620000000800 */
[----:B------:R-:W-:Y:S02]  /*6880*/  F2FP.F16.F32.PACK_AB R3, R18, R19 ;  /* 0x000000131203723e */ /* 0x000fe400000000ff */
[----:B------:R-:W-:Y:S05]  /*6890*/  STS [R240+0x28400], R5 ;  /* 0x02840005f0007388 */ /* 0x000fea0000000800 */
[----:B------:R-:W-:Y:S05]  /*68a0*/  STS [R243+0x28000], R85 ;  /* 0x02800055f3007388 */ /* 0x000fea0000000800 */
[----:B------:R2:W-:Y:S05]  /*68b0*/  STS [R243+0x28400], R2 ;  /* 0x02840002f3007388 */ /* 0x0005ea0000000800 */
[----:B------:R-:W-:Y:S05]  /*68c0*/  STS [R241+0x28000], R17 ;  /* 0x02800011f1007388 */ /* 0x000fea0000000800 */
[----:B------:R3:W-:Y:S05]  /*68d0*/  STS [R241+0x28400], R0 ;  /* 0x02840000f1007388 */ /* 0x0007ea0000000800 */
[----:B------:R-:W-:Y:S01]  /*68e0*/  STS [R242+0x28000], R84 ;  /* 0x02800054f2007388 */ /* 0x000fe20000000800 */
[----:B-1----:R-:W-:Y:S04]  /*68f0*/  IMAD R227, R116, UR20, RZ ;  /* 0x0000001474e37c24 */ /* 0x002fe8000f8e02ff */
[----:B------:R-:W-:Y:S01]  /*6900*/  STS [R242+0x28400], R3 ;  /* 0x02840003f2007388 */ /* 0x000fe20000000800 */
[----:B------:R-:W-:Y:S01]  /*6910*/  BAR.SYNC.DEFER_BLOCKING 0x0 ;  /* 0x0000000000007b1d */ /* 0x000fe20000010000 */
[----:B--2---:R-:W-:Y:S05]  /*6920*/  IMAD.U32 R2, R227, -0x40, RZ ;  /* 0xffffffc0e3027824 */ /* 0x004fea00078e00ff */
[C---:B------:R-:W-:Y:S02]  /*6930*/  LEA R224, P1, R2.reuse, R224, 0x2 ;  /* 0x000000e002e07211 */ /* 0x040fe400078210ff */
[----:B---3--:R-:W-:Y:S02]  /*6940*/  LEA R0, R223, UR4, 0x1 ;  /* 0x00000004df007c11 */ /* 0x008fe4000f8e08ff */
        /* <DEDUP_REMOVED lines=158> */
.L_x_1530:
[----:B------:R-:W-:Y:S01]  /*7330*/  LDSM.16.M88.4 R128, [R218] ;  /* 0x00000000da80783b */ /* 0x000fe20000000200 */
[----:B---3--:R-:W-:Y:S01]  /*7340*/  @P0 IADD3 R2, P1, R250, UR12, RZ ;  /* 0x0000000cfa020c10 */ /* 0x008fe2000ff3e0ff */
[----:B------:R-:W-:Y:S01]  /*7350*/  IMAD.SHL.U32 R229, R227, 0x8, RZ ;  /* 0x00000008e3e57824 */ /* 0x000fe200078e00ff */
        /* <DEDUP_REMOVED lines=19> */
[-C--:B------:R-:W-:Y:S01]  /*7490*/  HMMA.16816.F32 R12, R124, R18.reuse, RZ ;  /* 0x000000127c0c723c */ /* 0x080fe200000018ff */
[CC--:B---3--:R-:W-:Y:S05]  /*74a0*/  LEA R2, P0, R229.reuse, R224.reuse, 0x2 ;  /* 0x000000e0e5027211 */ /* 0x0c8fea00078010ff */
[C---:B------:R-:W-:Y:S02]  /*74b0*/  HMMA.16816.F32 R16, R128.reuse, R18, RZ ;  /* 0x000000128010723c */ /* 0x040fe400000018ff */
[-C--:B------:R-:W-:Y:S04]  /*74c0*/  LEA.HI.X.SX32 R3, R229, R225.reuse, 0x2, P0 ;  /* 0x000000e1e5037211 */ /* 0x080fe800000f16ff */
[-C--:B------:R-:W-:Y:S06]  /*74d0*/  HMMA.16816.F32 R84, R128, R96.reuse, RZ ;  /* 0x000000608054723c */ /* 0x080fec00000018ff */
        /* <DEDUP_REMOVED lines=61> */
[----:B------:R-:W-:Y:S04]  /*78b0*/  REDG.E.ADD.F32.FTZ.RN.STRONG.GPU desc[UR6][R224.64], R4 ;  /* 0x00000004e00079a6 */ /* 0x000fe8000c10f386 */
        /* <DEDUP_REMOVED lines=11> */
[C---:B-1----:R-:W-:Y:S06]  /*7970*/  IMAD R0, R227.reuse, 0x18, RZ ;  /* 0x00000018e3007824 */ /* 0x042fec00078e02ff */
[CC--:B------:R-:W-:Y:S04]  /*7980*/  LEA R4, P0, R0.reuse, R224.reuse, 0x2 ;  /* 0x000000e000047211 */ /* 0x0c0fe800078010ff */
[-C--:B------:R-:W-:Y:S01]  /*7990*/  LEA.HI.X.SX32 R5, R0, R225.reuse, 0x2, P0 ;  /* 0x000000e100057211 */ /* 0x080fe200000f16ff */
[C---:B------:R-:W-:Y:S01]  /*79a0*/  IMAD R0, R227.reuse, 0x30, RZ ;  /* 0x00000030e3007824 */ /* 0x040fe200078e02ff */
[-C--:B--2---:R-:W-:Y:S06]  /*79b0*/  HMMA.16816.F32 R116, R204, R196.reuse, R116 ;  /* 0x000000c4cc74723c */ /* 0x084fec0000001874 */
[C---:B------:R-:W-:Y:S06]  /*79c0*/  HMMA.16816.F32 R120, R200.reuse, R196, R120 ;  /* 0x000000c4c878723c */ /* 0x040fec0000001878 */
[-C--:B------:R-:W-:Y:S05]  /*79d0*/  HMMA.16816.F32 R124, R200, R198.reuse, R124 ;  /* 0x000000c6c87c723c */ /* 0x080fea000000187c */
[C---:B------:R-:W-:Y:S01]  /*79e0*/  IMAD.SHL.U32 R197, R227.reuse, 0x20, RZ ;  /* 0x00000020e3c57824 */ /* 0x040fe200078e00ff */
[----:B------:R-:W-:Y:S05]  /*79f0*/  HMMA.16816.F32 R128, R204, R198, R128 ;  /* 0x000000c6cc80723c */ /* 0x000fea0000001880 */
[C---:B------:R-:W-:Y:S02]  /*7a00*/  IMAD.SHL.U32 R200, R227.reuse, 0x10, RZ ;  /* 0x00000010e3c87824 */ /* 0x040fe400078e00ff */
[C---:B------:R-:W-:Y:S04]  /*7a10*/  IMAD R201, R227.reuse, 0x28, RZ ;  /* 0x00000028e3c97824 */ /* 0x040fe800078e02ff */
[CC--:B------:R-:W-:Y:S01]  /*7a20*/  LEA R198, P1, R200.reuse, R224.reuse, 0x2 ;  /* 0x000000e0c8c67211 */ /* 0x0c0fe200078210ff */
[----:B------:R-:W-:Y:S03]  /*7a30*/  IMAD R227, R227, 0x38, RZ ;  /* 0x00000038e3e37824 */ /* 0x000fe600078e02ff */
        /* <DEDUP_REMOVED lines=8> */
[CC--:B------:R-:W-:Y:S02]  /*7ac0*/  LEA R4, P1, R0.reuse, R224.reuse, 0x2 ;  /* 0x000000e000047211 */ /* 0x0c0fe400078210ff */
[CC--:B---3--:R-:W-:Y:S01]  /*7ad0*/  LEA R8, P0, R227.reuse, R224.reuse, 0x2 ;  /* 0x000000e0e3087211 */ /* 0x0c8fe200078010ff */
        /* <DEDUP_REMOVED lines=503> */
.L_x_1532:
[----:B--2---:R-:W2:Y:S01]  /*9a50*/  LDL R0, [R1+0x8] ;  /* 0x0000080001007983 */ /* 0x004ea20000100800 */
        /* <DEDUP_REMOVED lines=20> */
.L_x_1533:
[----:B------:R-:W-:Y:S01]  /*9ba0*/  BAR.SYNC.DEFER_BLOCKING 0x0 ;  /* 0x0000000000007b1d */ /* 0x000fe20000010000 */
[----:B------:R-:W-:Y:S01]  /*9bb0*/  USHF.R.S32.HI UR13, URZ, 0x1f, UR12 ;  /* 0x0000001f3f0d7899 */ /* 0x000fe2000801140c */
[--C-:B------:R-:W-:Y:S01]  /*9bc0*/  SHF.R.S32.HI R7, RZ, 0x1f, R236.reuse ;  /* 0x0000001fff077819 */ /* 0x100fe200000114ec */
[----:B------:R-:W-:Y:S01]  /*9bd0*/  IMAD.U32 R2, RZ, RZ, UR10 ;  /* 0x0000000aff027e24 */ /* 0x000fe2000f8e00ff */
[----:B-1----:R-:W-:Y:S01]  /*9be0*/  SHF.R.S32.HI R4, RZ, 0x1f, R3 ;  /* 0x0000001fff047819 */ /* 0x002fe20000011403 */
[----:B------:R-:W-:Y:S01]  /*9bf0*/  UIMAD UR15, UR13, UR10, URZ ;  /* 0x0000000a0d0f72a4 */ /* 0x000fe2000f8e023f */
[----:B------:R-:W-:Y:S01]  /*9c00*/  IMAD.MOV.U32 R6, RZ, RZ, R236 ;  /* 0x000000ffff067224 */ /* 0x000fe200078e00ec */
[----:B------:R-:W-:Y:S01]  /*9c10*/  UIMAD UR5, UR33, -0x40, UR5 ;  /* 0xffffffc0210578a4 */ /* 0x000fe2000f8e0205 */
[----:B------:R-:W-:Y:S01]  /*9c20*/  LEA.HI R3, R4, R3, RZ, 0x3 ;  /* 0x0000000304037211 */ /* 0x000fe200078f18ff */
[----:B------:R-:W-:Y:S01]  /*9c30*/  UIMAD UR15, UR12, UR11, UR15 ;  /* 0x0000000b0c0f72a4 */ /* 0x000fe2000f8e020f */
[----:B------:R-:W-:Y:S01]  /*9c40*/  IMAD.WIDE.U32 R4, R2, UR12, R6 ;  /* 0x0000000c02047c25 */ /* 0x000fe2000f8e0006 */
[----:B------:R-:W-:Y:S01]  /*9c50*/  USHF.R.S32.HI UR19, URZ, 0x1f, UR56 ;  /* 0x0000001f3f137899 */ /* 0x000fe20008011438 */
[----:B------:R-:W-:Y:S01]  /*9c60*/  SHF.R.S32.HI R2, RZ, 0x3, R3 ;  /* 0x00000003ff027819 */ /* 0x000fe20000011403 */
[----:B------:R-:W-:Y:S01]  /*9c70*/  ULDC.64 UR16, c[0x0][0x468] ;  /* 0x00011a0000107ab9 */ /* 0x000fe20000000a00 */
[----:B------:R-:W-:Y:S01]  /*9c80*/  BSSY B0, `(.L_x_1534) ;  /* 0x000002f000007945 */ /* 0x000fe20003800000 */
[----:B------:R-:W-:Y:S01]  /*9c90*/  IMAD.U32 R3, RZ, RZ, UR15 ;  /* 0x0000000fff037e24 */ /* 0x000fe2000f8e00ff */
[----:B------:R-:W-:Y:S01]  /*9ca0*/  IADD3 R4, P0, R4, UR20, RZ ;  /* 0x0000001404047c10 */ /* 0x000fe2000ff1e0ff */
[C---:B------:R-:W-:Y:S01]  /*9cb0*/  VIADD R8, R2.reuse, 0x20 ;  /* 0x0000002002087836 */ /* 0x040fe20000000000 */
[----:B------:R-:W-:Y:S01]  /*9cc0*/  ISETP.GE.AND P5, PT, R2, UR5, PT ;  /* 0x0000000502007c0c */ /* 0x000fe2000bfa6270 */
[----:B------:R-:W-:Y:S01]  /*9cd0*/  UIMAD UR15, UR19, UR16, URZ ;  /* 0x00000010130f72a4 */ /* 0x000fe2000f8e023f */
[----:B------:R-:W-:Y:S01]  /*9ce0*/  IADD3.X R5, R5, UR21, R3, P0, !PT ;  /* 0x0000001505057c10 */ /* 0x000fe200087fe403 */
[----:B------:R-:W-:Y:S01]  /*9cf0*/  VIADD R29, R236, 0x40 ;  /* 0x00000040ec1d7836 */ /* 0x000fe20000000000 */
[----:B------:R-:W-:Y:S01]  /*9d00*/  MOV R3, UR16 ;  /* 0x0000001000037c02 */ /* 0x000fe20008000f00 */
[----:B------:R-:W-:Y:S01]  /*9d10*/  UIMAD UR17, UR56, UR17, UR15 ;  /* 0x00000011381172a4 */ /* 0x000fe2000f8e020f */
[----:B------:R1:W2:Y:S01]  /*9d20*/  LDS.128 R44, [R0+0x19000] ;  /* 0x01900000002c7984 */ /* 0x0002a20000000c00 */
[----:B------:R-:W-:Y:S01]  /*9d30*/  ISETP.GE.AND P4, PT, R8, UR5, PT ;  /* 0x0000000508007c0c */ /* 0x000fe2000bf86270 */
[C---:B------:R-:W-:Y:S01]  /*9d40*/  VIADD R30, R236.reuse, 0x80 ;  /* 0x00000080ec1e7836 */ /* 0x040fe20000000000 */
[----:B------:R-:W-:Y:S01]  /*9d50*/  IADD3 R31, R236, 0xc0, RZ ;  /* 0x000000c0ec1f7810 */ /* 0x000fe20007ffe0ff */
[----:B------:R1:W3:Y:S01]  /*9d60*/  LDS.128 R40, [R0+0x1b000] ;  /* 0x01b0000000287984 */ /* 0x0002e20000000c00 */
[----:B------:R-:W-:Y:S01]  /*9d70*/  IMAD.WIDE.U32 R8, R3, UR56, R4 ;  /* 0x0000003803087c25 */ /* 0x000fe2000f8e0004 */
[----:B------:R-:W-:-:S02]  /*9d80*/  SHF.R.S32.HI R64, RZ, 0x1f, R2 ;  /* 0x0000001fff407819 */ /* 0x000fc40000011402 */
[----:B------:R1:W4:Y:S01]  /*9d90*/  LDS.128 R36, [R0+0x1d000] ;  /* 0x01d0000000247984 */ /* 0x0003220000000c00 */
[----:B------:R-:W-:-:S03]  /*9da0*/  VIADD R28, R9, UR17 ;  /* 0x00000011091c7c36 */ /* 0x000fc60008000000 */
        /* <DEDUP_REMOVED lines=28> */
.L_x_1535:
[----:B------:R-:W-:Y:S05]  /*9f70*/  BSYNC B0 ;  /* 0x0000000000007941 */ /* 0x000fea0003800000 */
.L_x_1534:
        /* <DEDUP_REMOVED lines=22> */
.L_x_1537:
[----:B------:R-:W-:Y:S05]  /*a0e0*/  BSYNC B0 ;  /* 0x0000000000007941 */ /* 0x000fea0003800000 */
.L_x_1536:
[----:B------:R-:W-:Y:S01]  /*a0f0*/  IMAD.U32 R3, RZ, RZ, UR8 ;  /* 0x00000008ff037e24 */ /* 0x000fe2000f8e00ff */
[----:B------:R-:W-:Y:S01]  /*a100*/  UIMAD UR13, UR13, UR8, URZ ;  /* 0x000000080d0d72a4 */ /* 0x000fe2000f8e023f */
[----:B--2---:R-:W2:Y:S01]  /*a110*/  LDS.128 R24, [R0+0x20000] ;  /* 0x0200000000187984 */ /* 0x004ea20000000c00 */
        /* <DEDUP_REMOVED lines=35> */
.L_x_1539:
[----:B------:R-:W-:Y:S05]  /*a350*/  BSYNC B0 ;  /* 0x0000000000007941 */ /* 0x000fea0003800000 */
.L_x_1538:
        /* <DEDUP_REMOVED lines=9> */
[----:B------:R-:W-:Y:S01]  /*a3f0*/  ULDC.64 UR10, c[0x0][0x3f8] ;  /* 0x0000fe00000a7ab9 */ /* 0x000fe20000000a00 */
[----:B------:R-:W-:Y:S02]  /*a400*/  ISETP.GE.AND P0, PT, R30, UR5, PT ;  /* 0x000000051e007c0c */ /* 0x000fe4000bf06270 */
[----:B------:R-:W-:-:S04]  /*a410*/  IMAD R3, R3, UR8, RZ ;  /* 0x0000000803037c24 */ /* 0x000fc8000f8e02ff */
        /* <DEDUP_REMOVED lines=11> */
.L_x_1510:
        /* <DEDUP_REMOVED lines=24> */
.L_x_1541:
        /* <DEDUP_REMOVED lines=22> */
.L_x_1542:
        /* <DEDUP_REMOVED lines=14> */
[----:B------:R-:W-:Y:S01]  /*a890*/  ISETP.GE.AND P5, PT, R0, UR5, PT ;  /* 0x0000000500007c0c */ /* 0x000fe2000bfa6270 */
[----:B------:R-:W-:Y:S01]  /*a8a0*/  UIMAD UR14, UR14, UR12, URZ ;  /* 0x0000000c0e0e72a4 */ /* 0x000fe2000f8e023f */
[----:B------:R-:W-:Y:S01]  /*a8b0*/  IMAD.U32 R2, RZ, RZ, UR12 ;  /* 0x0000000cff027e24 */ /* 0x000fe2000f8e00ff */
[----:B------:R-:W-:Y:S01]  /*a8c0*/  IADD3.X R5, R3, UR21, R5, P0, !PT ;  /* 0x0000001503057c10 */ /* 0x000fe200087fe405 */
[----:B------:R-:W-:Y:S01]  /*a8d0*/  VIADD R10, R236, 0x80 ;  /* 0x00000080ec0a7836 */ /* 0x000fe20000000000 */
[----:B------:R-:W-:Y:S01]  /*a8e0*/  UIMAD UR13, UR56, UR13, UR14 ;  /* 0x0000000d380d72a4 */ /* 0x000fe2000f8e020e */
[----:B------:R-:W-:Y:S01]  /*a8f0*/  IADD3 R6, R0, 0x20, RZ ;  /* 0x0000002000067810 */ /* 0x000fe20007ffe0ff */
[----:B------:R-:W-:Y:S01]  /*a900*/  IMAD.WIDE.U32 R4, R2, UR56, R4 ;  /* 0x0000003802047c25 */ /* 0x000fe2000f8e0004 */
[----:B------:R-:W-:-:S02]  /*a910*/  SHF.R.S32.HI R13, RZ, 0x1f, R0 ;  /* 0x0000001fff0d7819 */ /* 0x000fc40000011400 */
[----:B------:R-:W-:Y:S02]  /*a920*/  ISETP.GE.AND P4, PT, R6, UR5, PT ;  /* 0x0000000506007c0c */ /* 0x000fe4000bf86270 */
[----:B------:R-:W-:Y:S01]  /*a930*/  IADD3 R8, R5, UR13, RZ ;  /* 0x0000000d05087c10 */ /* 0x000fe2000fffe0ff */
[----:B------:R-:W-:Y:S10]  /*a940*/  @P5 BRA `(.L_x_1544) ;  /* 0x0000000000485947 */ /* 0x000ff40003800000 */
        /* <DEDUP_REMOVED lines=18> */
.L_x_1544:
[----:B------:R-:W-:Y:S05]  /*aa70*/  BSYNC B0 ;  /* 0x0000000000007941 */ /* 0x000fea0003800000 */
.L_x_1543:
        /* <DEDUP_REMOVED lines=21> */
.L_x_1546:
[----:B------:R-:W-:Y:S05]  /*abd0*/  BSYNC B0 ;  /* 0x0000000000007941 */ /* 0x000fea0003800000 */
.L_x_1545:
        /* <DEDUP_REMOVED lines=34> */
.L_x_1548:
[----:B------:R-:W-:Y:S05]  /*ae00*/  BSYNC B0 ;  /* 0x0000000000007941 */ /* 0x000fea0003800000 */
.L_x_1547:
        /* <DEDUP_REMOVED lines=20> */
.L_x_1540:
[----:B------:R-:W-:Y:S05]  /*af50*/  BSYNC B1 ;  /* 0x0000000000017941 */ /* 0x000fea0003800000 */
.L_x_1505:
        /* <DEDUP_REMOVED lines=12> */
.L_x_1549:
[----:B------:R-:W-:Y:S05]  /*b020*/  EXIT ;  /* 0x000000000000794d */ /* 0x000fea0003800000 */
.L_x_1551:
        /* <DEDUP_REMOVED lines=13> */
.L_x_2063:


//--------------------- .text._ZN5flash44flash_bwd_dq_dk_dv_loop_seqk_parallel_kernelI23Flash_bwd_kernel_traitsILi256ELi64ELi64ELi8ELi4ELi2ELi2ELb0ELb0EN7cutlass6half_tE19Flash_kernel_traitsILi256ELi64ELi64ELi8ES3_EELb1ELb0ELb1ELb0ELb0ELb0ELb0EEEvNS_16Flash_bwd_paramsE --------------------------
	.section	.text._ZN5flash44flash_bwd_dq_dk_dv_loop_seqk_parallel_kernelI23Flash_bwd_kernel_traitsILi256ELi64ELi64ELi8ELi4ELi2ELi2ELb0ELb0EN7cutlass6half_tE19Flash_kernel_traitsILi256ELi64ELi64ELi8ES3_EELb1ELb0ELb1ELb0ELb0ELb0ELb0EEEvNS_16Flash_bwd_paramsE,"ax",@progbits
	.align	128
        .global         _ZN5flash44flash_bwd_dq_dk_dv_loop_seqk_parallel_kernelI23Flash_bwd_kernel_traitsILi256ELi64ELi64ELi8ELi4ELi2ELi2ELb0ELb0EN7cutlass6half_tE19Flash_kernel_traitsILi256ELi64ELi64ELi8ES3_EELb1ELb0ELb1ELb0ELb0ELb0ELb0EEEvNS_16Flash_bwd_paramsE
        .type           _ZN5flash44flash_bwd_dq_dk_dv_loop_seqk_parallel_kernelI23Flash_bwd_kernel_traitsILi256ELi64ELi64ELi8ELi4ELi2ELi2ELb0ELb0EN7cutlass6half_tE19Flash_kernel_traitsILi256ELi64ELi64ELi8ES3_EELb1ELb0ELb1ELb0ELb0ELb0ELb0EEEvNS_16Flash_bwd_paramsE,@function
        .size           _ZN5flash44flash_bwd_dq_dk_dv_loop_seqk_parallel_kernelI23Flash_bwd_kernel_traitsILi256ELi64ELi64ELi8ELi4ELi2ELi2ELb0ELb0EN7cutlass6half_tE19Flash_kernel_traitsILi256ELi64ELi64ELi8ES3_EELb1ELb0ELb1ELb0ELb0ELb0ELb0EEEvNS_16Flash_bwd_paramsE,(.L_x_2064 - _ZN5flash44flash_bwd_dq_dk_dv_loop_seqk_parallel_kernelI23Flash_bwd_kernel_traitsILi256ELi64ELi64ELi8ELi4ELi2ELi2ELb0ELb0EN7cutlass6half_tE19Flash_kernel_traitsILi256ELi64ELi64ELi8ES3_EELb1ELb0ELb1ELb0ELb0ELb0ELb0EEEvNS_16Flash_bwd_paramsE)
        .other          _ZN5flash44flash_bwd_dq_dk_dv_loop_seqk_parallel_kernelI23Flash_bwd_kernel_traitsILi256ELi64ELi64ELi8ELi4ELi2ELi2ELb0ELb0EN7cutlass6half_tE19Flash_kernel_traitsILi256ELi64ELi64ELi8ES3_EELb1ELb0ELb1ELb0ELb0ELb0ELb0EEEvNS_16Flash_bwd_paramsE,@"STO_CUDA_ENTRY STV_DEFAULT"
_ZN5flash44flash_bwd_dq_dk_dv_loop_seqk_parallel_kernelI23Flash_bwd_kernel_traitsILi256ELi64ELi64ELi8ELi4ELi2ELi2ELb0ELb0EN7cutlass6half_tE19Flash_kernel_traitsILi256ELi64ELi64ELi8ES3_EELb1ELb0ELb1ELb0ELb0ELb0ELb0EEEvNS_16Flash_bwd_paramsE:
.text._ZN5flash44flash_bwd_dq_dk_dv_loop_seqk_parallel_kernelI23Flash_bwd_kernel_traitsILi256ELi64ELi64ELi8ELi4ELi2ELi2ELb0ELb0EN7cutlass6half_tE19Flash_kernel_traitsILi256ELi64ELi64ELi8ES3_EELb1ELb0ELb1ELb0ELb0ELb0ELb0EEEvNS_16Flash_bwd_paramsE:
        /* <DEDUP_REMOVED lines=16> */
[----:B------:R-:W-:Y:S01]  /*0100*/  ULDC.64 UR6, c[0x0][0x208] ;  /* 0x0000820000067ab9 */ /* 0x000fe20000000a00 */
[----:B------:R-:W-:Y:S01]  /*0110*/  ULDC UR58, c[0x0][0x394] ;  /* 0x0000e500003a7ab9 */ /* 0x000fe20000000800 */
[----:B------:R-:W-:Y:S02]  /*0120*/  UMOV UR59, 0xffff8000 ;  /* 0xffff8000003b7882 */ /* 0x000fe40000000000 */
        /* <DEDUP_REMOVED lines=8> */
[--C-:B------:R-:W-:Y:S02]  /*01b0*/  SHF.R.S32.HI R18, RZ, 0x5, R7.reuse ;  /* 0x00000005ff127819 */ /* 0x100fe40000011407 */
[----:B------:R-:W-:Y:S02]  /*01c0*/  SHF.R.S32.HI R5, RZ, 0x1f, R7 ;  /* 0x0000001fff057819 */ /* 0x000fe40000011407 */
[CC--:B------:R-:W-:Y:S02]  /*01d0*/  LEA.HI R6, R3.reuse, R10.reuse, RZ, 0x4 ;  /* 0x0000000a03067211 */ /* 0x0c0fe400078f20ff */
[----:B------:R-:W-:-:S02]  /*01e0*/  LEA.HI R12, R3, R10, RZ, 0x7 ;  /* 0x0000000a030c7211 */ /* 0x000fc400078f38ff */
[CC--:B------:R-:W-:Y:S02]  /*01f0*/  LEA.HI R2, R3.reuse, R10.reuse, RZ, 0x6 ;  /* 0x0000000a03027211 */ /* 0x0c0fe400078f30ff */
[----:B------:R-:W-:Y:S02]  /*0200*/  LEA.HI R3, R3, R10, RZ, 0x2 ;  /* 0x0000000a03037211 */ /* 0x000fe400078f10ff */
[----:B------:R-:W-:Y:S02]  /*0210*/  LOP3.LUT R15, R7, 0xffffffe0, RZ, 0xc0, !PT ;  /* 0xffffffe0070f7812 */ /* 0x000fe400078ec0ff */
[-C--:B------:R-:W-:Y:S02]  /*0220*/  LEA.HI R5, R5, R18.reuse, RZ, 0x2 ;  /* 0x0000001205057211 */ /* 0x080fe400078f10ff */
[----:B------:R-:W-:Y:S01]  /*0230*/  LEA.HI R7, R7, R18, RZ, 0x1 ;  /* 0x0000001207077211 */ /* 0x000fe200078f08ff */
[----:B------:R-:W-:Y:S01]  /*0240*/  IMAD.IADD R4, R10, 0x1, -R15 ;  /* 0x000000010a047824 */ /* 0x000fe200078e0a0f */
[----:B------:R-:W-:-:S02]  /*0250*/  LOP3.LUT R13, R8, 0xfffffff8, RZ, 0xc0, !PT ;  /* 0xfffffff8080d7812 */ /* 0x000fc400078ec0ff */
[----:B------:R-:W-:Y:S02]  /*0260*/  LOP3.LUT R11, R6, 0xfffffff0, RZ, 0xc0, !PT ;  /* 0xfffffff0060b7812 */ /* 0x000fe400078ec0ff */
[----:B------:R-:W-:Y:S01]  /*0270*/  LOP3.LUT R9, R3, 0x7ffffffc, RZ, 0xc0, !PT ;  /* 0x7ffffffc03097812 */ /* 0x000fe200078ec0ff */
[C---:B------:R-:W-:Y:S01]  /*0280*/  IMAD.IADD R0, R10.reuse, 0x1, -R13 ;  /* 0x000000010a007824 */ /* 0x040fe200078e0a0d */
[----:B------:R-:W-:Y:S01]  /*0290*/  LOP3.LUT R5, R5, 0xfffffffc, RZ, 0xc0, !PT ;  /* 0xfffffffc05057812 */ /* 0x000fe200078ec0ff */
[C---:B------:R-:W-:Y:S01]  /*02a0*/  IMAD.IADD R14, R10.reuse, 0x1, -R11 ;  /* 0x000000010a0e7824 */ /* 0x040fe200078e0a0b */
[----:B------:R-:W-:Y:S01]  /*02b0*/  LOP3.LUT R7, R7, 0xfffffffe, RZ, 0xc0, !PT ;  /* 0xfffffffe07077812 */ /* 0x000fe200078ec0ff */
[----:B------:R-:W-:Y:S01]  /*02c0*/  IMAD.IADD R10, R10, 0x1, -R9 ;  /* 0x000000010a0a7824 */ /* 0x000fe200078e0a09 */
[----:B------:R-:W-:Y:S01]  /*02d0*/  SHF.R.S32.HI R9, RZ, 0x4, R6 ;  /* 0x00000004ff097819 */ /* 0x000fe20000011406 */
[C---:B------:R-:W-:Y:S01]  /*02e0*/  IMAD.IADD R17, R18.reuse, 0x1, -R5 ;  /* 0x0000000112117824 */ /* 0x040fe200078e0a05 */
[----:B------:R-:W-:Y:S01]  /*02f0*/  SHF.R.S32.HI R16, RZ, 0x2, R3 ;  /* 0x00000002ff107819 */ /* 0x000fe20000011403 */
[----:B------:R-:W-:Y:S01]  /*0300*/  IMAD.IADD R7, R18, 0x1, -R7 ;  /* 0x0000000112077824 */ /* 0x000fe200078e0a07 */
[----:B------:R-:W-:Y:S01]  /*0310*/  SHF.R.S32.HI R18, RZ, 0x3, R8 ;  /* 0x00000003ff127819 */ /* 0x000fe20000011408 */
[----:B------:R-:W-:Y:S01]  /*0320*/  IMAD.SHL.U32 R20, R0, 0x8, RZ ;  /* 0x0000000800147824 */ /* 0x000fe200078e00ff */
[----:B------:R-:W-:Y:S01]  /*0330*/  LEA.HI R6, R6, R9, RZ, 0x1 ;  /* 0x0000000906067211 */ /* 0x000fe200078f08ff */
[----:B------:R-:W-:Y:S01]  /*0340*/  STL [R1], R17 ;  /* 0x0000001101007387 */ /* 0x000fe20000100800 */
[----:B------:R-:W-:Y:S01]  /*0350*/  SHF.R.S32.HI R3, RZ, 0x1f, R3 ;  /* 0x0000001fff037819 */ /* 0x000fe20000011403 */
[----:B------:R-:W-:Y:S01]  /*0360*/  IMAD.SHL.U32 R18, R18, 0x40, RZ ;  /* 0x0000004012127824 */ /* 0x000fe200078e00ff */
[----:B------:R-:W-:Y:S01]  /*0370*/  LOP3.LUT R6, R6, 0xfffffffe, RZ, 0xc0, !PT ;  /* 0xfffffffe06067812 */ /* 0x000fe200078ec0ff */
[----:B------:R-:W-:Y:S01]  /*0380*/  STL [R1+0x10], R20 ;  /* 0x0000101401007387 */ /* 0x000fe20000100800 */
[----:B------:R-:W-:Y:S01]  /*0390*/  LEA.HI R3, R3, R16, RZ, 0x3 ;  /* 0x0000001003037211 */ /* 0x000fe200078f18ff */
[----:B------:R-:W-:Y:S01]  /*03a0*/  IMAD.SHL.U32 R10, R10, 0x2, RZ ;  /* 0x000000020a0a7824 */ /* 0x000fe200078e00ff */
[----:B------:R-:W-:Y:S01]  /*03b0*/  SHF.R.S32.HI R11, RZ, 0x1f, R14 ;  /* 0x0000001fff0b7819 */ /* 0x000fe2000001140e */
[----:B------:R-:W-:Y:S01]  /*03c0*/  IMAD.IADD R6, R9, 0x1, -R6 ;  /* 0x0000000109067824 */ /* 0x000fe200078e0a06 */
[----:B------:R-:W-:Y:S01]  /*03d0*/  LOP3.LUT R18, R18, 0x1c0, RZ, 0xc0, !PT ;  /* 0x000001c012127812 */ /* 0x000fe200078ec0ff */
[----:B------:R-:W-:Y:S01]  /*03e0*/  IMAD.SHL.U32 R9, R0, 0x40, RZ ;  /* 0x0000004000097824 */ /* 0x000fe200078e00ff */
[----:B------:R-:W-:-:S02]  /*03f0*/  LOP3.LUT R3, R3, 0xfffffff8, RZ, 0xc0, !PT ;  /* 0xfffffff803037812 */ /* 0x000fc400078ec0ff */
[C---:B------:R-:W-:Y:S02]  /*0400*/  LOP3.LUT P4, RZ, R0.reuse, 0x4, RZ, 0xc0, !PT ;  /* 0x0000000400ff7812 */ /* 0x040fe4000788c0ff */
[----:B------:R-:W-:Y:S01]  /*0410*/  LOP3.LUT P3, RZ, R0, 0x2, RZ, 0xc0, !PT ;  /* 0x0000000200ff7812 */ /* 0x000fe2000786c0ff */
[----:B------:R-:W-:Y:S01]  /*0420*/  IMAD.IADD R3, R16, 0x1, -R3 ;  /* 0x0000000110037824 */ /* 0x000fe200078e0a03 */
[----:B------:R-:W-:Y:S01]  /*0430*/  LEA.HI R0, R11, R14, RZ, 0x3 ;  /* 0x0000000e0b007211 */ /* 0x000fe200078f18ff */
[----:B------:R-:W-:Y:S01]  /*0440*/  IMAD.SHL.U32 R16, R7, 0x10, RZ ;  /* 0x0000001007107824 */ /* 0x000fe200078e00ff */
[----:B------:R-:W-:Y:S02]  /*0450*/  SHF.R.U32.HI R11, RZ, 0x3, R18 ;  /* 0x00000003ff0b7819 */ /* 0x000fe40000011612 */
[----:B------:R-:W-:Y:S02]  /*0460*/  LOP3.LUT R18, R18, 0x38, R20, 0xf8, !PT ;  /* 0x0000003812127812 */ /* 0x000fe400078ef814 */
[----:B------:R-:W-:-:S02]  /*0470*/  SHF.R.S32.HI R5, RZ, 0x1f, R4 ;  /* 0x0000001fff057819 */ /* 0x000fc40000011404 */
[C---:B------:R-:W-:Y:S01]  /*0480*/  LOP3.LUT R251, R0.reuse, 0xfffffff8, RZ, 0xc0, !PT ;  /* 0xfffffff800fb7812 */ /* 0x040fe200078ec0ff */
[----:B------:R-:W-:Y:S01]  /*0490*/  IMAD.SHL.U32 R0, R0, 0x40, RZ ;  /* 0x0000004000007824 */ /* 0x000fe200078e00ff */
[----:B------:R-:W-:Y:S02]  /*04a0*/  LOP3.LUT R9, R9, 0x1c0, RZ, 0xc0, !PT ;  /* 0x000001c009097812 */ /* 0x000fe400078ec0ff */
[----:B------:R-:W-:Y:S01]  /*04b0*/  LOP3.LUT R11, R18, R11, RZ, 0x3c, !PT ;  /* 0x0000000b120b7212 */ /* 0x000fe200078e3cff */
[----:B------:R-:W-:Y:S01]  /*04c0*/  IMAD.IADD R251, R14, 0x1, -R251 ;  /* 0x000000010efb7824 */ /* 0x000fe200078e0afb */
[----:B------:R-:W-:Y:S02]  /*04d0*/  SHF.R.S32.HI R2, RZ, 0x6, R2 ;  /* 0x00000006ff027819 */ /* 0x000fe40000011402 */
[----:B------:R-:W-:Y:S01]  /*04e0*/  LEA.HI R5, R5, R4, RZ, 0x2 ;  /* 0x0000000405057211 */ /* 0x000fe200078f10ff */
[----:B------:R-:W-:Y:S01]  /*04f0*/  IMAD.SHL.U32 R251, R251, 0x40, RZ ;  /* 0x00000040fbfb7824 */ /* 0x000fe200078e00ff */
[----:B------:R-:W-:Y:S01]  /*0500*/  LOP3.LUT R4, R3, 0x1, RZ, 0xc0, !PT ;  /* 0x0000000103047812 */ /* 0x000fe200078ec0ff */
[C---:B------:R-:W-:Y:S01]  /*0510*/  IMAD R11, R2.reuse, 0x200, R11 ;  /* 0x00000200020b7824 */ /* 0x040fe200078e020b */
[----:B------:R-:W-:Y:S01]  /*0520*/  LOP3.LUT R13, R9, 0x10, R16, 0xf8, !PT ;  /* 0x00000010090d7812 */ /* 0x000fe200078ef810 */
[----:B------:R-:W-:Y:S01]  /*0530*/  IMAD.SHL.U32 R2, R2, 0x8, RZ ;  /* 0x0000000802027824 */ /* 0x000fe200078e00ff */
[----:B------:R-:W-:Y:S01]  /*0540*/  ISETP.NE.U32.AND P0, PT, R4, 0x1, PT ;  /* 0x000000010400780c */ /* 0x000fe20003f05070 */
[----:B------:R-:W-:Y:S01]  /*0550*/  IMAD.SHL.U32 R4, R6, 0x200, RZ ;  /* 0x0000020006047824 */ /* 0x000fe200078e00ff */
[--C-:B------:R-:W-:Y:S01]  /*0560*/  LOP3.LUT R250, R13, 0x8, R8.reuse, 0xf8, !PT ;  /* 0x000000080dfa7812 */ /* 0x100fe200078ef808 */
[----:B------:R1:W-:Y:S01]  /*0570*/  STL [R1+0x4], R11 ;  /* 0x0000040b01007387 */ /* 0x0003e20000100800 */
[----:B------:R-:W-:-:S02]  /*0580*/  LOP3.LUT R8, R9, 0x8, R8, 0xf8, !PT ;  /* 0x0000000809087812 */ /* 0x000fc400078ef808 */
[----:B------:R-:W-:Y:S02]  /*0590*/  SHF.R.S32.HI R15, RZ, 0x7, R12 ;  /* 0x00000007ff0f7819 */ /* 0x000fe4000001140c */
[----:B------:R-:W-:Y:S02]  /*05a0*/  SHF.R.U32.HI R9, RZ, 0x3, R9 ;  /* 0x00000003ff097819 */ /* 0x000fe40000011609 */
[C---:B------:R-:W-:Y:S01]  /*05b0*/  R2P PR, R3.reuse, 0x6 ;  /* 0x0000000603007804 */ /* 0x040fe20000000000 */
[----:B------:R-:W-:Y:S01]  /*05c0*/  IMAD.SHL.U32 R3, R3, 0x40, RZ ;  /* 0x0000004003037824 */ /* 0x000fe200078e00ff */
[----:B------:R-:W-:Y:S02]  /*05d0*/  LOP3.LUT R2, R2, 0x18, RZ, 0xc0, !PT ;  /* 0x0000001802027812 */ /* 0x000fe400078ec0ff */
[----:B------:R-:W-:Y:S02]  /*05e0*/  LOP3.LUT R251, R251, 0x1c0, RZ, 0xc0, !PT ;  /* 0x000001c0fbfb7812 */ /* 0x000fe400078ec0ff */
[----:B------:R-:W-:Y:S01]  /*05f0*/  LOP3.LUT R241, R8, R9, RZ, 0x3c, !PT ;  /* 0x0000000908f17212 */ /* 0x000fe200078e3cff */
[C---:B------:R-:W-:Y:S01]  /*0600*/  IMAD R8, R15.reuse, 0x800, R4 ;  /* 0x000008000f087824 */ /* 0x040fe200078e0204 */
[----:B------:R-:W-:Y:S01]  /*0610*/  LOP3.LUT R250, R4, R250, R9, 0xf6, !PT ;  /* 0x000000fa04fa7212 */ /* 0x000fe200078ef609 */
[----:B------:R-:W-:Y:S01]  /*0620*/  IMAD.SHL.U32 R9, R15, 0x20, RZ ;  /* 0x000000200f097824 */ /* 0x000fe200078e00ff */
[----:B------:R-:W-:Y:S01]  /*0630*/  SHF.R.U32.HI R249, RZ, 0x3, R251 ;  /* 0x00000003fff97819 */ /* 0x000fe200000116fb */
[----:B------:R-:W-:Y:S01]  /*0640*/  IMAD.IADD R241, R8, 0x1, R241 ;  /* 0x0000000108f17824 */ /* 0x000fe200078e02f1 */
[----:B------:R-:W-:-:S02]  /*0650*/  LOP3.LUT R12, R3, 0x1c0, RZ, 0xc0, !PT ;  /* 0x000001c0030c7812 */ /* 0x000fc400078ec0ff */
[----:B------:R-:W-:Y:S02]  /*0660*/  LOP3.LUT R0, R0, 0xfffffe00, RZ, 0xc0, !PT ;  /* 0xfffffe0000007812 */ /* 0x000fe400078ec0ff */
[----:B------:R-:W-:Y:S01]  /*0670*/  SHF.R.U32.HI R3, RZ, 0x3, R12 ;  /* 0x00000003ff037819 */ /* 0x000fe2000001160c */
[----:B-1----:R-:W-:Y:S01]  /*0680*/  IMAD.SHL.U32 R11, R6, 0x20, RZ ;  /* 0x00000020060b7824 */ /* 0x002fe200078e00ff */
[----:B------:R-:W-:Y:S01]  /*0690*/  LOP3.LUT R8, R12, 0x20, R9, 0xf8, !PT ;  /* 0x000000200c087812 */ /* 0x000fe200078ef809 */
[----:B------:R-:W-:Y:S01]  /*06a0*/  IMAD.SHL.U32 R6, R6, 0x8, RZ ;  /* 0x0000000806067824 */ /* 0x000fe200078e00ff */
[----:B------:R-:W-:Y:S01]  /*06b0*/  SEL R240, R240, 0xffffffe0, !P3 ;  /* 0xffffffe0f0f07807 */ /* 0x000fe20005800000 */
[----:B------:R-:W-:Y:S01]  /*06c0*/  IMAD R252, R17, 0x400, R0 ;  /* 0x0000040011fc7824 */ /* 0x000fe200078e0200 */
[----:B------:R-:W-:Y:S01]  /*06d0*/  LOP3.LUT R4, R2, 0x20, R11, 0xf8, !PT ;  /* 0x0000002002047812 */ /* 0x000fe200078ef80b */
[----:B------:R-:W-:Y:S01]  /*06e0*/  IMAD R9, R7, 0x400, R10 ;  /* 0x0000040007097824 */ /* 0x000fe200078e020a */
[----:B------:R-:W-:-:S02]  /*06f0*/  LOP3.LUT R6, R251, 0x8, R6, 0xf8, !PT ;  /* 0x00000008fb067812 */ /* 0x000fc400078ef806 */
[----:B------:R-:W-:Y:S01]  /*0700*/  LOP3.LUT R251, R249, R4, R251, 0x1e, !PT ;  /* 0x00000004f9fb7212 */ /* 0x000fe200078e1efb */
[----:B------:R-:W-:Y:S01]  /*0710*/  IMAD R4, R7, 0x400, R0 ;  /* 0x0000040007047824 */ /* 0x000fe200078e0200 */
[----:B------:R-:W-:Y:S02]  /*0720*/  LOP3.LUT R2, R3, R12, R2, 0x1e, !PT ;  /* 0x0000000c03027212 */ /* 0x000fe400078e1e02 */
[----:B------:R-:W-:Y:S01]  /*0730*/  LOP3.LUT R251, R251, R0, RZ, 0xfc, !PT ;  /* 0x00000000fbfb7212 */ /* 0x000fe200078efcff */
[----:B------:R-:W-:Y:S01]  /*0740*/  IMAD.U32 R0, RZ, RZ, UR5 ;  /* 0x00000005ff007e24 */ /* 0x000fe2000f8e00ff */
[----:B------:R-:W-:Y:S01]  /*0750*/  LOP3.LUT R249, R6, R249, RZ, 0x3c, !PT ;  /* 0x000000f906f97212 */ /* 0x000fe200078e3cff */
[----:B----4-:R-:W-:Y:S01]  /*0760*/  USHF.R.S32.HI UR5, URZ, 0x1f, UR54 ;  /* 0x0000001f3f057899 */ /* 0x010fe20008011436 */
[----:B------:R-:W-:Y:S01]  /*0770*/  LOP3.LUT R3, R8, R3, RZ, 0x3c, !PT ;  /* 0x0000000308037212 */ /* 0x000fe200078e3cff */
[----:B------:R-:W-:Y:S01]  /*0780*/  IMAD R8, R17, 0x400, R10 ;  /* 0x0000040011087824 */ /* 0x000fe200078e020a */
[----:B------:R-:W-:Y:S01]  /*0790*/  LEA R241, R241, UR4, 0x1 ;  /* 0x00000004f1f17c11 */ /* 0x000fe2000f8e08ff */
[----:B------:R-:W-:Y:S01]  /*07a0*/  IMAD.IADD R252, R252, 0x1, R249 ;  /* 0x00000001fcfc7824 */ /* 0x000fe200078e02f9 */
[----:B------:R-:W-:Y:S01]  /*07b0*/  LEA R250, R250, UR4, 0x1 ;  /* 0x00000004fafa7c11 */ /* 0x000fe2000f8e08ff */
[----:B------:R-:W-:-:S02]  /*07c0*/  IMAD.MOV.U32 R0, RZ, RZ, 0x40 ;  /* 0x00000040ff007424 */ /* 0x000fc400078e00ff */
[----:B------:R-:W-:Y:S01]  /*07d0*/  IMAD.U32 R6, RZ, RZ, UR8 ;  /* 0x00000008ff067e24 */ /* 0x000fe2000f8e00ff */
[----:B------:R-:W-:Y:S01]  /*07e0*/  SHF.R.S32.HI R6, RZ, 0x2, R5 ;  /* 0x00000002ff067819 */ /* 0x000fe20000011405 */
[----:B------:R-:W-:Y:S01]  /*07f0*/  IMAD.IADD R3, R8, 0x1, R3 ;  /* 0x0000000108037824 */ /* 0x000fe200078e0203 */
[----:B------:R-:W-:Y:S01]  /*0800*/  UIADD3 UR8, UR4, 0x18000, URZ ;  /* 0x0001800004087890 */ /* 0x000fe2000fffe03f */
[----:B------:R-:W-:Y:S01]  /*0810*/  IMAD.IADD R249, R249, 0x1, R4 ;  /* 0x00000001f9f97824 */ /* 0x000fe200078e0204 */
[----:B------:R-:W-:Y:S01]  /*0820*/  SEL R5, R0, 0xffffffc0, !P4 ;  /* 0xffffffc000057807 */ /* 0x000fe20006000000 */
[----:B------:R-:W-:Y:S02]  /*0830*/  IMAD.U32 R4, RZ, RZ, UR5 ;  /* 0x00000005ff047e24 */ /* 0x000fe4000f8e00ff */
[----:B------:R-:W-:Y:S02]  /*0840*/  IMAD.MOV.U32 R4, RZ, RZ, -0x10 ;  /* 0xfffffff0ff047424 */ /* 0x000fe400078e00ff */
[----:B------:R-:W-:Y:S01]  /*0850*/  IMAD.IADD R2, R9, 0x1, R2 ;  /* 0x0000000109027824 */ /* 0x000fe200078e0202 */
[----:B------:R-:W-:Y:S01]  /*0860*/  LEA R9, R3, UR4, 0x1 ;  /* 0x0000000403097c11 */ /* 0x000fe2000f8e08ff */
[----:B------:R-:W-:Y:S01]  /*0870*/  IMAD R0, R17, 0x10, R6 ;  /* 0x0000001011007824 */ /* 0x000fe200078e0206 */
[----:B------:R-:W-:Y:S01]  /*0880*/  SEL R4, R4, 0x10, !P0 ;  /* 0x0000001004047807 */ /* 0x000fe20004000000 */
[--C-:B------:R-:W-:Y:S01]  /*0890*/  IMAD.IADD R240, R240, 0x1, R241.reuse ;  /* 0x00000001f0f07824 */ /* 0x100fe200078e02f1 */
[----:B------:R-:W-:Y:S01]  /*08a0*/  LEA R8, R2, UR8, 0x1 ;  /* 0x0000000802087c11 */ /* 0x000fe2000f8e08ff */
[----:B------:R-:W-:Y:S01]  /*08b0*/  IMAD.U32 R7, RZ, RZ, UR5 ;  /* 0x00000005ff077e24 */ /* 0x000fe2000f8e00ff */
[----:B------:R1:W-:Y:S01]  /*08c0*/  STL [R1+0x8], R0 ;  /* 0x0000080001007387 */ /* 0x0003e20000100800 */
[----:B------:R-:W-:Y:S01]  /*08d0*/  VIADD R7, R9, 0x20 ;  /* 0x0000002009077836 */ /* 0x000fe20000000000 */
[----:B------:R-:W-:Y:S01]  /*08e0*/  UIADD3 UR5, UR4, 0x28000, URZ ;  /* 0x0002800004057890 */ /* 0x000fe2000fffe03f */
[C---:B------:R-:W-:Y:S01]  /*08f0*/  IMAD.IADD R3, R5.reuse, 0x1, R241 ;  /* 0x0000000105037824 */ /* 0x040fe200078e02f1 */
[----:B------:R2:W-:Y:S01]  /*0900*/  STL [R1+0x18], R9 ;  /* 0x0000180901007387 */ /* 0x0005e20000100800 */
[----:B------:R-:W-:-:S02]  /*0910*/  IMAD.IADD R2, R5, 0x1, R240 ;  /* 0x0000000105027824 */ /* 0x000fc400078e02f0 */
[----:B------:R-:W-:Y:S01]  /*0920*/  @P1 VIADD R7, R9, 0xffffffe0 ;  /* 0xffffffe009071836 */ /* 0x000fe20000000000 */
[----:B------:R2:W-:Y:S01]  /*0930*/  STL [R1+0x1c], R8 ;  /* 0x00001c0801007387 */ /* 0x0005e20000100800 */
[C---:B------:R-:W-:Y:S01]  /*0940*/  VIADD R6, R8.reuse, 0x40 ;  /* 0x0000004008067836 */ /* 0x040fe20000000000 */
[----:B------:R-:W-:Y:S01]  /*0950*/  LEA R249, R249, UR5, 0x1 ;  /* 0x00000005f9f97c11 */ /* 0x000fe2000f8e08ff */
[----:B------:R-:W-:Y:S02]  /*0960*/  @P2 VIADD R6, R8, 0xffffffc0 ;  /* 0xffffffc008062836 */ /* 0x000fe40000000000 */
[----:B-1----:R-:W-:Y:S02]  /*0970*/  IMAD.IADD R0, R5, 0x1, R250 ;  /* 0x0000000105007824 */ /* 0x002fe400078e02fa */
[----:B------:R-:W-:Y:S02]  /*0980*/  IMAD.IADD R5, R9, 0x1, R4 ;  /* 0x0000000109057824 */ /* 0x000fe400078e0204 */
[----:B------:R-:W-:-:S03]  /*0990*/  IMAD.IADD R4, R4, 0x1, R7 ;  /* 0x0000000104047824 */ /* 0x000fc600078e0207 */
[----:B------:R2:W-:Y:S04]  /*09a0*/  STL [R1+0x28], R5 ;  /* 0x0000280501007387 */ /* 0x0005e80000100800 */
[----:B------:R2:W-:Y:S04]  /*09b0*/  STL [R1+0x20], R7 ;  /* 0x0000200701007387 */ /* 0x0005e80000100800 */
[----:B------:R2:W-:Y:S04]  /*09c0*/  STL [R1+0x24], R6 ;  /* 0x0000240601007387 */ /* 0x0005e80000100800 */
[----:B------:R2:W-:Y:S02]  /*09d0*/  STL [R1+0x3c], R4 ;  /* 0x00003c0401007387 */ /* 0x0005e40000100800 */
.L_x_1600:
        /* <DEDUP_REMOVED lines=33> */
[----:B------:R-:W1:Y:S01]  /*0bf0*/  S2R R8, SR_TID.X ;  /* 0x0000000000087919 */ /* 0x000e620000002100 */
        /* <DEDUP_REMOVED lines=23> */
[----:B--2---:R-:W-:Y:S02]  /*0d70*/  @P0 R2UR UR11, R4 ;  /* 0x00000000040b02ca */ /* 0x004fe400000e0000 */
[----:B------:R-:W-:-:S04]  /*0d80*/  ISETP.NE.U32.AND P0, PT, RZ, UR12, PT ;  /* 0x0000000cff007c0c */ /* 0x000fc8000bf05070 */
[----:B------:R-:W-:Y:S02]  /*0d90*/  ISETP.NE.AND.EX P0, PT, RZ, UR13, PT, P0 ;  /* 0x0000000dff007c0c */ /* 0x000fe4000bf05300 */
[----:B---3--:R-:W-:Y:S02]  /*0da0*/  @P1 R2UR UR26, R6 ;  /* 0x00000000061a12ca */ /* 0x008fe400000e0000 */
[----:B-----5:R-:W-:Y:S02]  /*0db0*/  @P3 R2UR UR5, R9 ;  /* 0x00000000090532ca */ /* 0x020fe400000e0000 */
[----:B------:R-:W-:-:S09]  /*0dc0*/  @P3 R2UR UR12, R5 ;  /* 0x00000000050c32ca */ /* 0x000fd200000e0000 */
[----:B------:R-:W-:Y:S01]  /*0dd0*/  @UP3 UIADD3 UR8, UR11, -UR26, URZ ;  /* 0x8000001a0b083290 */ /* 0x000fe2000fffe03f */
[----:B------:R-:W-:Y:S02]  /*0de0*/  @!P2 R2UR UR43, R7 ;  /* 0x00000000072ba2ca */ /* 0x000fe400000e0000 */
[----:B-1----:R-:W-:Y:S01]  /*0df0*/  SHF.R.S32.HI R7, RZ, 0x1f, R8 ;  /* 0x0000001fff077819 */ /* 0x002fe20000011408 */
[----:B------:R-:W-:-:S12]  /*0e00*/  @!P0 BRA `(.L_x_1552) ;  /* 0x0000000000188947 */ /* 0x000fd80003800000 */
[----:B------:R-:W-:-:S13]  /*0e10*/  PLOP3.LUT P0, PT, PT, PT, UP4, 0x80, 0x0 ;  /* 0x000000000000781c */ /* 0x000fda0003f0f048 */
[----:B------:R-:W2:Y:S04]  /*0e20*/  @P0 LDG.E R4, desc[UR6][R10.64+0x4] ;  /* 0x000004060a040981 */ /* 0x000ea8000c1e1900 */
[----:B------:R-:W3:Y:S01]  /*0e30*/  @!P0 LDG.E R5, desc[UR6][R10.64] ;  /* 0x000000060a058981 */ /* 0x000ee2000c1e1900 */
[----:B--2---:R-:W-:-:S13]  /*0e40*/  @P0 R2UR UR9, R4 ;  /* 0x00000000040902ca */ /* 0x004fda00000e0000 */
[----:B------:R-:W-:-:S07]  /*0e50*/  @UP4 UIADD3 UR9, UR9, -UR43, URZ ;  /* 0x8000002b09094290 */ /* 0x000fce000fffe03f */
[----:B---3--:R-:W-:-:S15]  /*0e60*/  @!P0 R2UR UR9, R5 ;  /* 0x00000000050982ca */ /* 0x008fde00000e0000 */
.L_x_1552:
        /* <DEDUP_REMOVED lines=16> */
[----:B------:R-:W-:Y:S01]  /*0f70*/  ULDC.64 UR18, c[0x0][0x488] ;  /* 0x0001220000127ab9 */ /* 0x000fe20000000a00 */
[----:B------:R-:W-:Y:S02]  /*0f80*/  UIMAD.WIDE.U32 UR24, UR49, UR10, URZ ;  /* 0x0000000a311872a5 */ /* 0x000fe4000f8e003f */
[----:B------:R-:W-:Y:S02]  /*0f90*/  UIMAD UR10, UR55, UR10, URZ ;  /* 0x0000000a370a72a4 */ /* 0x000fe4000f8e023f */
[----:B------:R-:W-:Y:S02]  /*0fa0*/  UIMAD.WIDE.U32 UR34, UR38, UR18, URZ ;  /* 0x00000012262272a5 */ /* 0x000fe4000f8e003f */
[----:B------:R-:W-:-:S02]  /*0fb0*/  UIMAD UR31, UR49, UR11, UR10 ;  /* 0x0000000b311f72a4 */ /* 0x000fc4000f8e020a */
[----:B------:R-:W-:Y:S01]  /*0fc0*/  USHF.L.U32 UR17, UR49, 0x7, URZ ;  /* 0x0000000731117899 */ /* 0x000fe2000800063f */
[----:B------:R-:W-:Y:S01]  /*0fd0*/  @!UP2 ULDC.64 UR10, c[0x0][0x418] ;  /* 0x00010600000aaab9 */ /* 0x000fe20000000a00 */
[----:B------:R-:W-:Y:S02]  /*0fe0*/  UIADD3 UR12, UR13, 0x3f, URZ ;  /* 0x0000003f0d0c7890 */ /* 0x000fe4000fffe03f */
        /* <DEDUP_REMOVED lines=8> */
[----:B------:R-:W-:-:S02]  /*1070*/  UIADD3 UR9, UR9, UR10, -UR8 ;  /* 0x0000000a09097290 */ /* 0x000fc4000fffe808 */
[----:B------:R-:W-:Y:S02]  /*1080*/  UIMAD UR38, UR38, UR19, UR35 ;  /* 0x00000013262672a4 */ /* 0x000fe4000f8e0223 */
[----:B------:R-:W-:Y:S02]  /*1090*/  USEL UR35, UR17, URZ, UP0 ;  /* 0x0000003f11237287 */ /* 0x000fe40008000000 */
[----:B------:R-:W-:Y:S01]  /*10a0*/  USHF.R.S32.HI UR17, URZ, 0x1f, UR12 ;  /* 0x0000001f3f117899 */ /* 0x000fe2000801140c */
[----:B------:R-:W-:Y:S01]  /*10b0*/  ULDC.U8 UR27, c[0x0][0x480] ;  /* 0x00012000001b7ab9 */ /* 0x000fe20000000000 */
[----:B------:R-:W-:Y:S02]  /*10c0*/  UIADD3 UR9, UR9, 0x3f, URZ ;  /* 0x0000003f09097890 */ /* 0x000fe4000fffe03f */
[----:B------:R-:W-:Y:S02]  /*10d0*/  UISETP.NE.AND UP4, UPT, UR27, URZ, UPT ;  /* 0x0000003f1b00728c */ /* 0x000fe4000bf85270 */
[----:B------:R-:W-:Y:S01]  /*10e0*/  ULEA.HI UR27, UR17, UR12, URZ, 0x6 ;  /* 0x0000000c111b7291 */ /* 0x000fe2000f8f303f */
[----:B-1----:R-:W1:Y:S01]  /*10f0*/  MUFU.RCP R14, R14 ;  /* 0x0000000e000e7308 */ /* 0x002e620000001000 */
[----:B------:R-:W-:Y:S01]  /*1100*/  USHF.R.S32.HI UR12, URZ, 0x1f, UR9 ;  /* 0x0000001f3f0c7899 */ /* 0x000fe20008011409 */
[----:B------:R-:W-:Y:S01]  /*1110*/  ULDC UR56, c[0x0][0x2d4] ;  /* 0x0000b50000387ab9 */ /* 0x000fe20000000800 */
[----:B------:R-:W-:Y:S01]  /*1120*/  @UP2 ULDC.64 UR14, c[0x0][0x420] ;  /* 0x00010800000e2ab9 */ /* 0x000fe20000000a00 */
[----:B------:R-:W-:-:S02]  /*1130*/  USHF.R.S32.HI UR33, URZ, 0x1f, UR56 ;  /* 0x0000001f3f217899 */ /* 0x000fc40008011438 */
[----:B------:R-:W-:Y:S02]  /*1140*/  ULEA.HI UR9, UR12, UR9, URZ, 0x6 ;  /* 0x000000090c097291 */ /* 0x000fe4000f8f303f */
[----:B------:R-:W-:Y:S02]  /*1150*/  @UP2 UIMAD.WIDE.U32 UR46, UR5, UR14, URZ ;  /* 0x0000000e052e22a5 */ /* 0x000fe4000f8e003f */
[----:B------:R-:W-:Y:S02]  /*1160*/  USHF.L.U64.HI UR14, UR49, 0x7, UR55 ;  /* 0x00000007310e7899 */ /* 0x000fe40008010237 */
[----:B------:R-:W-:Y:S02]  /*1170*/  UIMAD UR17, UR33, UR49, URZ ;  /* 0x00000031211172a4 */ /* 0x000fe4000f8e023f */
[----:B------:R-:W-:Y:S01]  /*1180*/  USHF.R.S32.HI UR12, URZ, 0x6, UR27 ;  /* 0x000000063f0c7899 */ /* 0x000fe2000801141b */
[----:B-1----:R-:W-:Y:S01]  /*1190*/  VIADD R14, R14, 0xffffffe ;  /* 0x0ffffffe0e0e7836 */ /* 0x002fe20000000000 */
[----:B------:R-:W-:Y:S01]  /*11a0*/  USHF.R.S32.HI UR9, URZ, 0x6, UR9 ;  /* 0x000000063f097899 */ /* 0x000fe20008011409 */
[----:B------:R-:W-:-:S02]  /*11b0*/  ULDC UR61, c[0x0][0x2dc] ;  /* 0x0000b700003d7ab9 */ /* 0x000fc40000000800 */
[----:B------:R-:W1:Y:S01]  /*11c0*/  F2I.FTZ.U32.TRUNC.NTZ R15, R14 ;  /* 0x0000000e000f7305 */ /* 0x000e62000021f000 */
[----:B------:R-:W-:Y:S01]  /*11d0*/  ULDC UR60, c[0x0][0x270] ;  /* 0x00009c00003c7ab9 */ /* 0x000fe20000000800 */
[----:B------:R-:W-:Y:S02]  /*11e0*/  UIMAD.WIDE.U32 UR18, UR49, UR56, URZ ;  /* 0x00000038311272a5 */ /* 0x000fe4000f8e003f */
[----:B------:R-:W-:Y:S02]  /*11f0*/  UIMAD.WIDE UR10, UR61, UR60, URZ ;  /* 0x0000003c3d0a72a5 */ /* 0x000fe4000f8e023f */
[----:B------:R-:W-:Y:S02]  /*1200*/  USEL UR36, UR14, URZ, UP0 ;  /* 0x0000003f0e247287 */ /* 0x000fe40008000000 */
[----:B------:R-:W-:Y:S01]  /*1210*/  UIMAD UR17, UR55, UR56, UR17 ;  /* 0x00000038371172a4 */ /* 0x000fe2000f8e0211 */
[----:B------:R-:W-:Y:S01]  /*1220*/  ULDC.64 UR28, c[0x0][0x240] ;  /* 0x00009000001c7ab9 */ /* 0x000fe20000000a00 */
[----:B------:R-:W-:-:S02]  /*1230*/  UISETP.LT.AND UP0, UPT, UR12, UR9, UPT ;  /* 0x000000090c00728c */ /* 0x000fc4000bf01270 */
[----:B------:R-:W-:Y:S01]  /*1240*/  UIMAD.WIDE.U32 UR20, UR5, UR28, URZ ;  /* 0x0000001c051472a5 */ /* 0x000fe2000f8e003f */
[--C-:B-1----:R-:W-:Y:S01]  /*1250*/  IMAD.MOV R5, RZ, RZ, -R15.reuse ;  /* 0x000000ffff057224 */ /* 0x102fe200078e0a0f */
[----:B------:R-:W-:Y:S01]  /*1260*/  UIMAD UR23, UR5, UR29, URZ ;  /* 0x0000001d051772a4 */ /* 0x000fe2000f8e023f */
[----:B------:R-:W-:Y:S01]  /*1270*/  IMAD.MOV.U32 R14, RZ, RZ, RZ ;  /* 0x000000ffff0e7224 */ /* 0x000fe200078e00ff */
[----:B------:R-:W-:Y:S01]  /*1280*/  UIMAD UR27, UR11, UR18, URZ ;  /* 0x000000120b1b72a4 */ /* 0x000fe2000f8e023f */
[----:B------:R-:W-:Y:S01]  /*1290*/  IMAD R6, R5, R11, RZ ;  /* 0x0000000b05067224 */ /* 0x000fe200078e02ff */
[----:B------:R-:W-:Y:S01]  /*12a0*/  IABS R5, UR54 ;  /* 0x0000003600057c13 */ /* 0x000fe20008000000 */
[----:B------:R-:W-:Y:S02]  /*12b0*/  UIADD3 UR17, UR19, UR17, URZ ;  /* 0x0000001113117290 */ /* 0x000fe4000fffe03f */
[----:B------:R-:W-:Y:S01]  /*12c0*/  IMAD.HI.U32 R6, R15, R6, R14 ;  /* 0x000000060f067227 */ /* 0x000fe200078e000e */
[----:B------:R-:W-:-:S02]  /*12d0*/  UISETP.NE.AND UP1, UPT, UR43, -0x1, UPT ;  /* 0xffffffff2b00788c */ /* 0x000fc4000bf25270 */
[----:B------:R-:W-:Y:S02]  /*12e0*/  USEL UR42, UR12, UR9, UP0 ;  /* 0x000000090c2a7287 */ /* 0x000fe40008000000 */
[----:B------:R-:W-:Y:S01]  /*12f0*/  UIADD3 UR39, UR25, UR31, URZ ;  /* 0x0000001f19277290 */ /* 0x000fe2000fffe03f */
[----:B------:R-:W-:Y:S01]  /*1300*/  IMAD.HI.U32 R14, R6, R5, RZ ;  /* 0x00000005060e7227 */ /* 0x000fe200078e00ff */
[----:B------:R-:W-:Y:S02]  /*1310*/  USEL UR40, UR24, UR20, !UP2 ;  /* 0x0000001418287287 */ /* 0x000fe4000d000000 */
[----:B------:R-:W-:Y:S02]  /*1320*/  @UP2 UIADD3 UR39, UR21, UR23, URZ ;  /* 0x0000001715272290 */ /* 0x000fe4000fffe03f */
[----:B------:R-:W-:Y:S01]  /*1330*/  IADD3 R6, -R14, RZ, RZ ;  /* 0x000000ff0e067210 */ /* 0x000fe20007ffe1ff */
[----:B------:R-:W-:Y:S02]  /*1340*/  @UP2 UIMAD UR41, UR5, UR15, UR47 ;  /* 0x0000000f052922a4 */ /* 0x000fe4000f8e022f */
[----:B------:R-:W-:-:S02]  /*1350*/  UIMAD.WIDE.U32 UR20, UR10, UR18, URZ ;  /* 0x000000120a1472a5 */ /* 0x000fc4000f8e003f */
[C---:B------:R-:W-:Y:S01]  /*1360*/  IMAD R6, R11.reuse, R6, R5 ;  /* 0x000000060b067224 */ /* 0x040fe200078e0205 */
[----:B------:R-:W-:Y:S01]  /*1370*/  UIMAD UR12, UR10, UR17, UR27 ;  /* 0x000000110a0c72a4 */ /* 0x000fe2000f8e021b */
[----:B------:R-:W-:Y:S01]  /*1380*/  LOP3.LUT R5, R4, UR54, RZ, 0x3c, !PT ;  /* 0x0000003604057c12 */ /* 0x000fe2000f8e3cff */
[----:B------:R-:W-:Y:S01]  /*1390*/  ULDC.U8 UR15, c[0x0][0x3d8] ;  /* 0x0000f600000f7ab9 */ /* 0x000fe20000000000 */
[----:B------:R-:W-:Y:S01]  /*13a0*/  ULEA UR9, UR42, 0xffffffc0, 0x6 ;  /* 0xffffffc02a097891 */ /* 0x000fe2000f8e303f */
[----:B------:R-:W-:Y:S01]  /*13b0*/  ISETP.GT.U32.AND P1, PT, R11, R6, PT ;  /* 0x000000060b00720c */ /* 0x000fe20003f24070 */
[----:B------:R-:W-:Y:S01]  /*13c0*/  UISETP.NE.AND UP3, UPT, UR15, URZ, UPT ;  /* 0x0000003f0f00728c */ /* 0x000fe2000bf65270 */
[----:B------:R-:W-:Y:S01]  /*13d0*/  ISETP.GE.AND P2, PT, R5, RZ, PT ;  /* 0x000000ff0500720c */ /* 0x000fe20003f46270 */
[----:B------:R-:W-:Y:S02]  /*13e0*/  UIADD3 UR48, UR21, UR12, URZ ;  /* 0x0000000c15307290 */ /* 0x000fe4000fffe03f */
[----:B------:R-:W-:-:S02]  /*13f0*/  USHF.R.S32.HI UR33, URZ, 0x1f, UR9 ;  /* 0x0000001f3f217899 */ /* 0x000fc40008011409 */
[----:B------:R-:W-:Y:S02]  /*1400*/  UIADD3 UR12, UP0, UR9, UR35, URZ ;  /* 0x00000023090c7290 */ /* 0x000fe4000ff1e03f */
[----:B------:R-:W-:Y:S02]  /*1410*/  UIMAD.WIDE.U32 UR18, UR10, UR5, URZ ;  /* 0x000000050a1272a5 */ /* 0x000fe4000f8e003f */
[----:B------:R-:W-:Y:S02]  /*1420*/  @UP1 UIADD3 UR30, UR26, UR43, URZ ;  /* 0x0000002b1a1e1290 */ /* 0x000fe4000fffe03f */
[----:B------:R-:W-:Y:S01]  /*1430*/  @!P1 IMAD.IADD R6, R6, 0x1, -R11 ;  /* 0x0000000106069824 */ /* 0x000fe200078e0a0b */
[----:B------:R-:W-:Y:S01]  /*1440*/  UIMAD UR23, UR11, UR5, URZ ;  /* 0x000000050b1772a4 */ /* 0x000fe2000f8e023f */
[----:B------:R-:W-:Y:S01]  /*1450*/  @!P1 VIADD R14, R14, 0x1 ;  /* 0x000000010e0e9836 */ /* 0x000fe20000000000 */
[----:B------:R-:W-:Y:S01]  /*1460*/  UIADD3.X UR17, UR33, UR36, URZ, UP0, !UPT ;  /* 0x0000002421117290 */ /* 0x000fe200087fe43f */
[----:B------:R-:W-:Y:S01]  /*1470*/  PLOP3.LUT P1, PT, PT, PT, UP1, 0x80, 0x0 ;  /* 0x000000000000781c */ /* 0x000fe20003f2f018 */
[----:B------:R-:W-:Y:S01]  /*1480*/  UIMAD UR11, UR11, UR12, URZ ;  /* 0x0000000c0b0b72a4 */ /* 0x000fe2000f8e023f */
[----:B------:R-:W-:Y:S01]  /*1490*/  ISETP.GE.U32.AND P0, PT, R6, R11, PT ;  /* 0x0000000b0600720c */ /* 0x000fe20003f06070 */
[----:B------:R-:W-:Y:S01]  /*14a0*/  @UP1 ULDC.64 UR14, c[0x0][0x248] ;  /* 0x00009200000e1ab9 */ /* 0x000fe20000000a00 */
[----:B------:R-:W-:-:S02]  /*14b0*/  USEL UR53, UR20, UR18, !UP2 ;  /* 0x0000001214357287 */ /* 0x000fc4000d000000 */
[----:B------:R-:W-:Y:S02]  /*14c0*/  @UP1 UIMAD.WIDE.U32 UR20, UR30, UR14, URZ ;  /* 0x0000000e1e1412a5 */ /* 0x000fe4000f8e003f */
[----:B------:R-:W-:Y:S01]  /*14d0*/  @UP1 UIMAD UR27, UR30, UR15, URZ ;  /* 0x0000000f1e1b12a4 */ /* 0x000fe2000f8e023f */
[----:B------:R-:W-:Y:S01]  /*14e0*/  ULDC UR36, c[0x0][0x2c4] ;  /* 0x0000b10000247ab9 */ /* 0x000fe20000000800 */
[----:B------:R-:W-:Y:S02]  /*14f0*/  UIMAD UR17, UR10, UR17, UR11 ;  /* 0x000000110a1172a4 */ /* 0x000fe4000f8e020b */
[----:B------:R-:W-:Y:S02]  /*1500*/  UIMAD.WIDE.U32 UR30, UR10, UR12, URZ ;  /* 0x0000000c0a1e72a5 */ /* 0x000fe4000f8e003f */
[----:B------:R-:W-:Y:S01]  /*1510*/  @UP3 UIMAD UR10, UR49, UR36, URZ ;  /* 0x00000024310a32a4 */ /* 0x000fe2000f8e023f */
[----:B------:R-:W-:Y:S01]  /*1520*/  @P0 IADD3 R14, R14, 0x1, RZ ;  /* 0x000000010e0e0810 */ /* 0x000fe20007ffe0ff */
[----:B------:R-:W-:Y:S01]  /*1530*/  @UP1 UIADD3 UR32, UR26, UR43, URZ ;  /* 0x0000002b1a201290 */ /* 0x000fe2000fffe03f */
[----:B------:R-:W-:Y:S01]  /*1540*/  PLOP3.LUT P0, PT, PT, PT, UP3, 0x80, 0x0 ;  /* 0x000000000000781c */ /* 0x000fe20003f0f038 */
[----:B------:R-:W-:Y:S01]  /*1550*/  @UP3 USEL UR11, UR10, UR5, !UP2 ;  /* 0x000000050a0b3287 */ /* 0x000fe2000d000000 */
[----:B------:R-:W-:Y:S01]  /*1560*/  @UP1 ULDC.64 UR24, c[0x0][0x250] ;  /* 0x0000940000181ab9 */ /* 0x000fe20000000a00 */
[----:B------:R-:W-:Y:S01]  /*1570*/  @UP2 UIADD3 UR48, UR19, UR23, URZ ;  /* 0x0000001713302290 */ /* 0x000fe2000fffe03f */
[----:B------:R-:W-:Y:S01]  /*1580*/  IMAD.MOV.U32 R11, RZ, RZ, R14 ;  /* 0x000000ffff0b7224 */ /* 0x000fe200078e000e */
[----:B------:R-:W-:Y:S01]  /*1590*/  @UP3 ULDC UR10, c[0x0][0x2e4] ;  /* 0x0000b900000a3ab9 */ /* 0x000fe20000000800 */
[----:B------:R-:W-:-:S02]  /*15a0*/  @UP1 UIMAD.WIDE.U32 UR18, UR32, UR24, URZ ;  /* 0x00000018201212a5 */ /* 0x000fc4000f8e003f */
[----:B------:R-:W-:Y:S01]  /*15b0*/  @UP1 UIMAD UR23, UR32, UR25, URZ ;  /* 0x00000019201712a4 */ /* 0x000fe2000f8e023f */
[----:B------:R-:W-:Y:S01]  /*15c0*/  @!P2 IADD3 R11, -R11, RZ, RZ ;  /* 0x000000ff0b0ba210 */ /* 0x000fe20007ffe1ff */
[----:B------:R-:W-:Y:S01]  /*15d0*/  @UP3 UIMAD UR32, UR54, UR10, UR11 ;  /* 0x0000000a362032a4 */ /* 0x000fe2000f8e020b */
[----:B------:R-:W-:Y:S01]  /*15e0*/  @!P3 LOP3.LUT R11, RZ, R4, RZ, 0x33, !PT ;  /* 0x00000004ff0bb212 */ /* 0x000fe200078e33ff */
[----:B------:R-:W-:Y:S02]  /*15f0*/  @!UP3 UIMAD UR10, UR49, UR60, UR54 ;  /* 0x0000003c310ab2a4 */ /* 0x000fe4000f8e0236 */
[----:B------:R-:W-:Y:S02]  /*1600*/  UIMAD UR50, UR54, UR61, URZ ;  /* 0x0000003d363272a4 */ /* 0x000fe4000f8e023f */
[----:B------:R-:W-:Y:S02]  /*1610*/  @!UP2 UIADD3 UR41, UR45, UR37, URZ ;  /* 0x000000252d29a290 */ /* 0x000fe4000fffe03f */
[----:B------:R-:W-:-:S02]  /*1620*/  @UP1 UIADD3 UR37, UR19, UR23, URZ ;  /* 0x0000001713251290 */ /* 0x000fc4000fffe03f */
[----:B------:R-:W-:Y:S02]  /*1630*/  @!UP3 UIMAD UR32, UR10, UR36, URZ ;  /* 0x000000240a20b2a4 */ /* 0x000fe4000f8e023f */
[----:B------:R-:W-:Y:S02]  /*1640*/  @UP1 UIADD3 UR27, UR21, UR27, URZ ;  /* 0x0000001b151b1290 */ /* 0x000fe4000fffe03f */
[----:B------:R-:W-:Y:S02]  /*1650*/  USHF.R.S32.HI UR35, URZ, 0x1f, UR50 ;  /* 0x0000001f3f237899 */ /* 0x000fe40008011432 */
[----:B------:R-:W-:Y:S02]  /*1660*/  USEL UR52, UR34, URZ, UP4 ;  /* 0x0000003f22347287 */ /* 0x000fe4000a000000 */
[----:B------:R-:W-:Y:S02]  /*1670*/  USEL UR51, UR38, URZ, UP4 ;  /* 0x0000003f26337287 */ /* 0x000fe4000a000000 */
[----:B------:R-:W-:Y:S01]  /*1680*/  UIADD3 UR23, UR31, UR17, URZ ;  /* 0x000000111f177290 */ /* 0x000fe2000fffe03f */
        /* <DEDUP_REMOVED lines=15> */
.L_x_1554:
        /* <DEDUP_REMOVED lines=13> */
.L_x_1555:
        /* <DEDUP_REMOVED lines=11> */
.L_x_1556:
[----:B------:R-:W-:-:S04]  /*1900*/  UIMAD UR5, UR49, UR60, UR54 ;  /* 0x0000003c310572a4 */ /* 0x000fc8000f8e0236 */
[----:B------:R-:W-:-:S12]  /*1910*/  UIMAD UR5, UR5, UR56, URZ ;  /* 0x00000038050572a4 */ /* 0x000fd8000f8e023f */
.L_x_1557:
[----:B------:R-:W2:Y:S01]  /*1920*/  LDL.64 R16, [R1+0x10] ;  /* 0x0000100001107983 */ /* 0x000ea20000100a00 */
[----:B------:R-:W1:Y:S03]  /*1930*/  LDC.64 R4, c[0x0][0x420] ;  /* 0x00010800ff047b82 */ /* 0x000e660000000a00 */
[----:B------:R3:W4:Y:S01]  /*1940*/  LDL.64 R36, [R1+0x10] ;  /* 0x0000100001247983 */ /* 0x0007220000100a00 */
[----:B------:R-:W-:Y:S01]  /*1950*/  UIMAD UR11, UR61, UR60, URZ ;  /* 0x0000003c3d0b72a4 */ /* 0x000fe2000f8e023f */
[----:B------:R-:W-:Y:S01]  /*1960*/  LEA.HI R15, R7, R8, RZ, 0x5 ;  /* 0x00000008070f7211 */ /* 0x000fe200078f28ff */
[----:B------:R-:W-:Y:S01]  /*1970*/  USHF.R.S32.HI UR45, URZ, 0x1f, UR54 ;  /* 0x0000001f3f2d7899 */ /* 0x000fe20008011436 */
[----:B------:R-:W-:Y:S01]  /*1980*/  IADD3 R18, P2, R10, UR9, RZ ;  /* 0x000000090a127c10 */ /* 0x000fe2000ff5e0ff */
[----:B------:R-:W-:Y:S01]  /*1990*/  USHF.L.U32 UR10, UR11, 0x6, URZ ;  /* 0x000000060b0a7899 */ /* 0x000fe2000800063f */
[----:B------:R-:W-:Y:S01]  /*19a0*/  BSSY B1, `(.L_x_1553) ;  /* 0x0000a1c000017945 */ /* 0x000fe20003800000 */
[----:B------:R-:W-:Y:S01]  /*19b0*/  UIADD3 UR38, UR22, UR13, URZ ;  /* 0x0000000d16267290 */ /* 0x000fe2000fffe03f */
[----:B------:R-:W-:Y:S01]  /*19c0*/  IADD3.X R23, R9, UR33, RZ, P2, !PT ;  /* 0x0000002109177c10 */ /* 0x000fe200097fe4ff */
[----:B------:R-:W-:-:S02]  /*19d0*/  UIADD3 UR12, UP2, UP0, UR30, UR10, UR50 ;  /* 0x0000000a1e0c7290 */ /* 0x000fc4000f85e032 */
[----:B------:R-:W-:Y:S01]  /*19e0*/  USHF.R.S32.HI UR10, URZ, 0x1f, UR10 ;  /* 0x0000001f3f0a7899 */ /* 0x000fe2000801140a */
[----:B------:R-:W-:Y:S01]  /*19f0*/  ULDC.64 UR30, c[0x0][0x428] ;  /* 0x00010a00001e7ab9 */ /* 0x000fe20000000a00 */
[----:B------:R-:W-:Y:S02]  /*1a00*/  ULDC UR44, c[0x0][0x398] ;  /* 0x0000e600002c7ab9 */ /* 0x000fe40000000800 */
[----:B------:R-:W-:Y:S01]  /*1a10*/  UIADD3.X UR10, UR23, UR10, UR35, UP2, UP0 ;  /* 0x0000000a170a7290 */ /* 0x000fe200097e0423 */
[----:B------:R-:W-:Y:S01]  /*1a20*/  IMAD.U32 R20, RZ, RZ, UR30 ;  /* 0x0000001eff147e24 */ /* 0x000fe2000f8e00ff */
[----:B------:R-:W-:Y:S02]  /*1a30*/  UIADD3 UR12, UP2, UP0, UR52, UR12, UR53 ;  /* 0x0000000c340c7290 */ /* 0x000fe4000f85e035 */
[----:B------:R-:W-:Y:S01]  /*1a40*/  UIMAD UR18, UR45, UR30, URZ ;  /* 0x0000001e2d1272a4 */ /* 0x000fe2000f8e023f */
[----:B-1----:R-:W-:Y:S01]  /*1a50*/  IMAD R6, R4, UR33, RZ ;  /* 0x0000002104067c24 */ /* 0x002fe2000f8e02ff */
[----:B------:R-:W-:Y:S01]  /*1a60*/  UIADD3.X UR10, UR51, UR10, UR48, UP2, UP0 ;  /* 0x0000000a330a7290 */ /* 0x000fe200097e0430 */
[----:B------:R-:W-:Y:S01]  /*1a70*/  IMAD R21, R9, R4, RZ ;  /* 0x0000000409157224 */ /* 0x000fe200078e02ff */
[----:B------:R-:W-:Y:S01]  /*1a80*/  UIADD3 UR19, UR9, UR5, URZ ;  /* 0x0000000509137290 */ /* 0x000fe2000fffe03f */
[----:B------:R-:W-:Y:S01]  /*1a90*/  IMAD R19, R5, UR9, R6 ;  /* 0x0000000905137c24 */ /* 0x000fe2000f8e0206 */
[----:B------:R-:W-:Y:S01]  /*1aa0*/  UIADD3 UR20, UR9, UR32, URZ ;  /* 0x0000002009147290 */ /* 0x000fe2000fffe03f */
[----:B------:R-:W-:Y:S01]  /*1ab0*/  IMAD R21, R10, R5, R21 ;  /* 0x000000050a157224 */ /* 0x000fe200078e0215 */
[----:B------:R-:W-:Y:S01]  /*1ac0*/  ULDC.64 UR34, c[0x0][0x400] ;  /* 0x0001000000227ab9 */ /* 0x000fe20000000a00 */
[----:B------:R-:W-:Y:S01]  /*1ad0*/  UIMAD UR18, UR54, UR31, UR18 ;  /* 0x0000001f361272a4 */ /* 0x000fe2000f8e0212 */
[----:B------:R-:W-:-:S02]  /*1ae0*/  ULDC.64 UR32, c[0x0][0x258] ;  /* 0x0000960000207ab9 */ /* 0x000fc40000000a00 */
[----:B------:R-:W-:Y:S01]  /*1af0*/  ULDC.64 UR30, c[0x0][0x210] ;  /* 0x00008400001e7ab9 */ /* 0x000fe20000000a00 */
[----:B------:R-:W-:Y:S01]  /*1b00*/  ULDC.64 UR52, c[0x0][0x478] ;  /* 0x00011e0000347ab9 */ /* 0x000fe20000000a00 */
[----:B------:R-:W-:Y:S01]  /*1b10*/  ULDC.64 UR46, c[0x0][0x2b0] ;  /* 0x0000ac00002e7ab9 */ /* 0x000fe20000000a00 */
[----:B------:R-:W-:Y:S01]  /*1b20*/  UIADD3 UR5, UR42, -0x1, URZ ;  /* 0xffffffff2a057890 */ /* 0x000fe2000fffe03f */
[----:B--2---:R-:W-:Y:S02]  /*1b30*/  LOP3.LUT R17, R15, 0xffffffe0, RZ, 0xc0, !PT ;  /* 0xffffffe00f117812 */ /* 0x004fe400078ec0ff */
[----:B------:R-:W-:Y:S01]  /*1b40*/  SHF.R.S32.HI R15, RZ, 0x5, R15 ;  /* 0x00000005ff0f7819 */ /* 0x000fe2000001140f */
[----:B----4-:R-:W-:Y:S01]  /*1b50*/  IMAD.MOV.U32 R36, RZ, RZ, R16 ;  /* 0x000000ffff247224 */ /* 0x010fe200078e0010 */
[----:B------:R-:W-:-:S03]  /*1b60*/  IADD3 R6, -R17, R8, RZ ;  /* 0x0000000811067210 */ /* 0x000fc60007ffe1ff */
[C---:B------:R-:W-:Y:S01]  /*1b70*/  VIADD R34, R36.reuse, 0x80 ;  /* 0x0000008024227836 */ /* 0x040fe20000000000 */
[----:B------:R-:W-:Y:S01]  /*1b80*/  SHF.R.S32.HI R37, RZ, 0x1f, R36 ;  /* 0x0000001fff257819 */ /* 0x000fe20000011424 */
[----:B------:R-:W-:Y:S01]  /*1b90*/  IMAD R15, R15, UR11, R6 ;  /* 0x0000000b0f0f7c24 */ /* 0x000fe2000f8e0206 */
[C---:B------:R-:W-:Y:S01]  /*1ba0*/  IADD3 R26, P0, R36.reuse, UR17, RZ ;  /* 0x00000011241a7c10 */ /* 0x040fe2000ff1e0ff */
[C---:B------:R-:W-:Y:S01]  /*1bb0*/  VIADD R33, R36.reuse, 0xc0 ;  /* 0x000000c024217836 */ /* 0x040fe20000000000 */
[----:B------:R-:W-:Y:S01]  /*1bc0*/  IADD3 R35, R36, 0x40, RZ ;  /* 0x0000004024237810 */ /* 0x000fe20007ffe0ff */
[----:B------:R-:W-:Y:S01]  /*1bd0*/  IMAD.WIDE.U32 R24, R18, UR28, R36 ;  /* 0x0000001c12187c25 */ /* 0x000fe2000f8e0024 */
[----:B------:R-:W-:Y:S01]  /*1be0*/  IADD3.X R27, R37, UR41, RZ, P0, !PT ;  /* 0x00000029251b7c10 */ /* 0x000fe200087fe4ff */
[----:B------:R3:W-:Y:S01]  /*1bf0*/  STL [R1+0x14], R37 ;  /* 0x0000142501007387 */ /* 0x0007e20000100800 */
[C---:B------:R-:W-:Y:S01]  /*1c00*/  IADD3 R16, P0, R15.reuse, UR12, RZ ;  /* 0x0000000c0f107c10 */ /* 0x040fe2000ff1e0ff */
[----:B------:R-:W-:Y:S01]  /*1c10*/  UIMAD UR12, UR45, UR32, URZ ;  /* 0x000000202d0c72a4 */ /* 0x000fe2000f8e023f */
[----:B------:R-:W-:Y:S01]  /*1c20*/  IADD3 R24, P2, R24, UR40, RZ ;  /* 0x0000002818187c10 */ /* 0x000fe2000ff5e0ff */
[----:B------:R-:W-:Y:S01]  /*1c30*/  IMAD.WIDE.U32 R26, R4, UR9, R26 ;  /* 0x00000009041a7c25 */ /* 0x000fe2000f8e001a */
[----:B------:R-:W-:Y:S01]  /*1c40*/  UIADD3 UR9, UR38, -UR44, -UR8 ;  /* 0x8000002c26097290 */ /* 0x000fe2000fffe808 */
[----:B------:R-:W-:Y:S01]  /*1c50*/  LEA.HI.X.SX32 R15, R15, UR10, 0x1, P0 ;  /* 0x0000000a0f0f7c11 */ /* 0x000fe200080f0eff */
[----:B------:R-:W-:Y:S01]  /*1c60*/  UIMAD UR12, UR54, UR33, UR12 ;  /* 0x00000021360c72a4 */ /* 0x000fe2000f8e020c */
[----:B------:R-:W-:Y:S01]  /*1c70*/  IMAD.IADD R27, R27, 0x1, R19 ;  /* 0x000000011b1b7824 */ /* 0x000fe200078e0213 */
[----:B------:R-:W-:Y:S01]  /*1c80*/  LEA R28, P0, R16, UR34, 0x2 ;  /* 0x00000022101c7c11 */ /* 0x000fe2000f8010ff */
[----:B------:R-:W-:Y:S01]  /*1c90*/  IMAD R19, R23, UR28, RZ ;  /* 0x0000001c17137c24 */ /* 0x000fe2000f8e02ff */
[----:B------:R-:W-:Y:S01]  /*1ca0*/  USHF.R.S32.HI UR23, URZ, 0x1f, UR9 ;  /* 0x0000001f3f177899 */ /* 0x000fe20008011409 */
[----:B------:R-:W-:Y:S01]  /*1cb0*/  IMAD.WIDE.U32 R26, R20, UR54, R26 ;  /* 0x00000036141a7c25 */ /* 0x000fe2000f8e001a */
[----:B------:R-:W-:Y:S01]  /*1cc0*/  LEA.HI.X R29, R16, UR35, R15, 0x2, P0 ;  /* 0x00000023101d7c11 */ /* 0x000fe200080f140f */
[----:B------:R-:W-:-:S02]  /*1cd0*/  UIMAD.WIDE UR34, UR19, 0x4, UR52 ;  /* 0x00000004132278a5 */ /* 0x000fc4000f8e0234 */
[----:B------:R-:W-:Y:S01]  /*1ce0*/  IMAD R19, R18, UR29, R19 ;  /* 0x0000001d12137c24 */ /* 0x000fe2000f8e0213 */
[----:B------:R-:W-:Y:S01]  /*1cf0*/  ULEA.HI UR23, UR23, UR9, URZ, 0x6 ;  /* 0x0000000917177291 */ /* 0x000fe2000f8f303f */
[----:B------:R-:W-:Y:S01]  /*1d00*/  IMAD.U32 R16, RZ, RZ, UR32 ;  /* 0x00000020ff107e24 */ /* 0x000fe2000f8e00ff */
[----:B------:R-:W-:Y:S01]  /*1d10*/  ULDC.64 UR32, c[0x0][0x3e0] ;  /* 0x0000f80000207ab9 */ /* 0x000fe20000000a00 */
[----:B------:R-:W-:Y:S01]  /*1d20*/  VIADD R27, R27, UR18 ;  /* 0x000000121b1b7c36 */ /* 0x000fe20008000000 */
[----:B------:R-:W-:Y:S01]  /*1d30*/  IADD3.X R25, R25, UR39, R19, P2, !PT ;  /* 0x0000002719197c10 */ /* 0x000fe200097fe413 */
[----:B------:R-:W-:Y:S01]  /*1d40*/  USHF.R.S32.HI UR23, URZ, 0x6, UR23 ;  /* 0x000000063f177899 */ /* 0x000fe20008011417 */
[----:B------:R3:W-:Y:S01]  /*1d50*/  STL.64 [R1+0x68], R28 ;  /* 0x0000681c01007387 */ /* 0x0007e20000100a00 */
[----:B------:R-:W-:Y:S01]  /*1d60*/  IMAD.WIDE.U32 R26, R10, R4, R26 ;  /* 0x000000040a1a7225 */ /* 0x000fe200078e001a */
[----:B------:R-:W-:Y:S02]  /*1d70*/  UIMAD.WIDE UR10, UR20, 0x4, UR46 ;  /* 0x00000004140a78a5 */ /* 0x000fe4000f8e022e */
[----:B------:R-:W-:Y:S01]  /*1d80*/  UISETP.LT.AND UP0, UPT, URZ, UR23, UPT ;  /* 0x000000173f00728c */ /* 0x000fe2000bf01270 */
[----:B------:R-:W-:Y:S01]  /*1d90*/  IMAD.WIDE.U32 R24, R16, UR54, R24 ;  /* 0x0000003610187c25 */ /* 0x000fe2000f8e0018 */
[----:B------:R-:W-:Y:S01]  /*1da0*/  LEA R41, P2, R26, UR32, 0x1 ;  /* 0x000000201a297c11 */ /* 0x000fe2000f8408ff */
[----:B------:R3:W-:Y:S01]  /*1db0*/  STL [R1+0x38], R35 ;  /* 0x0000382301007387 */ /* 0x0007e20000100800 */
[----:B------:R-:W-:Y:S01]  /*1dc0*/  IADD3 R21, R27, R21, RZ ;  /* 0x000000151b157210 */ /* 0x000fe20007ffe0ff */
[----:B------:R-:W-:Y:S01]  /*1dd0*/  VIADD R17, R25, UR12 ;  /* 0x0000000c19117c36 */ /* 0x000fe20008000000 */
[----:B------:R-:W-:Y:S01]  /*1de0*/  LEA R39, P3, R24, UR30, 0x1 ;  /* 0x0000001e18277c11 */ /* 0x000fe2000f8608ff */
[----:B------:R-:W-:Y:S01]  /*1df0*/  USEL UR23, URZ, UR23, !UP0 ;  /* 0x000000173f177287 */ /* 0x000fe2000c000000 */
[----:B------:R3:W-:Y:S01]  /*1e00*/  STL [R1+0x34], R34 ;  /* 0x0000342201007387 */ /* 0x0007e20000100800 */
[----:B------:R-:W-:Y:S01]  /*1e10*/  LEA.HI.X R40, R26, UR33, R21, 0x1, P2 ;  /* 0x000000211a287c11 */ /* 0x000fe200090f0c15 */
[----:B------:R-:W-:Y:S01]  /*1e20*/  UMOV UR20, UR34 ;  /* 0x0000002200147c82 */ /* 0x000fe20008000000 */
[----:B------:R-:W-:Y:S01]  /*1e30*/  LEA.HI.X R38, R24, UR31, R17, 0x1, P3 ;  /* 0x0000001f18267c11 */ /* 0x000fe200098f0c11 */
[----:B------:R3:W-:Y:S01]  /*1e40*/  STL [R1+0x44], R39 ;  /* 0x0000442701007387 */ /* 0x0007e20000100800 */
[----:B------:R-:W-:Y:S01]  /*1e50*/  UISETP.GT.AND UP0, UPT, UR42, UR23, UPT ;  /* 0x000000172a00728c */ /* 0x000fe2000bf04270 */
[----:B------:R-:W-:-:S02]  /*1e60*/  UMOV UR19, UR35 ;  /* 0x0000002300137c82 */ /* 0x000fc40008000000 */
[----:B------:R3:W-:Y:S03]  /*1e70*/  STL [R1+0x4c], R41 ;  /* 0x00004c2901007387 */ /* 0x0007e60000100800 */
[----:B------:R-:W-:Y:S01]  /*1e80*/  PLOP3.LUT P0, PT, PT, PT, UP0, 0x80, 0x0 ;  /* 0x000000000000781c */ /* 0x000fe20003f0f008 */
[----:B------:R3:W-:Y:S04]  /*1e90*/  STL [R1+0x30], R33 ;  /* 0x0000302101007387 */ /* 0x0007e80000100800 */
[----:B------:R3:W-:Y:S04]  /*1ea0*/  STL [R1+0x40], R38 ;  /* 0x0000402601007387 */ /* 0x0007e80000100800 */
[----:B------:R3:W-:Y:S04]  /*1eb0*/  STL [R1+0x48], R40 ;  /* 0x0000482801007387 */ /* 0x0007e80000100800 */
        /* <DEDUP_REMOVED lines=20> */
.L_x_1559:
        /* <DEDUP_REMOVED lines=20> */
.L_x_1560:
        /* <DEDUP_REMOVED lines=37> */
.L_x_1562:
[----:B------:R-:W-:Y:S05]  /*2390*/  BSYNC B0 ;  /* 0x0000000000007941 */ /* 0x000fea0003800000 */
.L_x_1561:
        /* <DEDUP_REMOVED lines=21> */
.L_x_1564:
[----:B------:R-:W-:Y:S05]  /*24f0*/  BSYNC B0 ;  /* 0x0000000000007941 */ /* 0x000fea0003800000 */
.L_x_1563:
        /* <DEDUP_REMOVED lines=33> */
.L_x_1566:
[----:B------:R-:W-:Y:S05]  /*2710*/  BSYNC B0 ;  /* 0x0000000000007941 */ /* 0x000fea0003800000 */
.L_x_1565:
        /* <DEDUP_REMOVED lines=22> */
.L_x_1558:
        /* <DEDUP_REMOVED lines=19> */
[----:B---3--:R-:W2:Y:S01]  /*29b0*/  LDC.64 R28, c[0x0][0x3e0] ;  /* 0x0000f800ff1c7b82 */ /* 0x008ea20000000a00 */
        /* <DEDUP_REMOVED lines=39> */
.L_x_1569:
[----:B------:R-:W-:Y:S05]  /*2c30*/  BSYNC B0 ;  /* 0x0000000000007941 */ /* 0x000fea0003800000 */
.L_x_1568:
[----:B------:R1:W-:Y:S01]  /*2c40*/  @P5 STS.128 [R32+0x11000], RZ ;  /* 0x011000ff20005388 */ /* 0x0003e20000000c00 */
[----:B--2---:R-:W-:Y:S01]  /*2c50*/  VIADD R22, R42, 0x4000 ;  /* 0x000040002a167836 */ /* 0x004fe20000000000 */
        /* <DEDUP_REMOVED lines=45> */
.L_x_1571:
[----:B------:R-:W-:Y:S05]  /*2f30*/  BSYNC B0 ;  /* 0x0000000000007941 */ /* 0x000fea0003800000 */
.L_x_1570:
        /* <DEDUP_REMOVED lines=21> */
.L_x_1573:
        /* <DEDUP_REMOVED lines=50> */
.L_x_1574:
[----:B------:R-:W-:Y:S05]  /*33b0*/  BSYNC B0 ;  /* 0x0000000000007941 */ /* 0x000fea0003800000 */
.L_x_1572:
        /* <DEDUP_REMOVED lines=21> */
.L_x_1576:
        /* <DEDUP_REMOVED lines=14> */
[C---:B---34-:R-:W-:Y:S01]  /*35f0*/  @!P3 LEA R20, P5, R24.reuse, UR30, 0x1 ;  /* 0x0000001e1814bc11 */ /* 0x058fe2000f8a08ff */
        /* <DEDUP_REMOVED lines=36> */
.L_x_1577:
[----:B------:R-:W-:Y:S05]  /*3840*/  BSYNC B0 ;  /* 0x0000000000007941 */ /* 0x000fea0003800000 */
.L_x_1575:
        /* <DEDUP_REMOVED lines=8> */
[----:B------:R-:W-:Y:S01]  /*38d0*/  UIMAD UR18, UR12, UR14, URZ ;  /* 0x0000000e0c1272a4 */ /* 0x000fe2000f8e023f */
[----:B---34-:R-:W-:-:S03]  /*38e0*/  IADD3 R20, P1, R16, UR21, RZ ;  /* 0x0000001510147c10 */ /* 0x018fc6000ff3e0ff */
[----:B------:R-:W-:Y:S01]  /*38f0*/  UIMAD UR18, UR22, UR15, UR18 ;  /* 0x0000000f161272a4 */ /* 0x000fe2000f8e0212 */
[----:B------:R-:W-:-:S04]  /*3900*/  IMAD R16, R14, UR28, RZ ;  /* 0x0000001c0e107c24 */ /* 0x000fc8000f8e02ff */
[----:B------:R-:W-:Y:S02]  /*3910*/  IMAD R16, R11, UR29, R16 ;  /* 0x0000001d0b107c24 */ /* 0x000fe4000f8e0210 */
[----:B------:R-:W-:Y:S01]  /*3920*/  IMAD.U32 R4, RZ, RZ, UR18 ;  /* 0x00000012ff047e24 */ /* 0x000fe2000f8e00ff */
[----:B------:R1:W-:Y:S04]  /*3930*/  @P3 STS.128 [R32+0x18000], RZ ;  /* 0x018000ff20003388 */ /* 0x0003e80000000c00 */
[----:B------:R1:W-:Y:S01]  /*3940*/  @P3 STS.128 [R32+0x1a000], RZ ;  /* 0x01a000ff20003388 */ /* 0x0003e20000000c00 */
[----:B------:R-:W-:-:S03]  /*3950*/  IADD3.X R21, R17, UR27, R4, P1, !PT ;  /* 0x0000001b11157c10 */ /* 0x000fc60008ffe404 */
        /* <DEDUP_REMOVED lines=55> */
.L_x_1579:
[----:B------:R-:W-:Y:S05]  /*3cd0*/  BSYNC B0 ;  /* 0x0000000000007941 */ /* 0x000fea0003800000 */
.L_x_1578:
        /* <DEDUP_REMOVED lines=58> */
.L_x_1581:
[----:B------:R-:W-:Y:S05]  /*4080*/  BSYNC B0 ;  /* 0x0000000000007941 */ /* 0x000fea0003800000 */
.L_x_1580:
        /* <DEDUP_REMOVED lines=64> */
.L_x_1583:
[----:B------:R-:W-:Y:S05]  /*4490*/  BSYNC B0 ;  /* 0x0000000000007941 */ /* 0x000fea0003800000 */
.L_x_1582:
        /* <DEDUP_REMOVED lines=14> */
[----:B------:R-:W-:Y:S02]  /*4580*/  MOV R21, UR37 ;  /* 0x0000002500157c02 */ /* 0x000fe40008000f00 */
[----:B------:R-:W-:Y:S01]  /*4590*/  MOV R19, R15 ;  /* 0x0000000f00137202 */ /* 0x000fe20000000f00 */
        /* <DEDUP_REMOVED lines=10> */
[----:B------:R-:W-:Y:S02]  /*4640*/  IMAD.IADD R21, R21, 0x1, R12 ;  /* 0x0000000115157824 */ /* 0x000fe400078e020c */
[----:B-----5:R-:W-:-:S04]  /*4650*/  IMAD.WIDE R22, R36, 0x2, R22 ;  /* 0x0000000224167825 */ /* 0x020fc800078e0216 */
[----:B------:R-:W-:-:S04]  /*4660*/  IMAD.WIDE.U32 R20, R11, UR14, R20 ;  /* 0x0000000e0b147c25 */ /* 0x000fc8000f8e0014 */
[----:B------:R-:W-:Y:S01]  /*4670*/  IMAD.IADD R14, R14, 0x1, R21 ;  /* 0x000000010e0e7824 */ /* 0x000fe200078e0215 */
[----:B-1----:R-:W-:Y:S02]  /*4680*/  @!P1 LEA R12, P2, R18, R4, 0x1 ;  /* 0x00000004120c9211 */ /* 0x002fe400078408ff */
        /* <DEDUP_REMOVED lines=25> */
.L_x_1585:
[----:B------:R-:W-:Y:S05]  /*4820*/  BSYNC B0 ;  /* 0x0000000000007941 */ /* 0x000fea0003800000 */
.L_x_1584:
[----:B------:R-:W-:Y:S01]  /*4830*/  IMAD.MOV.U32 R9, RZ, RZ, 0x4 ;  /* 0x00000004ff097424 */ /* 0x000fe200078e00ff */
[----:B-1----:R-:W5:Y:S01]  /*4840*/  LDG.E.64 R10, desc[UR6][R16.64+0x8] ;  /* 0x00000806100a7981 */ /* 0x002f62000c1e1b00 */
[----:B------:R-:W-:Y:S02]  /*4850*/  IMAD.MOV.U32 R15, RZ, RZ, 0x7f800000 ;  /* 0x7f800000ff0f7424 */ /* 0x000fe400078e00ff */
[----:B------:R-:W-:Y:S01]  /*4860*/  IMAD.MOV.U32 R14, RZ, RZ, 0x7f800000 ;  /* 0x7f800000ff0e7424 */ /* 0x000fe200078e00ff */
[----:B------:R-:W-:Y:S01]  /*4870*/  LEA.HI R7, R7, R8, RZ, 0x4 ;  /* 0x0000000807077211 */ /* 0x000fe200078f20ff */
[----:B----4-:R-:W-:Y:S01]  /*4880*/  IMAD.WIDE R12, R29, R9, UR10 ;  /* 0x0000000a1d0c7e25 */ /* 0x010fe2000f8e0209 */
[----:B------:R-:W4:Y:S01]  /*4890*/  LDG.E.64 R4, desc[UR6][R16.64] ;  /* 0x0000000610047981 */ /* 0x000f22000c1e1b00 */
[----:B------:R-:W-:-:S03]  /*48a0*/  UIMAD UR9, UR49, UR60, UR54 ;  /* 0x0000003c310972a4 */ /* 0x000fc6000f8e0236 */
[----:B------:R-:W0:Y:S01]  /*48b0*/  LDGDEPBAR ;  /* 0x00000000000079af */ /* 0x000e220000000000 */
[----:B------:R-:W-:Y:S01]  /*48c0*/  IMAD.MOV.U32 R246, RZ, RZ, 0x20 ;  /* 0x00000020fff67424 */ /* 0x000fe200078e00ff */
[----:B------:R-:W-:Y:S01]  /*48d0*/  ULDC UR27, c[0x0][0x2d0] ;  /* 0x0000b400001b7ab9 */ /* 0x000fe20000000800 */
[----:B------:R-:W-:Y:S01]  /*48e0*/  IMAD.MOV.U32 R245, RZ, RZ, 0x40 ;  /* 0x00000040fff57424 */ /* 0x000fe200078e00ff */
[----:B------:R-:W4:Y:S01]  /*48f0*/  @!P6 LDG.E R15, desc[UR6][R12.64] ;  /* 0x000000060c0fe981 */ /* 0x000f22000c1e1900 */
[----:B------:R-:W-:Y:S01]  /*4900*/  UIADD3 UR28, -UR8, 0x40, UR38 ;  /* 0x00000040081c7890 */ /* 0x000fe2000fffe126 */
[----:B------:R-:W-:Y:S02]  /*4910*/  CS2R R190, SRZ ;  /* 0x0000000000be7805 */ /* 0x000fe4000001ff00 */
[----:B------:R-:W-:Y:S01]  /*4920*/  CS2R R188, SRZ ;  /* 0x0000000000bc7805 */ /* 0x000fe2000001ff00 */
[----:B------:R-:W4:Y:S01]  /*4930*/  @!P5 LDG.E R14, desc[UR6][R12.64+0x20] ;  /* 0x000020060c0ed981 */ /* 0x000f22000c1e1900 */
        /* <DEDUP_REMOVED lines=10> */
[----:B------:R-:W-:Y:S02]  /*49e0*/  SHF.R.S32.HI R7, RZ, 0x1f, R8 ;  /* 0x0000001fff077819 */ /* 0x000fe40000011408 */
[----:B------:R-:W-:Y:S02]  /*49f0*/  CS2R R178, SRZ ;  /* 0x0000000000b27805 */ /* 0x000fe4000001ff00 */
[----:B------:R-:W-:Y:S02]  /*4a00*/  CS2R R176, SRZ ;  /* 0x0000000000b07805 */ /* 0x000fe4000001ff00 */
[----:B------:R-:W-:-:S02]  /*4a10*/  CS2R R170, SRZ ;  /* 0x0000000000aa7805 */ /* 0x000fc4000001ff00 */
[----:B------:R-:W-:Y:S01]  /*4a20*/  LEA.HI R7, R7, R8, RZ, 0x3 ;  /* 0x0000000807077211 */ /* 0x000fe200078f18ff */
[----:B------:R-:W-:Y:S01]  /*4a30*/  USHF.L.U32 UR9, UR9, 0x5, URZ ;  /* 0x0000000509097899 */ /* 0x000fe2000800063f */
[----:B------:R-:W-:Y:S02]  /*4a40*/  CS2R R168, SRZ ;  /* 0x0000000000a87805 */ /* 0x000fe4000001ff00 */
[----:B------:R-:W-:Y:S02]  /*4a50*/  CS2R R166, SRZ ;  /* 0x0000000000a67805 */ /* 0x000fe4000001ff00 */
[----:B------:R-:W-:Y:S01]  /*4a60*/  LOP3.LUT R7, R7, 0xfffffff8, RZ, 0xc0, !PT ;  /* 0xfffffff807077812 */ /* 0x000fe200078ec0ff */
[----:B------:R-:W-:Y:S01]  /*4a70*/  USHF.R.S32.HI UR12, URZ, 0x1f, UR9 ;  /* 0x0000001f3f0c7899 */ /* 0x000fe20008011409 */
[----:B------:R-:W-:Y:S02]  /*4a80*/  CS2R R164, SRZ ;  /* 0x0000000000a47805 */ /* 0x000fe4000001ff00 */
[----:B------:R-:W-:-:S02]  /*4a90*/  CS2R R158, SRZ ;  /* 0x00000000009e7805 */ /* 0x000fc4000001ff00 */
[----:B------:R-:W-:Y:S01]  /*4aa0*/  CS2R R156, SRZ ;  /* 0x00000000009c7805 */ /* 0x000fe2000001ff00 */
[----:B------:R-:W-:Y:S01]  /*4ab0*/  IMAD.IADD R7, R8, 0x1, -R7 ;  /* 0x0000000108077824 */ /* 0x000fe200078e0a07 */
[----:B------:R-:W-:Y:S02]  /*4ac0*/  SHF.R.S32.HI R8, RZ, 0x1f, R6 ;  /* 0x0000001fff087819 */ /* 0x000fe40000011406 */
        /* <DEDUP_REMOVED lines=40> */
[----:B--23--:R-:W-:Y:S02]  /*4d50*/  CS2R R32, SRZ ;  /* 0x0000000000207805 */ /* 0x00cfe4000001ff00 */
[----:B------:R-:W-:Y:S02]  /*4d60*/  CS2R R26, SRZ ;  /* 0x00000000001a7805 */ /* 0x000fe4000001ff00 */
[----:B------:R-:W-:Y:S02]  /*4d70*/  CS2R R24, SRZ ;  /* 0x0000000000187805 */ /* 0x000fe4000001ff00 */
[----:B------:R-:W-:Y:S02]  /*4d80*/  CS2R R22, SRZ ;  /* 0x0000000000167805 */ /* 0x000fe4000001ff00 */
[----:B------:R-:W-:Y:S01]  /*4d90*/  CS2R R20, SRZ ;  /* 0x0000000000147805 */ /* 0x000fe2000001ff00 */
[----:B------:R-:W-:Y:S01]  /*4da0*/  ULDC UR14, c[0x0][0x394] ;  /* 0x0000e500000e7ab9 */ /* 0x000fe20000000800 */
[----:B------:R-:W-:Y:S01]  /*4db0*/  ULDC UR41, c[0x0][0x398] ;  /* 0x0000e60000297ab9 */ /* 0x000fe20000000800 */
[----:B------:R-:W-:Y:S01]  /*4dc0*/  ULDC UR42, c[0x0][0x2dc] ;  /* 0x0000b700002a7ab9 */ /* 0x000fe20000000800 */
[----:B------:R-:W-:Y:S01]  /*4dd0*/  UIADD3 UR28, UR28, -UR44, URZ ;  /* 0x8000002c1c1c7290 */ /* 0x000fe2000fffe03f */
[----:B------:R-:W-:Y:S01]  /*4de0*/  UMOV UR17, UR14 ;  /* 0x0000000e00117c82 */ /* 0x000fe20008000000 */
[----:B------:R-:W-:Y:S01]  /*4df0*/  ULDC.U8 UR22, c[0x0][0x388] ;  /* 0x0000e20000167ab9 */ /* 0x000fe20000000000 */
[----:B------:R-:W-:Y:S01]  /*4e00*/  ULDC UR21, c[0x0][0x2ec] ;  /* 0x0000bb0000157ab9 */ /* 0x000fe20000000800 */
[----:B-----5:R-:W-:-:S04]  /*4e10*/  IADD3 R9, P4, P3, R10, UR9, R6 ;  /* 0x000000090a097c10 */ /* 0x020fc8000fb9e006 */
[----:B------:R-:W-:Y:S01]  /*4e20*/  IADD3.X R6, R11, UR12, R8, P4, P3 ;  /* 0x0000000c0b067c10 */ /* 0x000fe2000a7e6408 */
[----:B------:R-:W-:Y:S04]  /*4e30*/  STL [R1+0x54], R9 ;  /* 0x0000540901007387 */ /* 0x000fe80000100800 */
[----:B------:R1:W-:Y:S01]  /*4e40*/  STL [R1+0x50], R6 ;  /* 0x0000500601007387 */ /* 0x0003e20000100800 */
[----:B------:R-:W-:Y:S02]  /*4e50*/  R2P PR, R7, 0x6 ;  /* 0x0000000607007804 */ /* 0x000fe40000000000 */
[----:B----4-:R-:W-:Y:S01]  /*4e60*/  R2UR UR24, R5 ;  /* 0x00000000051872ca */ /* 0x010fe200000e0000 */
[----:B------:R-:W-:Y:S01]  /*4e70*/  VIADD R5, R252, 0x4000 ;  /* 0x00004000fc057836 */ /* 0x000fe20000000000 */
[----:B------:R-:W-:Y:S01]  /*4e80*/  R2UR UR25, R4 ;  /* 0x00000000041972ca */ /* 0x000fe200000e0000 */
[----:B------:R-:W-:Y:S01]  /*4e90*/  VIADD R4, R251, 0x4000 ;  /* 0x00004000fb047836 */ /* 0x000fe20000000000 */
[----:B------:R-:W-:Y:S01]  /*4ea0*/  SEL R246, R246, 0xffffffe0, !P1 ;  /* 0xffffffe0f6f67807 */ /* 0x000fe20004800000 */
[----:B-1----:R-:W-:-:S05]  /*4eb0*/  IMAD.MOV.U32 R6, RZ, RZ, R28 ;  /* 0x000000ffff067224 */ /* 0x002fca00078e001c */
[----:B------:R1:W-:Y:S04]  /*4ec0*/  STL [R1+0x58], R6 ;  /* 0x0000580601007387 */ /* 0x0003e80000100800 */
[----:B------:R1:W-:Y:S04]  /*4ed0*/  STL [R1+0x5c], R15 ;  /* 0x00005c0f01007387 */ /* 0x0003e80000100800 */
[----:B------:R1:W-:Y:S01]  /*4ee0*/  STL [R1+0x60], R14 ;  /* 0x0000600e01007387 */ /* 0x0003e20000100800 */
[----:B------:R-:W-:Y:S01]  /*4ef0*/  SEL R245, R245, 0xffffffc0, !P2 ;  /* 0xffffffc0f5f57807 */ /* 0x000fe20005000000 */
[----:B------:R-:W-:Y:S01]  /*4f00*/  IMAD.IADD R244, R249, 0x1, R246 ;  /* 0x00000001f9f47824 */ /* 0x000fe200078e02f6 */
[----:B------:R-:W-:-:S02]  /*4f10*/  SEL R248, R5, R252, !P0 ;  /* 0x000000fc05f87207 */ /* 0x000fc40004000000 */
        /* <DEDUP_REMOVED lines=17> */
[----:B-1----:R-:W-:-:S12]  /*5030*/  UIADD3 UR29, UR24, 0x646e171e, URZ ;  /* 0x646e171e181d7890 */ /* 0x002fd8000fffe03f */
.L_x_1590:
[----:B------:R-:W2:Y:S01]  /*5040*/  LDL R121, [R1+0x8] ;  /* 0x0000080001797983 */ /* 0x000ea20000100800 */
[C---:B------:R-:W-:Y:S01]  /*5050*/  IMAD.IADD R114, R248.reuse, 0x1, R246 ;  /* 0x00000001f8727824 */ /* 0x040fe200078e02f6 */
[----:B------:R-:W-:Y:S01]  /*5060*/  USHF.L.U32 UR12, UR5, 0x6, URZ ;  /* 0x00000006050c7899 */ /* 0x000fe2000800063f */
[--C-:B------:R-:W-:Y:S01]  /*5070*/  IMAD.IADD R113, R248, 0x1, R245.reuse ;  /* 0x00000001f8717824 */ /* 0x100fe200078e02f5 */
[----:B------:R-:W0:Y:S01]  /*5080*/  LDGDEPBAR ;  /* 0x00000000000079af */ /* 0x000e220000000000 */
[----:B------:R-:W-:Y:S01]  /*5090*/  IMAD.IADD R112, R114, 0x1, R245 ;  /* 0x0000000172707824 */ /* 0x000fe200078e02f5 */
[----:B------:R-:W-:Y:S01]  /*50a0*/  UISETP.GE.AND UP0, UPT, UR12, UR28, UPT ;  /* 0x0000001c0c00728c */ /* 0x000fe2000bf06270 */
[----:B------:R-:W-:Y:S01]  /*50b0*/  IMAD.U32 R116, RZ, RZ, UR20 ;  /* 0x00000014ff747e24 */ /* 0x000fe2000f8e00ff */
[----:B------:R-:W1:Y:S01]  /*50c0*/  S2R R115, SR_TID.X ;  /* 0x0000000000737919 */ /* 0x000e620000002100 */
[----:B------:R-:W-:Y:S01]  /*50d0*/  IMAD.U32 R117, RZ, RZ, UR19 ;  /* 0x00000013ff757e24 */ /* 0x000fe2000f8e00ff */
[----:B------:R-:W-:Y:S01]  /*50e0*/  UMOV UR9, UR58 ;  /* 0x0000003a00097c82 */ /* 0x000fe20008000000 */
[----:B------:R-:W3:Y:S01]  /*50f0*/  S2R R120, SR_TID.X ;  /* 0x0000000000787919 */ /* 0x000ee20000002100 */
[C---:B--2---:R-:W-:Y:S01]  /*5100*/  LEA R118, P0, R121.reuse, R116, 0x2 ;  /* 0x0000007479767211 */ /* 0x044fe200078010ff */
[----:B------:R-:W-:Y:S04]  /*5110*/  DEPBAR.LE SB0, 0x0 ;  /* 0x000080000000791a */ /* 0x000fe80000000000 */
[----:B------:R-:W-:Y:S01]  /*5120*/  BAR.SYNC.DEFER_BLOCKING 0x0 ;  /* 0x0000000000007b1d */ /* 0x000fe20000010000 */
[----:B------:R-:W-:Y:S02]  /*5130*/  LEA.HI.X.SX32 R119, R121, R117, 0x2, P0 ;  /* 0x0000007579777211 */ /* 0x000fe400000f16ff */
[----:B------:R-:W-:Y:S02]  /*5140*/  PLOP3.LUT P0, PT, PT, PT, UP0, 0x80, 0x0 ;  /* 0x000000000000781c */ /* 0x000fe40003f0f008 */
[----:B-1----:R-:W-:Y:S04]  /*5150*/  SHF.R.S32.HI R115, RZ, 0x1f, R115 ;  /* 0x0000001fff737819 */ /* 0x002fe80000011473 */
[----:B---3--:R-:W-:Y:S04]  /*5160*/  LEA.HI R115, R115, R120, RZ, 0x7 ;  /* 0x0000007873737211 */ /* 0x008fe800078f38ff */
[----:B------:R-:W-:Y:S01]  /*5170*/  SHF.R.S32.HI R115, RZ, 0x7, R115 ;  /* 0x00000007ff737819 */ /* 0x000fe20000011473 */
[----:B------:R-:W-:Y:S04]  /*5180*/  LDSM.16.M88.4 R84, [R248] ;  /* 0x00000000f854783b */ /* 0x000fe80000000200 */
[----:B------:R-:W1:Y:S04]  /*5190*/  LDSM.16.M88.4 R88, [R241+0x18000] ;  /* 0x01800000f158783b */ /* 0x000e680000000200 */
[----:B------:R-:W2:Y:S04]  /*51a0*/  LDSM.16.M88.4 R92, [R241+0x18800] ;  /* 0x01880000f15c783b */ /* 0x000ea80000000200 */
[----:B------:R-:W-:Y:S04]  /*51b0*/  LDSM.16.M88.4 R96, [R114] ;  /* 0x000000007260783b */ /* 0x000fe80000000200 */
[----:B------:R-:W3:Y:S04]  /*51c0*/  LDSM.16.M88.4 R100, [R240+0x18000] ;  /* 0x01800000f064783b */ /* 0x000ee80000000200 */
[----:B------:R-:W4:Y:S04]  /*51d0*/  LDSM.16.M88.4 R104, [R240+0x18800] ;  /* 0x01880000f068783b */ /* 0x000f280000000200 */
[----:B------:R-:W-:Y:S04]  /*51e0*/  LDSM.16.M88.4 R108, [R3+0x18000] ;  /* 0x01800000036c783b */ /* 0x000fe80000000200 */
[----:B------:R2:W5:Y:S04]  /*51f0*/  LDG.E R117, desc[UR6][R118.64] ;  /* 0x0000000676757981 */ /* 0x000568000c1e1900 */
[----:B------:R3:W5:Y:S01]  /*5200*/  LDG.E R116, desc[UR6][R118.64+0x20] ;  /* 0x0000200676747981 */ /* 0x000762000c1e1900 */
[C---:B-1----:R-:W-:Y:S06]  /*5210*/  HMMA.16816.F32 R4, R84.reuse, R88, RZ ;  /* 0x000000585404723c */ /* 0x042fec00000018ff */
[C---:B------:R-:W-:Y:S01]  /*5220*/  HMMA.16816.F32 R8, R84.reuse, R90, RZ ;  /* 0x0000005a5408723c */ /* 0x040fe200000018ff */
[----:B------:R-:W1:Y:S05]  /*5230*/  LDSM.16.M88.4 R88, [R113] ;  /* 0x000000007158783b */ /* 0x000e6a0000000200 */
[C---:B--2---:R-:W-:Y:S06]  /*5240*/  HMMA.16816.F32 R12, R84.reuse, R92, RZ ;  /* 0x0000005c540c723c */ /* 0x044fec00000018ff */
[----:B------:R-:W-:Y:S01]  /*5250*/  HMMA.16816.F32 R16, R84, R94, RZ ;  /* 0x0000005e5410723c */ /* 0x000fe200000018ff */
[----:B------:R-:W2:Y:S04]  /*5260*/  LDSM.16.M88.4 R84, [R3+0x18800] ;  /* 0x018800000354783b */ /* 0x000ea80000000200 */
[----:B------:R-:W-:Y:S01]  /*5270*/  LDSM.16.M88.4 R92, [R112] ;  /* 0x00000000705c783b */ /* 0x000fe20000000200 */
        /* <DEDUP_REMOVED lines=8> */
[C---:B------:R-:W-:Y:S06]  /*5300*/  HMMA.16816.F32 R8, R88.reuse, R110, R8 ;  /* 0x0000006e5808723c */ /* 0x040fec0000001808 */
[C---:B--2---:R-:W-:Y:S06]  /*5310*/  HMMA.16816.F32 R12, R88.reuse, R84, R12 ;  /* 0x00000054580c723c */ /* 0x044fec000000180c */
[----:B------:R-:W-:Y:S01]  /*5320*/  HMMA.16816.F32 R16, R88, R86, R16 ;  /* 0x000000565810723c */ /* 0x000fe20000001810 */
[----:B------:R-:W-:Y:S04]  /*5330*/  LDSM.16.M88.4 R84, [R248+0x2000] ;  /* 0x00200000f854783b */ /* 0x000fe80000000200 */
[----:B------:R-:W1:Y:S01]  /*5340*/  LDSM.16.M88.4 R88, [R241+0x1a000] ;  /* 0x01a00000f158783b */ /* 0x000e620000000200 */
[C---:B---3--:R-:W-:Y:S06]  /*5350*/  HMMA.16816.F32 R4, R92.reuse, R100, R4 ;  /* 0x000000645c04723c */ /* 0x048fec0000001804 */
[C---:B------:R-:W-:Y:S01]  /*5360*/  HMMA.16816.F32 R8, R92.reuse, R102, R8 ;  /* 0x000000665c08723c */ /* 0x040fe20000001808 */
[----:B------:R-:W-:Y:S05]  /*5370*/  LDSM.16.M88.4 R100, [R240+0x1a800] ;  /* 0x01a80000f064783b */ /* 0x000fea0000000200 */
[C---:B----4-:R-:W-:Y:S06]  /*5380*/  HMMA.16816.F32 R12, R92.reuse, R96, R12 ;  /* 0x000000605c0c723c */ /* 0x050fec000000180c */
[----:B------:R-:W-:Y:S01]  /*5390*/  HMMA.16816.F32 R16, R92, R98, R16 ;  /* 0x000000625c10723c */ /* 0x000fe20000001810 */
[----:B------:R-:W-:Y:S04]  /*53a0*/  LDSM.16.M88.4 R92, [R114+0x2000] ;  /* 0x00200000725c783b */ /* 0x000fe80000000200 */
[----:B------:R-:W2:Y:S01]  /*53b0*/  LDSM.16.M88.4 R96, [R240+0x1a000] ;  /* 0x01a00000f060783b */ /* 0x000ea20000000200 */
[C---:B-1----:R-:W-:Y:S06]  /*53c0*/  HMMA.16816.F32 R4, R84.reuse, R88, R4 ;  /* 0x000000585404723c */ /* 0x042fec0000001804 */
[C---:B------:R-:W-:Y:S01]  /*53d0*/  HMMA.16816.F32 R8, R84.reuse, R90, R8 ;  /* 0x0000005a5408723c */ /* 0x040fe20000001808 */
[----:B------:R-:W-:Y:S05]  /*53e0*/  LDSM.16.M88.4 R88, [R3+0x1a000] ;  /* 0x01a000000358783b */ /* 0x000fea0000000200 */
[C---:B------:R-:W-:Y:S06]  /*53f0*/  HMMA.16816.F32 R12, R84.reuse, R104, R12 ;  /* 0x00000068540c723c */ /* 0x040fec000000180c */
[----:B------:R-:W-:Y:S01]  /*5400*/  HMMA.16816.F32 R16, R84, R106, R16 ;  /* 0x0000006a5410723c */ /* 0x000fe20000001810 */
[----:B------:R-:W1:Y:S04]  /*5410*/  LDSM.16.M88.4 R84, [R113+0x2000] ;  /* 0x002000007154783b */ /* 0x000e680000000200 */
[----:B------:R-:W3:Y:S01]  /*5420*/  LDSM.16.M88.4 R104, [R3+0x1a800] ;  /* 0x01a800000368783b */ /* 0x000ee20000000200 */
[C---:B--2---:R-:W-:Y:S06]  /*5430*/  HMMA.16816.F32 R4, R92.reuse, R96, R4 ;  /* 0x000000605c04723c */ /* 0x044fec0000001804 */
[C---:B------:R-:W-:Y:S01]  /*5440*/  HMMA.16816.F32 R8, R92.reuse, R98, R8 ;  /* 0x000000625c08723c */ /* 0x040fe20000001808 */
[----:B------:R-:W-:Y:S05]  /*5450*/  LDSM.16.M88.4 R96, [R2+0x1a000] ;  /* 0x01a000000260783b */ /* 0x000fea0000000200 */
[C---:B------:R-:W-:Y:S06]  /*5460*/  HMMA.16816.F32 R12, R92.reuse, R100, R12 ;  /* 0x000000645c0c723c */ /* 0x040fec000000180c */
[----:B------:R-:W-:Y:S01]  /*5470*/  HMMA.16816.F32 R16, R92, R102, R16 ;  /* 0x000000665c10723c */ /* 0x000fe20000001810 */
[----:B------:R-:W2:Y:S04]  /*5480*/  LDSM.16.M88.4 R92, [R112+0x2000] ;  /* 0x00200000705c783b */ /* 0x000ea80000000200 */
[----:B------:R-:W4:Y:S01]  /*5490*/  LDSM.16.M88.4 R100, [R2+0x1a800] ;  /* 0x01a800000264783b */ /* 0x000f220000000200 */
[C---:B-1----:R-:W-:Y:S06]  /*54a0*/  HMMA.16816.F32 R4, R84.reuse, R88, R4 ;  /* 0x000000585404723c */ /* 0x042fec0000001804 */
[C---:B------:R-:W-:Y:S01]  /*54b0*/  HMMA.16816.F32 R8, R84.reuse, R90, R8 ;  /* 0x0000005a5408723c */ /* 0x040fe20000001808 */
[----:B------:R-:W-:Y:S05]  /*54c0*/  LDSM.16.M88.4 R88, [R241+0x1c000] ;  /* 0x01c00000f158783b */ /* 0x000fea0000000200 */
[C---:B---3--:R-:W-:Y:S06]  /*54d0*/  HMMA.16816.F32 R12, R84.reuse, R104, R12 ;  /* 0x00000068540c723c */ /* 0x048fec000000180c */
[----:B------:R-:W-:Y:S01]  /*54e0*/  HMMA.16816.F32 R16, R84, R106, R16 ;  /* 0x0000006a5410723c */ /* 0x000fe20000001810 */
[----:B------:R-:W1:Y:S04]  /*54f0*/  LDSM.16.M88.4 R84, [R248+0x4000] ;  /* 0x00400000f854783b */ /* 0x000e680000000200 */
[----:B------:R-:W3:Y:S01]  /*5500*/  LDSM.16.M88.4 R104, [R241+0x1c800] ;  /* 0x01c80000f168783b */ /* 0x000ee20000000200 */
[C---:B--2---:R-:W-:Y:S06]  /*5510*/  HMMA.16816.F32 R4, R92.reuse, R96, R4 ;  /* 0x000000605c04723c */ /* 0x044fec0000001804 */
[C---:B------:R-:W-:Y:S01]  /*5520*/  HMMA.16816.F32 R8, R92.reuse, R98, R8 ;  /* 0x000000625c08723c */ /* 0x040fe20000001808 */
[----:B------:R-:W-:Y:S05]  /*5530*/  LDSM.16.M88.4 R96, [R240+0x1c000] ;  /* 0x01c00000f060783b */ /* 0x000fea0000000200 */
[C---:B----4-:R-:W-:Y:S06]  /*5540*/  HMMA.16816.F32 R12, R92.reuse, R100, R12 ;  /* 0x000000645c0c723c */ /* 0x050fec000000180c */
        /* <DEDUP_REMOVED lines=46> */
[C---:B------:R-:W-:Y:S06]  /*5830*/  HMMA.16816.F32 R8, R84.reuse, R90, R8 ;  /* 0x0000005a5408723c */ /* 0x040fec0000001808 */
[C---:B---3--:R-:W-:Y:S06]  /*5840*/  HMMA.16816.F32 R12, R84.reuse, R104, R12 ;  /* 0x00000068540c723c */ /* 0x048fec000000180c */
[----:B------:R-:W-:Y:S06]  /*5850*/  HMMA.16816.F32 R16, R84, R106, R16 ;  /* 0x0000006a5410723c */ /* 0x000fec0000001810 */
[C---:B--2---:R-:W-:Y:S06]  /*5860*/  HMMA.16816.F32 R4, R92.reuse, R96, R4 ;  /* 0x000000605c04723c */ /* 0x044fec0000001804 */
        /* <DEDUP_REMOVED lines=18> */
.L_x_1586:
[----:B------:R-:W1:Y:S01]  /*5990*/  S2R R84, SR_TID.X ;  /* 0x0000000000547919 */ /* 0x000e620000002100 */
[----:B------:R-:W-:Y:S01]  /*59a0*/  IMAD.SHL.U32 R87, R115, 0x20, RZ ;  /* 0x0000002073577824 */ /* 0x000fe200078e00ff */
[----:B------:R-:W-:Y:S01]  /*59b0*/  UIADD3 UR15, UR8, 0x1, -UR13 ;  /* 0x00000001080f7890 */ /* 0x000fe2000fffe80d */
[----:B------:R-:W-:Y:S01]  /*59c0*/  VIADD R88, R121, UR12 ;  /* 0x0000000c79587c36 */ /* 0x000fe20008000000 */
[----:B------:R-:W-:Y:S01]  /*59d0*/  UIADD3 UR14, -UR9, UR8, -UR13 ;  /* 0x00000008090e7290 */ /* 0x000fe2000fffe90d */
[----:B------:R-:W-:Y:S01]  /*59e0*/  IMAD.U32 R86, RZ, RZ, UR16 ;  /* 0x00000010ff567e24 */ /* 0x000fe2000f8e00ff */
[----:B------:R-:W-:Y:S01]  /*59f0*/  UIADD3 UR12, UR15, UR41, URZ ;  /* 0x000000290f0c7290 */ /* 0x000fe2000fffe03f */
[C---:B------:R-:W-:Y:S01]  /*5a00*/  VIADD R85, R88.reuse, 0x8 ;  /* 0x0000000858557836 */ /* 0x040fe20000000000 */
[----:B------:R-:W-:Y:S02]  /*5a10*/  UMOV UR17, UR9 ;  /* 0x0000000900117c82 */ /* 0x000fe40008000000 */
[C---:B------:R-:W-:Y:S02]  /*5a20*/  VIADDMNMX R95, R88.reuse, UR14, RZ, !PT ;  /* 0x0000000e585f7c46 */ /* 0x040fe4000f8001ff */
[----:B------:R-:W-:Y:S05]  /*5a30*/  IMAD.U32 R93, RZ, RZ, UR12 ;  /* 0x0000000cff5d7e24 */ /* 0x000fea000f8e00ff */
[----:B------:R-:W-:Y:S01]  /*5a40*/  VIADDMNMX R93, R88, R93, UR8, PT ;  /* 0x00000008585d7e46 */ /* 0x000fe2000b80015d */
[----:B-1----:R-:W-:Y:S05]  /*5a50*/  IMAD.SHL.U32 R84, R84, 0x2, RZ ;  /* 0x0000000254547824 */ /* 0x002fea00078e00ff */
[----:B------:R-:W-:Y:S01]  /*5a60*/  LOP3.LUT R87, R87, 0x6, R84, 0xf8, !PT ;  /* 0x0000000657577812 */ /* 0x000fe200078ef854 */
[----:B------:R-:W-:Y:S04]  /*5a70*/  IMAD.U32 R84, RZ, RZ, UR41 ;  /* 0x00000029ff547e24 */ /* 0x000fe8000f8e00ff */
[----:B------:R-:W-:Y:S01]  /*5a80*/  IMAD R86, R86, 0x40, R87 ;  /* 0x0000004056567824 */ /* 0x000fe200078e0257 */
[C---:B------:R-:W-:Y:S02]  /*5a90*/  IADD3 R84, R85.reuse, UR15, R84 ;  /* 0x0000000f55547c10 */ /* 0x040fe4000fffe054 */
[----:B------:R-:W-:Y:S01]  /*5aa0*/  VIADDMNMX R85, R85, UR14, RZ, !PT ;  /* 0x0000000e55557c46 */ /* 0x000fe2000f8001ff */
[----:B------:R-:W-:Y:S01]  /*5ab0*/  VIADD R92, R86, 0x1 ;  /* 0x00000001565c7836 */ /* 0x000fe20000000000 */
[----:B------:R-:W-:Y:S01]  /*5ac0*/  VIMNMX R84, R84, UR8, PT ;  /* 0x0000000854547c48 */ /* 0x000fe2000bfe0100 */
[C---:B------:R-:W-:Y:S01]  /*5ad0*/  VIADD R91, R86.reuse, 0x8 ;  /* 0x00000008565b7836 */ /* 0x040fe20000000000 */
[C---:B------:R-:W-:Y:S01]  /*5ae0*/  ISETP.GE.AND P1, PT, R86.reuse, R95, PT ;  /* 0x0000005f5600720c */ /* 0x040fe20003f26270 */
[C---:B------:R-:W-:Y:S01]  /*5af0*/  VIADD R90, R86.reuse, 0x9 ;  /* 0x00000009565a7836 */ /* 0x040fe20000000000 */
[C---:B------:R-:W-:Y:S01]  /*5b00*/  ISETP.GE.AND P0, PT, R86.reuse, R85, PT ;  /* 0x000000555600720c */ /* 0x040fe20003f06270 */
[C---:B------:R-:W-:Y:S01]  /*5b10*/  VIADD R89, R86.reuse, 0x10 ;  /* 0x0000001056597836 */ /* 0x040fe20000000000 */
[C---:B------:R-:W-:Y:S01]  /*5b20*/  ISETP.GE.OR P1, PT, R86.reuse, R93, !P1 ;  /* 0x0000005d5600720c */ /* 0x040fe20004f26670 */
[C---:B------:R-:W-:Y:S01]  /*5b30*/  VIADD R88, R86.reuse, 0x11 ;  /* 0x0000001156587836 */ /* 0x040fe20000000000 */
[CC--:B------:R-:W-:Y:S01]  /*5b40*/  ISETP.GE.OR P0, PT, R86.reuse, R84.reuse, !P0 ;  /* 0x000000545600720c */ /* 0x0c0fe20004706670 */
[----:B------:R-:W-:Y:S01]  /*5b50*/  VIADD R87, R86, 0x18 ;  /* 0x0000001856577836 */ /* 0x000fe20000000000 */
[----:B------:R-:W-:Y:S01]  /*5b60*/  FSEL R4, R4, -INF , !P1 ;  /* 0xff80000004047808 */ /* 0x000fe20004800000 */
[----:B------:R-:W-:Y:S01]  /*5b70*/  VIADD R86, R86, 0x19 ;  /* 0x0000001956567836 */ /* 0x000fe20000000000 */
        /* <DEDUP_REMOVED lines=43> */
.L_x_1587:
[----:B------:R-:W2:Y:S01]  /*5e30*/  LDL R85, [R1+0x5c] ;  /* 0x00005c0001557983 */ /* 0x000ea20000100800 */
[----:B------:R-:W-:Y:S01]  /*5e40*/  IMAD.U32 R86, RZ, RZ, UR5 ;  /* 0x00000005ff567e24 */ /* 0x000fe2000f8e00ff */
[----:B------:R-:W-:Y:S03]  /*5e50*/  UISETP.GT.AND UP2, UPT, UR5, UR23, UPT ;  /* 0x000000170500728c */ /* 0x000fe6000bf44270 */
[----:B------:R-:W3:Y:S05]  /*5e60*/  LDL R88, [R1+0x54] ;  /* 0x0000540001587983 */ /* 0x000eea0000100800 */
[----:B------:R-:W4:Y:S05]  /*5e70*/  LDL R90, [R1] ;  /* 0x00000000015a7983 */ /* 0x000f2a0000100800 */
[----:B------:R-:W4:Y:S05]  /*5e80*/  LDL R87, [R1+0x60] ;  /* 0x0000600001577983 */ /* 0x000f2a0000100800 */
[----:B------:R-:W4:Y:S05]  /*5e90*/  LDL R92, [R1+0x50] ;  /* 0x00005000015c7983 */ /* 0x000f2a0000100800 */
[----:B------:R-:W4:Y:S05]  /*5ea0*/  LDL R206, [R1+0x18] ;  /* 0x0000180001ce7983 */ /* 0x000f2a0000100800 */
[----:B------:R-:W4:Y:S05]  /*5eb0*/  LDL R205, [R1+0x28] ;  /* 0x0000280001cd7983 */ /* 0x000f2a0000100800 */
[----:B------:R-:W4:Y:S05]  /*5ec0*/  LDL R204, [R1+0x20] ;  /* 0x0000200001cc7983 */ /* 0x000f2a0000100800 */
[----:B------:R-:W4:Y:S05]  /*5ed0*/  LDL R201, [R1+0x3c] ;  /* 0x00003c0001c97983 */ /* 0x000f2a0000100800 */
[----:B------:R1:W5:Y:S05]  /*5ee0*/  LDL.64 R202, [R1+0x10] ;  /* 0x0000100001ca7983 */ /* 0x00036a0000100a00 */
[----:B------:R1:W5:Y:S05]  /*5ef0*/  LDL R200, [R1+0x38] ;  /* 0x0000380001c87983 */ /* 0x00036a0000100800 */
[----:B------:R1:W5:Y:S05]  /*5f00*/  LDL R199, [R1+0x34] ;  /* 0x0000340001c77983 */ /* 0x00036a0000100800 */
[----:B------:R1:W5:Y:S01]  /*5f10*/  LDL R198, [R1+0x30] ;  /* 0x0000300001c67983 */ /* 0x0003620000100800 */
[C---:B--2---:R-:W-:Y:S01]  /*5f20*/  FMUL.FTZ R84, R85.reuse, 1.4426950216293334961 ;  /* 0x3fb8aa3b55547820 */ /* 0x044fe20000410000 */
[----:B------:R-:W-:Y:S01]  /*5f30*/  FSETP.NEU.FTZ.AND P0, PT, R85, -INF , PT ;  /* 0xff8000005500780b */ /* 0x000fe20003f1d000 */
[----:B------:R-:W-:Y:S02]  /*5f40*/  IMAD.U32 R85, RZ, RZ, UR16 ;  /* 0x00000010ff557e24 */ /* 0x000fe4000f8e00ff */
[----:B---3--:R-:W-:Y:S01]  /*5f50*/  IMAD.WIDE.U32 R88, R88, -0x2daee0ad, RZ ;  /* 0xd2511f5358587825 */ /* 0x008fe200078e00ff */
[----:B------:R-:W-:Y:S03]  /*5f60*/  FSEL R84, R84, RZ, P0 ;  /* 0x000000ff54547208 */ /* 0x000fe60000000000 */
[----:B------:R-:W-:Y:S01]  /*5f70*/  IMAD R85, R85, 0x2, R115 ;  /* 0x0000000255557824 */ /* 0x000fe200078e0273 */
[----:B------:R-:W-:Y:S01]  /*5f80*/  LEA R115, R252, UR4, 0x1 ;  /* 0x00000004fc737c11 */ /* 0x000fe2000f8e08ff */
[----:B----4-:R-:W-:Y:S02]  /*5f90*/  IMAD R86, R86, 0x4, R90 ;  /* 0x0000000456567824 */ /* 0x010fe400078e025a */
[--C-:B------:R-:W-:Y:S01]  /*5fa0*/  FFMA.FTZ R118, R16, UR21, -R84.reuse ;  /* 0x0000001510767c23 */ /* 0x100fe20008010854 */
[C---:B------:R-:W-:Y:S01]  /*5fb0*/  FSETP.NEU.FTZ.AND P0, PT, R87.reuse, -INF , PT ;  /* 0xff8000005700780b */ /* 0x040fe20003f1d000 */
[----:B------:R-:W-:Y:S01]  /*5fc0*/  FMUL.FTZ R16, R87, 1.4426950216293334961 ;  /* 0x3fb8aa3b57107820 */ /* 0x000fe20000410000 */
[----:B------:R-:W-:Y:S01]  /*5fd0*/  LOP3.LUT R90, R89, UR24, R85, 0x96, !PT ;  /* 0x00000018595a7c12 */ /* 0x000fe2000f8e9655 */
[----:B------:R-:W-:Y:S04]  /*5fe0*/  IMAD.WIDE.U32 R86, R86, -0x326172a9, RZ ;  /* 0xcd9e8d5756567825 */ /* 0x000fe800078e00ff */
[----:B------:R-:W-:Y:S01]  /*5ff0*/  FFMA.FTZ R119, R8, UR21, -R84 ;  /* 0x0000001508777c23 */ /* 0x000fe20008010854 */
[----:B------:R-:W-:Y:S01]  /*6000*/  MUFU.EX2 R118, R118 ;  /* 0x0000007600767308 */ /* 0x000fe20000000800 */
[----:B------:R-:W-:Y:S01]  /*6010*/  FSEL R8, R16, RZ, P0 ;  /* 0x000000ff10087208 */ /* 0x000fe20000000000 */
[----:B------:R-:W-:Y:S01]  /*6020*/  IMAD.WIDE.U32 R90, R90, -0x326172a9, RZ ;  /* 0xcd9e8d575a5a7825 */ /* 0x000fe200078e00ff */
[----:B------:R-:W-:Y:S03]  /*6030*/  LOP3.LUT R16, R87, UR25, R92, 0x96, !PT ;  /* 0x0000001957107c12 */ /* 0x000fe6000f8e965c */
[----:B------:R-:W-:Y:S01]  /*6040*/  FFMA.FTZ R122, R4, UR21, -R84 ;  /* 0x00000015047a7c23 */ /* 0x000fe20008010854 */
[----:B------:R-:W-:Y:S01]  /*6050*/  FFMA.FTZ R120, R11, UR21, -R8 ;  /* 0x000000150b787c23 */ /* 0x000fe20008010808 */
[----:B------:R-:W-:Y:S01]  /*6060*/  LOP3.LUT R86, R91, UR40, R86, 0x96, !PT ;  /* 0x000000285b567c12 */ /* 0x000fe2000f8e9656 */
[----:B------:R-:W-:Y:S04]  /*6070*/  IMAD.WIDE.U32 R92, R16, -0x2daee0ad, RZ ;  /* 0xd2511f53105c7825 */ /* 0x000fe800078e00ff */
[--C-:B------:R-:W-:Y:S01]  /*6080*/  FFMA.FTZ R121, R7, UR21, -R8.reuse ;  /* 0x0000001507797c23 */ /* 0x100fe20008010808 */
[----:B------:R-:W2:Y:S01]  /*6090*/  MUFU.EX2 R119, R119 ;  /* 0x0000007700777308 */ /* 0x000ea20000000800 */
[----:B------:R-:W-:Y:S01]  /*60a0*/  FFMA.FTZ R124, R6, UR21, -R8 ;  /* 0x00000015067c7c23 */ /* 0x000fe20008010808 */
[----:B------:R-:W-:Y:S01]  /*60b0*/  IMAD.WIDE.U32 R86, R86, -0x2daee0ad, RZ ;  /* 0xd2511f5356567825 */ /* 0x000fe200078e00ff */
[----:B------:R-:W-:Y:S03]  /*60c0*/  LOP3.LUT R11, R93, UR39, R88, 0x96, !PT ;  /* 0x000000275d0b7c12 */ /* 0x000fe6000f8e9658 */
[--C-:B------:R-:W-:Y:S01]  /*60d0*/  FFMA.FTZ R9, R9, UR21, -R84.reuse ;  /* 0x0000001509097c23 */ /* 0x100fe20008010854 */
[----:B------:R-:W-:Y:S01]  /*60e0*/  FFMA.FTZ R123, R5, UR21, -R84 ;  /* 0x00000015057b7c23 */ /* 0x000fe20008010854 */
[----:B------:R-:W-:Y:S01]  /*60f0*/  LOP3.LUT R88, R87, UR37, R92, 0x96, !PT ;  /* 0x0000002557587c12 */ /* 0x000fe2000f8e965c */
[----:B------:R-:W-:Y:S01]  /*6100*/  IMAD.WIDE.U32 R92, R11, -0x326172a9, RZ ;  /* 0xcd9e8d570b5c7825 */ /* 0x000fe200078e00ff */
[----:B------:R3:W-:Y:S03]  /*6110*/  MUFU.EX2 R126, R9 ;  /* 0x00000009007e7308 */ /* 0x0007e60000000800 */
[----:B------:R-:W-:Y:S01]  /*6120*/  FFMA.FTZ R12, R12, UR21, -R84 ;  /* 0x000000150c0c7c23 */ /* 0x000fe20008010854 */
[----:B------:R-:W-:Y:S01]  /*6130*/  IMAD.WIDE.U32 R88, R88, -0x326172a9, RZ ;  /* 0xcd9e8d5758587825 */ /* 0x000fe200078e00ff */
[----:B------:R-:W-:Y:S03]  /*6140*/  LOP3.LUT R4, R93, UR38, R90, 0x96, !PT ;  /* 0x000000265d047c12 */ /* 0x000fe6000f8e965a */
[--C-:B------:R-:W-:Y:S01]  /*6150*/  FFMA.FTZ R13, R13, UR21, -R84.reuse ;  /* 0x000000150d0d7c23 */ /* 0x100fe20008010854 */
[----:B------:R-:W-:Y:S01]  /*6160*/  FFMA.FTZ R84, R17, UR21, -R84 ;  /* 0x0000001511547c23 */ /* 0x000fe20008010854 */
[----:B------:R-:W-:Y:S01]  /*6170*/  LOP3.LUT R7, R89, UR36, R92, 0x96, !PT ;  /* 0x0000002459077c12 */ /* 0x000fe2000f8e965c */
[----:B------:R-:W-:Y:S04]  /*6180*/  IMAD.WIDE.U32 R90, R4, -0x2daee0ad, RZ ;  /* 0xd2511f53045a7825 */ /* 0x000fe800078e00ff */
[--C-:B------:R-:W-:Y:S01]  /*6190*/  FFMA.FTZ R129, R10, UR21, -R8.reuse ;  /* 0x000000150a817c23 */ /* 0x100fe20008010808 */
[----:B------:R-:W-:Y:S01]  /*61a0*/  MUFU.EX2 R124, R124 ;  /* 0x0000007c007c7308 */ /* 0x000fe20000000800 */
[----:B------:R-:W-:Y:S01]  /*61b0*/  FFMA.FTZ R15, R15, UR21, -R8 ;  /* 0x000000150f0f7c23 */ /* 0x000fe20008010808 */
[----:B------:R-:W-:Y:S01]  /*61c0*/  IMAD.WIDE.U32 R6, R7, -0x2daee0ad, RZ ;  /* 0xd2511f5307067825 */ /* 0x000fe200078e00ff */
[----:B------:R-:W-:Y:S03]  /*61d0*/  LOP3.LUT R86, R91, UR35, R86, 0x96, !PT ;  /* 0x000000235b567c12 */ /* 0x000fe6000f8e9656 */
[--C-:B------:R-:W-:Y:S01]  /*61e0*/  FFMA.FTZ R14, R14, UR21, -R8.reuse ;  /* 0x000000150e0e7c23 */ /* 0x100fe20008010808 */
[----:B------:R-:W-:Y:S01]  /*61f0*/  FFMA.FTZ R19, R19, UR21, -R8 ;  /* 0x0000001513137c23 */ /* 0x000fe20008010808 */
[----:B------:R-:W-:Y:S01]  /*6200*/  LOP3.LUT R4, R7, UR33, R90, 0x96, !PT ;  /* 0x0000002107047c12 */ /* 0x000fe2000f8e965a */
[----:B------:R-:W-:Y:S01]  /*6210*/  IMAD.WIDE.U32 R86, R86, -0x326172a9, RZ ;  /* 0xcd9e8d5756567825 */ /* 0x000fe200078e00ff */
[----:B------:R-:W-:Y:S03]  /*6220*/  MUFU.EX2 R122, R122 ;  /* 0x0000007a007a7308 */ /* 0x000fe60000000800 */
[----:B------:R-:W-:Y:S01]  /*6230*/  FFMA.FTZ R8, R18, UR21, -R8 ;  /* 0x0000001512087c23 */ /* 0x000fe20008010808 */
[----:B------:R-:W-:Y:S01]  /*6240*/  IMAD.WIDE.U32 R4, R4, -0x326172a9, RZ ;  /* 0xcd9e8d5704047825 */ /* 0x000fe200078e00ff */
[----:B------:R-:W-:Y:S03]  /*6250*/  LOP3.LUT R88, R87, UR34, R88, 0x96, !PT ;  /* 0x0000002257587c12 */ /* 0x000fe6000f8e9658 */
[--C-:B------:R-:W-:Y:S01]  /*6260*/  IMAD.IADD R114, R246, 0x1, R115.reuse ;  /* 0x00000001f6727824 */ /* 0x100fe200078e0273 */
[----:B------:R-:W-:Y:S01]  /*6270*/  LOP3.LUT R16, R5, UR32, R86, 0x96, !PT ;  /* 0x0000002005107c12 */ /* 0x000fe2000f8e9656 */
[----:B------:R-:W-:Y:S01]  /*6280*/  IMAD.WIDE.U32 R88, R88, -0x2daee0ad, RZ ;  /* 0xd2511f5358587825 */ /* 0x000fe200078e00ff */
[----:B------:R-:W-:Y:S03]  /*6290*/  MUFU.EX2 R121, R121 ;  /* 0x0000007900797308 */ /* 0x000fe60000000800 */
[----:B------:R-:W-:Y:S01]  /*62a0*/  IMAD.WIDE.U32 R16, R16, -0x2daee0ad, RZ ;  /* 0xd2511f5310107825 */ /* 0x000fe200078e00ff */
[----:B------:R-:W-:Y:S03]  /*62b0*/  LOP3.LUT R86, R89, UR31, R6, 0x96, !PT ;  /* 0x0000001f59567c12 */ /* 0x000fe6000f8e9606 */
[----:B------:R-:W-:Y:S01]  /*62c0*/  IMAD.IADD R113, R245, 0x1, R115 ;  /* 0x00000001f5717824 */ /* 0x000fe200078e0273 */
[----:B------:R-:W-:Y:S01]  /*62d0*/  LOP3.LUT R6, R17, UR29, R88, 0x96, !PT ;  /* 0x0000001d11067c12 */ /* 0x000fe2000f8e9658 */
[----:B------:R-:W-:Y:S01]  /*62e0*/  IMAD.WIDE.U32 R86, R86, -0x326172a9, RZ ;  /* 0xcd9e8d5756567825 */ /* 0x000fe200078e00ff */
[----:B------:R-:W-:Y:S01]  /*62f0*/  LOP3.LUT R5, R16, 0xffff, RZ, 0xc0, !PT ;  /* 0x0000ffff10057812 */ /* 0x000fe200078ec0ff */
[----:B------:R-:W-:Y:S01]  /*6300*/  MUFU.EX2 R129, R129 ;  /* 0x0000008100817308 */ /* 0x000fe20000000800 */
[----:B------:R-:W-:Y:S01]  /*6310*/  SHF.R.U32.HI R10, RZ, 0x18, R16 ;  /* 0x00000018ff0a7819 */ /* 0x000fe20000011610 */
[----:B------:R-:W-:Y:S01]  /*6320*/  IMAD.IADD R112, R245, 0x1, R114 ;  /* 0x00000001f5707824 */ /* 0x000fe200078e0272 */
[----:B------:R-:W-:Y:S02]  /*6330*/  LOP3.LUT R17, R86, 0xff, RZ, 0xc0, !PT ;  /* 0x000000ff56117812 */ /* 0x000fe400078ec0ff */
[----:B---3--:R-:W-:Y:S02]  /*6340*/  LOP3.LUT R9, R16, 0xff, RZ, 0xc0, !PT ;  /* 0x000000ff10097812 */ /* 0x008fe400078ec0ff */
[----:B------:R-:W-:Y:S03]  /*6350*/  SHF.R.U32.HI R7, RZ, 0x10, R16 ;  /* 0x00000010ff077819 */ /* 0x000fe60000011610 */
[----:B------:R-:W-:Y:S01]  /*6360*/  MUFU.EX2 R123, R123 ;  /* 0x0000007b007b7308 */ /* 0x000fe20000000800 */
[----:B------:R-:W-:Y:S02]  /*6370*/  ISETP.LE.U32.AND P6, PT, R17, UR22, PT ;  /* 0x0000001611007c0c */ /* 0x000fe4000bfc3070 */
[----:B------:R-:W-:Y:S02]  /*6380*/  ISETP.LE.U32.AND P0, PT, R10, UR22, PT ;  /* 0x000000160a007c0c */ /* 0x000fe4000bf03070 */
[----:B------:R-:W-:Y:S02]  /*6390*/  SHF.R.U32.HI R16, RZ, 0x18, R86 ;  /* 0x00000018ff107819 */ /* 0x000fe40000011656 */
[----:B------:R-:W-:Y:S03]  /*63a0*/  ISETP.LE.U32.AND P2, PT, R9, UR22, PT ;  /* 0x0000001609007c0c */ /* 0x000fe6000bf43070 */
[----:B------:R-:W3:Y:S01]  /*63b0*/  MUFU.EX2 R120, R120 ;  /* 0x0000007800787308 */ /* 0x000ee20000000800 */
[----:B------:R-:W-:Y:S02]  /*63c0*/  SHF.R.U32.HI R10, RZ, 0x18, R6 ;  /* 0x00000018ff0a7819 */ /* 0x000fe40000011606 */
[----:B------:R-:W-:Y:S02]  /*63d0*/  LOP3.LUT R11, R87, UR30, R4, 0x96, !PT ;  /* 0x0000001e570b7c12 */ /* 0x000fe4000f8e9604 */
[----:B------:R-:W-:Y:S01]  /*63e0*/  ISETP.LE.U32.AND P1, PT, R16, UR22, PT ;  /* 0x0000001610007c0c */ /* 0x000fe2000bf23070 */
[----:B--2---:R-:W-:Y:S01]  /*63f0*/  @!P6 FADD.FTZ R119, -R119, -RZ ;  /* 0x800000ff7777e221 */ /* 0x004fe20000010100 */
[----:B------:R-:W-:Y:S03]  /*6400*/  ISETP.LE.U32.AND P3, PT, R10, UR22, PT ;  /* 0x000000160a007c0c */ /* 0x000fe6000bf63070 */
[----:B------:R-:W-:Y:S01]  /*6410*/  MUFU.EX2 R197, R12 ;  /* 0x0000000c00c57308 */ /* 0x000fe20000000800 */
[--C-:B------:R-:W-:Y:S02]  /*6420*/  SHF.R.U32.HI R16, RZ, 0x18, R11.reuse ;  /* 0x00000018ff107819 */ /* 0x100fe4000001160b */
[----:B------:R-:W-:Y:S01]  /*6430*/  SHF.R.U32.HI R10, RZ, 0x10, R11 ;  /* 0x00000010ff0a7819 */ /* 0x000fe2000001160b */
[----:B------:R-:W-:Y:S01]  /*6440*/  @!P2 FADD.FTZ R118, -R118, -RZ ;  /* 0x800000ff7676a221 */ /* 0x000fe20000010100 */
[----:B------:R-:W-:Y:S02]  /*6450*/  ISETP.LE.U32.AND P4, PT, R16, UR22, PT ;  /* 0x0000001610007c0c */ /* 0x000fe4000bf83070 */
[----:B------:R-:W-:Y:S03]  /*6460*/  LOP3.LUT R10, R10, 0xff, RZ, 0xc0, !PT ;  /* 0x000000ff0a0a7812 */ /* 0x000fe600078ec0ff */
[----:B------:R-:W-:Y:S01]  /*6470*/  MUFU.EX2 R196, R13 ;  /* 0x0000000d00c47308 */ /* 0x000fe20000000800 */
[C---:B------:R-:W-:Y:S01]  /*6480*/  LOP3.LUT R16, R11.reuse, 0xff, RZ, 0xc0, !PT ;  /* 0x000000ff0b107812 */ /* 0x040fe200078ec0ff */
[----:B---3--:R-:W-:Y:S01]  /*6490*/  @!P1 FADD.FTZ R120, -R120, -RZ ;  /* 0x800000ff78789221 */ /* 0x008fe20000010100 */
[----:B------:R-:W-:Y:S02]  /*64a0*/  ISETP.LE.U32.AND P6, PT, R10, UR22, PT ;  /* 0x000000160a007c0c */ /* 0x000fe4000bfc3070 */
[----:B------:R-:W-:Y:S02]  /*64b0*/  ISETP.LE.U32.AND P2, PT, R16, UR22, PT ;  /* 0x0000001610007c0c */ /* 0x000fe4000bf43070 */
[----:B------:R-:W-:Y:S03]  /*64c0*/  LOP3.LUT R11, R11, 0xffff, RZ, 0xc0, !PT ;  /* 0x0000ffff0b0b7812 */ /* 0x000fe600078ec0ff */
[----:B------:R-:W2:Y:S01]  /*64d0*/  MUFU.EX2 R127, R15 ;  /* 0x0000000f007f7308 */ /* 0x000ea20000000800 */
[----:B------:R-:W-:Y:S01]  /*64e0*/  LOP3.LUT R9, R86, 0xffff, RZ, 0xc0, !PT ;  /* 0x0000ffff56097812 */ /* 0x000fe200078ec0ff */
[----:B------:R-:W-:Y:S01]  /*64f0*/  @!P4 FADD.FTZ R121, -R121, -RZ ;  /* 0x800000ff7979c221 */ /* 0x000fe20000010100 */
[----:B------:R-:W-:Y:S02]  /*6500*/  SHF.R.U32.HI R4, RZ, 0x10, R86 ;  /* 0x00000010ff047819 */ /* 0x000fe40000011656 */
[----:B------:R-:W-:Y:S02]  /*6510*/  SHF.R.U32.HI R11, RZ, 0x8, R11 ;  /* 0x00000008ff0b7819 */ /* 0x000fe4000001160b */
[----:B------:R-:W-:Y:S01]  /*6520*/  SHF.R.U32.HI R9, RZ, 0x8, R9 ;  /* 0x00000008ff097819 */ /* 0x000fe20000011609 */
[----:B------:R-:W-:Y:S01]  /*6530*/  @!P6 FADD.FTZ R124, -R124, -RZ ;  /* 0x800000ff7c7ce221 */ /* 0x000fe20000010100 */
[----:B------:R-:W-:Y:S01]  /*6540*/  LOP3.LUT R4, R4, 0xff, RZ, 0xc0, !PT ;  /* 0x000000ff04047812 */ /* 0x000fe200078ec0ff */
[----:B------:R-:W-:Y:S01]  /*6550*/  @!P2 FADD.FTZ R122, -R122, -RZ ;  /* 0x800000ff7a7aa221 */ /* 0x000fe20000010100 */
[----:B------:R-:W-:Y:S01]  /*6560*/  LOP3.LUT R11, R11, 0xffff, RZ, 0xc0, !PT ;  /* 0x0000ffff0b0b7812 */ /* 0x000fe200078ec0ff */
[----:B------:R-:W-:Y:S01]  /*6570*/  MUFU.EX2 R130, R14 ;  /* 0x0000000e00827308 */ /* 0x000fe20000000800 */
[----:B------:R-:W-:Y:S02]  /*6580*/  LOP3.LUT R9, R9, 0xffff, RZ, 0xc0, !PT ;  /* 0x0000ffff09097812 */ /* 0x000fe400078ec0ff */
[----:B------:R-:W-:Y:S02]  /*6590*/  ISETP.LE.U32.AND P6, PT, R4, UR22, PT ;  /* 0x0000001604007c0c */ /* 0x000fe4000bfc3070 */
[C---:B------:R-:W-:Y:S01]  /*65a0*/  LOP3.LUT R17, R6.reuse, 0xff, RZ, 0xc0, !PT ;  /* 0x000000ff06117812 */ /* 0x040fe200078ec0ff */
[----:B--2---:R-:W-:Y:S01]  /*65b0*/  @!P3 FADD.FTZ R127, -R127, -RZ ;  /* 0x800000ff7f7fb221 */ /* 0x004fe20000010100 */
[----:B------:R-:W-:Y:S03]  /*65c0*/  ISETP.LE.U32.AND P2, PT, R11, UR22, PT ;  /* 0x000000160b007c0c */ /* 0x000fe6000bf43070 */
[----:B------:R-:W-:Y:S01]  /*65d0*/  MUFU.EX2 R131, R84 ;  /* 0x0000005400837308 */ /* 0x000fe20000000800 */
[----:B------:R-:W-:Y:S02]  /*65e0*/  SHF.R.U32.HI R4, RZ, 0x10, R6 ;  /* 0x00000010ff047819 */ /* 0x000fe40000011606 */
[----:B------:R-:W-:Y:S02]  /*65f0*/  LOP3.LUT R6, R6, 0xffff, RZ, 0xc0, !PT ;  /* 0x0000ffff06067812 */ /* 0x000fe400078ec0ff */
[----:B------:R-:W-:Y:S02]  /*6600*/  ISETP.LE.U32.AND P4, PT, R9, UR22, PT ;  /* 0x0000001609007c0c */ /* 0x000fe4000bf83070 */
[----:B------:R-:W-:Y:S01]  /*6610*/  SHF.R.U32.HI R6, RZ, 0x8, R6 ;  /* 0x00000008ff067819 */ /* 0x000fe20000011606 */
[----:B------:R-:W-:Y:S01]  /*6620*/  @!P6 FADD.FTZ R129, -R129, -RZ ;  /* 0x800000ff8181e221 */ /* 0x000fe20000010100 */
[----:B------:R-:W-:Y:S01]  /*6630*/  SHF.R.U32.HI R5, RZ, 0x8, R5 ;  /* 0x00000008ff057819 */ /* 0x000fe20000011605 */
[----:B------:R-:W2:Y:S01]  /*6640*/  MUFU.EX2 R125, R19 ;  /* 0x00000013007d7308 */ /* 0x000ea20000000800 */
[----:B------:R-:W-:Y:S01]  /*6650*/  LOP3.LUT R6, R6, 0xffff, RZ, 0xc0, !PT ;  /* 0x0000ffff06067812 */ /* 0x000fe200078ec0ff */
[----:B------:R-:W-:Y:S01]  /*6660*/  @!P2 FADD.FTZ R123, -R123, -RZ ;  /* 0x800000ff7b7ba221 */ /* 0x000fe20000010100 */
[----:B------:R-:W-:Y:S02]  /*6670*/  LOP3.LUT R5, R5, 0xffff, RZ, 0xc0, !PT ;  /* 0x0000ffff05057812 */ /* 0x000fe400078ec0ff */
[----:B------:R-:W-:Y:S02]  /*6680*/  ISETP.LE.U32.AND P5, PT, R17, UR22, PT ;  /* 0x0000001611007c0c */ /* 0x000fe4000bfa3070 */
[----:B------:R-:W-:Y:S01]  /*6690*/  LOP3.LUT R4, R4, 0xff, RZ, 0xc0, !PT ;  /* 0x000000ff04047812 */ /* 0x000fe200078ec0ff */
[----:B------:R-:W-:Y:S01]  /*66a0*/  @!P4 FADD.FTZ R126, -R126, -RZ ;  /* 0x800000ff7e7ec221 */ /* 0x000fe20000010100 */
[----:B------:R-:W-:Y:S01]  /*66b0*/  ISETP.LE.U32.AND P6, PT, R6, UR22, PT ;  /* 0x0000001606007c0c */ /* 0x000fe2000bfc3070 */
[----:B------:R-:W3:Y:S01]  /*66c0*/  MUFU.EX2 R128, R8 ;  /* 0x0000000800807308 */ /* 0x000ee20000000800 */
[----:B------:R-:W-:Y:S02]  /*66d0*/  LOP3.LUT R7, R7, 0xff, RZ, 0xc0, !PT ;  /* 0x000000ff07077812 */ /* 0x000fe400078ec0ff */
[----:B------:R-:W-:Y:S02]  /*66e0*/  ISETP.LE.U32.AND P2, PT, R5, UR22, PT ;  /* 0x0000001605007c0c */ /* 0x000fe4000bf43070 */
[----:B------:R-:W-:Y:S02]  /*66f0*/  F2FP.RELU.F16.F32.PACK_AB R5, R121, R124 ;  /* 0x0000007c7905723e */ /* 0x000fe400000008ff */
[----:B------:R-:W-:Y:S01]  /*6700*/  ISETP.LE.U32.AND P4, PT, R4, UR22, PT ;  /* 0x0000001604007c0c */ /* 0x000fe2000bf83070 */
[----:B------:R-:W-:Y:S01]  /*6710*/  @!P5 FADD.FTZ R197, -R197, -RZ ;  /* 0x800000ffc5c5d221 */ /* 0x000fe20000010100 */
[----:B------:R-:W-:Y:S01]  /*6720*/  ISETP.LE.U32.AND P1, PT, R7, UR22, PT ;  /* 0x0000001607007c0c */ /* 0x000fe2000bf23070 */
[----:B------:R-:W-:Y:S01]  /*6730*/  STS [R206+0x2a400], R5 ;  /* 0x02a40005ce007388 */ /* 0x000fe20000000800 */
[----:B------:R-:W-:Y:S01]  /*6740*/  F2FP.RELU.F16.F32.PACK_AB R7, R123, R122 ;  /* 0x0000007a7b07723e */ /* 0x000fe200000008ff */
[----:B------:R-:W-:Y:S01]  /*6750*/  @!P6 FADD.FTZ R196, -R196, -RZ ;  /* 0x800000ffc4c4e221 */ /* 0x000fe20000010100 */
[----:B------:R-:W-:Y:S01]  /*6760*/  F2FP.RELU.F16.F32.PACK_AB R4, R126, R119 ;  /* 0x000000777e04723e */ /* 0x000fe200000008ff */
[----:B--2---:R-:W-:Y:S01]  /*6770*/  @!P0 FADD.FTZ R125, -R125, -RZ ;  /* 0x800000ff7d7d8221 */ /* 0x004fe20000010100 */
[----:B------:R-:W-:Y:S01]  /*6780*/  F2FP.RELU.F16.F32.PACK_AB R6, R120, R129 ;  /* 0x000000817806723e */ /* 0x000fe200000008ff */
[----:B------:R-:W-:Y:S01]  /*6790*/  STS [R206+0x2a000], R7 ;  /* 0x02a00007ce007388 */ /* 0x000fe20000000800 */
[----:B------:R-:W-:Y:S01]  /*67a0*/  F2FP.RELU.F16.F32.PACK_AB R15, R196, R197 ;  /* 0x000000c5c40f723e */ /* 0x000fe200000008ff */
[----:B------:R-:W-:Y:S01]  /*67b0*/  @!P2 FADD.FTZ R131, -R131, -RZ ;  /* 0x800000ff8383a221 */ /* 0x000fe20000010100 */
[----:B------:R-:W-:Y:S02]  /*67c0*/  FSETP.GE.FTZ.AND P3, PT, R122, RZ, PT ;  /* 0x000000ff7a00720b */ /* 0x000fe40003f76000 */
[----:B------:R-:W-:Y:S01]  /*67d0*/  STS [R205+0x2a000], R4 ;  /* 0x02a00004cd007388 */ /* 0x000fe20000000800 */
[----:B------:R-:W-:Y:S01]  /*67e0*/  @!P4 FADD.FTZ R130, -R130, -RZ ;  /* 0x800000ff8282c221 */ /* 0x000fe20000010100 */
[----:B---3--:R-:W-:Y:S01]  /*67f0*/  @!P1 FADD.FTZ R128, -R128, -RZ ;  /* 0x800000ff80809221 */ /* 0x008fe20000010100 */
[----:B------:R-:W-:Y:S02]  /*6800*/  F2FP.RELU.F16.F32.PACK_AB R13, R131, R118 ;  /* 0x00000076830d723e */ /* 0x000fe400000008ff */
[----:B------:R-:W-:Y:S01]  /*6810*/  STS [R205+0x2a400], R6 ;  /* 0x02a40006cd007388 */ /* 0x000fe20000000800 */
[----:B------:R-:W-:Y:S02]  /*6820*/  FSETP.GE.FTZ.AND P0, PT, R121, RZ, PT ;  /* 0x000000ff7900720b */ /* 0x000fe40003f16000 */
[----:B------:R-:W-:Y:S02]  /*6830*/  F2FP.RELU.F16.F32.PACK_AB R14, R127, R130 ;  /* 0x000000827f0e723e */ /* 0x000fe400000008ff */
[----:B------:R-:W-:Y:S01]  /*6840*/  STS [R204+0x2a000], R15 ;  /* 0x02a0000fcc007388 */ /* 0x000fe20000000800 */
[----:B------:R-:W-:Y:S02]  /*6850*/  F2FP.RELU.F16.F32.PACK_AB R12, R125, R128 ;  /* 0x000000807d0c723e */ /* 0x000fe400000008ff */
[----:B------:R-:W-:Y:S02]  /*6860*/  FSETP.GE.FTZ.AND P2, PT, R123, RZ, PT ;  /* 0x000000ff7b00720b */ /* 0x000fe40003f56000 */
[----:B------:R-:W-:Y:S01]  /*6870*/  STS [R204+0x2a400], R14 ;  /* 0x02a4000ecc007388 */ /* 0x000fe20000000800 */
[----:B------:R-:W-:Y:S04]  /*6880*/  FSETP.GE.FTZ.AND P1, PT, R124, RZ, PT ;  /* 0x000000ff7c00720b */ /* 0x000fe80003f36000 */
[----:B------:R-:W-:Y:S05]  /*6890*/  STS [R201+0x2a000], R13 ;  /* 0x02a0000dc9007388 */ /* 0x000fea0000000800 */
[----:B------:R-:W-:Y:S05]  /*68a0*/  STS [R201+0x2a400], R12 ;  /* 0x02a4000cc9007388 */ /* 0x000fea0000000800 */
[----:B------:R-:W-:Y:S05]  /*68b0*/  LDSM.16.M88.4 R16, [R115+0x10000] ;  /* 0x010000007310783b */ /* 0x000fea0000000200 */
[----:B------:R-:W2:Y:S05]  /*68c0*/  LDSM.16.M88.4 R8, [R241+0x20000] ;  /* 0x02000000f108783b */ /* 0x000eaa0000000200 */
[----:B------:R-:W3:Y:S05]  /*68d0*/  LDSM.16.M88.4 R84, [R241+0x20800] ;  /* 0x02080000f154783b */ /* 0x000eea0000000200 */
[----:B------:R-:W-:Y:S05]  /*68e0*/  LDSM.16.M88.4 R88, [R114+0x10000] ;  /* 0x010000007258783b */ /* 0x000fea0000000200 */
[----:B------:R-:W4:Y:S05]  /*68f0*/  LDSM.16.M88.4 R92, [R240+0x20000] ;  /* 0x02000000f05c783b */ /* 0x000f2a0000000200 */
[----:B------:R-:W1:Y:S05]  /*6900*/  LDSM.16.M88.4 R96, [R240+0x20800] ;  /* 0x02080000f060783b */ /* 0x000e6a0000000200 */
[----:B------:R-:W-:Y:S05]  /*6910*/  LDSM.16.M88.4 R100, [R113+0x10000] ;  /* 0x010000007164783b */ /* 0x000fea0000000200 */
[----:B------:R-:W1:Y:S05]  /*6920*/  LDSM.16.M88.4 R104, [R3+0x20000] ;  /* 0x020000000368783b */ /* 0x000e6a0000000200 */
        /* <DEDUP_REMOVED lines=11> */
[----:B------:R-:W1:Y:S05]  /*69e0*/  LDSM.16.M88.4 R88, [R2+0x20800] ;  /* 0x020800000258783b */ /* 0x000e6a0000000200 */
[C---:B------:R-:W-:Y:S01]  /*69f0*/  HMMA.16816.F32 R4, R100.reuse, R104, R4 ;  /* 0x000000686404723c */ /* 0x040fe20000001804 */
[----:B------:R-:W-:Y:S05]  /*6a00*/  LDSM.16.M88.4 R96, [R115+0x12000] ;  /* 0x012000007360783b */ /* 0x000fea0000000200 */
[C---:B------:R-:W-:Y:S01]  /*6a10*/  HMMA.16816.F32 R8, R100.reuse, R106, R8 ;  /* 0x0000006a6408723c */ /* 0x040fe20000001808 */
[----:B------:R-:W4:Y:S05]  /*6a20*/  LDSM.16.M88.4 R104, [R241+0x22000] ;  /* 0x02200000f168783b */ /* 0x000f2a0000000200 */
[C---:B--2---:R-:W-:Y:S06]  /*6a30*/  HMMA.16816.F32 R12, R100.reuse, R84, R12 ;  /* 0x00000054640c723c */ /* 0x044fec000000180c */
[----:B------:R-:W-:Y:S01]  /*6a40*/  HMMA.16816.F32 R16, R100, R86, R16 ;  /* 0x000000566410723c */ /* 0x000fe20000001810 */
[----:B------:R-:W2:Y:S05]  /*6a50*/  LDSM.16.M88.4 R84, [R241+0x22800] ;  /* 0x02280000f154783b */ /* 0x000eaa0000000200 */
[C---:B---3--:R-:W-:Y:S01]  /*6a60*/  HMMA.16816.F32 R4, R92.reuse, R108, R4 ;  /* 0x0000006c5c04723c */ /* 0x048fe20000001804 */
[----:B------:R-:W-:Y:S05]  /*6a70*/  LDSM.16.M88.4 R100, [R114+0x12000] ;  /* 0x012000007264783b */ /* 0x000fea0000000200 */
[C---:B------:R-:W-:Y:S01]  /*6a80*/  HMMA.16816.F32 R8, R92.reuse, R110, R8 ;  /* 0x0000006e5c08723c */ /* 0x040fe20000001808 */
[----:B------:R-:W3:Y:S05]  /*6a90*/  LDSM.16.M88.4 R108, [R240+0x22000] ;  /* 0x02200000f06c783b */ /* 0x000eea0000000200 */
[C---:B-1----:R-:W-:Y:S06]  /*6aa0*/  HMMA.16816.F32 R12, R92.reuse, R88, R12 ;  /* 0x000000585c0c723c */ /* 0x042fec000000180c */
[----:B------:R-:W-:Y:S01]  /*6ab0*/  HMMA.16816.F32 R16, R92, R90, R16 ;  /* 0x0000005a5c10723c */ /* 0x000fe20000001810 */
[----:B------:R-:W1:Y:S05]  /*6ac0*/  LDSM.16.M88.4 R88, [R240+0x22800] ;  /* 0x02280000f058783b */ /* 0x000e6a0000000200 */
[C---:B----4-:R-:W-:Y:S01]  /*6ad0*/  HMMA.16816.F32 R4, R96.reuse, R104, R4 ;  /* 0x000000686004723c */ /* 0x050fe20000001804 */
        /* <DEDUP_REMOVED lines=79> */
[----:B------:R-:W-:Y:S03]  /*6fd0*/  FADD.FTZ R84, -R117, R5 ;  /* 0x0000000575547221 */ /* 0x000fe60000010100 */
[-C--:B------:R-:W-:Y:S01]  /*6fe0*/  FSEL R85, R4, R117.reuse, P3 ;  /* 0x0000007504557208 */ /* 0x080fe20001800000 */
[C---:B------:R-:W-:Y:S01]  /*6ff0*/  FADD.FTZ R5, -R116.reuse, R6 ;  /* 0x0000000674057221 */ /* 0x040fe20000010100 */
[-C--:B------:R-:W-:Y:S01]  /*7000*/  FSEL R4, R7, R116.reuse, P0 ;  /* 0x0000007407047208 */ /* 0x080fe20000000000 */
[----:B------:R-:W-:Y:S01]  /*7010*/  FADD.FTZ R11, -R116, R11 ;  /* 0x0000000b740b7221 */ /* 0x000fe20000010100 */
[----:B------:R-:W-:Y:S01]  /*7020*/  FSETP.GE.FTZ.AND P0, PT, R120, RZ, PT ;  /* 0x000000ff7800720b */ /* 0x000fe20003f16000 */
[C---:B------:R-:W-:Y:S01]  /*7030*/  FADD.FTZ R6, -R117.reuse, R9 ;  /* 0x0000000975067221 */ /* 0x040fe20000010100 */
[----:B------:R-:W-:Y:S01]  /*7040*/  FSEL R84, R84, R117, P2 ;  /* 0x0000007554547208 */ /* 0x000fe20001000000 */
[----:B------:R-:W-:Y:S01]  /*7050*/  FADD.FTZ R12, -R117, R12 ;  /* 0x0000000c750c7221 */ /* 0x000fe20000010100 */
[----:B------:R-:W-:Y:S01]  /*7060*/  FSEL R5, R5, R116, P1 ;  /* 0x0000007405057208 */ /* 0x000fe20000800000 */
[----:B------:R-:W-:Y:S01]  /*7070*/  FADD.FTZ R9, -R116, R10 ;  /* 0x0000000a74097221 */ /* 0x000fe20000010100 */
[----:B------:R-:W-:Y:S01]  /*7080*/  FSETP.GE.FTZ.AND P2, PT, R126, RZ, PT ;  /* 0x000000ff7e00720b */ /* 0x000fe20003f56000 */
[----:B------:R-:W-:Y:S01]  /*7090*/  FMUL.FTZ R4, R121, R4 ;  /* 0x0000000479047220 */ /* 0x000fe20000410000 */
[-C--:B------:R-:W-:Y:S01]  /*70a0*/  FSEL R11, R11, R116.reuse, P0 ;  /* 0x000000740b0b7208 */ /* 0x080fe20000000000 */
[----:B------:R-:W-:Y:S01]  /*70b0*/  FMUL.FTZ R5, R124, R5 ;  /* 0x000000057c057220 */ /* 0x000fe20000410000 */
[----:B------:R-:W-:Y:S01]  /*70c0*/  FSETP.GE.FTZ.AND P0, PT, R197, RZ, PT ;  /* 0x000000ffc500720b */ /* 0x000fe20003f16000 */
[----:B------:R-:W-:Y:S01]  /*70d0*/  FADD.FTZ R10, -R117, R13 ;  /* 0x0000000d750a7221 */ /* 0x000fe20000010100 */
[----:B------:R-:W-:Y:S01]  /*70e0*/  FSETP.GE.FTZ.AND P1, PT, R129, RZ, PT ;  /* 0x000000ff8100720b */ /* 0x000fe20003f36000 */
[----:B------:R-:W-:Y:S01]  /*70f0*/  FADD.FTZ R15, -R116, R15 ;  /* 0x0000000f740f7221 */ /* 0x000fe20000010100 */
[-C--:B------:R-:W-:Y:S01]  /*7100*/  FSEL R7, R6, R117.reuse, P2 ;  /* 0x0000007506077208 */ /* 0x080fe20001000000 */
[C---:B------:R-:W-:Y:S01]  /*7110*/  FADD.FTZ R8, -R117.reuse, R8 ;  /* 0x0000000875087221 */ /* 0x040fe20000010100 */
[----:B------:R-:W-:Y:S01]  /*7120*/  FSETP.GE.FTZ.AND P2, PT, R196, RZ, PT ;  /* 0x000000ffc400720b */ /* 0x000fe20003f56000 */
[----:B------:R-:W-:Y:S01]  /*7130*/  FADD.FTZ R16, -R117, R16 ;  /* 0x0000001075107221 */ /* 0x000fe20000010100 */
[----:B------:R-:W-:Y:S01]  /*7140*/  FSEL R12, R12, R117, P0 ;  /* 0x000000750c0c7208 */ /* 0x000fe20000000000 */
[----:B------:R-:W-:Y:S01]  /*7150*/  FMUL.FTZ R7, R126, R7 ;  /* 0x000000077e077220 */ /* 0x000fe20000410000 */
[----:B------:R-:W-:Y:S01]  /*7160*/  FSETP.GE.FTZ.AND P0, PT, R127, RZ, PT ;  /* 0x000000ff7f00720b */ /* 0x000fe20003f16000 */
[----:B------:R-:W-:Y:S01]  /*7170*/  FMUL.FTZ R85, R122, R85 ;  /* 0x000000557a557220 */ /* 0x000fe20000410000 */
[----:B------:R-:W-:Y:S01]  /*7180*/  FSEL R6, R9, R116, P1 ;  /* 0x0000007409067208 */ /* 0x000fe20000800000 */
[----:B------:R-:W-:Y:S01]  /*7190*/  FADD.FTZ R9, -R116, R14 ;  /* 0x0000000e74097221 */ /* 0x000fe20000010100 */
[----:B------:R-:W-:Y:S01]  /*71a0*/  FSETP.GE.FTZ.AND P1, PT, R130, RZ, PT ;  /* 0x000000ff8200720b */ /* 0x000fe20003f36000 */
[----:B------:R-:W-:Y:S01]  /*71b0*/  FMUL.FTZ R84, R123, R84 ;  /* 0x000000547b547220 */ /* 0x000fe20000410000 */
[----:B------:R-:W-:Y:S01]  /*71c0*/  FSEL R13, R10, R117, P2 ;  /* 0x000000750a0d7208 */ /* 0x000fe20001000000 */
[----:B------:R-:W-:Y:S01]  /*71d0*/  FMUL.FTZ R6, R129, R6 ;  /* 0x0000000681067220 */ /* 0x000fe20000410000 */
[----:B------:R-:W-:Y:S01]  /*71e0*/  F2FP.F16.F32.PACK_AB R4, R4, R5 ;  /* 0x000000050404723e */ /* 0x000fe200000000ff */
[----:B------:R-:W-:Y:S01]  /*71f0*/  FADD.FTZ R5, -R116, R18 ;  /* 0x0000001274057221 */ /* 0x000fe20000010100 */
[----:B------:R-:W-:Y:S01]  /*7200*/  FSEL R10, R15, R116, P0 ;  /* 0x000000740f0a7208 */ /* 0x000fe20000000000 */
[----:B------:R-:W-:Y:S01]  /*7210*/  FMUL.FTZ R11, R120, R11 ;  /* 0x0000000b780b7220 */ /* 0x000fe20000410000 */
[----:B------:R-:W-:Y:S01]  /*7220*/  FSETP.GE.FTZ.AND P3, PT, R119, RZ, PT ;  /* 0x000000ff7700720b */ /* 0x000fe20003f76000 */
[----:B------:R-:W-:Y:S01]  /*7230*/  FMUL.FTZ R12, R197, R12 ;  /* 0x0000000cc50c7220 */ /* 0x000fe20000410000 */
[----:B------:R-:W-:Y:S01]  /*7240*/  FSETP.GE.FTZ.AND P0, PT, R128, RZ, PT ;  /* 0x000000ff8000720b */ /* 0x000fe20003f16000 */
[----:B------:R-:W-:Y:S01]  /*7250*/  FMUL.FTZ R13, R196, R13 ;  /* 0x0000000dc40d7220 */ /* 0x000fe20000410000 */
[----:B------:R-:W-:Y:S01]  /*7260*/  FSEL R9, R9, R116, P1 ;  /* 0x0000007409097208 */ /* 0x000fe20000800000 */
[----:B------:R-:W-:Y:S01]  /*7270*/  FMUL.FTZ R10, R127, R10 ;  /* 0x0000000a7f0a7220 */ /* 0x000fe20000410000 */
[----:B------:R-:W-:Y:S02]  /*7280*/  FSETP.GE.FTZ.AND P2, PT, R131, RZ, PT ;  /* 0x000000ff8300720b */ /* 0x000fe40003f56000 */
[----:B------:R-:W-:Y:S01]  /*7290*/  FSETP.GE.FTZ.AND P1, PT, R125, RZ, PT ;  /* 0x000000ff7d00720b */ /* 0x000fe20003f36000 */
[----:B------:R-:W-:Y:S01]  /*72a0*/  FMUL.FTZ R9, R130, R9 ;  /* 0x0000000982097220 */ /* 0x000fe20000410000 */
[----:B------:R-:W-:Y:S02]  /*72b0*/  FSEL R8, R8, R117, P3 ;  /* 0x0000007508087208 */ /* 0x000fe40001800000 */
[----:B------:R-:W-:Y:S02]  /*72c0*/  FSEL R5, R5, R116, P0 ;  /* 0x0000007405057208 */ /* 0x000fe40000000000 */
[----:B------:R-:W-:Y:S01]  /*72d0*/  PLOP3.LUT P0, PT, PT, PT, UP2, 0x80, 0x0 ;  /* 0x000000000000781c */ /* 0x000fe20003f0f028 */
[----:B------:R-:W-:Y:S01]  /*72e0*/  FMUL.FTZ R8, R119, R8 ;  /* 0x0000000877087220 */ /* 0x000fe20000410000 */
[----:B------:R-:W-:Y:S01]  /*72f0*/  FSETP.GE.FTZ.AND P3, PT, R118, RZ, PT ;  /* 0x000000ff7600720b */ /* 0x000fe20003f76000 */
[----:B------:R-:W-:Y:S01]  /*7300*/  FMUL.FTZ R5, R128, R5 ;  /* 0x0000000580057220 */ /* 0x000fe20000410000 */
[----:B------:R-:W-:Y:S02]  /*7310*/  F2FP.F16.F32.PACK_AB R84, R84, R85 ;  /* 0x000000555454723e */ /* 0x000fe400000000ff */
[----:B------:R-:W-:Y:S01]  /*7320*/  F2FP.F16.F32.PACK_AB R18, R7, R8 ;  /* 0x000000080712723e */ /* 0x000fe200000000ff */
[----:B------:R-:W-:Y:S01]  /*7330*/  @P1 FADD.FTZ R116, -R116, R19 ;  /* 0x0000001374741221 */ /* 0x000fe20000010100 */
[----:B------:R-:W-:Y:S01]  /*7340*/  FSEL R7, R16, R117, P3 ;  /* 0x0000007510077208 */ /* 0x000fe20001800000 */
[----:B------:R-:W-:Y:S01]  /*7350*/  @P2 FADD.FTZ R117, -R117, R17 ;  /* 0x0000001175752221 */ /* 0x000fe20000010100 */
[----:B------:R-:W-:Y:S01]  /*7360*/  F2FP.F16.F32.PACK_AB R85, R11, R6 ;  /* 0x000000060b55723e */ /* 0x000fe200000000ff */
[----:B------:R-:W-:Y:S01]  /*7370*/  FMUL.FTZ R116, R125, R116 ;  /* 0x000000747d747220 */ /* 0x000fe20000410000 */
[----:B------:R-:W-:Y:S01]  /*7380*/  F2FP.F16.F32.PACK_AB R88, R13, R12 ;  /* 0x0000000c0d58723e */ /* 0x000fe200000000ff */
[----:B------:R-:W-:Y:S01]  /*7390*/  FMUL.FTZ R7, R118, R7 ;  /* 0x0000000776077220 */ /* 0x000fe20000410000 */
[----:B------:R-:W-:Y:S01]  /*73a0*/  F2FP.F16.F32.PACK_AB R92, R10, R9 ;  /* 0x000000090a5c723e */ /* 0x000fe200000000ff */
[----:B------:R-:W-:Y:S01]  /*73b0*/  FMUL.FTZ R6, R131, R117 ;  /* 0x0000007583067220 */ /* 0x000fe20000410000 */
        /* <DEDUP_REMOVED lines=102> */
.L_x_1588:
[----:B------:R-:W-:Y:S01]  /*7a20*/  STS [R206+0x28000], R84 ;  /* 0x02800054ce007388 */ /* 0x000fe20000000800 */
[----:B------:R-:W-:Y:S02]  /*7a30*/  F2FP.F16.F32.PACK_AB R100, R6, R7 ;  /* 0x000000070664723e */ /* 0x000fe400000000ff */
[----:B------:R-:W-:Y:S01]  /*7a40*/  F2FP.F16.F32.PACK_AB R104, R116, R5 ;  /* 0x000000057468723e */ /* 0x000fe200000000ff */
[----:B------:R-:W-:Y:S01]  /*7a50*/  STS [R206+0x28400], R4 ;  /* 0x02840004ce007388 */ /* 0x000fe20000000800 */
[----:B------:R-:W-:Y:S03]  /*7a60*/  LEA R116, R251, UR4, 0x1 ;  /* 0x00000004fb747c11 */ /* 0x000fe6000f8e08ff */
[----:B------:R-:W-:Y:S04]  /*7a70*/  STS [R205+0x28000], R18 ;  /* 0x02800012cd007388 */ /* 0x000fe80000000800 */
[----:B------:R-:W-:Y:S04]  /*7a80*/  STS [R205+0x28400], R85 ;  /* 0x02840055cd007388 */ /* 0x000fe80000000800 */
[----:B------:R-:W-:Y:S04]  /*7a90*/  STS [R204+0x28000], R88 ;  /* 0x02800058cc007388 */ /* 0x000fe80000000800 */
[----:B------:R-:W-:Y:S04]  /*7aa0*/  STS [R204+0x28400], R92 ;  /* 0x0284005ccc007388 */ /* 0x000fe80000000800 */
[----:B------:R-:W-:Y:S04]  /*7ab0*/  STS [R201+0x28000], R100 ;  /* 0x02800064c9007388 */ /* 0x000fe80000000800 */
[----:B------:R-:W-:Y:S01]  /*7ac0*/  STS [R201+0x28400], R104 ;  /* 0x02840068c9007388 */ /* 0x000fe20000000800 */
[----:B------:R-:W-:Y:S06]  /*7ad0*/  BAR.SYNC.DEFER_BLOCKING 0x0 ;  /* 0x0000000000007b1d */ /* 0x000fec0000010000 */
[----:B------:R-:W-:Y:S04]  /*7ae0*/  LDSM.16.MT88.4 R4, [R250+0x2a000] ;  /* 0x02a00000fa04783b */ /* 0x000fe80000004200 */
[----:B-1----:R-:W1:Y:S04]  /*7af0*/  LDSM.16.MT88.4 R8, [R116+0x10000] ;  /* 0x010000007408783b */ /* 0x002e680000004200 */
        /* <DEDUP_REMOVED lines=165> */
.L_x_1589:
[----:B------:R-:W-:Y:S01]  /*8550*/  LEA R236, R251, UR4, 0x1 ;  /* 0x00000004fbec7c11 */ /* 0x000fe2000f8e08ff */
[----:B------:R-:W-:Y:S01]  /*8560*/  LDSM.16.M88.4 R128, [R249] ;  /* 0x00000000f980783b */ /* 0x000fe20000000200 */
[----:B------:R-:W-:Y:S02]  /*8570*/  @UP2 UIADD3 UR12, UP0, UR10, -0x100, URZ ;  /* 0xffffff000a0c2890 */ /* 0x000fe4000ff1e03f */
[----:B------:R-:W-:Y:S01]  /*8580*/  UISETP.GT.AND UP1, UPT, UR5, UR23, UPT ;  /* 0x000000170500728c */ /* 0x000fe2000bf24270 */
[----:B------:R-:W4:Y:S01]  /*8590*/  LDSM.16.MT88.4 R16, [R236+0x18000] ;  /* 0x01800000ec10783b */ /* 0x000f220000004200 */
[----:B------:R-:W-:Y:S03]  /*85a0*/  @UP2 UIADD3.X UR9, UR11, -0x1, URZ, UP0, !UPT ;  /* 0xffffffff0b092890 */ /* 0x000fe600087fe43f */
[----:B------:R-:W1:Y:S01]  /*85b0*/  LDSM.16.M88.4 R124, [R249+0x1000] ;  /* 0x00100000f97c783b */ /* 0x000e620000000200 */
[----:B------:R-:W-:Y:S03]  /*85c0*/  @UP2 UMOV UR10, UR12 ;  /* 0x0000000c000a2c82 */ /* 0x000fe60008000000 */
[----:B------:R-:W2:Y:S01]  /*85d0*/  LDSM.16.MT88.4 R96, [R236+0x1a000] ;  /* 0x01a00000ec60783b */ /* 0x000ea20000004200 */
[----:B------:R-:W-:Y:S01]  /*85e0*/  @UP2 UMOV UR11, UR9 ;  /* 0x00000009000b2c82 */ /* 0x000fe20008000000 */
[----:B------:R-:W-:Y:S02]  /*85f0*/  ULOP3.LUT UR9, UR5, 0x1, URZ, 0xc0, !UPT ;  /* 0x0000000105097892 */ /* 0x000fe4000f8ec03f */
[----:B------:R-:W3:Y:S01]  /*8600*/  LDSM.16.MT88.4 R112, [R236+0x1c000] ;  /* 0x01c00000ec70783b */ /* 0x000ee20000004200 */
[----:B------:R-:W-:Y:S02]  /*8610*/  UIADD3 UR5, UR5, -0x1, URZ ;  /* 0xffffffff05057890 */ /* 0x000fe4000fffe03f */
[----:B------:R-:W-:Y:S01]  /*8620*/  UISETP.NE.U32.AND UP0, UPT, UR9, 0x1, UPT ;  /* 0x000000010900788c */ /* 0x000fe2000bf05070 */
        /* <DEDUP_REMOVED lines=48> */
[----:B------:R-:W5:Y:S01]  /*8930*/  LDSM.16.M88.4 R220, [R243+0x1000] ;  /* 0x00100000f3dc783b */ /* 0x000f620000000200 */
        /* <DEDUP_REMOVED lines=15> */
[C---:B------:R-:W-:Y:S06]  /*8a30*/  HMMA.16816.F32 R104, R228.reuse, R208, R104 ;  /* 0x000000d0e468723c */ /* 0x040fec0000001868 */
[-C--:B------:R-:W-:Y:S06]  /*8a40*/  HMMA.16816.F32 R108, R228, R210.reuse, R108 ;  /* 0x000000d2e46c723c */ /* 0x080fec000000186c */
[C---:B------:R-:W-:Y:S01]  /*8a50*/  HMMA.16816.F32 R112, R196.reuse, R210, R112 ;  /* 0x000000d2c470723c */ /* 0x040fe20000001870 */
[----:B------:R-:W3:Y:S05]  /*8a60*/  LDC R211, c[0x0][0x270] ;  /* 0x00009c00ffd37b82 */ /* 0x000eea0000000800 */
[-C--:B----4-:R-:W-:Y:S06]  /*8a70*/  HMMA.16816.F32 R116, R196, R200.reuse, R116 ;  /* 0x000000c8c474723c */ /* 0x090fec0000001874 */
[C---:B------:R-:W-:Y:S06]  /*8a80*/  HMMA.16816.F32 R120, R228.reuse, R200, R120 ;  /* 0x000000c8e478723c */ /* 0x040fec0000001878 */
[-C--:B------:R-:W-:Y:S01]  /*8a90*/  HMMA.16816.F32 R124, R228, R202.reuse, R124 ;  /* 0x000000cae47c723c */ /* 0x080fe2000000187c */
[----:B------:R-:W4:Y:S05]  /*8aa0*/  LDL.64 R230, [R1+0x68] ;  /* 0x0000680001e67983 */ /* 0x000f2a0000100a00 */
[----:B------:R-:W-:Y:S05]  /*8ab0*/  HMMA.16816.F32 R128, R196, R202, R128 ;  /* 0x000000cac480723c */ /* 0x000fea0000001880 */
[----:B---3--:R-:W-:Y:S01]  /*8ac0*/  IMAD R211, R211, UR42, RZ ;  /* 0x0000002ad3d37c24 */ /* 0x008fe2000f8e02ff */
[-C--:B------:R-:W-:Y:S05]  /*8ad0*/  HMMA.16816.F32 R4, R212, R216.reuse, R4 ;  /* 0x000000d8d404723c */ /* 0x080fea0000001804 */
[C---:B------:R-:W-:Y:S01]  /*8ae0*/  IMAD.SHL.U32 R198, R211.reuse, 0x8, RZ ;  /* 0x00000008d3c67824 */ /* 0x040fe200078e00ff */
[C---:B-----5:R-:W-:Y:S05]  /*8af0*/  HMMA.16816.F32 R8, R220.reuse, R216, R8 ;  /* 0x000000d8dc08723c */ /* 0x060fea0000001808 */
        /* <DEDUP_REMOVED lines=19> */
[----:B------:R1:W3:Y:S02]  /*8c30*/  @P0 LDG.E R204, desc[UR6][R196.64] ;  /* 0x00000006c4cc0981 */ /* 0x0002e4000c1e1900 */
[C---:B-1----:R-:W-:Y:S02]  /*8c40*/  IMAD R196, R211.reuse, 0x28, RZ ;  /* 0x00000028d3c47824 */ /* 0x042fe400078e02ff */
[----:B------:R-:W-:Y:S01]  /*8c50*/  IMAD R197, R211, 0x30, RZ ;  /* 0x00000030d3c57824 */ /* 0x000fe200078e02ff */
[----:B----4-:R1:W-:Y:S01]  /*8c60*/  REDG.E.ADD.F32.FTZ.RN.STRONG.GPU desc[UR6][R230.64], R4 ;  /* 0x00000004e60079a6 */ /* 0x0103e2000c10f386 */
        /* <DEDUP_REMOVED lines=8> */
[----:B---3--:R1:W-:Y:S01]  /*8cf0*/  @P0 STL [R1+0x5c], R204 ;  /* 0x00005ccc01000387 */ /* 0x0083e20000100800 */
        /* <DEDUP_REMOVED lines=15> */
[----:B------:R-:W-:Y:S04]  /*8df0*/  REDG.E.ADD.F32.FTZ.RN.STRONG.GPU desc[UR6][R196.64], R11 ;  /* 0x0000000bc40079a6 */ /* 0x000fe8000c10f386 */
[----:B------:R-:W-:Y:S04]  /*8e00*/  REDG.E.ADD.F32.FTZ.RN.STRONG.GPU desc[UR6][R230.64+0x80], R16 ;  /* 0x00008010e60079a6 */ /* 0x000fe8000c10f386 */
        /* <DEDUP_REMOVED lines=22> */
[CC--:B------:R-:W-:Y:S03]  /*8f70*/  LEA R10, P0, R4.reuse, R230.reuse, 0x2 ;  /* 0x000000e6040a7211 */ /* 0x0c0fe600078010ff */
        /* <DEDUP_REMOVED lines=11> */
[CC--:B----4-:R-:W-:Y:S03]  /*9030*/  LEA R12, P1, R5.reuse, R230.reuse, 0x2 ;  /* 0x000000e6050c7211 */ /* 0x0d0fe600078210ff */
[----:B------:R2:W-:Y:S01]  /*9040*/  REDG.E.ADD.F32.FTZ.RN.STRONG.GPU desc[UR6][R16.64], R87 ;  /* 0x00000057100079a6 */ /* 0x0005e2000c10f386 */
[C---:B---3--:R-:W-:Y:S01]  /*9050*/  IMAD.IADD R7, R198.reuse, 0x1, R5 ;  /* 0x00000001c6077824 */ /* 0x048fe200078e0205 */
        /* <DEDUP_REMOVED lines=8> */
[----:B-1----:R-:W-:Y:S01]  /*90e0*/  IMAD.IADD R15, R198, 0x1, R5 ;  /* 0x00000001c60f7824 */ /* 0x002fe200078e0205 */
[CC--:B------:R-:W-:Y:S03]  /*90f0*/  LEA R8, P0, R9.reuse, R230.reuse, 0x2 ;  /* 0x000000e609087211 */ /* 0x0c0fe600078010ff */
[----:B------:R1:W-:Y:S01]  /*9100*/  REDG.E.ADD.F32.FTZ.RN.STRONG.GPU desc[UR6][R6.64], R89 ;  /* 0x00000059060079a6 */ /* 0x0003e2000c10f386 */
[-C--:B------:R-:W-:Y:S02]  /*9110*/  LEA.HI.X.SX32 R9, R9, R231.reuse, 0x2, P0 ;  /* 0x000000e709097211 */ /* 0x080fe400000f16ff */
[CC--:B------:R-:W-:Y:S03]  /*9120*/  LEA R10, P0, R4.reuse, R230.reuse, 0x2 ;  /* 0x000000e6040a7211 */ /* 0x0c0fe600078010ff */
[----:B------:R4:W-:Y:S01]  /*9130*/  REDG.E.ADD.F32.FTZ.RN.STRONG.GPU desc[UR6][R8.64], R90 ;  /* 0x0000005a080079a6 */ /* 0x0009e2000c10f386 */
[-C--:B------:R-:W-:Y:S05]  /*9140*/  LEA.HI.X.SX32 R11, R4, R231.reuse, 0x2, P0 ;  /* 0x000000e7040b7211 */ /* 0x080fea00000f16ff */
[----:B------:R5:W-:Y:S01]  /*9150*/  REDG.E.ADD.F32.FTZ.RN.STRONG.GPU desc[UR6][R10.64], R91 ;  /* 0x0000005b0a0079a6 */ /* 0x000be2000c10f386 */
[CC--:B--2---:R-:W-:Y:S03]  /*9160*/  LEA R16, P0, R5.reuse, R230.reuse, 0x2 ;  /* 0x000000e605107211 */ /* 0x0c4fe600078010ff */
[----:B------:R-:W-:Y:S01]  /*9170*/  REDG.E.ADD.F32.FTZ.RN.STRONG.GPU desc[UR6][R230.64+0x180], R96 ;  /* 0x00018060e60079a6 */ /* 0x000fe2000c10f386 */
[-C--:B------:R-:W-:Y:S01]  /*9180*/  LEA.HI.X.SX32 R17, R5, R231.reuse, 0x2, P0 ;  /* 0x000000e705117211 */ /* 0x080fe200000f16ff */
[C---:B------:R-:W-:Y:S01]  /*9190*/  IMAD.IADD R5, R198.reuse, 0x1, R15 ;  /* 0x00000001c6057824 */ /* 0x040fe200078e020f */
[-C--:B---3--:R-:W-:Y:S01]  /*91a0*/  LEA R12, P0, R15, R230.reuse, 0x2 ;  /* 0x000000e60f0c7211 */ /* 0x088fe200078010ff */
[----:B------:R-:W-:Y:S03]  /*91b0*/  REDG.E.ADD.F32.FTZ.RN.STRONG.GPU desc[UR6][R200.64+0x180], R97 ;  /* 0x00018061c80079a6 */ /* 0x000fe6000c10f386 */
[-C--:B------:R-:W-:Y:S02]  /*91c0*/  LEA R14, P1, R5, R230.reuse, 0x2 ;  /* 0x000000e6050e7211 */ /* 0x080fe400078210ff */
[-C--:B------:R-:W-:Y:S01]  /*91d0*/  LEA.HI.X.SX32 R13, R15, R231.reuse, 0x2, P0 ;  /* 0x000000e70f0d7211 */ /* 0x080fe200000f16ff */
[----:B------:R2:W-:Y:S01]  /*91e0*/  REDG.E.ADD.F32.FTZ.RN.STRONG.GPU desc[UR6][R16.64], R98 ;  /* 0x00000062100079a6 */ /* 0x0005e2000c10f386 */
[C---:B-1----:R-:W-:Y:S01]  /*91f0*/  IMAD.IADD R7, R198.reuse, 0x1, R5 ;  /* 0x00000001c6077824 */ /* 0x042fe200078e0205 */
        /* <DEDUP_REMOVED lines=16> */
[CC--:B--2---:R-:W-:Y:S01]  /*9300*/  LEA R16, P0, R5.reuse, R230.reuse, 0x2 ;  /* 0x000000e605107211 */ /* 0x0c4fe200078010ff */
[C---:B-1----:R-:W-:Y:S02]  /*9310*/  IMAD.IADD R13, R198.reuse, 0x1, R5 ;  /* 0x00000001c60d7824 */ /* 0x042fe400078e0205 */
        /* <DEDUP_REMOVED lines=481> */
.L_x_1591:
        /* <DEDUP_REMOVED lines=21> */
.L_x_1592:
        /* <DEDUP_REMOVED lines=48> */
[C---:B------:R-:W-:Y:S01]  /*b580*/  IMAD.WIDE.U32 R66, R54.reuse, UR10, R58 ;  /* 0x0000000a36427c25 */ /* 0x040fe2000f8e003a */
        /* <DEDUP_REMOVED lines=12> */
.L_x_1594:
[----:B------:R-:W-:Y:S05]  /*b650*/  BSYNC B0 ;  /* 0x0000000000007941 */ /* 0x000fea0003800000 */
.L_x_1593:
        /* <DEDUP_REMOVED lines=21> */
.L_x_1596:
[----:B------:R-:W-:Y:S05]  /*b7b0*/  BSYNC B0 ;  /* 0x0000000000007941 */ /* 0x000fea0003800000 */
.L_x_1595:
        /* <DEDUP_REMOVED lines=24> */
[C---:B------:R-:W-:Y:S01]  /*b940*/  IMAD.WIDE.U32 R42, R54.reuse, UR12, R36 ;  /* 0x0000000c362a7c25 */ /* 0x040fe2000f8e0024 */
        /* <DEDUP_REMOVED lines=12> */
.L_x_1598:
[----:B------:R-:W-:Y:S05]  /*ba10*/  BSYNC B0 ;  /* 0x0000000000007941 */ /* 0x000fea0003800000 */
.L_x_1597:
        /* <DEDUP_REMOVED lines=11> */
[----:B---34-:R-:W-:Y:S01]  /*bad0*/  IMAD R5, R52, UR12, RZ ;  /* 0x0000000c34057c24 */ /* 0x018fe2000f8e02ff */
        /* <DEDUP_REMOVED lines=8> */
.L_x_1567:
[----:B------:R-:W-:Y:S05]  /*bb60*/  BSYNC B1 ;  /* 0x0000000000017941 */ /* 0x000fea0003800000 */
.L_x_1553:
        /* <DEDUP_REMOVED lines=12> */
.L_x_1599:
[----:B------:R-:W-:Y:S05]  /*bc30*/  EXIT ;  /* 0x000000000000794d */ /* 0x000fea0003800000 */
.L_x_1601:
        /* <DEDUP_REMOVED lines=12> */
.L_x_2064:


//--------------------- .text._ZN5flash44flash_bwd_dq_dk_dv_loop_seqk_parallel_kernelI23Flash_bwd_kernel_traitsILi256ELi64ELi64ELi8ELi4ELi2ELi2ELb0ELb0EN7cutlass6half_tE19Flash_kernel_traitsILi256ELi64ELi64ELi8ES3_EELb0ELb0ELb1ELb0ELb0ELb0ELb1EEEvNS_16Flash_bwd_paramsE --------------------------
	.section	.text._ZN5flash44flash_bwd_dq_dk_dv_loop_seqk_parallel_kernelI23Flash_bwd_kernel_traitsILi256ELi64ELi64ELi8ELi4ELi2ELi2ELb0ELb0EN7cutlass6half_tE19Flash_kernel_traitsILi256ELi64ELi64ELi8ES3_EELb0ELb0ELb1ELb0ELb0ELb0ELb1EEEvNS_16Flash_bwd_paramsE,"ax",@progbits
	.align	128
        .global         _ZN5flash44flash_bwd_dq_dk_dv_loop_seqk_parallel_kernelI23Flash_bwd_kernel_traitsILi256ELi64ELi64ELi8ELi4ELi2ELi2ELb0ELb0EN7cutlass6half_tE19Flash_kernel_traitsILi256ELi64ELi64ELi8ES3_EELb0ELb0ELb1ELb0ELb0ELb0ELb1EEEvNS_16Flash_bwd_paramsE
        .type           _ZN5flash44flash_bwd_dq_dk_dv_loop_seqk_parallel_kernelI23Flash_bwd_kernel_traitsILi256ELi64ELi64ELi8ELi4ELi2ELi2ELb0ELb0EN7cutlass6half_tE19Flash_kernel_traitsILi256ELi64ELi64ELi8ES3_EELb0ELb0ELb1ELb0ELb0ELb0ELb1EEEvNS_16Flash_bwd_paramsE,@function
        .size           _ZN5flash44flash_bwd_dq_dk_dv_loop_seqk_parallel_kernelI23Flash_bwd_kernel_traitsILi256ELi64ELi64ELi8ELi4ELi2ELi2ELb0ELb0EN7cutlass6half_tE19Flash_kernel_traitsILi256ELi64ELi64ELi8ES3_EELb0ELb0ELb1ELb0ELb0ELb0ELb1EEEvNS_16Flash_bwd_paramsE,(.L_x_2065 - _ZN5flash44flash_bwd_dq_dk_dv_loop_seqk_parallel_kernelI23Flash_bwd_kernel_traitsILi256ELi64ELi64ELi8ELi4ELi2ELi2ELb0ELb0EN7cutlass6half_tE19Flash_kernel_traitsILi256ELi64ELi64ELi8ES3_EELb0ELb0ELb1ELb0ELb0ELb0ELb1EEEvNS_16Flash_bwd_paramsE)
        .other          _ZN5flash44flash_bwd_dq_dk_dv_loop_seqk_parallel_kernelI23Flash_bwd_kernel_traitsILi256ELi64ELi64ELi8ELi4ELi2ELi2ELb0ELb0EN7cutlass6half_tE19Flash_kernel_traitsILi256ELi64ELi64ELi8ES3_EELb0ELb0ELb1ELb0ELb0ELb0ELb1EEEvNS_16Flash_bwd_paramsE,@"STO_CUDA_ENTRY STV_DEFAULT"
_ZN5flash44flash_bwd_dq_dk_dv_loop_seqk_parallel_kernelI23Flash_bwd_kernel_traitsILi256ELi64ELi64ELi8ELi4ELi2ELi2ELb0ELb0EN7cutlass6half_tE19Flash_kernel_traitsILi256ELi64ELi64ELi8ES3_EELb0ELb0ELb1ELb0ELb0ELb0ELb1EEEvNS_16Flash_bwd_paramsE:
.text._ZN5flash44flash_bwd_dq_dk_dv_loop_seqk_parallel_kernelI23Flash_bwd_kernel_traitsILi256ELi64ELi64ELi8ELi4ELi2ELi2ELb0ELb0EN7cutlass6half_tE19Flash_kernel_traitsILi256ELi64ELi64ELi8ES3_EELb0ELb0ELb1ELb0ELb0ELb0ELb1EEEvNS_16Flash_bwd_paramsE:
        /* <DEDUP_REMOVED lines=161> */
.L_x_1650:
        /* <DEDUP_REMOVED lines=73> */
.L_x_1602:
        /* <DEDUP_REMOVED lines=20> */
[----:B------:R-:W-:Y:S01]  /*0fe0*/  UIMAD UR30, UR48, UR11, UR10 ;  /* 0x0000000b301e72a4 */ /* 0x000fe2000f8e020a */
[----:B------:R-:W-:-:S02]  /*0ff0*/  ULDC UR24, c[0x0][0x394] ;  /* 0x0000e50000187ab9 */ /* 0x000fc40000000800 */
[----:B------:R-:W-:Y:S01]  /*1000*/  @!UP2 ULDC.64 UR10, c[0x0][0x418] ;  /* 0x00010600000aaab9 */ /* 0x000fe20000000a00 */
[----:B------:R-:W-:Y:S02]  /*1010*/  USHF.L.U64.HI UR20, UR48, 0x7, UR55 ;  /* 0x0000000730147899 */ /* 0x000fe40008010237 */
        /* <DEDUP_REMOVED lines=9> */
[----:B------:R-:W-:Y:S01]  /*10b0*/  UIADD3 UR24, UR10, UR24, -UR8 ;  /* 0x000000180a187290 */ /* 0x000fe2000fffe808 */
[----:B------:R-:W-:Y:S01]  /*10c0*/  ULDC.64 UR28, c[0x0][0x240] ;  /* 0x00009000001c7ab9 */ /* 0x000fe20000000a00 */
[----:B------:R-:W-:-:S02]  /*10d0*/  UIMAD UR50, UR50, UR17, UR35 ;  /* 0x00000011323272a4 */ /* 0x000fc4000f8e0223 */
[----:B------:R-:W-:Y:S02]  /*10e0*/  USEL UR32, UR20, URZ, UP0 ;  /* 0x0000003f14207287 */ /* 0x000fe40008000000 */
[----:B------:R-:W-:Y:S02]  /*10f0*/  UIMAD.WIDE.U32 UR16, UR5, UR28, URZ ;  /* 0x0000001c051072a5 */ /* 0x000fe4000f8e003f */
[----:B------:R-:W-:Y:S02]  /*1100*/  ULEA.HI UR20, UR25, UR13, URZ, 0x6 ;  /* 0x0000000d19147291 */ /* 0x000fe4000f8f303f */
[----:B------:R-:W-:Y:S02]  /*1110*/  UIADD3 UR13, UR24, 0x3f, URZ ;  /* 0x0000003f180d7890 */ /* 0x000fe4000fffe03f */
[----:B------:R-:W-:Y:S01]  /*1120*/  USEL UR41, UR18, UR16, !UP2 ;  /* 0x0000001012297287 */ /* 0x000fe2000d000000 */
[----:B-1----:R-:W1:Y:S01]  /*1130*/  MUFU.RCP R14, R14 ;  /* 0x0000000e000e7308 */ /* 0x002e620000001000 */
[----:B------:R-:W-:Y:S01]  /*1140*/  USHF.R.S32.HI UR18, URZ, 0x1f, UR13 ;  /* 0x0000001f3f127899 */ /* 0x000fe2000801140d */
[----:B------:R-:W-:Y:S01]  /*1150*/  ULDC UR56, c[0x0][0x2d4] ;  /* 0x0000b50000387ab9 */ /* 0x000fe20000000800 */
[----:B------:R-:W-:Y:S01]  /*1160*/  @UP2 ULDC.64 UR14, c[0x0][0x420] ;  /* 0x00010800000e2ab9 */ /* 0x000fe20000000a00 */
[----:B------:R-:W-:-:S02]  /*1170*/  USHF.R.S32.HI UR43, URZ, 0x1f, UR56 ;  /* 0x0000001f3f2b7899 */ /* 0x000fc40008011438 */
[----:B------:R-:W-:Y:S02]  /*1180*/  ULEA.HI UR13, UR18, UR13, URZ, 0x6 ;  /* 0x0000000d120d7291 */ /* 0x000fe4000f8f303f */
[----:B------:R-:W-:Y:S02]  /*1190*/  @UP2 UIMAD.WIDE.U32 UR46, UR5, UR14, URZ ;  /* 0x0000000e052e22a5 */ /* 0x000fe4000f8e003f */
[----:B------:R-:W-:Y:S02]  /*11a0*/  UIADD3 UR40, UR19, UR30, URZ ;  /* 0x0000001e13287290 */ /* 0x000fe4000fffe03f */
[----:B------:R-:W-:Y:S02]  /*11b0*/  USHF.L.U32 UR22, UR48, 0x7, URZ ;  /* 0x0000000730167899 */ /* 0x000fe4000800063f */
[----:B------:R-:W-:Y:S01]  /*11c0*/  UIMAD UR19, UR43, UR48, URZ ;  /* 0x000000302b1372a4 */ /* 0x000fe2000f8e023f */
[----:B-1----:R-:W-:Y:S01]  /*11d0*/  VIADD R14, R14, 0xffffffe ;  /* 0x0ffffffe0e0e7836 */ /* 0x002fe20000000000 */
[----:B------:R-:W-:-:S02]  /*11e0*/  USHF.R.S32.HI UR18, URZ, 0x6, UR20 ;  /* 0x000000063f127899 */ /* 0x000fc40008011414 */
[----:B------:R-:W-:Y:S01]  /*11f0*/  USHF.R.S32.HI UR13, URZ, 0x6, UR13 ;  /* 0x000000063f0d7899 */ /* 0x000fe2000801140d */
[----:B------:R-:W1:Y:S01]  /*1200*/  F2I.FTZ.U32.TRUNC.NTZ R15, R14 ;  /* 0x0000000e000f7305 */ /* 0x000e62000021f000 */
[----:B------:R-:W-:Y:S01]  /*1210*/  ULDC UR61, c[0x0][0x2dc] ;  /* 0x0000b700003d7ab9 */ /* 0x000fe20000000800 */
[----:B------:R-:W-:Y:S01]  /*1220*/  ULDC UR60, c[0x0][0x270] ;  /* 0x00009c00003c7ab9 */ /* 0x000fe20000000800 */
[----:B------:R-:W-:Y:S02]  /*1230*/  @UP2 UIMAD UR42, UR5, UR15, UR47 ;  /* 0x0000000f052a22a4 */ /* 0x000fe4000f8e022f */
[----:B------:R-:W-:Y:S02]  /*1240*/  UIMAD UR27, UR5, UR29, URZ ;  /* 0x0000001d051b72a4 */ /* 0x000fe4000f8e023f */
[----:B------:R-:W-:Y:S02]  /*1250*/  USEL UR31, UR22, URZ, UP0 ;  /* 0x0000003f161f7287 */ /* 0x000fe40008000000 */
[----:B------:R-:W-:-:S02]  /*1260*/  UIMAD.WIDE UR10, UR61, UR60, URZ ;  /* 0x0000003c3d0a72a5 */ /* 0x000fc4000f8e023f */
[----:B------:R-:W-:Y:S02]  /*1270*/  UIMAD.WIDE.U32 UR14, UR48, UR56, URZ ;  /* 0x00000038300e72a5 */ /* 0x000fe4000f8e003f */
[----:B------:R-:W-:Y:S01]  /*1280*/  UIMAD UR19, UR55, UR56, UR19 ;  /* 0x00000038371372a4 */ /* 0x000fe2000f8e0213 */
[--C-:B-1----:R-:W-:Y:S01]  /*1290*/  IMAD.MOV R3, RZ, RZ, -R15.reuse ;  /* 0x000000ffff037224 */ /* 0x102fe200078e0a0f */
[----:B------:R-:W-:Y:S01]  /*12a0*/  UISETP.LT.AND UP0, UPT, UR18, UR13, UPT ;  /* 0x0000000d1200728c */ /* 0x000fe2000bf01270 */
[----:B------:R-:W-:Y:S01]  /*12b0*/  IMAD.MOV.U32 R14, RZ, RZ, RZ ;  /* 0x000000ffff0e7224 */ /* 0x000fe200078e00ff */
[----:B------:R-:W-:Y:S01]  /*12c0*/  @UP2 UIADD3 UR40, UR17, UR27, URZ ;  /* 0x0000001b11282290 */ /* 0x000fe2000fffe03f */
[----:B------:R-:W-:Y:S01]  /*12d0*/  IMAD R4, R3, R5, RZ ;  /* 0x0000000503047224 */ /* 0x000fe200078e02ff */
[----:B------:R-:W-:Y:S01]  /*12e0*/  IABS R3, UR54 ;  /* 0x0000003600037c13 */ /* 0x000fe20008000000 */
[----:B------:R-:W-:Y:S02]  /*12f0*/  UIMAD UR27, UR11, UR14, URZ ;  /* 0x0000000e0b1b72a4 */ /* 0x000fe4000f8e023f */
[----:B------:R-:W-:Y:S01]  /*1300*/  IMAD.HI.U32 R4, R15, R4, R14 ;  /* 0x000000040f047227 */ /* 0x000fe200078e000e */
[----:B------:R-:W-:-:S02]  /*1310*/  UIADD3 UR19, UR15, UR19, URZ ;  /* 0x000000130f137290 */ /* 0x000fc4000fffe03f */
[----:B------:R-:W-:Y:S02]  /*1320*/  USEL UR43, UR18, UR13, UP0 ;  /* 0x0000000d122b7287 */ /* 0x000fe40008000000 */
[----:B------:R-:W-:Y:S01]  /*1330*/  UIMAD.WIDE.U32 UR16, UR10, UR14, URZ ;  /* 0x0000000e0a1072a5 */ /* 0x000fe2000f8e003f */
[----:B------:R-:W-:Y:S01]  /*1340*/  IMAD.HI.U32 R10, R4, R3, RZ ;  /* 0x00000003040a7227 */ /* 0x000fe200078e00ff */
[----:B------:R-:W-:Y:S01]  /*1350*/  UIMAD UR18, UR10, UR19, UR27 ;  /* 0x000000130a1272a4 */ /* 0x000fe2000f8e021b */
[----:B------:R-:W-:Y:S02]  /*1360*/  ULDC.U8 UR22, c[0x0][0x3d8] ;  /* 0x0000f60000167ab9 */ /* 0x000fe40000000000 */
[----:B------:R-:W-:Y:S01]  /*1370*/  IMAD.MOV R4, RZ, RZ, -R10 ;  /* 0x000000ffff047224 */ /* 0x000fe200078e0a0a */
[----:B------:R-:W-:Y:S02]  /*1380*/  ULEA UR13, UR43, 0xffffffc0, 0x6 ;  /* 0xffffffc02b0d7891 */ /* 0x000fe4000f8e303f */
[----:B------:R-:W-:Y:S01]  /*1390*/  UISETP.NE.AND UP3, UPT, UR22, URZ, UPT ;  /* 0x0000003f1600728c */ /* 0x000fe2000bf65270 */
[----:B------:R-:W-:Y:S01]  /*13a0*/  IMAD R4, R5, R4, R3 ;  /* 0x0000000405047224 */ /* 0x000fe200078e0203 */
[----:B------:R-:W-:Y:S01]  /*13b0*/  UIMAD.WIDE.U32 UR14, UR10, UR5, URZ ;  /* 0x000000050a0e72a5 */ /* 0x000fe2000f8e003f */
[----:B------:R-:W-:Y:S01]  /*13c0*/  LOP3.LUT R3, R2, UR54, RZ, 0x3c, !PT ;  /* 0x0000003602037c12 */ /* 0x000fe2000f8e3cff */
[----:B------:R-:W-:-:S02]  /*13d0*/  UIADD3 UR45, UR17, UR18, URZ ;  /* 0x00000012112d7290 */ /* 0x000fc4000fffe03f */
[----:B------:R-:W-:Y:S01]  /*13e0*/  ISETP.GT.U32.AND P1, PT, R5, R4, PT ;  /* 0x000000040500720c */ /* 0x000fe20003f24070 */
[----:B------:R-:W-:Y:S01]  /*13f0*/  USHF.R.S32.HI UR30, URZ, 0x1f, UR13 ;  /* 0x0000001f3f1e7899 */ /* 0x000fe2000801140d */
[----:B------:R-:W-:Y:S01]  /*1400*/  ISETP.GE.AND P2, PT, R3, RZ, PT ;  /* 0x000000ff0300720c */ /* 0x000fe20003f46270 */
[----:B------:R-:W-:Y:S02]  /*1410*/  UIADD3 UR18, UP0, UR13, UR31, URZ ;  /* 0x0000001f0d127290 */ /* 0x000fe4000ff1e03f */
[----:B------:R-:W-:Y:S02]  /*1420*/  UISETP.NE.AND UP1, UPT, UR37, -0x1, UPT ;  /* 0xffffffff2500788c */ /* 0x000fe4000bf25270 */
[----:B------:R-:W-:Y:S02]  /*1430*/  UIMAD UR20, UR11, UR5, URZ ;  /* 0x000000050b1472a4 */ /* 0x000fe4000f8e023f */
[----:B------:R-:W-:Y:S02]  /*1440*/  USEL UR53, UR16, UR14, !UP2 ;  /* 0x0000000e10357287 */ /* 0x000fe4000d000000 */
[----:B------:R-:W-:-:S02]  /*1450*/  UIADD3.X UR14, UR30, UR32, URZ, UP0, !UPT ;  /* 0x000000201e0e7290 */ /* 0x000fc400087fe43f */
[----:B------:R-:W-:Y:S01]  /*1460*/  UIMAD UR11, UR11, UR18, URZ ;  /* 0x000000120b0b72a4 */ /* 0x000fe2000f8e023f */
[-C--:B------:R-:W-:Y:S01]  /*1470*/  @!P1 IADD3 R4, R4, -R5.reuse, RZ ;  /* 0x8000000504049210 */ /* 0x080fe20007ffe0ff */
[----:B------:R-:W-:Y:S01]  /*1480*/  @!UP2 UIADD3 UR42, UR39, UR33, URZ ;  /* 0x00000021272aa290 */ /* 0x000fe2000fffe03f */
[----:B------:R-:W-:Y:S01]  /*1490*/  @!P1 VIADD R10, R10, 0x1 ;  /* 0x000000010a0a9836 */ /* 0x000fe20000000000 */
[----:B------:R-:W-:Y:S01]  /*14a0*/  ULDC UR27, c[0x0][0x2c4] ;  /* 0x0000b100001b7ab9 */ /* 0x000fe20000000800 */
[----:B------:R-:W-:Y:S01]  /*14b0*/  UIMAD UR19, UR10, UR14, UR11 ;  /* 0x0000000e0a1372a4 */ /* 0x000fe2000f8e020b */
[----:B------:R-:W-:Y:S01]  /*14c0*/  ISETP.GE.U32.AND P0, PT, R4, R5, PT ;  /* 0x000000050400720c */ /* 0x000fe20003f06070 */
[----:B------:R-:W-:Y:S01]  /*14d0*/  UIMAD.WIDE.U32 UR32, UR10, UR18, URZ ;  /* 0x000000120a2072a5 */ /* 0x000fe2000f8e003f */
[----:B------:R-:W-:Y:S01]  /*14e0*/  PLOP3.LUT P1, PT, PT, PT, UP1, 0x80, 0x0 ;  /* 0x000000000000781c */ /* 0x000fe20003f2f018 */
[----:B------:R-:W-:Y:S01]  /*14f0*/  @UP3 UIMAD UR10, UR48, UR27, URZ ;  /* 0x0000001b300a32a4 */ /* 0x000fe2000f8e023f */
[----:B------:R-:W-:Y:S01]  /*1500*/  ULDC.U8 UR23, c[0x0][0x480] ;  /* 0x0001200000177ab9 */ /* 0x000fe20000000000 */
[----:B------:R-:W-:-:S02]  /*1510*/  @UP1 UIADD3 UR35, UR26, UR37, URZ ;  /* 0x000000251a231290 */ /* 0x000fc4000fffe03f */
[----:B------:R-:W-:Y:S02]  /*1520*/  @UP1 UIADD3 UR36, UR26, UR37, URZ ;  /* 0x000000251a241290 */ /* 0x000fe4000fffe03f */
[----:B------:R-:W-:Y:S02]  /*1530*/  UISETP.NE.AND UP4, UPT, UR23, URZ, UPT ;  /* 0x0000003f1700728c */ /* 0x000fe4000bf85270 */
[----:B------:R-:W-:Y:S02]  /*1540*/  @UP3 USEL UR11, UR10, UR5, !UP2 ;  /* 0x000000050a0b3287 */ /* 0x000fe4000d000000 */
[----:B------:R-:W-:Y:S01]  /*1550*/  @P0 VIADD R10, R10, 0x1 ;  /* 0x000000010a0a0836 */ /* 0x000fe20000000000 */
[----:B------:R-:W-:Y:S01]  /*1560*/  @UP1 ULDC.64 UR22, c[0x0][0x248] ;  /* 0x0000920000161ab9 */ /* 0x000fe20000000a00 */
[----:B------:R-:W-:Y:S01]  /*1570*/  @UP1 ULDC.64 UR24, c[0x0][0x250] ;  /* 0x0000940000181ab9 */ /* 0x000fe20000000a00 */
[----:B------:R-:W-:Y:S01]  /*1580*/  @UP2 UIADD3 UR45, UR15, UR20, URZ ;  /* 0x000000140f2d2290 */ /* 0x000fe2000fffe03f */
[----:B------:R-:W-:Y:S01]  /*1590*/  PLOP3.LUT P0, PT, PT, PT, UP3, 0x80, 0x0 ;  /* 0x000000000000781c */ /* 0x000fe20003f0f038 */
[----:B------:R-:W-:Y:S01]  /*15a0*/  @UP3 ULDC UR10, c[0x0][0x2e4] ;  /* 0x0000b900000a3ab9 */ /* 0x000fe20000000800 */
[----:B------:R-:W-:Y:S01]  /*15b0*/  @UP1 UIMAD.WIDE.U32 UR16, UR35, UR22, URZ ;  /* 0x00000016231012a5 */ /* 0x000fe2000f8e003f */
[----:B------:R-:W-:Y:S01]  /*15c0*/  @!P2 IADD3 R10, -R10, RZ, RZ ;  /* 0x000000ff0a0aa210 */ /* 0x000fe20007ffe1ff */
[----:B------:R-:W-:Y:S01]  /*15d0*/  @UP1 UIMAD.WIDE.U32 UR14, UR36, UR24, URZ ;  /* 0x00000018240e12a5 */ /* 0x000fe2000f8e003f */
[----:B------:R-:W-:Y:S01]  /*15e0*/  @!P3 LOP3.LUT R10, RZ, R2, RZ, 0x33, !PT ;  /* 0x00000002ff0ab212 */ /* 0x000fe200078e33ff */
[----:B------:R-:W-:-:S02]  /*15f0*/  @UP3 UIMAD UR44, UR54, UR10, UR11 ;  /* 0x0000000a362c32a4 */ /* 0x000fc4000f8e020b */
[----:B------:R-:W-:Y:S02]  /*1600*/  @!UP3 UIMAD UR10, UR48, UR60, UR54 ;  /* 0x0000003c300ab2a4 */ /* 0x000fe4000f8e0236 */
[----:B------:R-:W-:Y:S02]  /*1610*/  UIMAD UR49, UR54, UR61, URZ ;  /* 0x0000003d363172a4 */ /* 0x000fe4000f8e023f */
[----:B------:R-:W-:Y:S02]  /*1620*/  @UP1 UIMAD UR35, UR35, UR23, URZ ;  /* 0x00000017232312a4 */ /* 0x000fe4000f8e023f */
[----:B------:R-:W-:Y:S02]  /*1630*/  @UP1 UIMAD UR36, UR36, UR25, URZ ;  /* 0x00000019242412a4 */ /* 0x000fe4000f8e023f */
[----:B------:R-:W-:Y:S02]  /*1640*/  USEL UR52, UR34, URZ, UP4 ;  /* 0x0000003f22347287 */ /* 0x000fe4000a000000 */
[----:B------:R-:W-:-:S02]  /*1650*/  @!UP3 UIMAD UR44, UR10, UR27, URZ ;  /* 0x0000001b0a2cb2a4 */ /* 0x000fc4000f8e023f */
[----:B------:R-:W-:Y:S02]  /*1660*/  USHF.R.S32.HI UR51, URZ, 0x1f, UR49 ;  /* 0x0000001f3f337899 */ /* 0x000fe40008011431 */
        /* <DEDUP_REMOVED lines=19> */
.L_x_1604:
        /* <DEDUP_REMOVED lines=13> */
.L_x_1605:
        /* <DEDUP_REMOVED lines=11> */
.L_x_1606:
[----:B------:R-:W-:-:S04]  /*1920*/  UIMAD UR5, UR48, UR60, UR54 ;  /* 0x0000003c300572a4 */ /* 0x000fc8000f8e0236 */
[----:B------:R-:W-:-:S12]  /*1930*/  UIMAD UR5, UR5, UR56, URZ ;  /* 0x00000038050572a4 */ /* 0x000fd8000f8e023f */
.L_x_1607:
[----:B------:R-:W2:Y:S01]  /*1940*/  LDL.64 R16, [R1+0x10] ;  /* 0x0000100001107983 */ /* 0x000ea20000100a00 */
[----:B------:R-:W1:Y:S03]  /*1950*/  LDC.64 R2, c[0x0][0x420] ;  /* 0x00010800ff027b82 */ /* 0x000e660000000a00 */
[----:B------:R3:W4:Y:S01]  /*1960*/  LDL.64 R32, [R1+0x10] ;  /* 0x0000100001207983 */ /* 0x0007220000100a00 */
[----:B------:R-:W-:Y:S01]  /*1970*/  LEA.HI R14, R8, R9, RZ, 0x5 ;  /* 0x00000009080e7211 */ /* 0x000fe200078f28ff */
[----:B------:R-:W-:Y:S01]  /*1980*/  UIMAD UR14, UR61, UR60, URZ ;  /* 0x0000003c3d0e72a4 */ /* 0x000fe2000f8e023f */
[----:B------:R-:W-:Y:S01]  /*1990*/  IADD3 R15, P2, R6, UR13, RZ ;  /* 0x0000000d060f7c10 */ /* 0x000fe2000ff5e0ff */
[----:B------:R-:W-:Y:S01]  /*19a0*/  USHF.R.S32.HI UR38, URZ, 0x1f, UR54 ;  /* 0x0000001f3f267899 */ /* 0x000fe20008011436 */
[----:B------:R-:W-:Y:S01]  /*19b0*/  LOP3.LUT R18, R14, 0xffffffe0, RZ, 0xc0, !PT ;  /* 0xffffffe00e127812 */ /* 0x000fe200078ec0ff */
[----:B------:R-:W-:Y:S01]  /*19c0*/  USHF.L.U32 UR10, UR14, 0x6, URZ ;  /* 0x000000060e0a7899 */ /* 0x000fe2000800063f */
[----:B------:R-:W-:Y:S01]  /*19d0*/  SHF.R.S32.HI R14, RZ, 0x5, R14 ;  /* 0x00000005ff0e7819 */ /* 0x000fe2000001140e */
[----:B------:R-:W-:Y:S01]  /*19e0*/  ULDC.64 UR18, c[0x0][0x428] ;  /* 0x00010a0000127ab9 */ /* 0x000fe20000000a00 */
[----:B------:R-:W-:Y:S01]  /*19f0*/  IADD3.X R19, R7, UR30, RZ, P2, !PT ;  /* 0x0000001e07137c10 */ /* 0x000fe200097fe4ff */
[----:B------:R-:W-:Y:S01]  /*1a00*/  UIADD3 UR16, UP2, UP0, UR32, UR10, UR49 ;  /* 0x0000000a20107290 */ /* 0x000fe2000f85e031 */
[----:B------:R-:W-:Y:S01]  /*1a10*/  IMAD.IADD R5, R9, 0x1, -R18 ;  /* 0x0000000109057824 */ /* 0x000fe200078e0a12 */
[----:B------:R-:W-:Y:S01]  /*1a20*/  USHF.R.S32.HI UR10, URZ, 0x1f, UR10 ;  /* 0x0000001f3f0a7899 */ /* 0x000fe2000801140a */
[----:B------:R-:W-:Y:S01]  /*1a30*/  BSSY B1, `(.L_x_1603) ;  /* 0x00009a4000017945 */ /* 0x000fe20003800000 */
[----:B------:R-:W-:Y:S01]  /*1a40*/  UIADD3 UR15, -UR8, UR12, UR9 ;  /* 0x0000000c080f7290 */ /* 0x000fe2000fffe109 */
[----:B------:R-:W-:Y:S01]  /*1a50*/  IMAD R5, R14, UR14, R5 ;  /* 0x0000000e0e057c24 */ /* 0x000fe2000f8e0205 */
[----:B------:R-:W-:-:S02]  /*1a60*/  UIMAD UR14, UR38, UR18, URZ ;  /* 0x00000012260e72a4 */ /* 0x000fc4000f8e023f */
[----:B------:R-:W-:Y:S02]  /*1a70*/  UIADD3.X UR17, UR20, UR10, UR51, UP2, UP0 ;  /* 0x0000000a14117290 */ /* 0x000fe400097e0433 */
[----:B------:R-:W-:Y:S02]  /*1a80*/  UIADD3 UR16, UP2, UP0, UR52, UR16, UR53 ;  /* 0x0000001034107290 */ /* 0x000fe4000f85e035 */
[----:B------:R-:W-:Y:S02]  /*1a90*/  UIMAD UR19, UR54, UR19, UR14 ;  /* 0x00000013361372a4 */ /* 0x000fe4000f8e020e */
[----:B------:R-:W-:Y:S01]  /*1aa0*/  UIADD3.X UR14, UR50, UR17, UR45, UP2, UP0 ;  /* 0x00000011320e7290 */ /* 0x000fe200097e042d */
[----:B------:R-:W-:Y:S01]  /*1ab0*/  ULDC UR46, c[0x0][0x398] ;  /* 0x0000e600002e7ab9 */ /* 0x000fe20000000800 */
[----:B------:R-:W-:Y:S01]  /*1ac0*/  ULDC.64 UR32, c[0x0][0x400] ;  /* 0x0001000000207ab9 */ /* 0x000fe20000000a00 */
[----:B------:R-:W-:Y:S02]  /*1ad0*/  UIADD3 UR10, UR15, -UR46, URZ ;  /* 0x8000002e0f0a7290 */ /* 0x000fe4000fffe03f */
[----:B------:R-:W-:-:S02]  /*1ae0*/  UIADD3 UR39, UR13, UR5, URZ ;  /* 0x000000050d277290 */ /* 0x000fc4000fffe03f */
[----:B------:R-:W-:Y:S01]  /*1af0*/  USHF.R.S32.HI UR20, URZ, 0x1f, UR10 ;  /* 0x0000001f3f147899 */ /* 0x000fe2000801140a */
[----:B------:R-:W-:Y:S01]  /*1b00*/  ULDC.64 UR52, c[0x0][0x478] ;  /* 0x00011e0000347ab9 */ /* 0x000fe20000000a00 */
[----:B------:R-:W-:Y:S02]  /*1b10*/  ULDC.64 UR60, c[0x0][0x2b0] ;  /* 0x0000ac00003c7ab9 */ /* 0x000fe40000000a00 */
[----:B------:R-:W-:Y:S02]  /*1b20*/  ULEA.HI UR20, UR20, UR10, URZ, 0x6 ;  /* 0x0000000a14147291 */ /* 0x000fe4000f8f303f */
[----:B------:R-:W-:Y:S02]  /*1b30*/  UIADD3 UR5, UR43, -0x1, URZ ;  /* 0xffffffff2b057890 */ /* 0x000fe4000fffe03f */
[----:B------:R-:W-:-:S04]  /*1b40*/  USHF.R.S32.HI UR20, URZ, 0x6, UR20 ;  /* 0x000000063f147899 */ /* 0x000fc80008011414 */
[----:B------:R-:W-:-:S04]  /*1b50*/  UISETP.LT.AND UP0, UPT, URZ, UR20, UPT ;  /* 0x000000143f00728c */ /* 0x000fc8000bf01270 */
        /* <DEDUP_REMOVED lines=17> */
[----:B------:R3:W-:Y:S01]  /*1c70*/  STL [R1+0x14], R33 ;  /* 0x0000142101007387 */ /* 0x0007e20000100800 */
[----:B------:R-:W-:Y:S01]  /*1c80*/  UIADD3 UR38, UR13, UR44, URZ ;  /* 0x0000002c0d267290 */ /* 0x000fe2000fffe03f */
[----:B------:R-:W-:Y:S01]  /*1c90*/  IMAD.WIDE.U32 R24, R2, UR13, R20 ;  /* 0x0000000d02187c25 */ /* 0x000fe2000f8e0014 */
[----:B------:R-:W-:Y:S01]  /*1ca0*/  LEA.HI.X.SX32 R5, R5, UR14, 0x1, P0 ;  /* 0x0000000e05057c11 */ /* 0x000fe200080f0eff */
[----:B------:R-:W-:Y:S01]  /*1cb0*/  UIMAD UR14, UR54, UR31, UR15 ;  /* 0x0000001f360e72a4 */ /* 0x000fe2000f8e020f */
        /* <DEDUP_REMOVED lines=30> */
[----:B------:R-:W-:-:S02]  /*1ea0*/  UMOV UR15, UR39 ;  /* 0x00000027000f7c82 */ /* 0x000fc40008000000 */
        /* <DEDUP_REMOVED lines=24> */
.L_x_1609:
        /* <DEDUP_REMOVED lines=18> */
.L_x_1610:
        /* <DEDUP_REMOVED lines=37> */
.L_x_1612:
[----:B------:R-:W-:Y:S05]  /*23a0*/  BSYNC B0 ;  /* 0x0000000000007941 */ /* 0x000fea0003800000 */
.L_x_1611:
        /* <DEDUP_REMOVED lines=21> */
.L_x_1614:
[----:B------:R-:W-:Y:S05]  /*2500*/  BSYNC B0 ;  /* 0x0000000000007941 */ /* 0x000fea0003800000 */
.L_x_1613:
        /* <DEDUP_REMOVED lines=33> */
.L_x_1616:
[----:B------:R-:W-:Y:S05]  /*2720*/  BSYNC B0 ;  /* 0x0000000000007941 */ /* 0x000fea0003800000 */
.L_x_1615:
        /* <DEDUP_REMOVED lines=22> */
.L_x_1608:
        /* <DEDUP_REMOVED lines=59> */
.L_x_1619:
[----:B------:R-:W-:Y:S05]  /*2c40*/  BSYNC B0 ;  /* 0x0000000000007941 */ /* 0x000fea0003800000 */
.L_x_1618:
        /* <DEDUP_REMOVED lines=47> */
.L_x_1621:
[----:B------:R-:W-:Y:S05]  /*2f40*/  BSYNC B0 ;  /* 0x0000000000007941 */ /* 0x000fea0003800000 */
.L_x_1620:
        /* <DEDUP_REMOVED lines=21> */
.L_x_1623:
        /* <DEDUP_REMOVED lines=50> */
.L_x_1624:
[----:B------:R-:W-:Y:S05]  /*33c0*/  BSYNC B0 ;  /* 0x0000000000007941 */ /* 0x000fea0003800000 */
.L_x_1622:
        /* <DEDUP_REMOVED lines=21> */
.L_x_1626:
        /* <DEDUP_REMOVED lines=51> */
.L_x_1627:
[----:B------:R-:W-:Y:S05]  /*3850*/  BSYNC B0 ;  /* 0x0000000000007941 */ /* 0x000fea0003800000 */
.L_x_1625:
        /* <DEDUP_REMOVED lines=72> */
.L_x_1629:
[----:B------:R-:W-:Y:S05]  /*3ce0*/  BSYNC B0 ;  /* 0x0000000000007941 */ /* 0x000fea0003800000 */
.L_x_1628:
        /* <DEDUP_REMOVED lines=58> */
.L_x_1631:
[----:B------:R-:W-:Y:S05]  /*4090*/  BSYNC B0 ;  /* 0x0000000000007941 */ /* 0x000fea0003800000 */
.L_x_1630:
        /* <DEDUP_REMOVED lines=73> */
.L_x_1633:
[----:B------:R-:W-:Y:S05]  /*4530*/  BSYNC B0 ;  /* 0x0000000000007941 */ /* 0x000fea0003800000 */
.L_x_1632:
        /* <DEDUP_REMOVED lines=56> */
.L_x_1635:
[----:B------:R-:W-:Y:S05]  /*48c0*/  BSYNC B0 ;  /* 0x0000000000007941 */ /* 0x000fea0003800000 */
.L_x_1634:
[----:B-1--4-:R-:W-:Y:S01]  /*48d0*/  IMAD.MOV.U32 R4, RZ, RZ, R28 ;  /* 0x000000ffff047224 */ /* 0x012fe200078e001c */
[----:B------:R-:W0:Y:S01]  /*48e0*/  LDGDEPBAR ;  /* 0x00000000000079af */ /* 0x000e220000000000 */
[----:B------:R-:W-:Y:S01]  /*48f0*/  IMAD.MOV.U32 R3, RZ, RZ, R27 ;  /* 0x000000ffff037224 */ /* 0x000fe200078e001b */
[----:B------:R-:W-:Y:S01]  /*4900*/  ULDC UR22, c[0x0][0x2d0] ;  /* 0x0000b40000167ab9 */ /* 0x000fe20000000800 */
[----:B------:R-:W-:Y:S01]  /*4910*/  IMAD.MOV.U32 R242, RZ, RZ, 0x20 ;  /* 0x00000020fff27424 */ /* 0x000fe200078e00ff */
[----:B------:R-:W-:Y:S01]  /*4920*/  ULDC UR24, c[0x0][0x398] ;  /* 0x0000e60000187ab9 */ /* 0x000fe20000000800 */
[----:B------:R-:W4:Y:S01]  /*4930*/  @!P6 LDG.E R4, desc[UR6][R18.64] ;  /* 0x000000061204e981 */ /* 0x000f22000c1e1900 */
[----:B------:R-:W-:Y:S01]  /*4940*/  IMAD.MOV.U32 R241, RZ, RZ, 0x40 ;  /* 0x00000040fff17424 */ /* 0x000fe200078e00ff */
[----:B------:R-:W-:Y:S02]  /*4950*/  UIADD3 UR9, UR9, UR12, URZ ;  /* 0x0000000c09097290 */ /* 0x000fe4000fffe03f */
[----:B------:R-:W5:Y:S01]  /*4960*/  @!P5 LDG.E R3, desc[UR6][R18.64+0x20] ;  /* 0x000020061203d981 */ /* 0x000f62000c1e1900 */
[----:B------:R-:W-:Y:S01]  /*4970*/  IMAD.MOV.U32 R6, RZ, RZ, R26 ;  /* 0x000000ffff067224 */ /* 0x000fe200078e001a */
[C---:B------:R-:W-:Y:S01]  /*4980*/  SHF.L.U64.HI R2, R84.reuse, 0x2, R2 ;  /* 0x0000000254027819 */ /* 0x040fe20000010202 */
[----:B------:R-:W-:Y:S01]  /*4990*/  IMAD.SHL.U32 R5, R84, 0x4, RZ ;  /* 0x0000000454057824 */ /* 0x000fe200078e00ff */
        /* <DEDUP_REMOVED lines=67> */
[----:B------:R-:W-:Y:S01]  /*4dd0*/  ULDC UR25, c[0x0][0x2dc] ;  /* 0x0000b70000197ab9 */ /* 0x000fe20000000800 */
        /* <DEDUP_REMOVED lines=27> */
.L_x_1640:
[----:B------:R-:W2:Y:S01]  /*4f90*/  LDL R119, [R1+0x2c] ;  /* 0x00002c0001777983 */ /* 0x000ea20000100800 */
[C---:B------:R-:W-:Y:S01]  /*4fa0*/  IADD3 R118, R244.reuse, R242, RZ ;  /* 0x000000f2f4767210 */ /* 0x040fe20007ffe0ff */
[----:B------:R-:W-:Y:S01]  /*4fb0*/  USHF.L.U32 UR11, UR5, 0x6, URZ ;  /* 0x00000006050b7899 */ /* 0x000fe2000800063f */
[-C--:B------:R-:W-:Y:S01]  /*4fc0*/  IADD3 R117, R244, R241.reuse, RZ ;  /* 0x000000f1f4757210 */ /* 0x080fe20007ffe0ff */
[----:B------:R-:W3:Y:S01]  /*4fd0*/  LDL R237, [R1+0x30] ;  /* 0x0000300001ed7983 */ /* 0x000ee20000100800 */
[----:B------:R-:W-:Y:S01]  /*4fe0*/  IADD3 R116, R118, R241, RZ ;  /* 0x000000f176747210 */ /* 0x000fe20007ffe0ff */
        /* <DEDUP_REMOVED lines=10> */
[----:B------:R-:W4:Y:S04]  /*5090*/  LDSM.16.M88.4 R104, [R249+0x800] ;  /* 0x00080000f968783b */ /* 0x000f280000000200 */
[----:B------:R-:W-:Y:S04]  /*50a0*/  LDSM.16.M88.4 R108, [R117] ;  /* 0x00000000756c783b */ /* 0x000fe80000000200 */
[----:B------:R-:W4:Y:S01]  /*50b0*/  LDSM.16.M88.4 R112, [R248] ;  /* 0x00000000f870783b */ /* 0x000f220000000200 */
[C---:B-1----:R-:W-:Y:S06]  /*50c0*/  HMMA.16816.F32 R4, R84.reuse, R88, RZ ;  /* 0x000000585404723c */ /* 0x042fec00000018ff */
[C---:B------:R-:W-:Y:S01]  /*50d0*/  HMMA.16816.F32 R8, R84.reuse, R90, RZ ;  /* 0x0000005a5408723c */ /* 0x040fe200000018ff */
[----:B------:R-:W-:Y:S05]  /*50e0*/  LDSM.16.M88.4 R88, [R116] ;  /* 0x000000007458783b */ /* 0x000fea0000000200 */
[C---:B----4-:R-:W-:Y:S06]  /*50f0*/  HMMA.16816.F32 R12, R84.reuse, R92, RZ ;  /* 0x0000005c540c723c */ /* 0x050fec00000018ff */
[----:B------:R-:W-:Y:S01]  /*5100*/  HMMA.16816.F32 R16, R84, R94, RZ ;  /* 0x0000005e5410723c */ /* 0x000fe200000018ff */
[----:B------:R-:W1:Y:S04]  /*5110*/  LDSM.16.M88.4 R84, [R248+0x800] ;  /* 0x00080000f854783b */ /* 0x000e680000000200 */
[----:B------:R-:W4:Y:S01]  /*5120*/  LDSM.16.M88.4 R92, [R247] ;  /* 0x00000000f75c783b */ /* 0x000f220000000200 */
[C---:B------:R-:W-:Y:S06]  /*5130*/  HMMA.16816.F32 R4, R96.reuse, R100, R4 ;  /* 0x000000646004723c */ /* 0x040fec0000001804 */
[C---:B------:R-:W-:Y:S01]  /*5140*/  HMMA.16816.F32 R8, R96.reuse, R102, R8 ;  /* 0x000000666008723c */ /* 0x040fe20000001808 */
[----:B------:R-:W-:Y:S05]  /*5150*/  LDSM.16.M88.4 R100, [R244+0x2000] ;  /* 0x00200000f464783b */ /* 0x000fea0000000200 */
[C---:B------:R-:W-:Y:S06]  /*5160*/  HMMA.16816.F32 R12, R96.reuse, R104, R12 ;  /* 0x00000068600c723c */ /* 0x040fec000000180c */
[----:B------:R-:W-:Y:S01]  /*5170*/  HMMA.16816.F32 R16, R96, R106, R16 ;  /* 0x0000006a6010723c */ /* 0x000fe20000001810 */
[----:B------:R-:W4:Y:S04]  /*5180*/  LDSM.16.M88.4 R96, [R247+0x800] ;  /* 0x00080000f760783b */ /* 0x000f280000000200 */
        /* <DEDUP_REMOVED lines=11> */
[C---:B------:R-:W-:Y:S06]  /*5240*/  HMMA.16816.F32 R12, R88.reuse, R96, R12 ;  /* 0x00000060580c723c */ /* 0x040fec000000180c */
[----:B------:R-:W-:Y:S01]  /*5250*/  HMMA.16816.F32 R16, R88, R98, R16 ;  /* 0x000000625810723c */ /* 0x000fe20000001810 */
[----:B------:R-:W4:Y:S04]  /*5260*/  LDSM.16.M88.4 R88, [R249+0x2800] ;  /* 0x00280000f958783b */ /* 0x000f280000000200 */
        /* <DEDUP_REMOVED lines=8> */
[C---:B------:R-:W-:Y:S06]  /*52f0*/  HMMA.16816.F32 R4, R108.reuse, R112, R4 ;  /* 0x000000706c04723c */ /* 0x040fec0000001804 */
[C---:B------:R-:W-:Y:S01]  /*5300*/  HMMA.16816.F32 R8, R108.reuse, R114, R8 ;  /* 0x000000726c08723c */ /* 0x040fe20000001808 */
[----:B------:R-:W-:Y:S05]  /*5310*/  LDSM.16.M88.4 R112, [R250+UR4+0x1c000] ;  /* 0x01c00004fa70783b */ /* 0x000fea0008000200 */
[C---:B----4-:R-:W-:Y:S06]  /*5320*/  HMMA.16816.F32 R12, R108.reuse, R88, R12 ;  /* 0x000000586c0c723c */ /* 0x050fec000000180c */
        /* <DEDUP_REMOVED lines=13> */
[C---:B----4-:R-:W-:Y:S06]  /*5400*/  HMMA.16816.F32 R12, R100.reuse, R88, R12 ;  /* 0x00000058640c723c */ /* 0x050fec000000180c */
[----:B------:R-:W-:Y:S01]  /*5410*/  HMMA.16816.F32 R16, R100, R90, R16 ;  /* 0x0000005a6410723c */ /* 0x000fe20000001810 */
[----:B------:R-:W4:Y:S04]  /*5420*/  LDSM.16.M88.4 R88, [R249+0x4800] ;  /* 0x00480000f958783b */ /* 0x000f280000000200 */
[----:B------:R-:W4:Y:S01]  /*5430*/  LDSM.16.M88.4 R100, [R117+0x4000] ;  /* 0x004000007564783b */ /* 0x000f220000000200 */
[C---:B------:R-:W-:Y:S05]  /*5440*/  HMMA.16816.F32 R4, R108.reuse, R112, R4 ;  /* 0x000000706c04723c */ /* 0x040fea0000001804 */
[----:B--2---:R-:W-:Y:S01]  /*5450*/  IADD3 R122, P0, R119, UR18, RZ ;  /* 0x00000012777a7c10 */ /* 0x004fe2000ff1e0ff */
[C---:B------:R-:W-:Y:S01]  /*5460*/  HMMA.16816.F32 R8, R108.reuse, R114, R8 ;  /* 0x000000726c08723c */ /* 0x040fe20000001808 */
[----:B------:R-:W-:Y:S04]  /*5470*/  LDSM.16.M88.4 R112, [R247+0x4000] ;  /* 0x00400000f770783b */ /* 0x000fe80000000200 */
[----:B---3--:R-:W-:Y:S01]  /*5480*/  IADD3.X R123, R237, UR17, RZ, P0, !PT ;  /* 0x00000011ed7b7c10 */ /* 0x008fe200087fe4ff */
[C---:B-1----:R-:W-:Y:S01]  /*5490*/  HMMA.16816.F32 R12, R108.reuse, R84, R12 ;  /* 0x000000546c0c723c */ /* 0x042fe2000000180c */
[----:B------:R-:W-:Y:S03]  /*54a0*/  PLOP3.LUT P0, PT, PT, PT, UP0, 0x80, 0x0 ;  /* 0x000000000000781c */ /* 0x000fe60003f0f008 */
[----:B------:R-:W5:Y:S02]  /*54b0*/  LDG.E R120, desc[UR6][R122.64] ;  /* 0x000000067a787981 */ /* 0x000f64000c1e1900 */
[----:B------:R-:W-:Y:S02]  /*54c0*/  HMMA.16816.F32 R16, R108, R86, R16 ;  /* 0x000000566c10723c */ /* 0x000fe40000001810 */
[----:B------:R1:W5:Y:S04]  /*54d0*/  LDG.E R119, desc[UR6][R122.64+0x20] ;  /* 0x000020067a777981 */ /* 0x000368000c1e1900 */
[C---:B------:R-:W-:Y:S01]  /*54e0*/  HMMA.16816.F32 R4, R92.reuse, R96, R4 ;  /* 0x000000605c04723c */ /* 0x040fe20000001804 */
[----:B------:R-:W2:Y:S04]  /*54f0*/  LDSM.16.M88.4 R84, [R248+0x4800] ;  /* 0x00480000f854783b */ /* 0x000ea80000000200 */
[----:B------:R-:W3:Y:S01]  /*5500*/  LDSM.16.M88.4 R108, [R116+0x4000] ;  /* 0x00400000746c783b */ /* 0x000ee20000000200 */
[C---:B------:R-:W-:Y:S03]  /*5510*/  HMMA.16816.F32 R8, R92.reuse, R98, R8 ;  /* 0x000000625c08723c */ /* 0x040fe60000001808 */
[----:B------:R-:W-:Y:S03]  /*5520*/  LDSM.16.M88.4 R96, [R250+UR4+0x1e000] ;  /* 0x01e00004fa60783b */ /* 0x000fe60008000200 */
[C---:B----4-:R-:W-:Y:S06]  /*5530*/  HMMA.16816.F32 R12, R92.reuse, R88, R12 ;  /* 0x000000585c0c723c */ /* 0x050fec000000180c */
[----:B------:R-:W-:Y:S01]  /*5540*/  HMMA.16816.F32 R16, R92, R90, R16 ;  /* 0x0000005a5c10723c */ /* 0x000fe20000001810 */
[----:B------:R-:W4:Y:S04]  /*5550*/  LDSM.16.M88.4 R88, [R247+0x4800] ;  /* 0x00480000f758783b */ /* 0x000f280000000200 */
[----:B------:R-:W1:Y:S01]  /*5560*/  LDSM.16.M88.4 R92, [R244+0x6000] ;  /* 0x00600000f45c783b */ /* 0x000e620000000200 */
[C---:B------:R-:W-:Y:S06]  /*5570*/  HMMA.16816.F32 R4, R100.reuse, R104, R4 ;  /* 0x000000686404723c */ /* 0x040fec0000001804 */
[C---:B------:R-:W-:Y:S01]  /*5580*/  HMMA.16816.F32 R8, R100.reuse, R106, R8 ;  /* 0x0000006a6408723c */ /* 0x040fe20000001808 */
[----:B------:R-:W-:Y:S05]  /*5590*/  LDSM.16.M88.4 R104, [R249+0x6000] ;  /* 0x00600000f968783b */ /* 0x000fea0000000200 */
[C---:B--2---:R-:W-:Y:S06]  /*55a0*/  HMMA.16816.F32 R12, R100.reuse, R84, R12 ;  /* 0x00000054640c723c */ /* 0x044fec000000180c */
[----:B------:R-:W-:Y:S01]  /*55b0*/  HMMA.16816.F32 R16, R100, R86, R16 ;  /* 0x000000566410723c */ /* 0x000fe20000001810 */
[----:B------:R-:W2:Y:S04]  /*55c0*/  LDSM.16.M88.4 R84, [R250+UR4+0x1e800] ;  /* 0x01e80004fa54783b */ /* 0x000ea80008000200 */
        /* <DEDUP_REMOVED lines=15> */
[C---:B------:R-:W-:Y:S06]  /*56c0*/  HMMA.16816.F32 R4, R100.reuse, R104, R4 ;  /* 0x000000686404723c */ /* 0x040fec0000001804 */
[C---:B------:R-:W-:Y:S06]  /*56d0*/  HMMA.16816.F32 R8, R100.reuse, R106, R8 ;  /* 0x0000006a6408723c */ /* 0x040fec0000001808 */
[C---:B---3--:R-:W-:Y:S06]  /*56e0*/  HMMA.16816.F32 R12, R100.reuse, R88, R12 ;  /* 0x00000058640c723c */ /* 0x048fec000000180c */
[----:B------:R-:W-:Y:S06]  /*56f0*/  HMMA.16816.F32 R16, R100, R90, R16 ;  /* 0x0000005a6410723c */ /* 0x000fec0000001810 */
[C---:B----4-:R-:W-:Y:S06]  /*5700*/  HMMA.16816.F32 R4, R108.reuse, R112, R4 ;  /* 0x000000706c04723c */ /* 0x050fec0000001804 */
[C---:B------:R-:W-:Y:S06]  /*5710*/  HMMA.16816.F32 R8, R108.reuse, R114, R8 ;  /* 0x000000726c08723c */ /* 0x040fec0000001808 */
[C---:B-1----:R-:W-:Y:S06]  /*5720*/  HMMA.16816.F32 R12, R108.reuse, R84, R12 ;  /* 0x000000546c0c723c */ /* 0x042fec000000180c */
[----:B------:R-:W-:Y:S01]  /*5730*/  HMMA.16816.F32 R16, R108, R86, R16 ;  /* 0x000000566c10723c */ /* 0x000fe20000001810 */
[----:B------:R-:W1:Y:S05]  /*5740*/  LDSM.16.M88.4 R84, [R247+0x6800] ;  /* 0x00680000f754783b */ /* 0x000e6a0000000200 */
[C---:B--2---:R-:W-:Y:S06]  /*5750*/  HMMA.16816.F32 R4, R92.reuse, R96, R4 ;  /* 0x000000605c04723c */ /* 0x044fec0000001804 */
[C---:B------:R-:W-:Y:S11]  /*5760*/  HMMA.16816.F32 R8, R92.reuse, R98, R8 ;  /* 0x000000625c08723c */ /* 0x040ff60000001808 */
[----:B------:R-:W-:Y:S07]  /*5770*/  @!UPT UIADD3 URZ, URZ, URZ, URZ ;  /* 0x0000003f3f3ff290 */ /* 0x000fee000fffe03f */
[----:B------:R-:W-:Y:S01]  /*5780*/  FMUL.FTZ R121, R4, UR9 ;  /* 0x0000000904797c20 */ /* 0x000fe20008410000 */
[----:B------:R-:W-:Y:S01]  /*5790*/  FMUL.FTZ R122, R5, UR9 ;  /* 0x00000009057a7c20 */ /* 0x000fe20008410000 */
[----:B------:R-:W-:Y:S01]  /*57a0*/  FMUL.FTZ R123, R6, UR9 ;  /* 0x00000009067b7c20 */ /* 0x000fe20008410000 */
[----:B------:R-:W-:Y:S03]  /*57b0*/  FMUL.FTZ R124, R7, UR9 ;  /* 0x00000009077c7c20 */ /* 0x000fe60008410000 */
[----:B------:R-:W2:Y:S01]  /*57c0*/  MUFU.TANH R121, R121 ;  /* 0x0000007900797308 */ /* 0x000ea20000002400 */
[----:B------:R-:W-:Y:S01]  /*57d0*/  FMUL.FTZ R125, R8, UR9 ;  /* 0x00000009087d7c20 */ /* 0x000fe20008410000 */
[----:B------:R-:W-:Y:S01]  /*57e0*/  FMUL.FTZ R126, R9, UR9 ;  /* 0x00000009097e7c20 */ /* 0x000fe20008410000 */
[----:B------:R-:W-:Y:S01]  /*57f0*/  FMUL.FTZ R127, R10, UR9 ;  /* 0x000000090a7f7c20 */ /* 0x000fe20008410000 */
[----:B------:R-:W-:Y:S01]  /*5800*/  FMUL.FTZ R128, R11, UR9 ;  /* 0x000000090b807c20 */ /* 0x000fe20008410000 */
[C---:B-1----:R-:W-:Y:S05]  /*5810*/  HMMA.16816.F32 R12, R92.reuse, R84, R12 ;  /* 0x000000545c0c723c */ /* 0x042fea000000180c */
[----:B------:R-:W1:Y:S01]  /*5820*/  MUFU.TANH R122, R122 ;  /* 0x0000007a007a7308 */ /* 0x000e620000002400 */
[----:B------:R-:W-:Y:S09]  /*5830*/  HMMA.16816.F32 R16, R92, R86, R16 ;  /* 0x000000565c10723c */ /* 0x000ff20000001810 */
[----:B------:R-:W3:Y:S10]  /*5840*/  MUFU.TANH R123, R123 ;  /* 0x0000007b007b7308 */ /* 0x000ef40000002400 */
[----:B------:R-:W4:Y:S01]  /*5850*/  MUFU.TANH R124, R124 ;  /* 0x0000007c007c7308 */ /* 0x000f220000002400 */
[----:B------:R-:W-:Y:S01]  /*5860*/  FMUL.FTZ R129, R12, UR9 ;  /* 0x000000090c817c20 */ /* 0x000fe20008410000 */
[----:B------:R-:W-:Y:S01]  /*5870*/  FMUL.FTZ R130, R13, UR9 ;  /* 0x000000090d827c20 */ /* 0x000fe20008410000 */
[----:B------:R-:W-:Y:S07]  /*5880*/  FMUL.FTZ R131, R14, UR9 ;  /* 0x000000090e837c20 */ /* 0x000fee0008410000 */
[----:B------:R-:W1:Y:S01]  /*5890*/  MUFU.TANH R125, R125 ;  /* 0x0000007d007d7308 */ /* 0x000e620000002400 */
[----:B------:R-:W-:Y:S01]  /*58a0*/  FMUL.FTZ R196, R15, UR9 ;  /* 0x000000090fc47c20 */ /* 0x000fe20008410000 */
[----:B------:R-:W-:Y:S01]  /*58b0*/  FMUL.FTZ R197, R16, UR9 ;  /* 0x0000000910c57c20 */ /* 0x000fe20008410000 */
[----:B------:R-:W-:Y:S01]  /*58c0*/  FMUL.FTZ R198, R17, UR9 ;  /* 0x0000000911c67c20 */ /* 0x000fe20008410000 */
[----:B------:R-:W-:Y:S01]  /*58d0*/  FMUL.FTZ R199, R18, UR9 ;  /* 0x0000000912c77c20 */ /* 0x000fe20008410000 */
[----:B------:R-:W-:Y:S05]  /*58e0*/  FMUL.FTZ R200, R19, UR9 ;  /* 0x0000000913c87c20 */ /* 0x000fea0008410000 */
[----:B------:R-:W1:Y:S10]  /*58f0*/  MUFU.TANH R126, R126 ;  /* 0x0000007e007e7308 */ /* 0x000e740000002400 */
        /* <DEDUP_REMOVED lines=9> */
[----:B------:R-:W1:Y:S01]  /*5990*/  MUFU.TANH R200, R200 ;  /* 0x000000c800c87308 */ /* 0x000e620000002400 */
[----:B--234-:R-:W-:Y:S05]  /*59a0*/  @!P0 BRA `(.L_x_1636) ;  /* 0x0000000000708947 */ /* 0x01cfea0003800000 */
[----:B-1----:R-:W-:Y:S01]  /*59b0*/  MOV R5, R200 ;  /* 0x000000c800057202 */ /* 0x002fe20000000f00 */
        /* <DEDUP_REMOVED lines=27> */
.L_x_1636:
[----:B------:R-:W2:Y:S01]  /*5b70*/  LDL R4, [R1+0x4] ;  /* 0x0000040001047983 */ /* 0x000ea20000100800 */
[----:B------:R-:W-:Y:S01]  /*5b80*/  UIADD3 UR14, UR8, 0x1, -UR12 ;  /* 0x00000001080e7890 */ /* 0x000fe2000fffe80c */
[----:B------:R-:W-:Y:S01]  /*5b90*/  IMAD.U32 R9, RZ, RZ, UR21 ;  /* 0x00000015ff097e24 */ /* 0x000fe2000f8e00ff */
[----:B------:R-:W-:Y:S01]  /*5ba0*/  UIADD3 UR13, -UR10, UR8, -UR12 ;  /* 0x000000080a0d7290 */ /* 0x000fe2000fffe90c */
[----:B------:R-:W3:Y:S02]  /*5bb0*/  LDL R8, [R1] ;  /* 0x0000000001087983 */ /* 0x000ee40000100800 */
[----:B---3--:R-:W-:Y:S02]  /*5bc0*/  IMAD R9, R9, 0x40, R8 ;  /* 0x0000004009097824 */ /* 0x008fe400078e0208 */
[----:B--2---:R-:W-:Y:S01]  /*5bd0*/  VIADD R6, R4, UR11 ;  /* 0x0000000b04067c36 */ /* 0x004fe20008000000 */
[----:B------:R-:W-:Y:S01]  /*5be0*/  UIADD3 UR11, UR14, UR24, URZ ;  /* 0x000000180e0b7290 */ /* 0x000fe2000fffe03f */
[C---:B------:R-:W-:Y:S02]  /*5bf0*/  VIADD R14, R9.reuse, 0x1 ;  /* 0x00000001090e7836 */ /* 0x040fe40000000000 */
[----:B------:R-:W-:Y:S01]  /*5c00*/  IMAD.U32 R4, RZ, RZ, UR24 ;  /* 0x00000018ff047e24 */ /* 0x000fe2000f8e00ff */
[C---:B------:R-:W-:Y:S01]  /*5c10*/  VIADDMNMX R15, R6.reuse, UR13, RZ, !PT ;  /* 0x0000000d060f7c46 */ /* 0x040fe2000f8001ff */
[----:B------:R-:W-:Y:S02]  /*5c20*/  VIADD R5, R6, 0x8 ;  /* 0x0000000806057836 */ /* 0x000fe40000000000 */
[----:B------:R-:W-:Y:S01]  /*5c30*/  IMAD.U32 R11, RZ, RZ, UR11 ;  /* 0x0000000bff0b7e24 */ /* 0x000fe2000f8e00ff */
[CC--:B------:R-:W-:Y:S01]  /*5c40*/  ISETP.GE.AND P1, PT, R9.reuse, R15.reuse, PT ;  /* 0x0000000f0900720c */ /* 0x0c0fe20003f26270 */
[C---:B------:R-:W-:Y:S01]  /*5c50*/  VIADD R13, R9.reuse, 0x8 ;  /* 0x00000008090d7836 */ /* 0x040fe20000000000 */
[C---:B------:R-:W-:Y:S01]  /*5c60*/  ISETP.GE.AND P0, PT, R14.reuse, R15, PT ;  /* 0x0000000f0e00720c */ /* 0x040fe20003f06270 */
[----:B------:R-:W-:Y:S01]  /*5c70*/  VIADD R12, R9, 0x9 ;  /* 0x00000009090c7836 */ /* 0x000fe20000000000 */
[----:B------:R-:W-:Y:S01]  /*5c80*/  VIADDMNMX R11, R11, R6, UR8, PT ;  /* 0x000000080b0b7e46 */ /* 0x000fe2000b800106 */
[----:B------:R-:W-:Y:S01]  /*5c90*/  VIADD R10, R9, 0x10 ;  /* 0x00000010090a7836 */ /* 0x000fe20000000000 */
[----:B------:R-:W-:Y:S01]  /*5ca0*/  IADD3 R4, R5, UR14, R4 ;  /* 0x0000000e05047c10 */ /* 0x000fe2000fffe004 */
[C---:B------:R-:W-:Y:S01]  /*5cb0*/  VIADD R8, R9.reuse, 0x11 ;  /* 0x0000001109087836 */ /* 0x040fe20000000000 */
[CC--:B------:R-:W-:Y:S01]  /*5cc0*/  ISETP.GE.OR P1, PT, R9.reuse, R11.reuse, !P1 ;  /* 0x0000000b0900720c */ /* 0x0c0fe20004f26670 */
[C---:B------:R-:W-:Y:S01]  /*5cd0*/  VIADD R7, R9.reuse, 0x18 ;  /* 0x0000001809077836 */ /* 0x040fe20000000000 */
[----:B------:R-:W-:Y:S01]  /*5ce0*/  ISETP.GE.OR P0, PT, R14, R11, !P0 ;  /* 0x0000000b0e00720c */ /* 0x000fe20004706670 */
[----:B------:R-:W-:Y:S01]  /*5cf0*/  VIADD R6, R9, 0x19 ;  /* 0x0000001909067836 */ /* 0x000fe20000000000 */
[----:B------:R-:W-:Y:S01]  /*5d00*/  VIADDMNMX R5, R5, UR13, RZ, !PT ;  /* 0x0000000d05057c46 */ /* 0x000fe2000f8001ff */
[----:B------:R-:W-:Y:S01]  /*5d10*/  UMOV UR14, UR10 ;  /* 0x0000000a000e7c82 */ /* 0x000fe20008000000 */
[----:B------:R-:W-:Y:S02]  /*5d20*/  FSEL R99, R121, -INF , !P1 ;  /* 0xff80000079637808 */ /* 0x000fe40004800000 */
[----:B-1----:R-:W-:Y:S02]  /*5d30*/  FSEL R97, R122, -INF , !P0 ;  /* 0xff8000007a617808 */ /* 0x002fe40004000000 */
[-C--:B------:R-:W-:Y:S02]  /*5d40*/  ISETP.GE.AND P6, PT, R13, R15.reuse, PT ;  /* 0x0000000f0d00720c */ /* 0x080fe40003fc6270 */
        /* <DEDUP_REMOVED lines=42> */
.L_x_1637:
[----:B------:R-:W2:Y:S01]  /*5ff0*/  LDL R4, [R1+0x5c] ;  /* 0x00005c0001047983 */ /* 0x000ea20000100800 */
[----:B------:R-:W-:Y:S01]  /*6000*/  LEA R115, R252, UR4, 0x1 ;  /* 0x00000004fc737c11 */ /* 0x000fe2000f8e08ff */
[----:B------:R-:W-:Y:S01]  /*6010*/  UISETP.GT.AND UP3, UPT, UR5, UR20, UPT ;  /* 0x000000140500728c */ /* 0x000fe2000bf64270 */
[----:B------:R-:W-:Y:S01]  /*6020*/  FFMA.FTZ R121, -R121, R121, 1 ;  /* 0x3f80000079797423 */ /* 0x000fe20000010179 */
[----:B------:R-:W3:Y:S01]  /*6030*/  LDL R8, [R1+0x60] ;  /* 0x0000600001087983 */ /* 0x000ee20000100800 */
[-C--:B------:R-:W-:Y:S01]  /*6040*/  IADD3 R114, R242, R115.reuse, RZ ;  /* 0x00000073f2727210 */ /* 0x080fe20007ffe0ff */
[----:B------:R-:W-:Y:S01]  /*6050*/  FFMA.FTZ R122, -R122, R122, 1 ;  /* 0x3f8000007a7a7423 */ /* 0x000fe2000001017a */
[C---:B------:R-:W-:Y:S01]  /*6060*/  IADD3 R113, R241.reuse, R115, RZ ;  /* 0x00000073f1717210 */ /* 0x040fe20007ffe0ff */
[----:B------:R-:W4:Y:S01]  /*6070*/  LDL R222, [R1+0x1c] ;  /* 0x00001c0001de7983 */ /* 0x000f220000100800 */
[----:B------:R-:W-:Y:S01]  /*6080*/  IADD3 R112, R241, R114, RZ ;  /* 0x00000072f1707210 */ /* 0x000fe20007ffe0ff */
[----:B------:R-:W-:Y:S01]  /*6090*/  FFMA.FTZ R123, -R123, R123, 1 ;  /* 0x3f8000007b7b7423 */ /* 0x000fe2000001017b */
[----:B------:R-:W-:Y:S01]  /*60a0*/  FFMA.FTZ R124, -R124, R124, 1 ;  /* 0x3f8000007c7c7423 */ /* 0x000fe2000001017c */
[----:B------:R-:W4:Y:S01]  /*60b0*/  LDL R221, [R1+0x28] ;  /* 0x0000280001dd7983 */ /* 0x000f220000100800 */
[----:B------:R-:W-:Y:S01]  /*60c0*/  FFMA.FTZ R125, -R125, R125, 1 ;  /* 0x3f8000007d7d7423 */ /* 0x000fe2000001017d */
        /* <DEDUP_REMOVED lines=10> */
[----:B------:R1:W5:Y:S01]  /*6170*/  LDL.64 R218, [R1+0x10] ;  /* 0x0000100001da7983 */ /* 0x0003620000100a00 */
[----:B------:R-:W-:Y:S01]  /*6180*/  FFMA.FTZ R198, -R198, R198, 1 ;  /* 0x3f800000c6c67423 */ /* 0x000fe200000101c6 */
[----:B------:R-:W-:Y:S01]  /*6190*/  FFMA.FTZ R199, -R199, R199, 1 ;  /* 0x3f800000c7c77423 */ /* 0x000fe200000101c7 */
[----:B------:R-:W-:Y:S01]  /*61a0*/  FFMA.FTZ R200, -R200, R200, 1 ;  /* 0x3f800000c8c87423 */ /* 0x000fe200000101c8 */
[----:B------:R1:W5:Y:S01]  /*61b0*/  LDL R216, [R1+0x40] ;  /* 0x0000400001d87983 */ /* 0x0003620000100800 */
[----:B------:R-:W-:Y:S01]  /*61c0*/  FMUL.FTZ R121, R121, UR9 ;  /* 0x0000000979797c20 */ /* 0x000fe20008410000 */
[----:B------:R-:W-:Y:S01]  /*61d0*/  FMUL.FTZ R122, R122, UR9 ;  /* 0x000000097a7a7c20 */ /* 0x000fe20008410000 */
[----:B------:R-:W-:Y:S01]  /*61e0*/  FMUL.FTZ R123, R123, UR9 ;  /* 0x000000097b7b7c20 */ /* 0x000fe20008410000 */
        /* <DEDUP_REMOVED lines=28> */
[----:B------:R-:W-:Y:S01]  /*63b0*/  MUFU.EX2 R213, R213 ;  /* 0x000000d500d57308 */ /* 0x000fe20000000800 */
[--C-:B------:R-:W-:Y:S01]  /*63c0*/  FFMA.FTZ R206, R17, UR19, -R6.reuse ;  /* 0x0000001311ce7c23 */ /* 0x100fe20008010806 */
[--C-:B------:R-:W-:Y:S01]  /*63d0*/  FFMA.FTZ R205, R11, UR19, -R6.reuse ;  /* 0x000000130bcd7c23 */ /* 0x100fe20008010806 */
[----:B------:R-:W-:Y:S01]  /*63e0*/  FFMA.FTZ R6, R9, UR19, -R6 ;  /* 0x0000001309067c23 */ /* 0x000fe20008010806 */
[--C-:B------:R-:W-:Y:S01]  /*63f0*/  FFMA.FTZ R203, R87, UR19, -R4.reuse ;  /* 0x0000001357cb7c23 */ /* 0x100fe20008010804 */
[--C-:B------:R-:W-:Y:S01]  /*6400*/  FFMA.FTZ R202, R85, UR19, -R4.reuse ;  /* 0x0000001355ca7c23 */ /* 0x100fe20008010804 */
[--C-:B------:R-:W-:Y:S01]  /*6410*/  FFMA.FTZ R201, R15, UR19, -R4.reuse ;  /* 0x000000130fc97c23 */ /* 0x100fe20008010804 */
[--C-:B------:R-:W-:Y:S03]  /*6420*/  FFMA.FTZ R118, R13, UR19, -R4.reuse ;  /* 0x000000130d767c23 */ /* 0x100fe60008010804 */
        /* <DEDUP_REMOVED lines=12> */
[----:B------:R2:W-:Y:S10]  /*64f0*/  MUFU.EX2 R204, R6 ;  /* 0x0000000600cc7308 */ /* 0x0005f40000000800 */
        /* <DEDUP_REMOVED lines=13> */
[----:B------:R-:W2:Y:S10]  /*65d0*/  MUFU.EX2 R205, R205 ;  /* 0x000000cd00cd7308 */ /* 0x000eb40000000800 */
[----:B------:R-:W4:Y:S01]  /*65e0*/  MUFU.EX2 R117, R117 ;  /* 0x0000007500757308 */ /* 0x000f220000000800 */
[----:B---3--:R-:W-:Y:S05]  /*65f0*/  F2FP.F16.F32.PACK_AB R13, R118, R201 ;  /* 0x000000c9760d723e */ /* 0x008fea00000000ff */
[----:B------:R-:W-:Y:S01]  /*6600*/  STS [R220+0x2a400], R13 ;  /* 0x02a4000ddc007388 */ /* 0x000fe20000000800 */
[----:B--2---:R-:W-:Y:S05]  /*6610*/  F2FP.F16.F32.PACK_AB R12, R204, R205 ;  /* 0x000000cdcc0c723e */ /* 0x004fea00000000ff */
[----:B------:R-:W-:Y:S01]  /*6620*/  STS [R217+0x2a000], R12 ;  /* 0x02a0000cd9007388 */ /* 0x000fe20000000800 */
[----:B----4-:R-:W-:Y:S05]  /*6630*/  F2FP.F16.F32.PACK_AB R100, R116, R117 ;  /* 0x000000757464723e */ /* 0x010fea00000000ff */
        /* <DEDUP_REMOVED lines=8> */
[----:B------:R-:W-:Y:S04]  /*66c0*/  LDSM.16.M88.4 R104, [R248+0x8800] ;  /* 0x00880000f868783b */ /* 0x000fe80000000200 */
[----:B------:R-:W-:Y:S01]  /*66d0*/  LDSM.16.M88.4 R108, [R250+UR4+0x26000] ;  /* 0x02600004fa6c783b */ /* 0x000fe20008000200 */
[C---:B--2---:R-:W-:Y:S06]  /*66e0*/  HMMA.16816.F32 R4, R16.reuse, R8, RZ ;  /* 0x000000081004723c */ /* 0x044fec00000018ff */
[C---:B------:R-:W-:Y:S06]  /*66f0*/  HMMA.16816.F32 R8, R16.reuse, R10, RZ ;  /* 0x0000000a1008723c */ /* 0x040fec00000018ff */
[C---:B---3--:R-:W-:Y:S06]  /*6700*/  HMMA.16816.F32 R12, R16.reuse, R84, RZ ;  /* 0x00000054100c723c */ /* 0x048fec00000018ff */
[----:B------:R-:W-:Y:S01]  /*6710*/  HMMA.16816.F32 R16, R16, R86, RZ ;  /* 0x000000561010723c */ /* 0x000fe200000018ff */
[----:B------:R-:W2:Y:S05]  /*6720*/  LDSM.16.M88.4 R84, [R113+0x10000] ;  /* 0x010000007154783b */ /* 0x000eaa0000000200 */
[C---:B----4-:R-:W-:Y:S06]  /*6730*/  HMMA.16816.F32 R4, R88.reuse, R92, R4 ;  /* 0x0000005c5804723c */ /* 0x050fec0000001804 */
[C---:B------:R-:W-:Y:S01]  /*6740*/  HMMA.16816.F32 R8, R88.reuse, R94, R8 ;  /* 0x0000005e5808723c */ /* 0x040fe20000001808 */
[----:B------:R-:W-:Y:S05]  /*6750*/  LDSM.16.M88.4 R92, [R247+0x8000] ;  /* 0x00800000f75c783b */ /* 0x000fea0000000200 */
[C---:B-1----:R-:W-:Y:S06]  /*6760*/  HMMA.16816.F32 R12, R88.reuse, R96, R12 ;  /* 0x00000060580c723c */ /* 0x042fec000000180c */
[----:B------:R-:W-:Y:S01]  /*6770*/  HMMA.16816.F32 R16, R88, R98, R16 ;  /* 0x000000625810723c */ /* 0x000fe20000001810 */
[----:B------:R-:W1:Y:S04]  /*6780*/  LDSM.16.M88.4 R88, [R112+0x10000] ;  /* 0x010000007058783b */ /* 0x000e680000000200 */
[----:B------:R-:W3:Y:S01]  /*6790*/  LDSM.16.M88.4 R96, [R247+0x8800] ;  /* 0x00880000f760783b */ /* 0x000ee20000000200 */
[C---:B--2---:R-:W-:Y:S06]  /*67a0*/  HMMA.16816.F32 R4, R84.reuse, R100, R4 ;  /* 0x000000645404723c */ /* 0x044fec0000001804 */
[C---:B------:R-:W-:Y:S01]  /*67b0*/  HMMA.16816.F32 R8, R84.reuse, R102, R8 ;  /* 0x000000665408723c */ /* 0x040fe20000001808 */
[----:B------:R-:W-:Y:S05]  /*67c0*/  LDSM.16.M88.4 R100, [R250+UR4+0x22000] ;  /* 0x02200004fa64783b */ /* 0x000fea0008000200 */
[C---:B------:R-:W-:Y:S06]  /*67d0*/  HMMA.16816.F32 R12, R84.reuse, R104, R12 ;  /* 0x00000068540c723c */ /* 0x040fec000000180c */
[----:B------:R-:W-:Y:S01]  /*67e0*/  HMMA.16816.F32 R16, R84, R106, R16 ;  /* 0x0000006a5410723c */ /* 0x000fe20000001810 */
[----:B------:R-:W2:Y:S04]  /*67f0*/  LDSM.16.M88.4 R84, [R115+0x12000] ;  /* 0x012000007354783b */ /* 0x000ea80000000200 */
[----:B------:R-:W4:Y:S01]  /*6800*/  LDSM.16.M88.4 R104, [R250+UR4+0x22800] ;  /* 0x02280004fa68783b */ /* 0x000f220008000200 */
        /* <DEDUP_REMOVED lines=23> */
[----:B------:R-:W-:Y:S05]  /*6980*/  LDSM.16.M88.4 R100, [R250+UR4+0x24000] ;  /* 0x02400004fa64783b */ /* 0x000fea0008000200 */
[C---:B----4-:R-:W-:Y:S06]  /*6990*/  HMMA.16816.F32 R12, R84.reuse, R104, R12 ;  /* 0x00000068540c723c */ /* 0x050fec000000180c */
        /* <DEDUP_REMOVED lines=26> */
[----:B------:R-:W2:Y:S05]  /*6b40*/  LDSM.16.M88.4 R100, [R115+0x16000] ;  /* 0x016000007364783b */ /* 0x000eaa0000000200 */
        /* <DEDUP_REMOVED lines=190> */
.L_x_1638:
        /* <DEDUP_REMOVED lines=177> */
.L_x_1639:
        /* <DEDUP_REMOVED lines=638> */
.L_x_1641:
        /* <DEDUP_REMOVED lines=21> */
.L_x_1642:
        /* <DEDUP_REMOVED lines=9> */
[----:B------:R-:W-:Y:S01]  /*ac00*/  BSSY B0, `(.L_x_1643) ;  /* 0x0000035000007945 */ /* 0x000fe20003800000 */
[----:B------:R-:W-:Y:S01]  /*ac10*/  USHF.R.S32.HI UR22, URZ, 0x1f, UR54 ;  /* 0x0000001f3f167899 */ /* 0x000fe20008011436 */
[----:B------:R-:W-:-:S03]  /*ac20*/  ULDC.64 UR16, c[0x0][0x468] ;  /* 0x00011a0000107ab9 */ /* 0x000fc60000000a00 */
        /* <DEDUP_REMOVED lines=15> */
[----:B------:R-:W-:Y:S01]  /*ad20*/  IMAD.WIDE.U32 R6, R3, UR5, R58 ;  /* 0x0000000503067c25 */ /* 0x000fe2000f8e003a */
[----:B------:R-:W-:-:S03]  /*ad30*/  SHF.R.S32.HI R3, RZ, 0x3, R5 ;  /* 0x00000003ff037819 */ /* 0x000fc60000011405 */
[----:B------:R-:W-:Y:S01]  /*ad40*/  VIADD R54, R66, 0x80 ;  /* 0x0000008042367836 */ /* 0x000fe20000000000 */
[----:B------:R-:W-:Y:S01]  /*ad50*/  IADD3 R60, P0, R6, UR19, RZ ;  /* 0x00000013063c7c10 */ /* 0x000fe2000ff1e0ff */
[C---:B------:R-:W-:Y:S01]  /*ad60*/  VIADD R4, R3.reuse, 0x20 ;  /* 0x0000002003047836 */ /* 0x040fe20000000000 */
[----:B------:R-:W-:Y:S02]  /*ad70*/  ISETP.GE.AND P5, PT, R3, UR8, PT ;  /* 0x0000000803007c0c */ /* 0x000fe4000bfa6270 */
[----:B------:R-:W-:Y:S02]  /*ad80*/  IADD3.X R61, R7, UR20, R2, P0, !PT ;  /* 0x00000014073d7c10 */ /* 0x000fe400087fe402 */
[----:B------:R-:W-:Y:S02]  /*ad90*/  MOV R2, UR16 ;  /* 0x0000001000027c02 */ /* 0x000fe40008000f00 */
[----:B------:R-:W-:-:S03]  /*ada0*/  ISETP.GE.AND P4, PT, R4, UR8, PT ;  /* 0x0000000804007c0c */ /* 0x000fc6000bf86270 */
[----:B------:R-:W-:Y:S01]  /*adb0*/  IMAD.WIDE.U32 R60, R2, UR54, R60 ;  /* 0x00000036023c7c25 */ /* 0x000fe2000f8e003c */
[----:B------:R-:W-:-:S03]  /*adc0*/  SHF.R.S32.HI R2, RZ, 0x1f, R3 ;  /* 0x0000001fff027819 */ /* 0x000fc60000011403 */
        /* <DEDUP_REMOVED lines=24> */
.L_x_1644:
[----:B------:R-:W-:Y:S05]  /*af50*/  BSYNC B0 ;  /* 0x0000000000007941 */ /* 0x000fea0003800000 */
.L_x_1643:
        /* <DEDUP_REMOVED lines=21> */
.L_x_1646:
[----:B------:R-:W-:Y:S05]  /*b0b0*/  BSYNC B0 ;  /* 0x0000000000007941 */ /* 0x000fea0003800000 */
.L_x_1645:
        /* <DEDUP_REMOVED lines=38> */
.L_x_1648:
[----:B------:R-:W-:Y:S05]  /*b320*/  BSYNC B0 ;  /* 0x0000000000007941 */ /* 0x000fea0003800000 */
.L_x_1647:
        /* <DEDUP_REMOVED lines=12> */
[----:B---34-:R-:W-:-:S03]  /*b3f0*/  LEA R4, P4, R36, UR8, 0x1 ;  /* 0x0000000824047c11 */ /* 0x018fc6000f8808ff */
[----:B------:R-:W-:-:S04]  /*b400*/  IMAD R2, R3, UR13, R2 ;  /* 0x0000000d03027c24 */ /* 0x000fc8000f8e0202 */
[----:B------:R-:W-:-:S05]  /*b410*/  IMAD.IADD R2, R2, 0x1, R37 ;  /* 0x0000000102027824 */ /* 0x000fca00078e0225 */
[----:B------:R-:W-:-:S05]  /*b420*/  LEA.HI.X R5, R36, UR9, R2, 0x1, P4 ;  /* 0x0000000924057c11 */ /* 0x000fca000a0f0c02 */
[----:B------:R3:W-:Y:S04]  /*b430*/  @!P3 STG.E.128 desc[UR6][R4.64], R32 ;  /* 0x000000200400b986 */ /* 0x0007e8000c101d06 */
[----:B------:R3:W-:Y:S04]  /*b440*/  @!P2 STG.E.128 desc[UR6][R4.64+0x80], R28 ;  /* 0x0000801c0400a986 */ /* 0x0007e8000c101d06 */
[----:B------:R3:W-:Y:S04]  /*b450*/  @!P1 STG.E.128 desc[UR6][R4.64+0x100], R24 ;  /* 0x0001001804009986 */ /* 0x0007e8000c101d06 */
[----:B------:R3:W-:Y:S02]  /*b460*/  @!P0 STG.E.128 desc[UR6][R4.64+0x180], R20 ;  /* 0x0001801404008986 */ /* 0x0007e4000c101d06 */
.L_x_1617:
[----:B------:R-:W-:Y:S05]  /*b470*/  BSYNC B1 ;  /* 0x0000000000017941 */ /* 0x000fea0003800000 */
.L_x_1603:
        /* <DEDUP_REMOVED lines=12> */
.L_x_1649:
[----:B------:R-:W-:Y:S05]  /*b540*/  EXIT ;  /* 0x000000000000794d */ /* 0x000fea0003800000 */
.L_x_1651:
        /* <DEDUP_REMOVED lines=11> */
.L_x_2065:


//--------------------- .text._ZN5flash44flash_bwd_dq_dk_dv_loop_seqk_parallel_kernelI23Flash_bwd_kernel_traitsILi256ELi64ELi64ELi8ELi4ELi2ELi2ELb0ELb0EN7cutlass6half_tE19Flash_kernel_traitsILi256ELi64ELi64ELi8ES3_EELb1ELb0ELb0ELb0ELb0ELb1ELb0EEEvNS_16Flash_bwd_paramsE --------------------------
	.section	.text._ZN5flash44flash_bwd_dq_dk_dv_loop_seqk_parallel_kernelI23Flash_bwd_kernel_traitsILi256ELi64ELi64ELi8ELi4ELi2ELi2ELb0ELb0EN7cutlass6half_tE19Flash_kernel_traitsILi256ELi64ELi64ELi8ES3_EELb1ELb0ELb0ELb0ELb0ELb1ELb0EEEvNS_16Flash_bwd_paramsE,"ax",@progbits
	.align	128
        .global         _ZN5flash44flash_bwd_dq_dk_dv_loop_seqk_parallel_kernelI23Flash_bwd_kernel_traitsILi256ELi64ELi64ELi8ELi4ELi2ELi2ELb0ELb0EN7cutlass6half_tE19Flash_kernel_traitsILi256ELi64ELi64ELi8ES3_EELb1ELb0ELb0ELb0ELb0ELb1ELb0EEEvNS_16Flash_bwd_paramsE
        .type           _ZN5flash44flash_bwd_dq_dk_dv_loop_seqk_parallel_kernelI23Flash_bwd_kernel_traitsILi256ELi64ELi64ELi8ELi4ELi2ELi2ELb0ELb0EN7cutlass6half_tE19Flash_kernel_traitsILi256ELi64ELi64ELi8ES3_EELb1ELb0ELb0ELb0ELb0ELb1ELb0EEEvNS_16Flash_bwd_paramsE,@function
        .size           _ZN5flash44flash_bwd_dq_dk_dv_loop_seqk_parallel_kernelI23Flash_bwd_kernel_traitsILi256ELi64ELi64ELi8ELi4ELi2ELi2ELb0ELb0EN7cutlass6half_tE19Flash_kernel_traitsILi256ELi64ELi64ELi8ES3_EELb1ELb0ELb0ELb0ELb0ELb1ELb0EEEvNS_16Flash_bwd_paramsE,(.L_x_2066 - _ZN5flash44flash_bwd_dq_dk_dv_loop_seqk_parallel_kernelI23Flash_bwd_kernel_traitsILi256ELi64ELi64ELi8ELi4ELi2ELi2ELb0ELb0EN7cutlass6half_tE19Flash_kernel_traitsILi256ELi64ELi64ELi8ES3_EELb1ELb0ELb0ELb0ELb0ELb1ELb0EEEvNS_16Flash_bwd_paramsE)
        .other          _ZN5flash44flash_bwd_dq_dk_dv_loop_seqk_parallel_kernelI23Flash_bwd_kernel_traitsILi256ELi64ELi64ELi8ELi4ELi2ELi2ELb0ELb0EN7cutlass6half_tE19Flash_kernel_traitsILi256ELi64ELi64ELi8ES3_EELb1ELb0ELb0ELb0ELb0ELb1ELb0EEEvNS_16Flash_bwd_paramsE,@"STO_CUDA_ENTRY STV_DEFAULT"
_ZN5flash44flash_bwd_dq_dk_dv_loop_seqk_parallel_kernelI23Flash_bwd_kernel_traitsILi256ELi64ELi64ELi8ELi4ELi2ELi2ELb0ELb0EN7cutlass6half_tE19Flash_kernel_traitsILi256ELi64ELi64ELi8ES3_EELb1ELb0ELb0ELb0ELb0ELb1ELb0EEEvNS_16Flash_bwd_paramsE:
.text._ZN5flash44flash_bwd_dq_dk_dv_loop_seqk_parallel_kernelI23Flash_bwd_kernel_traitsILi256ELi64ELi64ELi8ELi4ELi2ELi2ELb0ELb0EN7cutlass6half_tE19Flash_kernel_traitsILi256ELi64ELi64ELi8ES3_EELb1ELb0ELb0ELb0ELb0ELb1ELb0EEEvNS_16Flash_bwd_paramsE:
        /* <DEDUP_REMOVED lines=70> */
[----:B------:R-:W-:Y:S01]  /*0460*/  LOP3.LUT R3, R0, 0x10, R2, 0xf8, !PT ;  /* 0x0000001000037812 */ /* 0x000fe200078ef802 */
[----:B------:R-:W-:Y:S01]  /*0470*/  IMAD R2, R246, 0x800, R214 ;  /* 0x00000800f6027824 */ /* 0x000fe200078e02d6 */
[----:B------:R-:W-:-:S02]  /*0480*/  LOP3.LUT R209, R0, 0x8, R12, 0xf8, !PT ;  /* 0x0000000800d17812 */ /* 0x000fc400078ef80c */
[----:B------:R-:W-:Y:S02]  /*0490*/  SHF.R.U32.HI R0, RZ, 0x3, R0 ;  /* 0x00000003ff007819 */ /* 0x000fe40000011600 */
[----:B------:R-:W-:Y:S02]  /*04a0*/  LOP3.LUT R3, R3, 0x8, R12, 0xf8, !PT ;  /* 0x0000000803037812 */ /* 0x000fe400078ef80c */
[----:B------:R-:W-:Y:S02]  /*04b0*/  LOP3.LUT R4, R6, 0x1, RZ, 0xc0, !PT ;  /* 0x0000000106047812 */ /* 0x000fe400078ec0ff */
[----:B------:R-:W-:Y:S02]  /*04c0*/  LOP3.LUT R209, R209, R0, RZ, 0x3c, !PT ;  /* 0x00000000d1d17212 */ /* 0x000fe400078e3cff */
[----:B------:R-:W-:Y:S01]  /*04d0*/  LOP3.LUT R214, R214, R3, R0, 0xf6, !PT ;  /* 0x00000003d6d67212 */ /* 0x000fe200078ef600 */
[----:B------:R-:W-:Y:S01]  /*04e0*/  IMAD.SHL.U32 R3, R6, 0x40, RZ ;  /* 0x0000004006037824 */ /* 0x000fe200078e00ff */
[----:B------:R-:W-:Y:S01]  /*04f0*/  SHF.R.S32.HI R0, RZ, 0x6, R15 ;  /* 0x00000006ff007819 */ /* 0x000fe2000001140f */
[----:B------:R-:W-:Y:S01]  /*0500*/  IMAD.IADD R209, R2, 0x1, R209 ;  /* 0x0000000102d17824 */ /* 0x000fe200078e02d1 */
[----:B------:R-:W-:-:S02]  /*0510*/  LOP3.LUT P4, RZ, R5, 0x2, RZ, 0xc0, !PT ;  /* 0x0000000205ff7812 */ /* 0x000fc4000788c0ff */
[----:B------:R-:W-:Y:S01]  /*0520*/  LOP3.LUT P3, RZ, R5, 0x4, RZ, 0xc0, !PT ;  /* 0x0000000405ff7812 */ /* 0x000fe2000786c0ff */
[----:B------:R-:W-:Y:S01]  /*0530*/  IMAD R249, R0, 0x200, R8 ;  /* 0x0000020000f97824 */ /* 0x000fe200078e0208 */
[----:B------:R-:W-:Y:S01]  /*0540*/  ISETP.NE.U32.AND P0, PT, R4, 0x1, PT ;  /* 0x000000010400780c */ /* 0x000fe20003f05070 */
[----:B------:R-:W-:Y:S01]  /*0550*/  IMAD.SHL.U32 R2, R0, 0x8, RZ ;  /* 0x0000000800027824 */ /* 0x000fe200078e00ff */
[----:B------:R-:W-:Y:S01]  /*0560*/  LOP3.LUT R5, R10, 0xfffffff8, RZ, 0xc0, !PT ;  /* 0xfffffff80a057812 */ /* 0x000fe200078ec0ff */
[----:B------:R-:W-:Y:S01]  /*0570*/  IMAD.SHL.U32 R4, R14, 0x2, RZ ;  /* 0x000000020e047824 */ /* 0x000fe200078e00ff */
[----:B------:R-:W-:Y:S02]  /*0580*/  LOP3.LUT R0, R3, 0x1c0, RZ, 0xc0, !PT ;  /* 0x000001c003007812 */ /* 0x000fe400078ec0ff */
[----:B------:R-:W-:Y:S01]  /*0590*/  R2P PR, R6, 0x6 ;  /* 0x0000000606007804 */ /* 0x000fe20000000000 */
[----:B------:R-:W-:Y:S01]  /*05a0*/  IMAD.SHL.U32 R6, R246, 0x20, RZ ;  /* 0x00000020f6067824 */ /* 0x000fe200078e00ff */
[----:B------:R-:W-:Y:S01]  /*05b0*/  LOP3.LUT R2, R2, 0x18, RZ, 0xc0, !PT ;  /* 0x0000001802027812 */ /* 0x000fe200078ec0ff */
[----:B------:R-:W-:Y:S01]  /*05c0*/  IMAD.IADD R7, R11, 0x1, -R5 ;  /* 0x000000010b077824 */ /* 0x000fe200078e0a05 */
[----:B------:R-:W-:Y:S01]  /*05d0*/  SHF.R.U32.HI R3, RZ, 0x3, R0 ;  /* 0x00000003ff037819 */ /* 0x000fe20000011600 */
[----:B------:R-:W-:Y:S01]  /*05e0*/  IMAD.SHL.U32 R5, R13, 0x20, RZ ;  /* 0x000000200d057824 */ /* 0x000fe200078e00ff */
[----:B------:R-:W-:Y:S01]  /*05f0*/  LOP3.LUT R6, R0, 0x20, R6, 0xf8, !PT ;  /* 0x0000002000067812 */ /* 0x000fe200078ef806 */
[----:B------:R-:W-:Y:S01]  /*0600*/  IMAD.SHL.U32 R7, R7, 0x40, RZ ;  /* 0x0000004007077824 */ /* 0x000fe200078e00ff */
[----:B------:R-:W-:Y:S01]  /*0610*/  LOP3.LUT R0, R3, R0, R2, 0x1e, !PT ;  /* 0x0000000003007212 */ /* 0x000fe200078e1e02 */
[--C-:B------:R-:W-:Y:S01]  /*0620*/  IMAD R8, R248, 0x400, R4.reuse ;  /* 0x00000400f8087824 */ /* 0x100fe200078e0204 */
[----:B------:R-:W-:Y:S01]  /*0630*/  LOP3.LUT R9, R2, 0x20, R5, 0xf8, !PT ;  /* 0x0000002002097812 */ /* 0x000fe200078ef805 */
[----:B------:R-:W-:Y:S01]  /*0640*/  IMAD R4, R218, 0x400, R4 ;  /* 0x00000400da047824 */ /* 0x000fe200078e0204 */
[----:B------:R-:W-:Y:S01]  /*0650*/  LOP3.LUT R6, R6, R3, RZ, 0x3c, !PT ;  /* 0x0000000306067212 */ /* 0x000fe200078e3cff */
[----:B------:R-:W-:Y:S01]  /*0660*/  IMAD.SHL.U32 R5, R13, 0x8, RZ ;  /* 0x000000080d057824 */ /* 0x000fe200078e00ff */
[----:B------:R-:W-:Y:S01]  /*0670*/  LOP3.LUT R3, R7, 0x1c0, RZ, 0xc0, !PT ;  /* 0x000001c007037812 */ /* 0x000fe200078ec0ff */
[----:B------:R-:W-:Y:S01]  /*0680*/  IMAD.IADD R243, R4, 0x1, R0 ;  /* 0x0000000104f37824 */ /* 0x000fe200078e0200 */
[----:B------:R-:W-:Y:S01]  /*0690*/  SEL R210, R210, 0xffffffe0, !P4 ;  /* 0xffffffe0d2d27807 */ /* 0x000fe20006000000 */
[----:B------:R-:W-:Y:S01]  /*06a0*/  IMAD.SHL.U32 R0, R10, 0x40, RZ ;  /* 0x000000400a007824 */ /* 0x000fe200078e00ff */
[----:B------:R-:W-:Y:S01]  /*06b0*/  SHF.R.U32.HI R2, RZ, 0x3, R3 ;  /* 0x00000003ff027819 */ /* 0x000fe20000011603 */
[----:B------:R-:W-:Y:S01]  /*06c0*/  IMAD.IADD R6, R8, 0x1, R6 ;  /* 0x0000000108067824 */ /* 0x000fe200078e0206 */
[----:B------:R-:W-:Y:S01]  /*06d0*/  LOP3.LUT R4, R3, 0x8, R5, 0xf8, !PT ;  /* 0x0000000803047812 */ /* 0x000fe200078ef805 */
[----:B------:R-:W-:Y:S01]  /*06e0*/  IMAD.U32 R5, RZ, RZ, UR5 ;  /* 0x00000005ff057e24 */ /* 0x000fe2000f8e00ff */
[----:B------:R-:W-:Y:S01]  /*06f0*/  LOP3.LUT R0, R0, 0xfffffe00, RZ, 0xc0, !PT ;  /* 0xfffffe0000007812 */ /* 0x000fe200078ec0ff */
[----:B------:R-:W-:Y:S01]  /*0700*/  USHF.L.U32 UR5, UR45, 0x7, URZ ;  /* 0x000000072d057899 */ /* 0x000fe2000800063f */
[----:B------:R-:W-:-:S02]  /*0710*/  LOP3.LUT R3, R2, R9, R3, 0x1e, !PT ;  /* 0x0000000902037212 */ /* 0x000fc400078e1e03 */
[----:B------:R-:W-:Y:S01]  /*0720*/  LOP3.LUT R2, R4, R2, RZ, 0x3c, !PT ;  /* 0x0000000204027212 */ /* 0x000fe200078e3cff */
[--C-:B------:R-:W-:Y:S01]  /*0730*/  IMAD R4, R248, 0x400, R0.reuse ;  /* 0x00000400f8047824 */ /* 0x100fe200078e0200 */
[----:B------:R-:W-:Y:S01]  /*0740*/  LOP3.LUT R223, R3, R0, RZ, 0xfc, !PT ;  /* 0x0000000003df7212 */ /* 0x000fe200078efcff */
[----:B------:R-:W-:Y:S01]  /*0750*/  IMAD R218, R218, 0x400, R0 ;  /* 0x00000400dada7824 */ /* 0x000fe200078e0200 */
[----:B------:R-:W-:Y:S01]  /*0760*/  LEA R209, R209, UR4, 0x1 ;  /* 0x00000004d1d17c11 */ /* 0x000fe2000f8e08ff */
[----:B------:R-:W-:Y:S01]  /*0770*/  IMAD.U32 R0, RZ, RZ, UR5 ;  /* 0x00000005ff007e24 */ /* 0x000fe2000f8e00ff */
[----:B------:R-:W-:Y:S01]  /*0780*/  USHF.R.S32.HI UR5, URZ, 0x1f, UR55 ;  /* 0x0000001f3f057899 */ /* 0x000fe20008011437 */
[----:B------:R-:W-:Y:S01]  /*0790*/  IMAD.IADD R222, R4, 0x1, R2 ;  /* 0x0000000104de7824 */ /* 0x000fe200078e0202 */
[----:B------:R-:W-:Y:S01]  /*07a0*/  LEA R229, R6, UR4, 0x1 ;  /* 0x0000000406e57c11 */ /* 0x000fe2000f8e08ff */
[----:B------:R-:W-:Y:S01]  /*07b0*/  IMAD.IADD R218, R2, 0x1, R218 ;  /* 0x0000000102da7824 */ /* 0x000fe200078e02da */
[----:B------:R-:W-:Y:S01]  /*07c0*/  SEL R215, R215, 0xffffffc0, !P3 ;  /* 0xffffffc0d7d77807 */ /* 0x000fe20005800000 */
[----:B------:R-:W-:Y:S01]  /*07d0*/  IMAD.U32 R2, RZ, RZ, UR6 ;  /* 0x00000006ff027e24 */ /* 0x000fe2000f8e00ff */
[----:B------:R-:W-:Y:S01]  /*07e0*/  SEL R235, R235, 0x10, !P0 ;  /* 0x00000010ebeb7807 */ /* 0x000fe20004000000 */
[----:B------:R-:W-:Y:S01]  /*07f0*/  IMAD.U32 R0, RZ, RZ, UR5 ;  /* 0x00000005ff007e24 */ /* 0x000fe2000f8e00ff */
[----:B------:R-:W-:Y:S01]  /*0800*/  SHF.R.S32.HI R239, RZ, 0x2, R239 ;  /* 0x00000002ffef7819 */ /* 0x000fe200000114ef */
[----:B------:R-:W-:Y:S01]  /*0810*/  IMAD.U32 R0, RZ, RZ, UR6 ;  /* 0x00000006ff007e24 */ /* 0x000fe2000f8e00ff */
[----:B------:R-:W-:Y:S01]  /*0820*/  UIADD3 UR6, UR4, 0x18000, URZ ;  /* 0x0001800004067890 */ /* 0x000fe2000fffe03f */
[----:B------:R-:W-:Y:S01]  /*0830*/  IMAD.U32 R252, RZ, RZ, UR5 ;  /* 0x00000005fffc7e24 */ /* 0x000fe2000f8e00ff */
[----:B------:R-:W-:Y:S01]  /*0840*/  UIADD3 UR5, UR4, 0x28000, URZ ;  /* 0x0002800004057890 */ /* 0x000fe2000fffe03f */
[----:B------:R-:W-:Y:S01]  /*0850*/  LEA R214, R214, UR4, 0x1 ;  /* 0x00000004d6d67c11 */ /* 0x000fe2000f8e08ff */
[----:B------:R-:W-:-:S02]  /*0860*/  IMAD.IADD R210, R210, 0x1, R209 ;  /* 0x00000001d2d27824 */ /* 0x000fc400078e02d1 */
[----:B------:R-:W-:Y:S01]  /*0870*/  LEA R243, R243, UR6, 0x1 ;  /* 0x00000006f3f37c11 */ /* 0x000fe2000f8e08ff */
[C---:B------:R-:W-:Y:S01]  /*0880*/  VIADD R234, R229.reuse, 0x20 ;  /* 0x00000020e5ea7836 */ /* 0x040fe20000000000 */
[----:B------:R-:W-:Y:S01]  /*0890*/  LEA R218, R218, UR5, 0x1 ;  /* 0x00000005dada7c11 */ /* 0x000fe2000f8e08ff */
[----:B------:R-:W-:Y:S01]  /*08a0*/  @P1 VIADD R234, R229, 0xffffffe0 ;  /* 0xffffffe0e5ea1836 */ /* 0x000fe20000000000 */
[----:B------:R-:W-:Y:S01]  /*08b0*/  ULDC.64 UR6, c[0x0][0x208] ;  /* 0x0000820000067ab9 */ /* 0x000fe20000000a00 */
[C---:B------:R-:W-:Y:S02]  /*08c0*/  IMAD.IADD R212, R215.reuse, 0x1, R209 ;  /* 0x00000001d7d47824 */ /* 0x040fe400078e02d1 */
[----:B------:R-:W-:Y:S02]  /*08d0*/  IMAD.IADD R211, R215, 0x1, R210 ;  /* 0x00000001d7d37824 */ /* 0x000fe400078e02d2 */
[----:B------:R-:W-:Y:S02]  /*08e0*/  VIADD R244, R243, 0x40 ;  /* 0x00000040f3f47836 */ /* 0x000fe40000000000 */
[----:B------:R-:W-:-:S02]  /*08f0*/  IMAD.IADD R236, R229, 0x1, R235 ;  /* 0x00000001e5ec7824 */ /* 0x000fc400078e02eb */
[----:B------:R-:W-:Y:S02]  /*0900*/  IMAD R239, R248, 0x10, R239 ;  /* 0x00000010f8ef7824 */ /* 0x000fe400078e02ef */
[----:B------:R-:W-:Y:S02]  /*0910*/  IMAD.IADD R215, R215, 0x1, R214 ;  /* 0x00000001d7d77824 */ /* 0x000fe400078e02d6 */
[----:B------:R-:W-:Y:S02]  /*0920*/  @P2 VIADD R244, R243, 0xffffffc0 ;  /* 0xffffffc0f3f42836 */ /* 0x000fe40000000000 */
[----:B------:R-:W-:-:S07]  /*0930*/  IMAD.IADD R235, R235, 0x1, R234 ;  /* 0x00000001ebeb7824 */ /* 0x000fce00078e02ea */
.L_x_1686:
        /* <DEDUP_REMOVED lines=23> */
[----:B------:R-:W-:Y:S02]  /*0ab0*/  ULDC.64 UR8, c[0x0][0x2f8] ;  /* 0x0000be0000087ab9 */ /* 0x000fe40000000a00 */
[----:B------:R-:W-:Y:S01]  /*0ac0*/  ULDC.U8 UR15, c[0x0][0x3c2] ;  /* 0x0000f080000f7ab9 */ /* 0x000fe20000000000 */
[----:B------:R-:W-:Y:S01]  /*0ad0*/  IMAD.U32 R5, RZ, RZ, UR13 ;  /* 0x0000000dff057e24 */ /* 0x000fe2000f8e00ff */
[----:B------:R-:W-:Y:S01]  /*0ae0*/  UISETP.NE.AND UP1, UPT, UR15, URZ, UPT ;  /* 0x0000003f0f00728c */ /* 0x000fe2000bf25270 */
[----:B------:R-:W-:Y:S01]  /*0af0*/  PLOP3.LUT P3, PT, PT, PT, UP2, 0x80, 0x0 ;  /* 0x000000000000781c */ /* 0x000fe20003f6f028 */
[----:B------:R-:W-:Y:S02]  /*0b00*/  UISETP.EQ.U32.AND UP4, UPT, UR8, URZ, UPT ;  /* 0x0000003f0800728c */ /* 0x000fe4000bf82070 */
[----:B------:R-:W2:Y:S02]  /*0b10*/  @P1 LDG.E R7, desc[UR6][R4.64] ;  /* 0x0000000604071981 */ /* 0x000ea4000c1e1900 */
[----:B------:R-:W-:-:S02]  /*0b20*/  UISETP.EQ.OR.EX UP4, UPT, UR9, URZ, !UP1, UP4 ;  /* 0x0000003f0900728c */ /* 0x000fc4000cf82740 */
        /* <DEDUP_REMOVED lines=18> */
[----:B------:R-:W-:Y:S01]  /*0c50*/  USHF.L.U32 UR25, UR16, 0x6, URZ ;  /* 0x0000000610197899 */ /* 0x000fe2000800063f */
[----:B--2---:R-:W-:Y:S02]  /*0c60*/  @P1 R2UR UR32, R7 ;  /* 0x00000000072012ca */ /* 0x004fe400000e0000 */
[----:B---3--:R-:W-:-:S02]  /*0c70*/  @P0 R2UR UR13, R5 ;  /* 0x00000000050d02ca */ /* 0x008fc400000e0000 */
[----:B------:R-:W-:Y:S01]  /*0c80*/  ISETP.NE.U32.AND P0, PT, RZ, UR8, PT ;  /* 0x00000008ff007c0c */ /* 0x000fe2000bf05070 */
[----:B------:R-:W-:-:S03]  /*0c90*/  ULDC UR8, c[0x0][0x2c8] ;  /* 0x0000b20000087ab9 */ /* 0x000fc60000000800 */
[----:B------:R-:W-:Y:S01]  /*0ca0*/  ISETP.NE.AND.EX P0, PT, RZ, UR9, PT, P0 ;  /* 0x00000009ff007c0c */ /* 0x000fe2000bf05300 */
[----:B------:R-:W-:-:S06]  /*0cb0*/  @!UP3 USEL UR9, UR5, URZ, UP0 ;  /* 0x0000003f0509b287 */ /* 0x000fcc0008000000 */
        /* <DEDUP_REMOVED lines=11> */
.L_x_1652:
        /* <DEDUP_REMOVED lines=9> */
[----:B------:R-:W-:Y:S01]  /*0e00*/  UISETP.NE.AND UP1, UPT, UR12, -0x1, UPT ;  /* 0xffffffff0c00788c */ /* 0x000fe2000bf25270 */
[----:B------:R-:W-:Y:S01]  /*0e10*/  ULDC.64 UR8, c[0x0][0x228] ;  /* 0x00008a0000087ab9 */ /* 0x000fe20000000a00 */
[----:B------:R-:W-:-:S03]  /*0e20*/  UISETP.NE.AND UP0, UPT, UR33, -0x1, UPT ;  /* 0xffffffff2100788c */ /* 0x000fc6000bf05270 */
[----:B------:R-:W2:Y:S01]  /*0e30*/  S2UR UR13, SR_CTAID.X ;  /* 0x00000000000d79c3 */ /* 0x000ea20000002500 */
[----:B------:R-:W-:Y:S02]  /*0e40*/  UIMAD.WIDE.U32 UR18, UR45, UR8, URZ ;  /* 0x000000082d1272a5 */ /* 0x000fe4000f8e003f */
[----:B------:R-:W-:Y:S02]  /*0e50*/  UIMAD UR8, UR56, UR8, URZ ;  /* 0x00000008380872a4 */ /* 0x000fe4000f8e023f */
[----:B------:R-:W-:Y:S01]  /*0e60*/  USHF.L.U32 UR14, UR45, 0x7, URZ ;  /* 0x000000072d0e7899 */ /* 0x000fe2000800063f */
[----:B------:R-:W-:Y:S01]  /*0e70*/  ULDC UR57, c[0x0][0x2d4] ;  /* 0x0000b50000397ab9 */ /* 0x000fe20000000800 */
[----:B------:R-:W-:Y:S01]  /*0e80*/  ULDC.64 UR28, c[0x0][0x240] ;  /* 0x00009000001c7ab9 */ /* 0x000fe20000000a00 */
[----:B------:R-:W-:Y:S02]  /*0e90*/  UIMAD UR26, UR45, UR9, UR8 ;  /* 0x000000092d1a72a4 */ /* 0x000fe4000f8e0208 */
[----:B------:R-:W-:-:S02]  /*0ea0*/  USEL UR34, UR14, URZ, UP2 ;  /* 0x0000003f0e227287 */ /* 0x000fc40009000000 */
[----:B------:R-:W-:Y:S01]  /*0eb0*/  USHF.R.S32.HI UR35, URZ, 0x1f, UR57 ;  /* 0x0000001f3f237899 */ /* 0x000fe20008011439 */
[----:B------:R-:W-:Y:S01]  /*0ec0*/  @!UP1 ULDC.64 UR8, c[0x0][0x418] ;  /* 0x0001060000089ab9 */ /* 0x000fe20000000a00 */
[----:B-1----:R-:W-:Y:S01]  /*0ed0*/  IABS R5, R6 ;  /* 0x0000000600057213 */ /* 0x002fe20000000000 */
[----:B------:R-:W-:Y:S01]  /*0ee0*/  ULDC.U8 UR23, c[0x0][0x480] ;  /* 0x0001200000177ab9 */ /* 0x000fe20000000000 */
[----:B------:R-:W-:Y:S01]  /*0ef0*/  ULDC.U8 UR22, c[0x0][0x3d8] ;  /* 0x0000f60000167ab9 */ /* 0x000fe20000000000 */
[----:B------:R-:W-:Y:S01]  /*0f00*/  UIMAD.WIDE.U32 UR14, UR12, UR28, URZ ;  /* 0x0000001c0c0e72a5 */ /* 0x000fe2000f8e003f */
[----:B------:R-:W1:Y:S01]  /*0f10*/  I2F.RP R2, R5 ;  /* 0x0000000500027306 */ /* 0x000e620000209400 */
[----:B------:R-:W-:Y:S01]  /*0f20*/  @UP0 UIADD3 UR17, UR32, UR33, URZ ;  /* 0x0000002120110290 */ /* 0x000fe2000fffe03f */
[----:B------:R-:W-:Y:S01]  /*0f30*/  ISETP.NE.AND P3, PT, R6, RZ, PT ;  /* 0x000000ff0600720c */ /* 0x000fe20003f65270 */
[----:B------:R-:W-:Y:S02]  /*0f40*/  UISETP.NE.AND UP4, UPT, UR23, URZ, UPT ;  /* 0x0000003f1700728c */ /* 0x000fe4000bf85270 */
[----:B--2---:R-:W-:-:S02]  /*0f50*/  UIMAD.WIDE.U32 UR30, UR13, UR10, URZ ;  /* 0x0000000a0d1e72a5 */ /* 0x004fc4000f8e003f */
[----:B------:R-:W-:Y:S02]  /*0f60*/  UISETP.NE.AND UP3, UPT, UR22, URZ, UPT ;  /* 0x0000003f1600728c */ /* 0x000fe4000bf65270 */
[----:B------:R-:W-:Y:S02]  /*0f70*/  UIMAD UR49, UR13, UR11, UR31 ;  /* 0x0000000b0d3172a4 */ /* 0x000fe4000f8e021f */
[----:B------:R-:W-:Y:S01]  /*0f80*/  UIADD3 UR13, UR37, 0x3f, URZ ;  /* 0x0000003f250d7890 */ /* 0x000fe2000fffe03f */
[----:B------:R-:W-:Y:S01]  /*0f90*/  @UP1 ULDC.64 UR10, c[0x0][0x420] ;  /* 0x00010800000a1ab9 */ /* 0x000fe20000000a00 */
[----:B------:R-:W-:Y:S01]  /*0fa0*/  @UP0 ULDC.64 UR22, c[0x0][0x248] ;  /* 0x0000920000160ab9 */ /* 0x000fe20000000a00 */
[----:B-1----:R-:W1:Y:S01]  /*0fb0*/  MUFU.RCP R2, R2 ;  /* 0x0000000200027308 */ /* 0x002e620000001000 */
[----:B------:R-:W-:Y:S02]  /*0fc0*/  USHF.R.S32.HI UR21, URZ, 0x1f, UR13 ;  /* 0x0000001f3f157899 */ /* 0x000fe4000801140d */
[----:B------:R-:W-:-:S02]  /*0fd0*/  @UP1 UIMAD.WIDE.U32 UR42, UR12, UR10, URZ ;  /* 0x0000000a0c2a12a5 */ /* 0x000fc4000f8e003f */
[----:B------:R-:W-:Y:S02]  /*0fe0*/  @!UP1 UIMAD UR10, UR56, UR8, URZ ;  /* 0x00000008380a92a4 */ /* 0x000fe4000f8e023f */
[----:B------:R-:W-:Y:S02]  /*0ff0*/  ULEA.HI UR44, UR21, UR13, URZ, 0x6 ;  /* 0x0000000d152c7291 */ /* 0x000fe4000f8f303f */
[----:B------:R-:W-:Y:S02]  /*1000*/  UIMAD UR13, UR35, UR45, URZ ;  /* 0x0000002d230d72a4 */ /* 0x000fe4000f8e023f */
[----:B------:R-:W-:Y:S02]  /*1010*/  USEL UR54, UR18, UR14, !UP1 ;  /* 0x0000000e12367287 */ /* 0x000fe4000c800000 */
[----:B------:R-:W-:Y:S01]  /*1020*/  UIADD3 UR46, UR19, UR26, URZ ;  /* 0x0000001a132e7290 */ /* 0x000fe2000fffe03f */
[----:B------:R-:W-:Y:S01]  /*1030*/  ULDC UR60, c[0x0][0x2dc] ;  /* 0x0000b700003c7ab9 */ /* 0x000fe20000000800 */
[----:B------:R-:W-:Y:S01]  /*1040*/  ULDC UR59, c[0x0][0x270] ;  /* 0x00009c00003b7ab9 */ /* 0x000fe20000000800 */
[----:B-1----:R-:W-:Y:S01]  /*1050*/  VIADD R2, R2, 0xffffffe ;  /* 0x0ffffffe02027836 */ /* 0x002fe20000000000 */
[----:B------:R-:W-:-:S02]  /*1060*/  @UP0 UIMAD.WIDE.U32 UR18, UR17, UR22, URZ ;  /* 0x00000016111202a5 */ /* 0x000fc4000f8e003f */
[----:B------:R-:W-:Y:S01]  /*1070*/  @UP1 UIMAD UR47, UR12, UR11, UR43 ;  /* 0x0000000b0c2f12a4 */ /* 0x000fe2000f8e022b */
[----:B------:R-:W1:Y:S01]  /*1080*/  F2I.FTZ.U32.TRUNC.NTZ R3, R2 ;  /* 0x0000000200037305 */ /* 0x000e62000021f000 */
[----:B------:R-:W-:Y:S02]  /*1090*/  @!UP1 UIMAD.WIDE.U32 UR40, UR45, UR8, URZ ;  /* 0x000000082d2892a5 */ /* 0x000fe4000f8e003f */
[----:B------:R-:W-:Y:S02]  /*10a0*/  @!UP1 UIMAD UR31, UR45, UR9, UR10 ;  /* 0x000000092d1f92a4 */ /* 0x000fe4000f8e020a */
[----:B------:R-:W-:Y:S02]  /*10b0*/  UIMAD UR24, UR12, UR29, URZ ;  /* 0x0000001d0c1872a4 */ /* 0x000fe4000f8e023f */
[----:B------:R-:W-:Y:S02]  /*10c0*/  @UP0 UIMAD UR17, UR17, UR23, URZ ;  /* 0x00000017111102a4 */ /* 0x000fe4000f8e023f */
[----:B------:R-:W-:-:S02]  /*10d0*/  UIMAD.WIDE UR8, UR60, UR59, URZ ;  /* 0x0000003b3c0872a5 */ /* 0x000fc4000f8e023f */
[----:B------:R-:W-:Y:S02]  /*10e0*/  UIMAD.WIDE.U32 UR10, UR45, UR57, URZ ;  /* 0x000000392d0a72a5 */ /* 0x000fe4000f8e003f */
[----:B------:R-:W-:Y:S01]  /*10f0*/  UIMAD UR13, UR56, UR57, UR13 ;  /* 0x00000039380d72a4 */ /* 0x000fe2000f8e020d */
[--C-:B-1----:R-:W-:Y:S01]  /*1100*/  IMAD.MOV R0, RZ, RZ, -R3.reuse ;  /* 0x000000ffff007224 */ /* 0x102fe200078e0a03 */
[----:B------:R-:W-:Y:S01]  /*1110*/  @UP1 UIADD3 UR46, UR15, UR24, URZ ;  /* 0x000000180f2e1290 */ /* 0x000fe2000fffe03f */
[----:B------:R-:W-:Y:S01]  /*1120*/  IMAD.MOV.U32 R2, RZ, RZ, RZ ;  /* 0x000000ffff027224 */ /* 0x000fe200078e00ff */
[----:B------:R-:W-:Y:S01]  /*1130*/  @UP0 UIADD3 UR38, UR19, UR17, URZ ;  /* 0x0000001113260290 */ /* 0x000fe2000fffe03f */
[----:B------:R-:W-:Y:S01]  /*1140*/  IMAD R0, R0, R5, RZ ;  /* 0x0000000500007224 */ /* 0x000fe200078e02ff */
[----:B------:R-:W-:Y:S02]  /*1150*/  UIMAD.WIDE.U32 UR14, UR8, UR10, URZ ;  /* 0x0000000a080e72a5 */ /* 0x000fe4000f8e003f */
[----:B------:R-:W-:Y:S01]  /*1160*/  UIMAD UR17, UR9, UR10, URZ ;  /* 0x0000000a091172a4 */ /* 0x000fe2000f8e023f */
[----:B------:R-:W-:Y:S01]  /*1170*/  IMAD.HI.U32 R0, R3, R0, R2 ;  /* 0x0000000003007227 */ /* 0x000fe200078e0002 */
[----:B------:R-:W-:Y:S01]  /*1180*/  MOV R2, R4 ;  /* 0x0000000400027202 */ /* 0x000fe20000000f00 */
[----:B------:R-:W-:-:S02]  /*1190*/  UIADD3 UR13, UR11, UR13, URZ ;  /* 0x0000000d0b0d7290 */ /* 0x000fc4000fffe03f */
[----:B------:R-:W-:Y:S02]  /*11a0*/  UIMAD.WIDE.U32 UR10, UR8, UR12, URZ ;  /* 0x0000000c080a72a5 */ /* 0x000fe4000f8e003f */
[----:B------:R-:W-:Y:S01]  /*11b0*/  IMAD.HI.U32 R0, R0, R2, RZ ;  /* 0x0000000200007227 */ /* 0x000fe200078e00ff */
[----:B------:R-:W-:Y:S01]  /*11c0*/  ULDC UR50, c[0x0][0x2c4] ;  /* 0x0000b10000327ab9 */ /* 0x000fe20000000800 */
[----:B------:R-:W-:Y:S02]  /*11d0*/  USEL UR53, UR14, UR10, !UP1 ;  /* 0x0000000a0e357287 */ /* 0x000fe4000c800000 */
[----:B------:R-:W-:Y:S01]  /*11e0*/  IMAD.MOV R3, RZ, RZ, -R0 ;  /* 0x000000ffff037224 */ /* 0x000fe200078e0a00 */
[----:B------:R-:W-:Y:S02]  /*11f0*/  ULOP3.LUT UR10, UR44, 0xffffffc0, URZ, 0xc0, !UPT ;  /* 0xffffffc02c0a7892 */ /* 0x000fe4000f8ec03f */
[----:B------:R-:W-:Y:S01]  /*1200*/  UIMAD UR13, UR8, UR13, UR17 ;  /* 0x0000000d080d72a4 */ /* 0x000fe2000f8e0211 */
[----:B------:R-:W-:Y:S01]  /*1210*/  IMAD R2, R5, R3, R2 ;  /* 0x0000000305027224 */ /* 0x000fe200078e0202 */
[----:B------:R-:W-:-:S02]  /*1220*/  @UP3 UIMAD UR17, UR45, UR50, URZ ;  /* 0x000000322d1132a4 */ /* 0x000fc4000f8e023f */
[----:B------:R-:W-:Y:S02]  /*1230*/  USHF.L.U64.HI UR20, UR45, 0x7, UR56 ;  /* 0x000000072d147899 */ /* 0x000fe40008010238 */
[----:B------:R-:W-:Y:S01]  /*1240*/  ISETP.GT.U32.AND P1, PT, R5, R2, PT ;  /* 0x000000020500720c */ /* 0x000fe20003f24070 */
[----:B------:R-:W-:Y:S02]  /*1250*/  @!UP1 UIADD3 UR47, UR41, UR31, URZ ;  /* 0x0000001f292f9290 */ /* 0x000fe4000fffe03f */
[----:B------:R-:W-:Y:S02]  /*1260*/  UIADD3 UR14, UR10, -0x40, URZ ;  /* 0xffffffc00a0e7890 */ /* 0x000fe4000fffe03f */
[----:B------:R-:W-:Y:S02]  /*1270*/  UIADD3 UR31, UR15, UR13, URZ ;  /* 0x0000000d0f1f7290 */ /* 0x000fe4000fffe03f */
[----:B------:R-:W-:Y:S02]  /*1280*/  @UP3 USEL UR13, UR17, UR12, !UP1 ;  /* 0x0000000c110d3287 */ /* 0x000fe4000c800000 */
[----:B------:R-:W-:Y:S01]  /*1290*/  USEL UR20, UR20, URZ, UP2 ;  /* 0x0000003f14147287 */ /* 0x000fe20009000000 */
[----:B------:R-:W-:Y:S01]  /*12a0*/  @UP0 UMOV UR36, UR18 ;  /* 0x0000001200240c82 */ /* 0x000fe20008000000 */
[----:B------:R-:W-:-:S02]  /*12b0*/  @!UP3 UIMAD UR15, UR45, UR59, UR55 ;  /* 0x0000003b2d0fb2a4 */ /* 0x000fc4000f8e0237 */
[----:B------:R-:W-:Y:S01]  /*12c0*/  @!P1 IMAD.IADD R2, R2, 0x1, -R5 ;  /* 0x0000000102029824 */ /* 0x000fe200078e0a05 */
[----:B------:R-:W-:Y:S01]  /*12d0*/  @UP3 ULDC UR18, c[0x0][0x2e4] ;  /* 0x0000b90000123ab9 */ /* 0x000fe20000000800 */
[----:B------:R-:W-:Y:S01]  /*12e0*/  USHF.R.S32.HI UR17, URZ, 0x1f, UR14 ;  /* 0x0000001f3f117899 */ /* 0x000fe2000801140e */
[----:B------:R-:W-:Y:S01]  /*12f0*/  @!P1 IADD3 R0, R0, 0x1, RZ ;  /* 0x0000000100009810 */ /* 0x000fe20007ffe0ff */
[----:B------:R-:W-:Y:S01]  /*1300*/  UIADD3 UR10, UP2, UR14, UR34, URZ ;  /* 0x000000220e0a7290 */ /* 0x000fe2000ff5e03f */
[----:B------:R-:W-:Y:S01]  /*1310*/  ISETP.GE.U32.AND P0, PT, R2, R5, PT ;  /* 0x000000050200720c */ /* 0x000fe20003f06070 */
[----:B------:R-:W-:Y:S01]  /*1320*/  @UP3 UIMAD UR18, UR55, UR18, UR13 ;  /* 0x00000012371232a4 */ /* 0x000fe2000f8e020d */
[----:B------:R-:W-:Y:S01]  /*1330*/  LOP3.LUT R2, R6, UR55, RZ, 0x3c, !PT ;  /* 0x0000003706027c12 */ /* 0x000fe2000f8e3cff */
[----:B------:R-:W-:Y:S01]  /*1340*/  @!UP3 UIMAD UR18, UR15, UR50, URZ ;  /* 0x000000320f12b2a4 */ /* 0x000fe2000f8e023f */
[----:B------:R-:W-:Y:S01]  /*1350*/  PLOP3.LUT P1, PT, PT, PT, UP0, 0x80, 0x0 ;  /* 0x000000000000781c */ /* 0x000fe20003f2f008 */
[----:B------:R-:W-:Y:S01]  /*1360*/  UIMAD UR13, UR9, UR12, URZ ;  /* 0x0000000c090d72a4 */ /* 0x000fe2000f8e023f */
[----:B------:R-:W-:Y:S01]  /*1370*/  ISETP.GE.AND P2, PT, R2, RZ, PT ;  /* 0x000000ff0200720c */ /* 0x000fe20003f46270 */
[----:B------:R-:W-:-:S02]  /*1380*/  UIADD3.X UR15, UR17, UR20, URZ, UP2, !UPT ;  /* 0x00000014110f7290 */ /* 0x000fc400097fe43f */
[----:B------:R-:W-:Y:S02]  /*1390*/  UIMAD UR9, UR9, UR10, URZ ;  /* 0x0000000a090972a4 */ /* 0x000fe4000f8e023f */
[----:B------:R-:W-:Y:S01]  /*13a0*/  @UP0 UIADD3 UR27, UR32, UR33, URZ ;  /* 0x00000021201b0290 */ /* 0x000fe2000fffe03f */
[----:B------:R-:W-:Y:S01]  /*13b0*/  @UP0 ULDC.64 UR20, c[0x0][0x250] ;  /* 0x0000940000140ab9 */ /* 0x000fe20000000a00 */
[----:B------:R-:W-:Y:S01]  /*13c0*/  UIMAD.WIDE.U32 UR34, UR8, UR10, URZ ;  /* 0x0000000a082272a5 */ /* 0x000fe2000f8e003f */
        /* <DEDUP_REMOVED lines=30> */
.L_x_1654:
        /* <DEDUP_REMOVED lines=13> */
.L_x_1655:
        /* <DEDUP_REMOVED lines=11> */
.L_x_1656:
[----:B------:R-:W-:-:S04]  /*1730*/  UIMAD UR8, UR45, UR59, UR55 ;  /* 0x0000003b2d0872a4 */ /* 0x000fc8000f8e0237 */
[----:B------:R-:W-:-:S12]  /*1740*/  UIMAD UR8, UR8, UR57, URZ ;  /* 0x00000039080872a4 */ /* 0x000fd8000f8e023f */
.L_x_1657:
        /* <DEDUP_REMOVED lines=10> */
[----:B------:R-:W-:-:S02]  /*17f0*/  USHF.L.U32 UR8, UR12, 0x6, URZ ;  /* 0x000000060c087899 */ /* 0x000fc4000800063f */
[----:B------:R-:W-:Y:S01]  /*1800*/  IMAD R9, R5, UR28, RZ ;  /* 0x0000001c05097c24 */ /* 0x000fe2000f8e02ff */
[----:B------:R-:W-:Y:S01]  /*1810*/  UIADD3 UR15, UR14, UR18, URZ ;  /* 0x000000120e0f7290 */ /* 0x000fe2000fffe03f */
[----:B------:R-:W-:Y:S02]  /*1820*/  ULDC.64 UR40, c[0x0][0x2b0] ;  /* 0x0000ac0000287ab9 */ /* 0x000fe40000000a00 */
[----:B------:R-:W-:Y:S01]  /*1830*/  IMAD R9, R0, UR29, R9 ;  /* 0x0000001d00097c24 */ /* 0x000fe2000f8e0209 */
[----:B------:R-:W-:Y:S01]  /*1840*/  ULDC.64 UR18, c[0x0][0x258] ;  /* 0x0000960000127ab9 */ /* 0x000fe20000000a00 */
[----:B------:R-:W-:Y:S01]  /*1850*/  ULDC.64 UR42, c[0x0][0x478] ;  /* 0x00011e00002a7ab9 */ /* 0x000fe20000000a00 */
[----:B------:R-:W-:Y:S01]  /*1860*/  ULEA.HI.SX32 UR30, UR44, 0xffffffff, 0x1a ;  /* 0xffffffff2c1e7891 */ /* 0x000fe2000f8fd23f */
[----:B--2---:R-:W-:-:S04]  /*1870*/  IMAD R8, R14, UR17, RZ ;  /* 0x000000110e087c24 */ /* 0x004fc8000f8e02ff */
[----:B------:R-:W-:Y:S01]  /*1880*/  IMAD R8, R15, UR14, R8 ;  /* 0x0000000e0f087c24 */ /* 0x000fe2000f8e0208 */
[----:B-1----:R-:W-:-:S04]  /*1890*/  SHF.R.S32.HI R27, RZ, 0x1f, R26 ;  /* 0x0000001fff1b7819 */ /* 0x002fc8000001141a */
[----:B------:R-:W-:-:S04]  /*18a0*/  LEA.HI R2, R27, R26, RZ, 0x3 ;  /* 0x0000001a1b027211 */ /* 0x000fc800078f18ff */
[----:B------:R-:W-:-:S05]  /*18b0*/  LOP3.LUT R2, R2, 0xfffffff8, RZ, 0xc0, !PT ;  /* 0xfffffff802027812 */ /* 0x000fca00078ec0ff */
[----:B------:R-:W-:-:S04]  /*18c0*/  IMAD.IADD R2, R26, 0x1, -R2 ;  /* 0x000000011a027824 */ /* 0x000fc800078e0a02 */
[----:B------:R-:W-:-:S05]  /*18d0*/  IMAD.SHL.U32 R2, R2, 0x8, RZ ;  /* 0x0000000802027824 */ /* 0x000fca00078e00ff */
[--C-:B------:R-:W-:Y:S02]  /*18e0*/  SHF.R.S32.HI R3, RZ, 0x1f, R2.reuse ;  /* 0x0000001fff037819 */ /* 0x100fe40000011402 */
[----:B------:R-:W-:Y:S01]  /*18f0*/  IADD3 R4, P0, R2, UR9, RZ ;  /* 0x0000000902047c10 */ /* 0x000fe2000ff1e0ff */
[----:B------:R-:W-:Y:S01]  /*1900*/  UIMAD UR9, UR56, UR10, URZ ;  /* 0x0000000a380972a4 */ /* 0x000fe2000f8e023f */
[----:B------:R-:W-:Y:S02]  /*1910*/  IMAD.WIDE.U32 R6, R0, UR28, R2 ;  /* 0x0000001c00067c25 */ /* 0x000fe4000f8e0002 */
[----:B------:R-:W-:Y:S01]  /*1920*/  IADD3.X R5, R3, UR47, RZ, P0, !PT ;  /* 0x0000002f03057c10 */ /* 0x000fe200087fe4ff */
[----:B------:R-:W-:Y:S01]  /*1930*/  UIMAD UR13, UR55, UR11, UR9 ;  /* 0x0000000b370d72a4 */ /* 0x000fe2000f8e0209 */
[----:B------:R-:W-:Y:S01]  /*1940*/  IMAD.U32 R0, RZ, RZ, UR10 ;  /* 0x0000000aff007e24 */ /* 0x000fe2000f8e00ff */
[----:B------:R-:W-:Y:S01]  /*1950*/  IADD3 R6, P0, R6, UR54, RZ ;  /* 0x0000003606067c10 */ /* 0x000fe2000ff1e0ff */
[----:B------:R-:W-:Y:S01]  /*1960*/  IMAD.WIDE.U32 R4, R14, UR14, R4 ;  /* 0x0000000e0e047c25 */ /* 0x000fe2000f8e0004 */
[----:B------:R-:W-:-:S02]  /*1970*/  UIMAD UR9, UR56, UR18, URZ ;  /* 0x00000012380972a4 */ /* 0x000fc4000f8e023f */
[----:B------:R-:W-:Y:S01]  /*1980*/  IADD3.X R7, R7, UR46, R9, P0, !PT ;  /* 0x0000002e07077c10 */ /* 0x000fe200087fe409 */
[----:B------:R-:W-:Y:S01]  /*1990*/  IMAD.IADD R5, R5, 0x1, R8 ;  /* 0x0000000105057824 */ /* 0x000fe200078e0208 */
[----:B------:R-:W-:Y:S01]  /*19a0*/  LEA.HI R9, R27, R26, RZ, 0x5 ;  /* 0x0000001a1b097211 */ /* 0x000fe200078f28ff */
[----:B------:R-:W-:Y:S02]  /*19b0*/  USHF.R.S32.HI UR11, URZ, 0x1f, UR8 ;  /* 0x0000001f3f0b7899 */ /* 0x000fe40008011408 */
[----:B------:R-:W-:Y:S01]  /*19c0*/  UIADD3 UR10, UP1, UP0, UR34, UR8, UR48 ;  /* 0x00000008220a7290 */ /* 0x000fe2000f83e030 */
[----:B------:R-:W-:Y:S01]  /*19d0*/  LOP3.LUT R8, R9, 0xffffffe0, RZ, 0xc0, !PT ;  /* 0xffffffe009087812 */ /* 0x000fe200078ec0ff */
[----:B------:R-:W-:Y:S01]  /*19e0*/  UIMAD UR14, UR55, UR19, UR9 ;  /* 0x00000013370e72a4 */ /* 0x000fe2000f8e0209 */
[----:B------:R-:W-:Y:S01]  /*19f0*/  SHF.R.S32.HI R9, RZ, 0x5, R9 ;  /* 0x00000005ff097819 */ /* 0x000fe20000011409 */
[----:B------:R-:W-:Y:S01]  /*1a00*/  UIADD3.X UR8, UR49, UR11, UR52, UP1, UP0 ;  /* 0x0000000b31087290 */ /* 0x000fe20008fe0434 */
[----:B------:R-:W-:Y:S01]  /*1a10*/  IMAD.WIDE.U32 R4, R0, UR55, R4 ;  /* 0x0000003700047c25 */ /* 0x000fe2000f8e0004 */
[----:B------:R-:W-:-:S03]  /*1a20*/  UIADD3 UR9, UP1, UP0, UR51, UR10, UR53 ;  /* 0x0000000a33097290 */ /* 0x000fc6000f83e035 */
[----:B------:R-:W-:Y:S01]  /*1a30*/  IMAD.IADD R24, R26, 0x1, -R8 ;  /* 0x000000011a187824 */ /* 0x000fe200078e0a08 */
[----:B------:R-:W-:Y:S01]  /*1a40*/  UIADD3.X UR10, UR50, UR8, UR31, UP1, UP0 ;  /* 0x00000008320a7290 */ /* 0x000fe20008fe041f */
[----:B------:R-:W-:Y:S01]  /*1a50*/  IMAD.U32 R0, RZ, RZ, UR18 ;  /* 0x00000012ff007e24 */ /* 0x000fe2000f8e00ff */
[----:B------:R-:W-:Y:S01]  /*1a60*/  UISETP.GE.AND UP0, UPT, UR37, 0x1, UPT ;  /* 0x000000012500788c */ /* 0x000fe2000bf06270 */
[----:B------:R-:W-:Y:S01]  /*1a70*/  IMAD R8, R9, UR12, R24 ;  /* 0x0000000c09087c24 */ /* 0x000fe2000f8e0218 */
[----:B------:R-:W-:Y:S01]  /*1a80*/  UIMAD.WIDE UR18, UR15, 0x4, UR40 ;  /* 0x000000040f1278a5 */ /* 0x000fe2000f8e0228 */
        /* <DEDUP_REMOVED lines=8> */
[----:B------:R-:W-:Y:S01]  /*1b10*/  IMAD.WIDE.U32 R4, R242, R14, R4 ;  /* 0x0000000ef2047225 */ /* 0x000fe200078e0004 */
[----:B------:R-:W-:Y:S01]  /*1b20*/  ULDC.64 UR10, c[0x0][0x3e0] ;  /* 0x0000f800000a7ab9 */ /* 0x000fe20000000a00 */
[----:B------:R-:W-:Y:S02]  /*1b30*/  LEA R10, P2, R6, UR12, 0x1 ;  /* 0x0000000c060a7c11 */ /* 0x000fe4000f8408ff */
        /* <DEDUP_REMOVED lines=10> */
[----:B------:R-:W-:Y:S01]  /*1be0*/  PLOP3.LUT P0, PT, PT, PT, UP4, 0x80, 0x0 ;  /* 0x000000000000781c */ /* 0x000fe20003f0f048 */
[----:B------:R-:W-:Y:S01]  /*1bf0*/  UMOV UR8, UR30 ;  /* 0x0000001e00087c82 */ /* 0x000fe20008000000 */
[----:B------:R-:W-:Y:S01]  /*1c00*/  VIADD R6, R242, 0x20 ;  /* 0x00000020f2067836 */ /* 0x000fe20000000000 */
[----:B------:R-:W-:Y:S01]  /*1c10*/  UIMAD UR13, UR8, -0x40, UR37 ;  /* 0xffffffc0080d78a4 */ /* 0x000fe2000f8e0225 */
[----:B------:R-:W-:Y:S01]  /*1c20*/  IMAD.WIDE.U32 R4, R14, 0x40, RZ ;  /* 0x000000400e047825 */ /* 0x000fe200078e00ff */
[----:B------:R-:W-:Y:S01]  /*1c30*/  LEA R228, R249, UR4, 0x1 ;  /* 0x00000004f9e47c11 */ /* 0x000fe2000f8e08ff */
[----:B------:R-:W-:Y:S01]  /*1c40*/  ULEA.HI UR9, UR8, UR8, URZ, 0x1 ;  /* 0x0000000808097291 */ /* 0x000fe2000f8f083f */
[----:B------:R-:W-:Y:S01]  /*1c50*/  BSSY B0, `(.L_x_1659) ;  /* 0x0000045000007945 */ /* 0x000fe20003800000 */
[----:B------:R-:W-:Y:S01]  /*1c60*/  IMAD.MOV.U32 R232, RZ, RZ, R8 ;  /* 0x000000ffffe87224 */ /* 0x000fe200078e0008 */
[----:B------:R-:W-:Y:S01]  /*1c70*/  ISETP.GE.AND P1, PT, R6, UR13, PT ;  /* 0x0000000d06007c0c */ /* 0x000fe2000bf26270 */
[----:B------:R-:W-:Y:S01]  /*1c80*/  IMAD.MOV.U32 R233, RZ, RZ, R9 ;  /* 0x000000ffffe97224 */ /* 0x000fe200078e0009 */
[----:B------:R-:W-:Y:S01]  /*1c90*/  ISETP.GE.AND P2, PT, R242, UR13, PT ;  /* 0x0000000df2007c0c */ /* 0x000fe2000bf46270 */
[----:B------:R-:W-:Y:S01]  /*1ca0*/  IMAD.SHL.U32 R15, R15, 0x40, RZ ;  /* 0x000000400f0f7824 */ /* 0x000fe200078e00ff */
[----:B------:R-:W-:Y:S01]  /*1cb0*/  @P0 BAR.SYNC.DEFER_BLOCKING 0x0 ;  /* 0x0000000000000b1d */ /* 0x000fe20000010000 */
[----:B------:R-:W-:Y:S01]  /*1cc0*/  ULOP3.LUT UR9, UR9, 0xfffffffe, URZ, 0xc0, !UPT ;  /* 0xfffffffe09097892 */ /* 0x000fe2000f8ec03f */
[----:B------:R-:W-:-:S02]  /*1cd0*/  VIADD R0, R249, 0x4000 ;  /* 0x00004000f9007836 */ /* 0x000fc40000000000 */
[----:B------:R-:W-:Y:S01]  /*1ce0*/  IMAD.MOV.U32 R230, RZ, RZ, R10 ;  /* 0x000000ffffe67224 */ /* 0x000fe200078e000a */
[----:B------:R-:W-:Y:S01]  /*1cf0*/  UIADD3 UR9, UR8, -UR9, URZ ;  /* 0x8000000908097290 */ /* 0x000fe2000fffe03f */
[----:B------:R-:W-:Y:S01]  /*1d00*/  IMAD.MOV.U32 R231, RZ, RZ, R11 ;  /* 0x000000ffffe77224 */ /* 0x000fe200078e000b */
[----:B------:R-:W-:Y:S01]  /*1d10*/  UMOV UR10, UR18 ;  /* 0x00000012000a7c82 */ /* 0x000fe20008000000 */
[----:B------:R-:W-:Y:S01]  /*1d20*/  UMOV UR11, UR19 ;  /* 0x00000013000b7c82 */ /* 0x000fe20008000000 */
[----:B------:R-:W-:Y:S01]  /*1d30*/  @!P1 IADD3 R4, P3, R232, R4, RZ ;  /* 0x00000004e8049210 */ /* 0x000fe20007f7e0ff */
[----:B------:R-:W-:Y:S01]  /*1d40*/  UISETP.NE.AND UP0, UPT, UR9, 0x1, UPT ;  /* 0x000000010900788c */ /* 0x000fe2000bf05270 */
[----:B------:R-:W-:Y:S02]  /*1d50*/  UMOV UR12, UR14 ;  /* 0x0000000e000c7c82 */ /* 0x000fe40008000000 */
[----:B------:R-:W-:Y:S01]  /*1d60*/  @!P1 IADD3.X R5, R233, R5, R15, P3, !PT ;  /* 0x00000005e9059210 */ /* 0x000fe20001ffe40f */
[----:B------:R-:W-:-:S02]  /*1d70*/  UMOV UR9, UR15 ;  /* 0x0000000f00097c82 */ /* 0x000fc40008000000 */
[----:B------:R-:W-:-:S04]  /*1d80*/  PLOP3.LUT P0, PT, PT, PT, UP0, 0x80, 0x0 ;  /* 0x000000000000781c */ /* 0x000fc80003f0f008 */
[----:B------:R-:W-:Y:S01]  /*1d90*/  SEL R0, R0, R249, !P0 ;  /* 0x000000f900007207 */ /* 0x000fe20004000000 */
[----:B------:R1:W-:Y:S03]  /*1da0*/  @P2 STS.128 [R228+0x10000], RZ ;  /* 0x010000ffe4002388 */ /* 0x0003e60000000c00 */
[----:B------:R-:W-:Y:S01]  /*1db0*/  LEA R227, R0, UR4, 0x1 ;  /* 0x0000000400e37c11 */ /* 0x000fe2000f8e08ff */
        /* <DEDUP_REMOVED lines=39> */
.L_x_1660:
[----:B------:R-:W-:Y:S01]  /*2030*/  @!PT LDS RZ, [RZ] ;  /* 0x00000000fffff984 */ /* 0x000fe20000000800 */
[----:B------:R-:W-:Y:S01]  /*2040*/  @!PT LDS RZ, [RZ] ;  /* 0x00000000fffff984 */ /* 0x000fe20000000800 */
[----:B------:R-:W-:Y:S01]  /*2050*/  @!PT LDS RZ, [RZ] ;  /* 0x00000000fffff984 */ /* 0x000fe20000000800 */
[----:B------:R3:W-:Y:S04]  /*2060*/  LDGSTS.E.BYPASS.LTC128B.128 [R227], desc[UR6][R230.64] ;  /* 0x00000000e6e37fae */ /* 0x0007e8000b901d46 */
[----:B------:R3:W-:Y:S04]  /*2070*/  LDGSTS.E.BYPASS.LTC128B.128 [R227+0x2000], desc[UR6][R230.64+0x80] ;  /* 0x02000080e6e37fae */ /* 0x0007e8000b901d46 */
[----:B------:R3:W-:Y:S04]  /*2080*/  LDGSTS.E.BYPASS.LTC128B.128 [R227+0x4000], desc[UR6][R230.64+0x100] ;  /* 0x04000100e6e37fae */ /* 0x0007e8000b901d46 */
[----:B------:R3:W-:Y:S02]  /*2090*/  LDGSTS.E.BYPASS.LTC128B.128 [R227+0x6000], desc[UR6][R230.64+0x180] ;  /* 0x06000180e6e37fae */ /* 0x0007e4000b901d46 */
.L_x_1661:
[----:B------:R-:W-:Y:S05]  /*20a0*/  BSYNC B0 ;  /* 0x0000000000007941 */ /* 0x000fea0003800000 */
.L_x_1659:
        /* <DEDUP_REMOVED lines=21> */
.L_x_1663:
        /* <DEDUP_REMOVED lines=10> */
.L_x_1664:
[----:B------:R-:W-:Y:S05]  /*22a0*/  BSYNC B0 ;  /* 0x0000000000007941 */ /* 0x000fea0003800000 */
.L_x_1662:
[----:B------:R-:W-:Y:S01]  /*22b0*/  UIMAD UR14, UR16, -0x40, UR5 ;  /* 0xffffffc0100e78a4 */ /* 0x000fe2000f8e0205 */
[----:B-1----:R-:W-:Y:S01]  /*22c0*/  IMAD.U32 R4, RZ, RZ, UR22 ;  /* 0x00000016ff047e24 */ /* 0x002fe2000f8e00ff */
[----:B------:R-:W-:Y:S01]  /*22d0*/  UIMAD UR17, UR39, UR22, URZ ;  /* 0x00000016271172a4 */ /* 0x000fe2000f8e023f */
[----:B------:R-:W-:Y:S01]  /*22e0*/  IMAD.U32 R0, RZ, RZ, UR20 ;  /* 0x00000014ff007e24 */ /* 0x000fe2000f8e00ff */
[----:B------:R-:W-:Y:S01]  /*22f0*/  UIMAD UR15, UR39, UR20, URZ ;  /* 0x00000014270f72a4 */ /* 0x000fe2000f8e023f */
[--C-:B------:R-:W-:Y:S01]  /*2300*/  IMAD.WIDE.U32 R4, R4, UR25, R2.reuse ;  /* 0x0000001904047c25 */ /* 0x100fe2000f8e0002 */
[----:B------:R-:W-:Y:S01]  /*2310*/  ISETP.GE.AND P2, PT, R242, UR14, PT ;  /* 0x0000000ef2007c0c */ /* 0x000fe2000bf46270 */
[----:B------:R-:W-:Y:S01]  /*2320*/  UIMAD UR17, UR25, UR23, UR17 ;  /* 0x00000017191172a4 */ /* 0x000fe2000f8e0211 */
[----:B------:R-:W-:Y:S01]  /*2330*/  ISETP.GE.AND P1, PT, R6, UR14, PT ;  /* 0x0000000e06007c0c */ /* 0x000fe2000bf26270 */
[----:B------:R-:W-:Y:S01]  /*2340*/  UIMAD UR15, UR25, UR21, UR15 ;  /* 0x00000015190f72a4 */ /* 0x000fe2000f8e020f */
[----:B------:R-:W-:Y:S01]  /*2350*/  IMAD.WIDE.U32 R2, R0, UR25, R2 ;  /* 0x0000001900027c25 */ /* 0x000fe2000f8e0002 */
[----:B------:R-:W-:Y:S01]  /*2360*/  IADD3 R4, P4, R4, UR36, RZ ;  /* 0x0000002404047c10 */ /* 0x000fe2000ff9e0ff */
[----:B------:R-:W-:Y:S01]  /*2370*/  ULDC.64 UR18, c[0x0][0x260] ;  /* 0x0000980000127ab9 */ /* 0x000fe20000000a00 */
[----:B------:R-:W1:Y:S01]  /*2380*/  LDC R247, c[0x0][0x270] ;  /* 0x00009c00fff77b82 */ /* 0x000e620000000800 */
[----:B------:R-:W-:Y:S01]  /*2390*/  IMAD.U32 R7, RZ, RZ, UR17 ;  /* 0x00000011ff077e24 */ /* 0x000fe2000f8e00ff */
[----:B------:R-:W-:Y:S01]  /*23a0*/  IADD3 R6, P3, R2, UR24, RZ ;  /* 0x0000001802067c10 */ /* 0x000fe2000ff7e0ff */
[----:B------:R-:W-:Y:S01]  /*23b0*/  IMAD.U32 R0, RZ, RZ, UR15 ;  /* 0x0000000fff007e24 */ /* 0x000fe2000f8e00ff */
[----:B------:R-:W-:Y:S01]  /*23c0*/  ULDC.64 UR14, c[0x0][0x268] ;  /* 0x00009a00000e7ab9 */ /* 0x000fe20000000a00 */
[----:B------:R-:W-:Y:S01]  /*23d0*/  IMAD R8, R13, UR18, RZ ;  /* 0x000000120d087c24 */ /* 0x000fe2000f8e02ff */
[----:B------:R-:W-:Y:S01]  /*23e0*/  IADD3.X R5, R5, UR38, R7, P4, !PT ;  /* 0x0000002605057c10 */ /* 0x000fe2000a7fe407 */
[----:B------:R1:W-:Y:S01]  /*23f0*/  @P2 STS.128 [R228+0x18000], RZ ;  /* 0x018000ffe4002388 */ /* 0x0003e20000000c00 */
[----:B------:R-:W2:Y:S01]  /*2400*/  @!P2 LDC.64 R20, c[0x0][0x218] ;  /* 0x00008600ff14ab82 */ /* 0x000ea20000000a00 */
[----:B------:R-:W-:Y:S01]  /*2410*/  IADD3.X R7, R3, UR26, R0, P3, !PT ;  /* 0x0000001a03077c10 */ /* 0x000fe20009ffe400 */
[----:B------:R-:W-:Y:S01]  /*2420*/  IMAD R8, R12, UR19, R8 ;  /* 0x000000130c087c24 */ /* 0x000fe2000f8e0208 */
[----:B------:R-:W-:Y:S01]  /*2430*/  @!P1 IADD3 R0, P3, R242, 0x20, RZ ;  /* 0x00000020f2009810 */ /* 0x000fe20007f7e0ff */
[----:B------:R-:W-:Y:S01]  /*2440*/  IMAD.WIDE.U32 R2, R12, UR18, R4 ;  /* 0x000000120c027c25 */ /* 0x000fe2000f8e0004 */
[----:B------:R1:W-:Y:S01]  /*2450*/  @P2 STS.128 [R228+0x1a000], RZ ;  /* 0x01a000ffe4002388 */ /* 0x0003e20000000c00 */
[----:B------:R-:W-:-:S02]  /*2460*/  ULDC UR34, c[0x0][0x2dc] ;  /* 0x0000b70000227ab9 */ /* 0x000fc40000000800 */
[----:B------:R-:W-:Y:S01]  /*2470*/  IMAD R4, R13, UR14, RZ ;  /* 0x0000000e0d047c24 */ /* 0x000fe2000f8e02ff */
[----:B------:R-:W3:Y:S01]  /*2480*/  @!P1 LDC.64 R22, c[0x0][0x218] ;  /* 0x00008600ff169b82 */ /* 0x000ee20000000a00 */
[----:B------:R-:W-:Y:S01]  /*2490*/  @!P1 IMAD.X R5, RZ, RZ, R25, P3 ;  /* 0x000000ffff059224 */ /* 0x000fe200018e0619 */
[----:B------:R1:W-:Y:S01]  /*24a0*/  @P2 STS.128 [R228+0x1c000], RZ ;  /* 0x01c000ffe4002388 */ /* 0x0003e20000000c00 */
[----:B------:R-:W-:Y:S02]  /*24b0*/  IMAD.IADD R3, R3, 0x1, R8 ;  /* 0x0000000103037824 */ /* 0x000fe400078e0208 */
[C---:B------:R-:W-:Y:S01]  /*24c0*/  IMAD R9, R12.reuse, UR15, R4 ;  /* 0x0000000f0c097c24 */ /* 0x040fe2000f8e0204 */
[----:B------:R1:W-:Y:S01]  /*24d0*/  @P2 STS.128 [R228+0x1e000], RZ ;  /* 0x01e000ffe4002388 */ /* 0x0003e20000000c00 */
[----:B------:R-:W-:Y:S01]  /*24e0*/  @!P1 IMAD R8, R5, UR22, RZ ;  /* 0x0000001605089c24 */ /* 0x000fe2000f8e02ff */
[----:B------:R-:W4:Y:S01]  /*24f0*/  @!P2 LDC.64 R18, c[0x0][0x220] ;  /* 0x00008800ff12ab82 */ /* 0x000f220000000a00 */
[----:B------:R-:W-:-:S04]  /*2500*/  IMAD.WIDE.U32 R4, R12, UR14, R6 ;  /* 0x0000000e0c047c25 */ /* 0x000fc8000f8e0006 */
[----:B------:R-:W-:Y:S02]  /*2510*/  IMAD.MOV.U32 R237, RZ, RZ, 0x7f800000 ;  /* 0x7f800000ffed7424 */ /* 0x000fe400078e00ff */
[----:B------:R-:W-:Y:S01]  /*2520*/  IMAD.MOV.U32 R238, RZ, RZ, 0x7f800000 ;  /* 0x7f800000ffee7424 */ /* 0x000fe200078e00ff */
[----:B------:R-:W1:Y:S01]  /*2530*/  @!P1 LDC.64 R16, c[0x0][0x220] ;  /* 0x00008800ff109b82 */ /* 0x000e620000000a00 */
[----:B------:R-:W-:Y:S02]  /*2540*/  @!P2 IMAD R6, R25, UR22, RZ ;  /* 0x000000161906ac24 */ /* 0x000fe4000f8e02ff */
[----:B------:R-:W-:Y:S02]  /*2550*/  IMAD.MOV.U32 R217, RZ, RZ, 0x20 ;  /* 0x00000020ffd97424 */ /* 0x000fe400078e00ff */
[----:B------:R-:W-:Y:S01]  /*2560*/  IMAD.MOV.U32 R216, RZ, RZ, 0x40 ;  /* 0x00000040ffd87424 */ /* 0x000fe200078e00ff */
[----:B------:R-:W-:Y:S01]  /*2570*/  CS2R R190, SRZ ;  /* 0x0000000000be7805 */ /* 0x000fe2000001ff00 */
[----:B------:R-:W-:Y:S01]  /*2580*/  @!P1 IMAD.MOV.U32 R10, RZ, RZ, R2 ;  /* 0x000000ffff0a9224 */ /* 0x000fe200078e0002 */
[----:B------:R-:W-:Y:S01]  /*2590*/  CS2R R188, SRZ ;  /* 0x0000000000bc7805 */ /* 0x000fe2000001ff00 */
[--C-:B------:R-:W-:Y:S01]  /*25a0*/  @!P1 IMAD.MOV.U32 R11, RZ, RZ, R3.reuse ;  /* 0x000000ffff0b9224 */ /* 0x100fe200078e0003 */
[----:B------:R-:W-:Y:S01]  /*25b0*/  CS2R R194, SRZ ;  /* 0x0000000000c27805 */ /* 0x000fe2000001ff00 */
[----:B------:R-:W-:Y:S01]  /*25c0*/  @!P1 IMAD R15, R0, UR23, R8 ;  /* 0x00000017000f9c24 */ /* 0x000fe2000f8e0208 */
[----:B------:R-:W-:Y:S01]  /*25d0*/  CS2R R192, SRZ ;  /* 0x0000000000c07805 */ /* 0x000fe2000001ff00 */
[C---:B------:R-:W-:Y:S01]  /*25e0*/  @!P2 IMAD R8, R242.reuse, UR23, R6 ;  /* 0x00000017f208ac24 */ /* 0x040fe2000f8e0206 */
[----:B------:R-:W-:Y:S01]  /*25f0*/  CS2R R186, SRZ ;  /* 0x0000000000ba7805 */ /* 0x000fe2000001ff00 */
[----:B------:R-:W-:Y:S01]  /*2600*/  @!P2 IMAD.WIDE.U32 R2, R242, UR22, R2 ;  /* 0x00000016f202ac25 */ /* 0x000fe2000f8e0002 */
[----:B------:R-:W-:-:S02]  /*2610*/  CS2R R184, SRZ ;  /* 0x0000000000b87805 */ /* 0x000fc4000001ff00 */
[----:B------:R-:W-:Y:S02]  /*2620*/  CS2R R182, SRZ ;  /* 0x0000000000b67805 */ /* 0x000fe4000001ff00 */
[----:B------:R-:W-:Y:S01]  /*2630*/  CS2R R180, SRZ ;  /* 0x0000000000b47805 */ /* 0x000fe2000001ff00 */
[----:B------:R-:W-:Y:S01]  /*2640*/  @!P2 IMAD.IADD R3, R3, 0x1, R8 ;  /* 0x000000010303a824 */ /* 0x000fe200078e0208 */
[----:B--2---:R-:W-:Y:S01]  /*2650*/  @!P2 LEA R8, P4, R2, R20, 0x1 ;  /* 0x000000140208a211 */ /* 0x004fe200078808ff */
[----:B------:R-:W-:Y:S01]  /*2660*/  @!P1 IMAD.WIDE.U32 R10, R0, UR22, R10 ;  /* 0x00000016000a9c25 */ /* 0x000fe2000f8e000a */
[----:B------:R-:W-:Y:S02]  /*2670*/  @!P1 IADD3 R0, P3, R242, 0x20, RZ ;  /* 0x00000020f2009810 */ /* 0x000fe40007f7e0ff */
[----:B------:R-:W-:Y:S02]  /*2680*/  CS2R R174, SRZ ;  /* 0x0000000000ae7805 */ /* 0x000fe4000001ff00 */
[----:B------:R-:W-:Y:S01]  /*2690*/  CS2R R172, SRZ ;  /* 0x0000000000ac7805 */ /* 0x000fe2000001ff00 */
[----:B------:R-:W-:Y:S01]  /*26a0*/  IMAD.IADD R5, R5, 0x1, R9 ;  /* 0x0000000105057824 */ /* 0x000fe200078e0209 */
[----:B------:R-:W-:Y:S01]  /*26b0*/  @!P2 LEA.HI.X R9, R2, R21, R3, 0x1, P4 ;  /* 0x000000150209a211 */ /* 0x000fe200020f0c03 */
[----:B------:R-:W-:Y:S01]  /*26c0*/  @!P1 IMAD.X R6, RZ, RZ, R25, P3 ;  /* 0x000000ffff069224 */ /* 0x000fe200018e0619 */
[----:B------:R-:W-:Y:S01]  /*26d0*/  CS2R R178, SRZ ;  /* 0x0000000000b27805 */ /* 0x000fe2000001ff00 */
[----:B------:R-:W-:Y:S01]  /*26e0*/  @!P1 IMAD.IADD R11, R11, 0x1, R15 ;  /* 0x000000010b0b9824 */ /* 0x000fe200078e020f */
[----:B------:R-:W-:Y:S01]  /*26f0*/  CS2R R176, SRZ ;  /* 0x0000000000b07805 */ /* 0x000fe2000001ff00 */
[----:B------:R-:W-:Y:S01]  /*2700*/  @!PT LDS RZ, [RZ] ;  /* 0x00000000fffff984 */ /* 0x000fe20000000800 */
[----:B------:R-:W-:Y:S01]  /*2710*/  @!PT LDS RZ, [RZ] ;  /* 0x00000000fffff984 */ /* 0x000fe20000000800 */
[----:B------:R-:W-:Y:S01]  /*2720*/  @!PT LDS RZ, [RZ] ;  /* 0x00000000fffff984 */ /* 0x000fe20000000800 */
[----:B------:R-:W-:Y:S01]  /*2730*/  @!P2 LDGSTS.E.BYPASS.LTC128B.128 [R228+0x18000], desc[UR6][R8.64] ;  /* 0x1800000008e4afae */ /* 0x000fe2000b901d46 */
[----:B------:R-:W-:Y:S01]  /*2740*/  @!P1 IMAD R7, R6, UR20, RZ ;  /* 0x0000001406079c24 */ /* 0x000fe2000f8e02ff */
[----:B---3--:R-:W-:Y:S01]  /*2750*/  @!P1 LEA R6, P3, R10, R22, 0x1 ;  /* 0x000000160a069211 */ /* 0x008fe200078608ff */
[----:B------:R-:W-:Y:S01]  /*2760*/  @!P1 IMAD.MOV.U32 R12, RZ, RZ, R4 ;  /* 0x000000ffff0c9224 */ /* 0x000fe200078e0004 */
[----:B------:R-:W-:Y:S01]  /*2770*/  @!P2 LDGSTS.E.BYPASS.LTC128B.128 [R228+0x1a000], desc[UR6][R8.64+0x80] ;  /* 0x1a00008008e4afae */ /* 0x000fe2000b901d46 */
[----:B------:R-:W-:Y:S01]  /*2780*/  @!P1 IMAD.MOV.U32 R13, RZ, RZ, R5 ;  /* 0x000000ffff0d9224 */ /* 0x000fe200078e0005 */
[----:B------:R-:W-:Y:S01]  /*2790*/  CS2R R170, SRZ ;  /* 0x0000000000aa7805 */ /* 0x000fe2000001ff00 */
[----:B------:R-:W-:Y:S01]  /*27a0*/  @!P2 IMAD R14, R25, UR20, RZ ;  /* 0x00000014190eac24 */ /* 0x000fe2000f8e02ff */
[----:B------:R-:W-:Y:S01]  /*27b0*/  @!P2 LDGSTS.E.BYPASS.LTC128B.128 [R228+0x1c000], desc[UR6][R8.64+0x100] ;  /* 0x1c00010008e4afae */ /* 0x000fe2000b901d46 */
[----:B------:R-:W-:Y:S01]  /*27c0*/  @!P1 IMAD R15, R0, UR21, R7 ;  /* 0x00000015000f9c24 */ /* 0x000fe2000f8e0207 */
[----:B------:R-:W-:Y:S01]  /*27d0*/  @!P1 LEA.HI.X R7, R10, R23, R11, 0x1, P3 ;  /* 0x000000170a079211 */ /* 0x000fe200018f0c0b */
[----:B------:R-:W-:Y:S01]  /*27e0*/  @!P1 IMAD.WIDE.U32 R12, R0, UR20, R12 ;  /* 0x00000014000c9c25 */ /* 0x000fe2000f8e000c */
[----:B------:R2:W-:Y:S01]  /*27f0*/  @!P2 LDGSTS.E.BYPASS.LTC128B.128 [R228+0x1e000], desc[UR6][R8.64+0x180] ;  /* 0x1e00018008e4afae */ /* 0x0005e2000b901d46 */
[----:B------:R-:W-:-:S02]  /*2800*/  CS2R R168, SRZ ;  /* 0x0000000000a87805 */ /* 0x000fc4000001ff00 */
[----:B------:R-:W-:Y:S01]  /*2810*/  CS2R R166, SRZ ;  /* 0x0000000000a67805 */ /* 0x000fe2000001ff00 */
[C---:B------:R-:W-:Y:S01]  /*2820*/  @!P2 IMAD R0, R242.reuse, UR21, R14 ;  /* 0x00000015f200ac24 */ /* 0x040fe2000f8e020e */
[----:B------:R3:W-:Y:S01]  /*2830*/  @P1 STS.128 [R228+0x19000], RZ ;  /* 0x019000ffe4001388 */ /* 0x0007e20000000c00 */
[----:B------:R-:W-:Y:S01]  /*2840*/  @!P2 IMAD.WIDE.U32 R10, R242, UR20, R4 ;  /* 0x00000014f20aac25 */ /* 0x000fe2000f8e0004 */
[----:B-1----:R-:W-:Y:S02]  /*2850*/  @!P1 LEA R2, P3, R12, R16, 0x1 ;  /* 0x000000100c029211 */ /* 0x002fe400078608ff */
[----:B------:R-:W-:Y:S01]  /*2860*/  CS2R R164, SRZ ;  /* 0x0000000000a47805 */ /* 0x000fe2000001ff00 */
[----:B------:R3:W-:Y:S01]  /*2870*/  @P1 STS.128 [R228+0x1b000], RZ ;  /* 0x01b000ffe4001388 */ /* 0x0007e20000000c00 */
[----:B------:R-:W-:Y:S01]  /*2880*/  @!P2 IMAD.IADD R0, R11, 0x1, R0 ;  /* 0x000000010b00a824 */ /* 0x000fe200078e0200 */
[----:B----4-:R-:W-:Y:S01]  /*2890*/  @!P2 LEA R4, P4, R10, R18, 0x1 ;  /* 0x000000120a04a211 */ /* 0x010fe200078808ff */
[----:B------:R-:W-:Y:S01]  /*28a0*/  @!P1 IMAD.IADD R3, R13, 0x1, R15 ;  /* 0x000000010d039824 */ /* 0x000fe200078e020f */
[----:B------:R3:W-:Y:S01]  /*28b0*/  @P1 STS.128 [R228+0x1d000], RZ ;  /* 0x01d000ffe4001388 */ /* 0x0007e20000000c00 */
[----:B------:R-:W-:Y:S01]  /*28c0*/  IMAD.SHL.U32 R250, R246, 0x20, RZ ;  /* 0x00000020f6fa7824 */ /* 0x000fe200078e00ff */
[----:B------:R-:W-:Y:S01]  /*28d0*/  @!P2 LEA.HI.X R5, R10, R19, R0, 0x1, P4 ;  /* 0x000000130a05a211 */ /* 0x000fe200020f0c00 */
[----:B------:R-:W-:Y:S01]  /*28e0*/  IMAD.MOV.U32 R251, RZ, RZ, 0x4 ;  /* 0x00000004fffb7424 */ /* 0x000fe200078e00ff */
[----:B------:R3:W-:Y:S01]  /*28f0*/  @P1 STS.128 [R228+0x1f000], RZ ;  /* 0x01f000ffe4001388 */ /* 0x0007e20000000c00 */
[----:B------:R-:W-:-:S02]  /*2900*/  @!P1 LEA.HI.X R3, R12, R17, R3, 0x1, P3 ;  /* 0x000000110c039211 */ /* 0x000fc400018f0c03 */
        /* <DEDUP_REMOVED lines=11> */
[----:B------:R-:W-:Y:S01]  /*29c0*/  CS2R R150, SRZ ;  /* 0x0000000000967805 */ /* 0x000fe2000001ff00 */
[----:B--2---:R-:W1:Y:S01]  /*29d0*/  LDC.64 R8, c[0x0][0x3b8] ;  /* 0x0000ee00ff087b82 */ /* 0x004e620000000a00 */
[----:B------:R-:W-:Y:S01]  /*29e0*/  @!P1 LDGSTS.E.BYPASS.LTC128B.128 [R228+0x1d000], desc[UR6][R6.64+0x100] ;  /* 0x1d00010006e49fae */ /* 0x000fe2000b901d46 */
[----:B------:R-:W-:Y:S02]  /*29f0*/  CS2R R148, SRZ ;  /* 0x0000000000947805 */ /* 0x000fe4000001ff00 */
[----:B------:R-:W-:Y:S02]  /*2a00*/  CS2R R142, SRZ ;  /* 0x00000000008e7805 */ /* 0x000fe4000001ff00 */
[----:B------:R-:W-:Y:S01]  /*2a10*/  CS2R R140, SRZ ;  /* 0x00000000008c7805 */ /* 0x000fe2000001ff00 */
[----:B------:R-:W-:Y:S01]  /*2a20*/  @!P1 LDGSTS.E.BYPASS.LTC128B.128 [R228+0x1f000], desc[UR6][R6.64+0x180] ;  /* 0x1f00018006e49fae */ /* 0x000fe2000b901d46 */
[----:B------:R-:W-:Y:S02]  /*2a30*/  CS2R R146, SRZ ;  /* 0x0000000000927805 */ /* 0x000fe4000001ff00 */
[----:B------:R-:W-:-:S02]  /*2a40*/  CS2R R144, SRZ ;  /* 0x0000000000907805 */ /* 0x000fc4000001ff00 */
[----:B------:R-:W-:Y:S01]  /*2a50*/  CS2R R138, SRZ ;  /* 0x00000000008a7805 */ /* 0x000fe2000001ff00 */
[----:B------:R3:W-:Y:S01]  /*2a60*/  @P2 STS.128 [R228+0x20000], RZ ;  /* 0x020000ffe4002388 */ /* 0x0007e20000000c00 */
[----:B------:R-:W-:Y:S02]  /*2a70*/  CS2R R136, SRZ ;  /* 0x0000000000887805 */ /* 0x000fe4000001ff00 */
[----:B------:R-:W-:Y:S02]  /*2a80*/  CS2R R134, SRZ ;  /* 0x0000000000867805 */ /* 0x000fe4000001ff00 */
[----:B------:R-:W-:Y:S01]  /*2a90*/  CS2R R132, SRZ ;  /* 0x0000000000847805 */ /* 0x000fe2000001ff00 */
[----:B------:R3:W-:Y:S01]  /*2aa0*/  @P2 STS.128 [R228+0x22000], RZ ;  /* 0x022000ffe4002388 */ /* 0x0007e20000000c00 */
        /* <DEDUP_REMOVED lines=39> */
[----:B------:R-:W-:Y:S01]  /*2d20*/  CS2R R32, SRZ ;  /* 0x0000000000207805 */ /* 0x000fe2000001ff00 */
[----:B------:R-:W-:Y:S02]  /*2d30*/  ULDC.U8 UR15, c[0x0][0x388] ;  /* 0x0000e200000f7ab9 */ /* 0x000fe40000000000 */
[----:B------:R3:W-:Y:S04]  /*2d40*/  @P1 STS.128 [R228+0x27000], RZ ;  /* 0x027000ffe4001388 */ /* 0x0007e80000000c00 */
[----:B------:R-:W-:Y:S01]  /*2d50*/  @!PT LDS RZ, [RZ] ;  /* 0x00000000fffff984 */ /* 0x000fe20000000800 */
[----:B------:R-:W-:Y:S01]  /*2d60*/  @!PT LDS RZ, [RZ] ;  /* 0x00000000fffff984 */ /* 0x000fe20000000800 */
[----:B------:R-:W-:Y:S01]  /*2d70*/  @!PT LDS RZ, [RZ] ;  /* 0x00000000fffff984 */ /* 0x000fe20000000800 */
[----:B------:R-:W-:Y:S04]  /*2d80*/  @!P1 LDGSTS.E.BYPASS.LTC128B.128 [R228+0x21000], desc[UR6][R2.64] ;  /* 0x2100000002e49fae */ /* 0x000fe8000b901d46 */
[----:B------:R-:W-:Y:S01]  /*2d90*/  @!P1 LDGSTS.E.BYPASS.LTC128B.128 [R228+0x23000], desc[UR6][R2.64+0x80] ;  /* 0x2300008002e49fae */ /* 0x000fe2000b901d46 */
[----:B------:R-:W-:-:S03]  /*2da0*/  ISETP.GE.AND P2, PT, R239, UR13, PT ;  /* 0x0000000def007c0c */ /* 0x000fc6000bf46270 */
[----:B------:R-:W-:Y:S04]  /*2db0*/  @!P1 LDGSTS.E.BYPASS.LTC128B.128 [R228+0x25000], desc[UR6][R2.64+0x100] ;  /* 0x2500010002e49fae */ /* 0x000fe8000b901d46 */
[----:B------:R2:W-:Y:S04]  /*2dc0*/  @!P1 LDGSTS.E.BYPASS.LTC128B.128 [R228+0x27000], desc[UR6][R2.64+0x180] ;  /* 0x2700018002e49fae */ /* 0x0005e8000b901d46 */
[----:B------:R-:W0:Y:S04]  /*2dd0*/  LDGDEPBAR ;  /* 0x00000000000079af */ /* 0x000e280000000000 */
[----:B-1----:R-:W4:Y:S04]  /*2de0*/  LDG.E.64 R4, desc[UR6][R8.64+0x8] ;  /* 0x0000080608047981 */ /* 0x002f28000c1e1b00 */
[----:B------:R-:W3:Y:S01]  /*2df0*/  LDG.E.64 R6, desc[UR6][R8.64] ;  /* 0x0000000608067981 */ /* 0x000ee2000c1e1b00 */
[----:B------:R-:W-:-:S05]  /*2e00*/  VIADD R0, R239, 0x8 ;  /* 0x00000008ef007836 */ /* 0x000fca0000000000 */
[----:B------:R-:W-:Y:S02]  /*2e10*/  ISETP.GE.AND P1, PT, R0, UR13, PT ;  /* 0x0000000d00007c0c */ /* 0x000fe4000bf26270 */
[----:B------:R-:W-:-:S04]  /*2e20*/  LEA.HI R0, R27, R26, RZ, 0x4 ;  /* 0x0000001a1b007211 */ /* 0x000fc800078f20ff */
[----:B------:R-:W-:Y:S01]  /*2e30*/  LOP3.LUT R0, R0, 0xfffffff0, RZ, 0xc0, !PT ;  /* 0xfffffff000007812 */ /* 0x000fe200078ec0ff */
[----:B--2---:R-:W-:-:S04]  /*2e40*/  IMAD.MOV.U32 R2, RZ, RZ, 0x4 ;  /* 0x00000004ff027424 */ /* 0x004fc800078e00ff */
[----:B------:R-:W-:Y:S02]  /*2e50*/  IMAD.IADD R0, R26, 0x1, -R0 ;  /* 0x000000011a007824 */ /* 0x000fe400078e0a00 */
[----:B------:R-:W-:-:S05]  /*2e60*/  IMAD.WIDE R2, R239, R2, UR10 ;  /* 0x0000000aef027e25 */ /* 0x000fca000f8e0202 */
[----:B------:R-:W5:Y:S04]  /*2e70*/  @!P2 LDG.E R237, desc[UR6][R2.64] ;  /* 0x0000000602eda981 */ /* 0x000f68000c1e1900 */
[----:B------:R1:W5:Y:S01]  /*2e80*/  @!P1 LDG.E R238, desc[UR6][R2.64+0x20] ;  /* 0x0000200602ee9981 */ /* 0x000362000c1e1900 */
[----:B------:R-:W-:Y:S01]  /*2e90*/  UIMAD UR13, UR45, UR59, UR55 ;  /* 0x0000003b2d0d72a4 */ /* 0x000fe2000f8e0237 */
[----:B------:R-:W-:Y:S02]  /*2ea0*/  CS2R R26, SRZ ;  /* 0x00000000001a7805 */ /* 0x000fe4000001ff00 */
[----:B------:R-:W-:Y:S02]  /*2eb0*/  CS2R R22, SRZ ;  /* 0x0000000000167805 */ /* 0x000fe4000001ff00 */
[----:B------:R-:W-:Y:S01]  /*2ec0*/  CS2R R20, SRZ ;  /* 0x0000000000147805 */ /* 0x000fe2000001ff00 */
[----:B------:R-:W-:-:S04]  /*2ed0*/  USHF.L.U32 UR13, UR13, 0x5, URZ ;  /* 0x000000050d0d7899 */ /* 0x000fc8000800063f */
[----:B------:R-:W-:Y:S01]  /*2ee0*/  USHF.R.S32.HI UR14, URZ, 0x1f, UR13 ;  /* 0x0000001f3f0e7899 */ /* 0x000fe2000801140d */
[----:B-1----:R-:W-:-:S04]  /*2ef0*/  SHF.R.S32.HI R2, RZ, 0x1f, R0 ;  /* 0x0000001fff027819 */ /* 0x002fc80000011400 */
[----:B------:R-:W-:-:S04]  /*2f00*/  LEA.HI R2, R2, R0, RZ, 0x3 ;  /* 0x0000000002027211 */ /* 0x000fc800078f18ff */
[----:B------:R-:W-:-:S05]  /*2f10*/  LOP3.LUT R2, R2, 0xfffffff8, RZ, 0xc0, !PT ;  /* 0xfffffff802027812 */ /* 0x000fca00078ec0ff */
[----:B------:R-:W-:Y:S01]  /*2f20*/  IMAD.IADD R0, R0, 0x1, -R2 ;  /* 0x0000000100007824 */ /* 0x000fe200078e0a02 */
[--C-:B------:R-:W-:Y:S02]  /*2f30*/  SHF.R.S32.HI R2, RZ, 0x1f, R24.reuse ;  /* 0x0000001fff027819 */ /* 0x100fe40000011418 */
[----:B----4-:R-:W-:Y:S01]  /*2f40*/  IADD3 R240, P4, P3, R4, UR13, R24 ;  /* 0x0000000d04f07c10 */ /* 0x010fe2000fb9e018 */
[----:B------:R-:W-:Y:S01]  /*2f50*/  UIADD3 UR13, UR25, 0x40, URZ ;  /* 0x00000040190d7890 */ /* 0x000fe2000fffe03f */
[----:B------:R-:W-:Y:S02]  /*2f60*/  CS2R R24, SRZ ;  /* 0x0000000000187805 */ /* 0x000fe4000001ff00 */
[----:B------:R-:W-:Y:S01]  /*2f70*/  R2P PR, R0, 0x6 ;  /* 0x0000000600007804 */ /* 0x000fe20000000000 */
[----:B------:R-:W-:Y:S01]  /*2f80*/  VIADD R0, R222, 0x4000 ;  /* 0x00004000de007836 */ /* 0x000fe20000000000 */
[----:B------:R-:W-:Y:S01]  /*2f90*/  IADD3.X R245, R5, UR14, R2, P4, P3 ;  /* 0x0000000e05f57c10 */ /* 0x000fe2000a7e6402 */
[----:B------:R-:W-:Y:S01]  /*2fa0*/  VIADD R2, R223, 0x4000 ;  /* 0x00004000df027836 */ /* 0x000fe20000000000 */
[----:B---3--:R-:W-:Y:S01]  /*2fb0*/  R2UR UR18, R7 ;  /* 0x00000000071272ca */ /* 0x008fe200000e0000 */
[----:B------:R-:W-:Y:S01]  /*2fc0*/  IMAD.WIDE.U32 R240, R240, -0x2daee0ad, RZ ;  /* 0xd2511f53f0f07825 */ /* 0x000fe200078e00ff */
[----:B------:R-:W-:Y:S01]  /*2fd0*/  R2UR UR19, R6 ;  /* 0x00000000061372ca */ /* 0x000fe200000e0000 */
[----:B------:R-:W-:Y:S01]  /*2fe0*/  UISETP.GE.AND UP1, UPT, UR13, UR5, UPT ;  /* 0x000000050d00728c */ /* 0x000fe2000bf26270 */
[----:B------:R-:W-:Y:S01]  /*2ff0*/  SEL R217, R217, 0xffffffe0, !P1 ;  /* 0xffffffe0d9d97807 */ /* 0x000fe20004800000 */
[----:B------:R-:W-:Y:S01]  /*3000*/  ULDC UR14, c[0x0][0x2ec] ;  /* 0x0000bb00000e7ab9 */ /* 0x000fe20000000800 */
[----:B------:R-:W-:-:S02]  /*3010*/  SEL R216, R216, 0xffffffc0, !P2 ;  /* 0xffffffc0d8d87807 */ /* 0x000fc40005000000 */
[----:B------:R-:W-:Y:S01]  /*3020*/  SEL R0, R0, R222, !P0 ;  /* 0x000000de00007207 */ /* 0x000fe20004000000 */
[----:B------:R-:W-:Y:S01]  /*3030*/  IMAD.IADD R219, R218, 0x1, R217 ;  /* 0x00000001dadb7824 */ /* 0x000fe200078e02d9 */
[----:B------:R-:W-:Y:S01]  /*3040*/  SEL R2, R2, R223, !P0 ;  /* 0x000000df02027207 */ /* 0x000fe20004000000 */
[----:B------:R-:W-:Y:S01]  /*3050*/  IMAD.IADD R220, R218, 0x1, R216 ;  /* 0x00000001dadc7824 */ /* 0x000fe200078e02d8 */
[----:B------:R-:W-:Y:S01]  /*3060*/  LEA R213, R0, UR4, 0x1 ;  /* 0x0000000400d57c11 */ /* 0x000fe2000f8e08ff */
[----:B------:R-:W-:Y:S01]  /*3070*/  IMAD.IADD R221, R216, 0x1, R219 ;  /* 0x00000001d8dd7824 */ /* 0x000fe200078e02db */
[----:B------:R-:W-:Y:S01]  /*3080*/  LEA R208, R2, UR4, 0x1 ;  /* 0x0000000402d07c11 */ /* 0x000fe2000f8e08ff */
[----:B------:R-:W-:Y:S02]  /*3090*/  UIADD3 UR31, UR19, -0x61c88647, URZ ;  /* 0x9e3779b9131f7890 */ /* 0x000fe4000fffe03f */
[----:B------:R-:W-:Y:S02]  /*30a0*/  UIADD3 UR30, UR18, -0x4498517b, URZ ;  /* 0xbb67ae85121e7890 */ /* 0x000fe4000fffe03f */
[----:B------:R-:W-:-:S02]  /*30b0*/  UIADD3 UR29, UR19, 0x3c6ef372, URZ ;  /* 0x3c6ef372131d7890 */ /* 0x000fc4000fffe03f */
[----:B------:R-:W-:Y:S02]  /*30c0*/  UIADD3 UR28, UR18, 0x76cf5d0a, URZ ;  /* 0x76cf5d0a121c7890 */ /* 0x000fe4000fffe03f */
[----:B------:R-:W-:Y:S02]  /*30d0*/  UIADD3 UR27, UR19, -0x255992d5, URZ ;  /* 0xdaa66d2b131b7890 */ /* 0x000fe4000fffe03f */
[----:B------:R-:W-:Y:S02]  /*30e0*/  UIADD3 UR26, UR18, 0x32370b8f, URZ ;  /* 0x32370b8f121a7890 */ /* 0x000fe4000fffe03f */
[----:B------:R-:W-:Y:S02]  /*30f0*/  UIADD3 UR25, UR19, 0x78dde6e4, URZ ;  /* 0x78dde6e413197890 */ /* 0x000fe4000fffe03f */
[----:B------:R-:W-:Y:S02]  /*3100*/  UIADD3 UR24, UR18, -0x126145ec, URZ ;  /* 0xed9eba1412187890 */ /* 0x000fe4000fffe03f */
[----:B------:R-:W-:-:S02]  /*3110*/  UIADD3 UR23, UR19, 0x1715609d, URZ ;  /* 0x1715609d13177890 */ /* 0x000fc4000fffe03f */
[----:B------:R-:W-:Y:S02]  /*3120*/  UIADD3 UR22, UR18, -0x56f99767, URZ ;  /* 0xa906689912167890 */ /* 0x000fe4000fffe03f */
[----:B------:R-:W-:Y:S02]  /*3130*/  UIADD3 UR21, UR19, -0x4ab325aa, URZ ;  /* 0xb54cda5613157890 */ /* 0x000fe4000fffe03f */
[----:B------:R-:W-:-:S12]  /*3140*/  UIADD3 UR20, UR18, 0x646e171e, URZ ;  /* 0x646e171e12147890 */ /* 0x000fd8000fffe03f */
.L_x_1667:
[----:B------:R-:W0:Y:S01]  /*3150*/  LDGDEPBAR ;  /* 0x00000000000079af */ /* 0x000e220000000000 */
[C---:B------:R-:W-:Y:S01]  /*3160*/  IMAD.IADD R3, R213.reuse, 0x1, R217 ;  /* 0x00000001d5037824 */ /* 0x040fe200078e02d9 */
[----:B------:R-:W-:Y:S01]  /*3170*/  PLOP3.LUT P0, PT, PT, PT, UP1, 0x80, 0x0 ;  /* 0x000000000000781c */ /* 0x000fe20003f0f018 */
        /* <DEDUP_REMOVED lines=11> */
[----:B------:R-:W-:Y:S05]  /*3230*/  LDSM.16.M88.4 R16, [R213] ;  /* 0x00000000d510783b */ /* 0x000fea0000000200 */
[----:B------:R-:W1:Y:S05]  /*3240*/  LDSM.16.M88.4 R8, [R209+0x18000] ;  /* 0x01800000d108783b */ /* 0x000e6a0000000200 */
        /* <DEDUP_REMOVED lines=89> */
[----:B------:R4:W-:Y:S05]  /*37e0*/  LDSM.16.M88.4 R100, [R2+0x6000] ;  /* 0x006000000264783b */ /* 0x0009ea0000000200 */
[C---:B------:R-:W-:Y:S01]  /*37f0*/  HMMA.16816.F32 R8, R92.reuse, R106, R8 ;  /* 0x0000006a5c08723c */ /* 0x040fe20000001808 */
[----:B------:R-:W3:Y:S05]  /*3800*/  LDSM.16.M88.4 R104, [R212+0x1e000] ;  /* 0x01e00000d468783b */ /* 0x000eea0000000200 */
[C---:B-1----:R-:W-:Y:S06]  /*3810*/  HMMA.16816.F32 R12, R92.reuse, R84, R12 ;  /* 0x000000545c0c723c */ /* 0x042fec000000180c */
[----:B------:R-:W-:Y:S01]  /*3820*/  HMMA.16816.F32 R16, R92, R86, R16 ;  /* 0x000000565c10723c */ /* 0x000fe20000001810 */
[----:B------:R-:W1:Y:S05]  /*3830*/  LDSM.16.M88.4 R84, [R212+0x1e800] ;  /* 0x01e80000d454783b */ /* 0x000e6a0000000200 */
[C---:B--2---:R-:W-:Y:S01]  /*3840*/  HMMA.16816.F32 R4, R96.reuse, R108, R4 ;  /* 0x0000006c6004723c */ /* 0x044fe20000001804 */
[----:B------:R2:W-:Y:S01]  /*3850*/  LDSM.16.M88.4 R92, [R0+0x6000] ;  /* 0x00600000005c783b */ /* 0x0005e20000000200 */
[----:B----4-:R-:W-:Y:S04]  /*3860*/  IMAD.U32 R2, RZ, RZ, UR16 ;  /* 0x00000010ff027e24 */ /* 0x010fe8000f8e00ff */
[C---:B------:R-:W-:Y:S01]  /*3870*/  HMMA.16816.F32 R8, R96.reuse, R110, R8 ;  /* 0x0000006e6008723c */ /* 0x040fe20000001808 */
[----:B------:R-:W4:Y:S04]  /*3880*/  LDSM.16.M88.4 R108, [R211+0x1e000] ;  /* 0x01e00000d36c783b */ /* 0x000f280000000200 */
[----:B------:R-:W-:Y:S01]  /*3890*/  IMAD R2, R2, 0x2, R246 ;  /* 0x0000000202027824 */ /* 0x000fe200078e02f6 */
[C---:B---3--:R-:W-:Y:S01]  /*38a0*/  HMMA.16816.F32 R12, R96.reuse, R88, R12 ;  /* 0x00000058600c723c */ /* 0x048fe2000000180c */
[----:B------:R-:W3:Y:S01]  /*38b0*/  @P0 S2R R88, SR_TID.X ;  /* 0x0000000000580919 */ /* 0x000ee20000002100 */
[----:B------:R-:W-:Y:S04]  /*38c0*/  PLOP3.LUT P0, PT, PT, PT, UP1, 0x80, 0x0 ;  /* 0x000000000000781c */ /* 0x000fe80003f0f018 */
[----:B------:R-:W-:Y:S06]  /*38d0*/  HMMA.16816.F32 R16, R96, R90, R16 ;  /* 0x0000005a6010723c */ /* 0x000fec0000001810 */
[C---:B------:R-:W-:Y:S01]  /*38e0*/  HMMA.16816.F32 R4, R100.reuse, R104, R4 ;  /* 0x000000686404723c */ /* 0x040fe20000001804 */
[----:B--2---:R-:W-:Y:S04]  /*38f0*/  IMAD.U32 R0, RZ, RZ, UR8 ;  /* 0x00000008ff007e24 */ /* 0x004fe8000f8e00ff */
[----:B------:R-:W-:Y:S01]  /*3900*/  IMAD R3, R0, 0x4, R248 ;  /* 0x0000000400037824 */ /* 0x000fe200078e02f8 */
[C---:B------:R-:W-:Y:S06]  /*3910*/  HMMA.16816.F32 R8, R100.reuse, R106, R8 ;  /* 0x0000006a6408723c */ /* 0x040fec0000001808 */
[C---:B-1----:R-:W-:Y:S06]  /*3920*/  HMMA.16816.F32 R12, R100.reuse, R84, R12 ;  /* 0x00000054640c723c */ /* 0x042fec000000180c */
[----:B------:R-:W-:Y:S01]  /*3930*/  HMMA.16816.F32 R16, R100, R86, R16 ;  /* 0x000000566410723c */ /* 0x000fe20000001810 */
[----:B------:R-:W-:Y:S04]  /*3940*/  IMAD.U32 R84, RZ, RZ, UR16 ;  /* 0x00000010ff547e24 */ /* 0x000fe8000f8e00ff */
[----:B---3--:R-:W-:Y:S01]  /*3950*/  @P3 IMAD.SHL.U32 R0, R88, 0x2, RZ ;  /* 0x0000000258003824 */ /* 0x008fe200078e00ff */
[C---:B----4-:R-:W-:Y:S01]  /*3960*/  HMMA.16816.F32 R4, R92.reuse, R108, R4 ;  /* 0x0000006c5c04723c */ /* 0x050fe20000001804 */
[----:B------:R-:W-:Y:S04]  /*3970*/  PLOP3.LUT P3, PT, PT, PT, UP1, 0x80, 0x0 ;  /* 0x000000000000781c */ /* 0x000fe80003f6f018 */
[----:B------:R-:W-:Y:S01]  /*3980*/  LOP3.LUT R86, R241, UR18, R2, 0x96, !PT ;  /* 0x00000012f1567c12 */ /* 0x000fe2000f8e9602 */
[C---:B------:R-:W-:Y:S05]  /*3990*/  HMMA.16816.F32 R8, R92.reuse, R110, R8 ;  /* 0x0000006e5c08723c */ /* 0x040fea0000001808 */
[----:B------:R-:W-:Y:S01]  /*39a0*/  @P1 LOP3.LUT R0, R250, 0x6, R0, 0xf8, !PT ;  /* 0x00000006fa001812 */ /* 0x000fe200078ef800 */
[----:B------:R-:W-:Y:S01]  /*39b0*/  IMAD.WIDE.U32 R86, R86, -0x326172a9, RZ ;  /* 0xcd9e8d5756567825 */ /* 0x000fe200078e00ff */
[----:B------:R-:W-:Y:S04]  /*39c0*/  PLOP3.LUT P1, PT, PT, PT, UP1, 0x80, 0x0 ;  /* 0x000000000000781c */ /* 0x000fe80003f2f018 */
[----:B------:R-:W-:Y:S03]  /*39d0*/  IMAD.WIDE.U32 R2, R3, -0x326172a9, RZ ;  /* 0xcd9e8d5703027825 */ /* 0x000fe600078e00ff */
[----:B------:R-:W-:Y:S01]  /*39e0*/  LOP3.LUT R98, R87, UR31, R2, 0x96, !PT ;  /* 0x0000001f57627c12 */ /* 0x000fe2000f8e9602 */
[----:B------:R-:W-:Y:S01]  /*39f0*/  @P0 IMAD R2, R84, 0x40, R0 ;  /* 0x0000004054020824 */ /* 0x000fe200078e0200 */
[----:B------:R-:W-:Y:S02]  /*3a00*/  PLOP3.LUT P0, PT, PT, PT, UP1, 0x80, 0x0 ;  /* 0x000000000000781c */ /* 0x000fe40003f0f018 */
[----:B------:R-:W-:Y:S02]  /*3a10*/  LOP3.LUT R85, R3, UR19, R245, 0x96, !PT ;  /* 0x0000001303557c12 */ /* 0x000fe4000f8e96f5 */
[C---:B------:R-:W-:Y:S01]  /*3a20*/  @P1 VIADD R3, R2.reuse, 0x8 ;  /* 0x0000000802031836 */ /* 0x040fe20000000000 */
[----:B------:R-:W-:Y:S01]  /*3a30*/  PLOP3.LUT P1, PT, PT, PT, UP1, 0x80, 0x0 ;  /* 0x000000000000781c */ /* 0x000fe20003f2f018 */
[C---:B------:R-:W-:Y:S01]  /*3a40*/  @P2 VIADD R0, R2.reuse, 0x1 ;  /* 0x0000000102002836 */ /* 0x040fe20000000000 */
[----:B------:R-:W-:Y:S01]  /*3a50*/  @P5 ISETP.GE.AND P5, PT, R2, UR5, PT ;  /* 0x0000000502005c0c */ /* 0x000fe2000bfa6270 */
[----:B------:R-:W-:Y:S01]  /*3a60*/  IMAD.WIDE.U32 R84, R85, -0x2daee0ad, RZ ;  /* 0xd2511f5355547825 */ /* 0x000fe200078e00ff */
[----:B------:R-:W-:Y:S02]  /*3a70*/  PLOP3.LUT P2, PT, PT, PT, UP1, 0x80, 0x0 ;  /* 0x000000000000781c */ /* 0x000fe40003f4f018 */
[----:B------:R-:W-:Y:S01]  /*3a80*/  @P3 ISETP.GE.AND P3, PT, R0, UR5, PT ;  /* 0x0000000500003c0c */ /* 0x000fe2000bf66270 */
[----:B------:R-:W-:Y:S01]  /*3a90*/  IMAD.WIDE.U32 R98, R98, -0x2daee0ad, RZ ;  /* 0xd2511f5362627825 */ /* 0x000fe200078e00ff */
[----:B------:R-:W-:Y:S02]  /*3aa0*/  LOP3.LUT R96, R85, UR30, R240, 0x96, !PT ;  /* 0x0000001e55607c12 */ /* 0x000fe4000f8e96f0 */
[----:B------:R-:W-:Y:S01]  /*3ab0*/  @P0 FSEL R4, R4, -INF , !P5 ;  /* 0xff80000004040808 */ /* 0x000fe20006800000 */
[----:B------:R-:W-:Y:S01]  /*3ac0*/  @P4 VIADD R0, R2, 0x9 ;  /* 0x0000000902004836 */ /* 0x000fe20000000000 */
[----:B------:R-:W-:Y:S01]  /*3ad0*/  PLOP3.LUT P0, PT, PT, PT, UP1, 0x80, 0x0 ;  /* 0x000000000000781c */ /* 0x000fe20003f0f018 */
[----:B------:R-:W-:Y:S01]  /*3ae0*/  IMAD.WIDE.U32 R96, R96, -0x326172a9, RZ ;  /* 0xcd9e8d5760607825 */ /* 0x000fe200078e00ff */
[----:B------:R-:W-:Y:S02]  /*3af0*/  @P1 FSEL R6, R6, -INF , !P5 ;  /* 0xff80000006061808 */ /* 0x000fe40006800000 */
[----:B------:R-:W-:Y:S02]  /*3b00*/  PLOP3.LUT P1, PT, PT, PT, UP1, 0x80, 0x0 ;  /* 0x000000000000781c */ /* 0x000fe40003f2f018 */
[----:B------:R-:W-:Y:S02]  /*3b10*/  PLOP3.LUT P4, PT, PT, PT, UP1, 0x80, 0x0 ;  /* 0x000000000000781c */ /* 0x000fe40003f8f018 */
[----:B------:R-:W-:Y:S02]  /*3b20*/  LOP3.LUT R88, R99, UR28, R84, 0x96, !PT ;  /* 0x0000001c63587c12 */ /* 0x000fe4000f8e9654 */
[----:B------:R-:W-:Y:S02]  /*3b30*/  LOP3.LUT R90, R97, UR29, R86, 0x96, !PT ;  /* 0x0000001d615a7c12 */ /* 0x000fe4000f8e9656 */
[----:B------:R-:W1:Y:S01]  /*3b40*/  LDSM.16.M88.4 R84, [R211+0x1e800] ;  /* 0x01e80000d354783b */ /* 0x000e620000000200 */
[----:B------:R-:W-:Y:S01]  /*3b50*/  @P6 ISETP.GE.AND P6, PT, R3, UR5, PT ;  /* 0x0000000503006c0c */ /* 0x000fe2000bfc6270 */
[----:B-----5:R-:W-:Y:S01]  /*3b60*/  FMUL.FTZ R3, R237, 1.4426950216293334961 ;  /* 0x3fb8aa3bed037820 */ /* 0x020fe20000410000 */
[----:B------:R-:W-:Y:S01]  /*3b70*/  @P0 FSEL R7, R7, -INF , !P3 ;  /* 0xff80000007070808 */ /* 0x000fe20005800000 */
[----:B------:R-:W-:Y:S01]  /*3b80*/  IMAD.WIDE.U32 R88, R88, -0x326172a9, RZ ;  /* 0xcd9e8d5758587825 */ /* 0x000fe200078e00ff */
[----:B------:R-:W-:Y:S02]  /*3b90*/  FSETP.NEU.FTZ.AND P0, PT, R237, -INF , PT ;  /* 0xff800000ed00780b */ /* 0x000fe40003f1d000 */
[----:B------:R-:W-:Y:S01]  /*3ba0*/  PLOP3.LUT P5, PT, PT, PT, UP1, 0x80, 0x0 ;  /* 0x000000000000781c */ /* 0x000fe20003faf018 */
[----:B------:R-:W-:Y:S01]  /*3bb0*/  IMAD.WIDE.U32 R90, R90, -0x2daee0ad, RZ ;  /* 0xd2511f535a5a7825 */ /* 0x000fe200078e00ff */
[----:B------:R-:W-:Y:S02]  /*3bc0*/  @P2 ISETP.GE.AND P2, PT, R0, UR5, PT ;  /* 0x0000000500002c0c */ /* 0x000fe4000bf46270 */
[----:B------:R-:W-:Y:S01]  /*3bd0*/  FSEL R3, R3, RZ, P0 ;  /* 0x000000ff03037208 */ /* 0x000fe20000000000 */
[----:B------:R-:W-:Y:S01]  /*3be0*/  @P1 VIADD R0, R2, 0x10 ;  /* 0x0000001002001836 */ /* 0x000fe20000000000 */
[----:B------:R-:W-:Y:S02]  /*3bf0*/  @P4 FSEL R5, R5, -INF , !P3 ;  /* 0xff80000005054808 */ /* 0x000fe40005800000 */
[----:B------:R-:W-:Y:S01]  /*3c00*/  PLOP3.LUT P1, PT, PT, PT, UP1, 0x80, 0x0 ;  /* 0x000000000000781c */ /* 0x000fe20003f2f018 */
[--C-:B------:R-:W-:Y:S01]  /*3c10*/  FFMA.FTZ R4, R4, UR14, -R3.reuse ;  /* 0x0000000e04047c23 */ /* 0x100fe20008010803 */
[----:B------:R-:W-:Y:S01]  /*3c20*/  PLOP3.LUT P3, PT, PT, PT, UP1, 0x80, 0x0 ;  /* 0x000000000000781c */ /* 0x000fe20003f6f018 */
[--C-:B------:R-:W-:Y:S01]  /*3c30*/  FFMA.FTZ R5, R5, UR14, -R3.reuse ;  /* 0x0000000e05057c23 */ /* 0x100fe20008010803 */
[----:B------:R-:W-:Y:S01]  /*3c40*/  LOP3.LUT R99, R89, UR27, R96, 0x96, !PT ;  /* 0x0000001b59637c12 */ /* 0x000fe2000f8e9660 */
[----:B------:R2:W-:Y:S01]  /*3c50*/  MUFU.EX2 R130, R4 ;  /* 0x0000000400827308 */ /* 0x0005e20000000800 */
[----:B------:R-:W-:Y:S01]  /*3c60*/  LOP3.LUT R96, R91, UR26, R98, 0x96, !PT ;  /* 0x0000001a5b607c12 */ /* 0x000fe2000f8e9662 */
[----:B------:R-:W-:Y:S01]  /*3c70*/  @P5 VIADD R89, R2, 0x11 ;  /* 0x0000001102595836 */ /* 0x000fe20000000000 */
[----:B------:R-:W-:Y:S01]  /*3c80*/  PLOP3.LUT P4, PT, PT, PT, UP1, 0x80, 0x0 ;  /* 0x000000000000781c */ /* 0x000fe20003f8f018 */
[----:B------:R-:W-:Y:S01]  /*3c90*/  IMAD.WIDE.U32 R98, R99, -0x2daee0ad, RZ ;  /* 0xd2511f5363627825 */ /* 0x000fe200078e00ff */
[----:B------:R-:W-:Y:S02]  /*3ca0*/  PLOP3.LUT P5, PT, PT, PT, UP1, 0x80, 0x0 ;  /* 0x000000000000781c */ /* 0x000fe40003faf018 */
[----:B------:R-:W-:Y:S01]  /*3cb0*/  PLOP3.LUT P0, PT, PT, PT, UP1, 0x80, 0x0 ;  /* 0x000000000000781c */ /* 0x000fe20003f0f018 */
[----:B------:R-:W-:Y:S01]  /*3cc0*/  IMAD.WIDE.U32 R96, R96, -0x326172a9, RZ ;  /* 0xcd9e8d5760607825 */ /* 0x000fe200078e00ff */
[----:B------:R-:W-:Y:S01]  /*3cd0*/  @P1 FSEL R8, R8, -INF , !P6 ;  /* 0xff80000008081808 */ /* 0x000fe20007000000 */
[----:B------:R3:W4:Y:S01]  /*3ce0*/  MUFU.EX2 R129, R5 ;  /* 0x0000000500817308 */ /* 0x0007220000000800 */
[----:B------:R-:W-:Y:S02]  /*3cf0*/  @P3 ISETP.GE.AND P3, PT, R89, UR5, PT ;  /* 0x0000000559003c0c */ /* 0x000fe4000bf66270 */
[----:B------:R-:W-:Y:S01]  /*3d00*/  PLOP3.LUT P1, PT, PT, PT, UP1, 0x80, 0x0 ;  /* 0x000000000000781c */ /* 0x000fe20003f2f018 */
[--C-:B------:R-:W-:Y:S01]  /*3d10*/  FFMA.FTZ R8, R8, UR14, -R3.reuse ;  /* 0x0000000e08087c23 */ /* 0x100fe20008010803 */
[----:B------:R-:W-:Y:S02]  /*3d20*/  LOP3.LUT R89, R99, UR24, R90, 0x96, !PT ;  /* 0x0000001863597c12 */ /* 0x000fe4000f8e965a */
[----:B------:R-:W-:Y:S03]  /*3d30*/  LOP3.LUT R90, R97, UR25, R88, 0x96, !PT ;  /* 0x00000019615a7c12 */ /* 0x000fe6000f8e9658 */
[----:B------:R-:W-:Y:S01]  /*3d40*/  MUFU.EX2 R125, R8 ;  /* 0x00000008007d7308 */ /* 0x000fe20000000800 */
[----:B------:R-:W-:Y:S01]  /*3d50*/  @P4 ISETP.GE.AND P4, PT, R0, UR5, PT ;  /* 0x0000000500004c0c */ /* 0x000fe2000bf86270 */
[C---:B-1----:R-:W-:Y:S03]  /*3d60*/  HMMA.16816.F32 R12, R92.reuse, R84, R12 ;  /* 0x000000545c0c723c */ /* 0x042fe6000000180c */
[----:B------:R-:W-:Y:S04]  /*3d70*/  IMAD.WIDE.U32 R88, R89, -0x326172a9, RZ ;  /* 0xcd9e8d5759587825 */ /* 0x000fe800078e00ff */
[----:B------:R-:W-:Y:S01]  /*3d80*/  FMUL.FTZ R0, R238, 1.4426950216293334961 ;  /* 0x3fb8aa3bee007820 */ /* 0x000fe20000410000 */
[----:B------:R-:W-:Y:S03]  /*3d90*/  HMMA.16816.F32 R16, R92, R86, R16 ;  /* 0x000000565c10723c */ /* 0x000fe60000001810 */
[----:B------:R-:W-:Y:S01]  /*3da0*/  @P5 FSEL R10, R10, -INF , !P6 ;  /* 0xff8000000a0a5808 */ /* 0x000fe20007000000 */
[----:B------:R-:W-:Y:S01]  /*3db0*/  IMAD.WIDE.U32 R84, R90, -0x2daee0ad, RZ ;  /* 0xd2511f535a547825 */ /* 0x000fe200078e00ff */
[----:B------:R-:W-:Y:S02]  /*3dc0*/  FSETP.NEU.FTZ.AND P6, PT, R238, -INF , PT ;  /* 0xff800000ee00780b */ /* 0x000fe40003fdd000 */
[----:B------:R-:W-:Y:S04]  /*3dd0*/  PLOP3.LUT P5, PT, PT, PT, UP1, 0x80, 0x0 ;  /* 0x000000000000781c */ /* 0x000fe80003faf018 */
[----:B--2---:R-:W-:Y:S01]  /*3de0*/  LOP3.LUT R4, R89, UR23, R96, 0x96, !PT ;  /* 0x0000001759047c12 */ /* 0x004fe2000f8e9660 */
[----:B------:R-:W-:Y:S01]  /*3df0*/  @P0 VIADD R89, R2, 0x18 ;  /* 0x0000001802590836 */ /* 0x000fe20000000000 */
[----:B------:R-:W-:Y:S01]  /*3e00*/  FSEL R0, R0, RZ, P6 ;  /* 0x000000ff00007208 */ /* 0x000fe20003000000 */
[----:B------:R-:W-:Y:S01]  /*3e10*/  @P1 VIADD R2, R2, 0x19 ;  /* 0x0000001902021836 */ /* 0x000fe20000000000 */
[----:B------:R-:W-:Y:S01]  /*3e20*/  PLOP3.LUT P1, PT, PT, PT, UP1, 0x80, 0x0 ;  /* 0x000000000000781c */ /* 0x000fe20003f2f018 */
[----:B---3--:R-:W-:Y:S01]  /*3e30*/  IMAD.WIDE.U32 R4, R4, -0x2daee0ad, RZ ;  /* 0xd2511f5304047825 */ /* 0x008fe200078e00ff */
[----:B------:R-:W-:Y:S03]  /*3e40*/  PLOP3.LUT P0, PT, PT, PT, UP1, 0x80, 0x0 ;  /* 0x000000000000781c */ /* 0x000fe60003f0f018 */
[--C-:B------:R-:W-:Y:S01]  /*3e50*/  FFMA.FTZ R6, R6, UR14, -R0.reuse ;  /* 0x0000000e06067c23 */ /* 0x100fe20008010800 */
[--C-:B------:R-:W-:Y:S01]  /*3e60*/  FFMA.FTZ R7, R7, UR14, -R0.reuse ;  /* 0x0000000e07077c23 */ /* 0x100fe20008010800 */
[----:B------:R-:W-:Y:S01]  /*3e70*/  PLOP3.LUT P6, PT, PT, PT, UP1, 0x80, 0x0 ;  /* 0x000000000000781c */ /* 0x000fe20003fcf018 */
[--C-:B------:R-:W-:Y:S01]  /*3e80*/  FFMA.FTZ R10, R10, UR14, -R0.reuse ;  /* 0x0000000e0a0a7c23 */ /* 0x100fe20008010800 */
[----:B------:R1:W-:Y:S01]  /*3e90*/  MUFU.EX2 R196, R6 ;  /* 0x0000000600c47308 */ /* 0x0003e20000000800 */
[----:B------:R-:W-:Y:S02]  /*3ea0*/  @P5 ISETP.GE.AND P5, PT, R89, UR5, PT ;  /* 0x0000000559005c0c */ /* 0x000fe4000bfa6270 */
[----:B------:R-:W-:Y:S02]  /*3eb0*/  LOP3.LUT R90, R4, 0xff, RZ, 0xc0, !PT ;  /* 0x000000ff045a7812 */ /* 0x000fe400078ec0ff */
[----:B------:R-:W-:Y:S02]  /*3ec0*/  @P1 FSEL R11, R11, -INF , !P2 ;  /* 0xff8000000b0b1808 */ /* 0x000fe40005000000 */
[----:B------:R-:W-:Y:S03]  /*3ed0*/  @P0 FSEL R9, R9, -INF , !P2 ;  /* 0xff80000009090808 */ /* 0x000fe60005000000 */
[----:B------:R2:W3:Y:S01]  /*3ee0*/  MUFU.EX2 R131, R7 ;  /* 0x0000000700837308 */ /* 0x0004e20000000800 */
[----:B------:R-:W-:Y:S01]  /*3ef0*/  PLOP3.LUT P0, PT, PT, PT, UP1, 0x80, 0x0 ;  /* 0x000000000000781c */ /* 0x000fe20003f0f018 */
[----:B------:R-:W-:Y:S01]  /*3f00*/  FFMA.FTZ R11, R11, UR14, -R0 ;  /* 0x0000000e0b0b7c23 */ /* 0x000fe20008010800 */
[----:B------:R-:W-:Y:S01]  /*3f10*/  PLOP3.LUT P1, PT, PT, PT, UP1, 0x80, 0x0 ;  /* 0x000000000000781c */ /* 0x000fe20003f2f018 */
[--C-:B------:R-:W-:Y:S01]  /*3f20*/  FFMA.FTZ R9, R9, UR14, -R3.reuse ;  /* 0x0000000e09097c23 */ /* 0x100fe20008010803 */
[----:B------:R-:W-:Y:S02]  /*3f30*/  PLOP3.LUT P2, PT, PT, PT, UP1, 0x80, 0x0 ;  /* 0x000000000000781c */ /* 0x000fe40003f4f018 */
[----:B------:R-:W-:Y:S03]  /*3f40*/  @P6 ISETP.GE.AND P6, PT, R2, UR5, PT ;  /* 0x0000000502006c0c */ /* 0x000fe6000bfc6270 */
[----:B------:R-:W3:Y:S01]  /*3f50*/  MUFU.EX2 R123, R9 ;  /* 0x00000009007b7308 */ /* 0x000ee20000000800 */
[----:B-1----:R-:W-:Y:S02]  /*3f60*/  LOP3.LUT R6, R85, UR22, R98, 0x96, !PT ;  /* 0x0000001655067c12 */ /* 0x002fe4000f8e9662 */
[--C-:B------:R-:W-:Y:S02]  /*3f70*/  SHF.R.U32.HI R89, RZ, 0x18, R4.reuse ;  /* 0x00000018ff597819 */ /* 0x100fe40000011604 */
[----:B------:R-:W-:Y:S02]  /*3f80*/  SHF.R.U32.HI R91, RZ, 0x10, R4 ;  /* 0x00000010ff5b7819 */ /* 0x000fe40000011604 */
[----:B------:R-:W-:Y:S03]  /*3f90*/  @P0 FSEL R12, R12, -INF , !P4 ;  /* 0xff8000000c0c0808 */ /* 0x000fe60006000000 */
[----:B------:R1:W3:Y:S01]  /*3fa0*/  MUFU.EX2 R128, R10 ;  /* 0x0000000a00807308 */ /* 0x0002e20000000800 */
[----:B------:R-:W-:Y:S01]  /*3fb0*/  @P1 FSEL R14, R14, -INF , !P4 ;  /* 0xff8000000e0e1808 */ /* 0x000fe20006000000 */
[----:B--2---:R-:W-:Y:S01]  /*3fc0*/  IMAD.WIDE.U32 R6, R6, -0x326172a9, RZ ;  /* 0xcd9e8d5706067825 */ /* 0x004fe200078e00ff */
[----:B------:R-:W-:Y:S02]  /*3fd0*/  PLOP3.LUT P0, PT, PT, PT, UP1, 0x80, 0x0 ;  /* 0x000000000000781c */ /* 0x000fe40003f0f018 */
[----:B------:R-:W-:Y:S01]  /*3fe0*/  PLOP3.LUT P1, PT, PT, PT, UP1, 0x80, 0x0 ;  /* 0x000000000000781c */ /* 0x000fe20003f2f018 */
[--C-:B------:R-:W-:Y:S01]  /*3ff0*/  FFMA.FTZ R12, R12, UR14, -R3.reuse ;  /* 0x0000000e0c0c7c23 */ /* 0x100fe20008010803 */
[----:B------:R-:W-:Y:S01]  /*4000*/  LOP3.LUT R2, R7, UR21, R88, 0x96, !PT ;  /* 0x0000001507027c12 */ /* 0x000fe2000f8e9658 */
[--C-:B------:R-:W-:Y:S01]  /*4010*/  FFMA.FTZ R14, R14, UR14, -R0.reuse ;  /* 0x0000000e0e0e7c23 */ /* 0x100fe20008010800 */
[----:B------:R-:W-:Y:S01]  /*4020*/  @P2 FSEL R13, R13, -INF , !P3 ;  /* 0xff8000000d0d2808 */ /* 0x000fe20005800000 */
[----:B------:R-:W2:Y:S01]  /*4030*/  MUFU.EX2 R122, R12 ;  /* 0x0000000c007a7308 */ /* 0x000ea20000000800 */
[----:B------:R-:W-:Y:S02]  /*4040*/  PLOP3.LUT P2, PT, PT, PT, UP1, 0x80, 0x0 ;  /* 0x000000000000781c */ /* 0x000fe40003f4f018 */
[----:B------:R-:W-:Y:S01]  /*4050*/  LOP3.LUT R96, R4, 0xffff, RZ, 0xc0, !PT ;  /* 0x0000ffff04607812 */ /* 0x000fe200078ec0ff */
[--C-:B------:R-:W-:Y:S01]  /*4060*/  FFMA.FTZ R13, R13, UR14, -R3.reuse ;  /* 0x0000000e0d0d7c23 */ /* 0x100fe20008010803 */
[----:B------:R-:W-:Y:S02]  /*4070*/  LOP3.LUT R4, R2, 0xffff, RZ, 0xc0, !PT ;  /* 0x0000ffff02047812 */ /* 0x000fe400078ec0ff */
[----:B------:R-:W-:Y:S03]  /*4080*/  @P0 FSEL R15, R15, -INF , !P3 ;  /* 0xff8000000f0f0808 */ /* 0x000fe60005800000 */
[----:B------:R-:W2:Y:S01]  /*4090*/  MUFU.EX2 R127, R11 ;  /* 0x0000000b007f7308 */ /* 0x000ea20000000800 */
[----:B------:R-:W-:Y:S02]  /*40a0*/  @P1 FSEL R16, R16, -INF , !P5 ;  /* 0xff80000010101808 */ /* 0x000fe40006800000 */
[----:B------:R-:W-:Y:S01]  /*40b0*/  PLOP3.LUT P0, PT, PT, PT, UP1, 0x80, 0x0 ;  /* 0x000000000000781c */ /* 0x000fe20003f0f018 */
[----:B------:R-:W-:Y:S01]  /*40c0*/  FFMA.FTZ R15, R15, UR14, -R0 ;  /* 0x0000000e0f0f7c23 */ /* 0x000fe20008010800 */
[----:B------:R-:W-:Y:S01]  /*40d0*/  PLOP3.LUT P1, PT, PT, PT, UP1, 0x80, 0x0 ;  /* 0x000000000000781c */ /* 0x000fe20003f2f018 */
[--C-:B------:R-:W-:Y:S01]  /*40e0*/  FFMA.FTZ R16, R16, UR14, -R3.reuse ;  /* 0x0000000e10107c23 */ /* 0x100fe20008010803 */
[----:B------:R-:W-:Y:S03]  /*40f0*/  SHF.R.U32.HI R4, RZ, 0x8, R4 ;  /* 0x00000008ff047819 */ /* 0x000fe60000011604 */
[----:B------:R-:W2:Y:S01]  /*4100*/  MUFU.EX2 R120, R13 ;  /* 0x0000000d00787308 */ /* 0x000ea20000000800 */
[----:B------:R-:W-:Y:S02]  /*4110*/  LOP3.LUT R84, R5, UR20, R84, 0x96, !PT ;  /* 0x0000001405547c12 */ /* 0x000fe4000f8e9654 */
[C---:B------:R-:W-:Y:S02]  /*4120*/  LOP3.LUT R8, R6.reuse, 0xffff, RZ, 0xc0, !PT ;  /* 0x0000ffff06087812 */ /* 0x040fe400078ec0ff */
[----:B------:R-:W-:Y:S02]  /*4130*/  LOP3.LUT R85, R6, 0xff, RZ, 0xc0, !PT ;  /* 0x000000ff06557812 */ /* 0x000fe400078ec0ff */
[--C-:B-1----:R-:W-:Y:S03]  /*4140*/  SHF.R.U32.HI R10, RZ, 0x18, R6.reuse ;  /* 0x00000018ff0a7819 */ /* 0x102fe60000011606 */
[----:B------:R-:W-:Y:S01]  /*4150*/  MUFU.EX2 R126, R14 ;  /* 0x0000000e007e7308 */ /* 0x000fe20000000800 */
[----:B------:R-:W-:Y:S02]  /*4160*/  SHF.R.U32.HI R9, RZ, 0x10, R6 ;  /* 0x00000010ff097819 */ /* 0x000fe40000011606 */
[----:B------:R-:W-:Y:S02]  /*4170*/  LOP3.LUT R5, R4, 0xffff, RZ, 0xc0, !PT ;  /* 0x0000ffff04057812 */ /* 0x000fe400078ec0ff */
[----:B------:R-:W-:Y:S02]  /*4180*/  SHF.R.U32.HI R6, RZ, 0x10, R2 ;  /* 0x00000010ff067819 */ /* 0x000fe40000011602 */
[----:B------:R-:W-:Y:S03]  /*4190*/  @P2 FSEL R18, R18, -INF , !P5 ;  /* 0xff80000012122808 */ /* 0x000fe60006800000 */
[----:B------:R-:W-:Y:S01]  /*41a0*/  MUFU.EX2 R124, R15 ;  /* 0x0000000f007c7308 */ /* 0x000fe20000000800 */
[----:B------:R-:W-:Y:S02]  /*41b0*/  LOP3.LUT R7, R2, 0xff, RZ, 0xc0, !PT ;  /* 0x000000ff02077812 */ /* 0x000fe400078ec0ff */
[----:B------:R-:W-:Y:S01]  /*41c0*/  ISETP.LE.U32.AND P2, PT, R5, UR15, PT ;  /* 0x0000000f05007c0c */ /* 0x000fe2000bf43070 */
[----:B------:R-:W-:Y:S01]  /*41d0*/  FFMA.FTZ R18, R18, UR14, -R0 ;  /* 0x0000000e12127c23 */ /* 0x000fe20008010800 */
[----:B------:R-:W-:Y:S02]  /*41e0*/  SHF.R.U32.HI R2, RZ, 0x18, R2 ;  /* 0x00000018ff027819 */ /* 0x000fe40000011602 */
[----:B------:R-:W-:Y:S03]  /*41f0*/  LOP3.LUT R4, R6, 0xff, RZ, 0xc0, !PT ;  /* 0x000000ff06047812 */ /* 0x000fe600078ec0ff */
[----:B------:R-:W-:Y:S01]  /*4200*/  MUFU.EX2 R121, R18 ;  /* 0x0000001200797308 */ /* 0x000fe20000000800 */
[----:B------:R-:W-:Y:S02]  /*4210*/  @P0 FSEL R17, R17, -INF , !P6 ;  /* 0xff80000011110808 */ /* 0x000fe40007000000 */
[----:B------:R-:W-:Y:S02]  /*4220*/  @P1 FSEL R19, R19, -INF , !P6 ;  /* 0xff80000013131808 */ /* 0x000fe40007000000 */
[----:B------:R-:W-:Y:S01]  /*4230*/  ISETP.LE.U32.AND P6, PT, R2, UR15, PT ;  /* 0x0000000f02007c0c */ /* 0x000fe2000bfc3070 */
[----:B------:R-:W-:Y:S01]  /*4240*/  FFMA.FTZ R3, R17, UR14, -R3 ;  /* 0x0000000e11037c23 */ /* 0x000fe20008010803 */
[----:B------:R-:W-:Y:S01]  /*4250*/  ISETP.LE.U32.AND P0, PT, R4, UR15, PT ;  /* 0x0000000f04007c0c */ /* 0x000fe2000bf03070 */
[----:B----4-:R-:W-:Y:S01]  /*4260*/  @!P2 FADD.FTZ R129, -R129, -RZ ;  /* 0x800000ff8181a221 */ /* 0x010fe20000010100 */
[----:B------:R-:W-:Y:S01]  /*4270*/  SHF.R.U32.HI R4, RZ, 0x8, R8 ;  /* 0x00000008ff047819 */ /* 0x000fe20000011608 */
[----:B------:R1:W4:Y:S01]  /*4280*/  MUFU.EX2 R115, R3 ;  /* 0x0000000300737308 */ /* 0x0003220000000800 */
[----:B------:R-:W-:Y:S01]  /*4290*/  ISETP.LE.U32.AND P5, PT, R7, UR15, PT ;  /* 0x0000000f07007c0c */ /* 0x000fe2000bfa3070 */
[----:B------:R-:W-:Y:S01]  /*42a0*/  FFMA.FTZ R0, R19, UR14, -R0 ;  /* 0x0000000e13007c23 */ /* 0x000fe20008010800 */
[----:B------:R-:W-:Y:S02]  /*42b0*/  LOP3.LUT R2, R4, 0xffff, RZ, 0xc0, !PT ;  /* 0x0000ffff04027812 */ /* 0x000fe400078ec0ff */
[----:B------:R-:W-:Y:S02]  /*42c0*/  LOP3.LUT R4, R9, 0xff, RZ, 0xc0, !PT ;  /* 0x000000ff09047812 */ /* 0x000fe400078ec0ff */
[----:B------:R-:W-:Y:S01]  /*42d0*/  ISETP.LE.U32.AND P2, PT, R2, UR15, PT ;  /* 0x0000000f02007c0c */ /* 0x000fe2000bf43070 */
[----:B---3--:R-:W-:Y:S01]  /*42e0*/  @!P6 FADD.FTZ R131, -R131, -RZ ;  /* 0x800000ff8383e221 */ /* 0x008fe20000010100 */
[----:B------:R-:W-:Y:S01]  /*42f0*/  LOP3.LUT R2, R84, 0xff, RZ, 0xc0, !PT ;  /* 0x000000ff54027812 */ /* 0x000fe200078ec0ff */
[----:B------:R-:W-:Y:S01]  /*4300*/  @!P0 FADD.FTZ R196, -R196, -RZ ;  /* 0x800000ffc4c48221 */ /* 0x000fe20000010100 */
[----:B------:R-:W-:Y:S01]  /*4310*/  ISETP.LE.U32.AND P6, PT, R4, UR15, PT ;  /* 0x0000000f04007c0c */ /* 0x000fe2000bfc3070 */
[----:B------:R3:W4:Y:S01]  /*4320*/  MUFU.EX2 R119, R0 ;  /* 0x0000000000777308 */ /* 0x0007220000000800 */
[----:B------:R-:W-:Y:S01]  /*4330*/  ISETP.LE.U32.AND P0, PT, R2, UR15, PT ;  /* 0x0000000f02007c0c */ /* 0x000fe2000bf03070 */
[----:B------:R-:W-:Y:S01]  /*4340*/  @!P5 FADD.FTZ R130, -R130, -RZ ;  /* 0x800000ff8282d221 */ /* 0x000fe20000010100 */
[----:B------:R-:W-:Y:S02]  /*4350*/  LOP3.LUT R2, R84, 0xffff, RZ, 0xc0, !PT ;  /* 0x0000ffff54027812 */ /* 0x000fe400078ec0ff */
[----:B------:R-:W-:Y:S02]  /*4360*/  ISETP.LE.U32.AND P1, PT, R85, UR15, PT ;  /* 0x0000000f55007c0c */ /* 0x000fe4000bf23070 */
[----:B------:R-:W-:Y:S01]  /*4370*/  SHF.R.U32.HI R2, RZ, 0x8, R2 ;  /* 0x00000008ff027819 */ /* 0x000fe20000011602 */
[----:B------:R-:W-:Y:S01]  /*4380*/  @!P2 FADD.FTZ R123, -R123, -RZ ;  /* 0x800000ff7b7ba221 */ /* 0x000fe20000010100 */
[----:B-1----:R-:W-:Y:S01]  /*4390*/  SHF.R.U32.HI R3, RZ, 0x8, R96 ;  /* 0x00000008ff037819 */ /* 0x002fe20000011660 */
[----:B------:R-:W1:Y:S01]  /*43a0*/  MUFU.EX2 R118, R16 ;  /* 0x0000001000767308 */ /* 0x000e620000000800 */
[----:B------:R-:W-:Y:S01]  /*43b0*/  LOP3.LUT R2, R2, 0xffff, RZ, 0xc0, !PT ;  /* 0x0000ffff02027812 */ /* 0x000fe200078ec0ff */
[----:B------:R-:W-:Y:S01]  /*43c0*/  @!P6 FADD.FTZ R128, -R128, -RZ ;  /* 0x800000ff8080e221 */ /* 0x000fe20000010100 */
[----:B------:R-:W-:Y:S01]  /*43d0*/  ISETP.LE.U32.AND P5, PT, R10, UR15, PT ;  /* 0x0000000f0a007c0c */ /* 0x000fe2000bfa3070 */
[----:B--2---:R-:W-:Y:S01]  /*43e0*/  @!P0 FADD.FTZ R122, -R122, -RZ ;  /* 0x800000ff7a7a8221 */ /* 0x004fe20000010100 */
[----:B------:R-:W-:Y:S02]  /*43f0*/  ISETP.LE.U32.AND P6, PT, R2, UR15, PT ;  /* 0x0000000f02007c0c */ /* 0x000fe4000bfc3070 */
[----:B------:R-:W-:Y:S01]  /*4400*/  LOP3.LUT R2, R3, 0xffff, RZ, 0xc0, !PT ;  /* 0x0000ffff03027812 */ /* 0x000fe200078ec0ff */
[----:B------:R-:W-:Y:S01]  /*4410*/  @!P1 FADD.FTZ R125, -R125, -RZ ;  /* 0x800000ff7d7d9221 */ /* 0x000fe20000010100 */
[----:B------:R-:W-:Y:S02]  /*4420*/  F2FP.RELU.F16.F32.PACK_AB R3, R129, R130 ;  /* 0x000000828103723e */ /* 0x000fe400000008ff */
[----:B------:R-:W-:Y:S02]  /*4430*/  ISETP.LE.U32.AND P0, PT, R2, UR15, PT ;  /* 0x0000000f02007c0c */ /* 0x000fe4000bf03070 */
[----:B------:R-:W-:Y:S01]  /*4440*/  F2FP.RELU.F16.F32.PACK_AB R2, R131, R196 ;  /* 0x000000c48302723e */ /* 0x000fe200000008ff */
[----:B------:R-:W-:Y:S01]  /*4450*/  STS [R229+0x2a000], R3 ;  /* 0x02a00003e5007388 */ /* 0x000fe20000000800 */
[----:B---3--:R-:W-:Y:S01]  /*4460*/  F2FP.RELU.F16.F32.PACK_AB R0, R123, R125 ;  /* 0x0000007d7b00723e */ /* 0x008fe200000008ff */
[----:B------:R-:W-:Y:S01]  /*4470*/  @!P5 FADD.FTZ R127, -R127, -RZ ;  /* 0x800000ff7f7fd221 */ /* 0x000fe20000010100 */
[--C-:B------:R-:W-:Y:S02]  /*4480*/  SHF.R.U32.HI R4, RZ, 0x18, R84.reuse ;  /* 0x00000018ff047819 */ /* 0x100fe40000011654 */
[----:B------:R-:W-:Y:S01]  /*4490*/  STS [R229+0x2a400], R2 ;  /* 0x02a40002e5007388 */ /* 0x000fe20000000800 */
[----:B------:R-:W-:Y:S01]  /*44a0*/  SHF.R.U32.HI R84, RZ, 0x10, R84 ;  /* 0x00000010ff547819 */ /* 0x000fe20000011654 */
[----:B------:R-:W-:Y:S01]  /*44b0*/  @!P6 FADD.FTZ R120, -R120, -RZ ;  /* 0x800000ff7878e221 */ /* 0x000fe20000010100 */
[----:B------:R-:W-:Y:S02]  /*44c0*/  ISETP.LE.U32.AND P1, PT, R4, UR15, PT ;  /* 0x0000000f04007c0c */ /* 0x000fe4000bf23070 */
[----:B------:R2:W-:Y:S01]  /*44d0*/  STS [R236+0x2a000], R0 ;  /* 0x02a00000ec007388 */ /* 0x0005e20000000800 */
[----:B------:R-:W-:Y:S01]  /*44e0*/  LOP3.LUT R84, R84, 0xff, RZ, 0xc0, !PT ;  /* 0x000000ff54547812 */ /* 0x000fe200078ec0ff */
[----:B----4-:R-:W-:Y:S01]  /*44f0*/  @!P0 FADD.FTZ R115, -R115, -RZ ;  /* 0x800000ff73738221 */ /* 0x010fe20000010100 */
[----:B------:R-:W-:Y:S02]  /*4500*/  LOP3.LUT R4, R91, 0xff, RZ, 0xc0, !PT ;  /* 0x000000ff5b047812 */ /* 0x000fe400078ec0ff */
[----:B------:R-:W-:Y:S02]  /*4510*/  ISETP.LE.U32.AND P5, PT, R84, UR15, PT ;  /* 0x0000000f54007c0c */ /* 0x000fe4000bfa3070 */
[----:B------:R-:W-:Y:S02]  /*4520*/  ISETP.LE.U32.AND P3, PT, R89, UR15, PT ;  /* 0x0000000f59007c0c */ /* 0x000fe4000bf63070 */
[----:B------:R-:W-:Y:S02]  /*4530*/  ISETP.LE.U32.AND P2, PT, R4, UR15, PT ;  /* 0x0000000f04007c0c */ /* 0x000fe4000bf43070 */
[----:B------:R-:W-:Y:S01]  /*4540*/  ISETP.LE.U32.AND P4, PT, R90, UR15, PT ;  /* 0x0000000f5a007c0c */ /* 0x000fe2000bf83070 */
[----:B------:R-:W-:Y:S01]  /*4550*/  @!P1 FADD.FTZ R124, -R124, -RZ ;  /* 0x800000ff7c7c9221 */ /* 0x000fe20000010100 */
[----:B------:R-:W-:Y:S02]  /*4560*/  F2FP.RELU.F16.F32.PACK_AB R5, R120, R122 ;  /* 0x0000007a7805723e */ /* 0x000fe400000008ff */
[----:B------:R-:W-:Y:S03]  /*4570*/  FSETP.GE.FTZ.AND P1, PT, R129, RZ, PT ;  /* 0x000000ff8100720b */ /* 0x000fe60003f36000 */
[----:B------:R-:W-:Y:S02]  /*4580*/  @!P5 FADD.FTZ R126, -R126, -RZ ;  /* 0x800000ff7e7ed221 */ /* 0x000fe40000010100 */
[----:B------:R-:W-:Y:S01]  /*4590*/  @!P3 FADD.FTZ R119, -R119, -RZ ;  /* 0x800000ff7777b221 */ /* 0x000fe20000010100 */
[----:B------:R-:W-:Y:S01]  /*45a0*/  FSETP.GE.FTZ.AND P3, PT, R196, RZ, PT ;  /* 0x000000ffc400720b */ /* 0x000fe20003f76000 */
[----:B------:R-:W-:Y:S01]  /*45b0*/  @!P2 FADD.FTZ R121, -R121, -RZ ;  /* 0x800000ff7979a221 */ /* 0x000fe20000010100 */
[----:B------:R-:W-:Y:S01]  /*45c0*/  F2FP.RELU.F16.F32.PACK_AB R4, R124, R126 ;  /* 0x0000007e7c04723e */ /* 0x000fe200000008ff */
[----:B-1----:R-:W-:Y:S01]  /*45d0*/  @!P4 FADD.FTZ R118, -R118, -RZ ;  /* 0x800000ff7676c221 */ /* 0x002fe20000010100 */
[----:B--2---:R-:W-:Y:S02]  /*45e0*/  F2FP.RELU.F16.F32.PACK_AB R0, R127, R128 ;  /* 0x000000807f00723e */ /* 0x004fe400000008ff */
[----:B------:R-:W-:Y:S02]  /*45f0*/  F2FP.RELU.F16.F32.PACK_AB R2, R119, R121 ;  /* 0x000000797702723e */ /* 0x000fe400000008ff */
[----:B------:R-:W-:Y:S01]  /*4600*/  F2FP.RELU.F16.F32.PACK_AB R3, R115, R118 ;  /* 0x000000767303723e */ /* 0x000fe200000008ff */
[----:B------:R1:W-:Y:S01]  /*4610*/  STS [R236+0x2a400], R0 ;  /* 0x02a40000ec007388 */ /* 0x0003e20000000800 */
[----:B------:R-:W-:Y:S04]  /*4620*/  FSETP.GE.FTZ.AND P2, PT, R130, RZ, PT ;  /* 0x000000ff8200720b */ /* 0x000fe80003f56000 */
[----:B------:R-:W-:Y:S05]  /*4630*/  STS [R234+0x2a000], R5 ;  /* 0x02a00005ea007388 */ /* 0x000fea0000000800 */
[----:B------:R-:W-:Y:S05]  /*4640*/  STS [R234+0x2a400], R4 ;  /* 0x02a40004ea007388 */ /* 0x000fea0000000800 */
[----:B------:R2:W-:Y:S05]  /*4650*/  STS [R235+0x2a400], R2 ;  /* 0x02a40002eb007388 */ /* 0x0005ea0000000800 */
[----:B------:R3:W-:Y:S05]  /*4660*/  STS [R235+0x2a000], R3 ;  /* 0x02a00003eb007388 */ /* 0x0007ea0000000800 */
[----:B------:R-:W-:Y:S01]  /*4670*/  LDSM.16.M88.4 R8, [R209+0x20000] ;  /* 0x02000000d108783b */ /* 0x000fe20000000200 */
[----:B-1----:R-:W-:Y:S04]  /*4680*/  LEA R0, R222, UR4, 0x1 ;  /* 0x00000004de007c11 */ /* 0x002fe8000f8e08ff */
[----:B------:R-:W-:Y:S05]  /*4690*/  LDSM.16.M88.4 R84, [R209+0x20800] ;  /* 0x02080000d154783b */ /* 0x000fea0000000200 */
[----:B------:R-:W1:Y:S05]  /*46a0*/  LDSM.16.M88.4 R16, [R0+0x10000] ;  /* 0x010000000010783b */ /* 0x000e6a0000000200 */
[----:B------:R-:W-:Y:S01]  /*46b0*/  LDSM.16.M88.4 R92, [R210+0x20000] ;  /* 0x02000000d25c783b */ /* 0x000fe20000000200 */
[--C-:B--2---:R-:W-:Y:S04]  /*46c0*/  IMAD.IADD R2, R217, 0x1, R0.reuse ;  /* 0x00000001d9027824 */ /* 0x104fe800078e0200 */
[----:B------:R-:W-:Y:S01]  /*46d0*/  LDSM.16.M88.4 R96, [R210+0x20800] ;  /* 0x02080000d260783b */ /* 0x000fe20000000200 */
[C---:B---3--:R-:W-:Y:S02]  /*46e0*/  IMAD.IADD R3, R216.reuse, 0x1, R0 ;  /* 0x00000001d8037824 */ /* 0x048fe400078e0200 */
[----:B------:R-:W-:Y:S02]  /*46f0*/  IMAD.IADD R112, R216, 0x1, R2 ;  /* 0x00000001d8707824 */ /* 0x000fe400078e0202 */
[----:B------:R-:W2:Y:S05]  /*4700*/  LDSM.16.M88.4 R88, [R2+0x10000] ;  /* 0x010000000258783b */ /* 0x000eaa0000000200 */
[----:B------:R-:W-:Y:S05]  /*4710*/  LDSM.16.M88.4 R100, [R3+0x10000] ;  /* 0x010000000364783b */ /* 0x000fea0000000200 */
[----:B------:R-:W3:Y:S05]  /*4720*/  LDSM.16.M88.4 R104, [R212+0x20000] ;  /* 0x02000000d468783b */ /* 0x000eea0000000200 */
[----:B------:R-:W-:Y:S01]  /*4730*/  LDSM.16.M88.4 R108, [R211+0x20000] ;  /* 0x02000000d36c783b */ /* 0x000fe20000000200 */
[C---:B-1----:R-:W-:Y:S06]  /*4740*/  HMMA.16816.F32 R4, R16.reuse, R8, RZ ;  /* 0x000000081004723c */ /* 0x042fec00000018ff */
[C---:B------:R-:W-:Y:S06]  /*4750*/  HMMA.16816.F32 R8, R16.reuse, R10, RZ ;  /* 0x0000000a1008723c */ /* 0x040fec00000018ff */
[C---:B------:R-:W-:Y:S06]  /*4760*/  HMMA.16816.F32 R12, R16.reuse, R84, RZ ;  /* 0x00000054100c723c */ /* 0x040fec00000018ff */
[----:B------:R-:W-:Y:S01]  /*4770*/  HMMA.16816.F32 R16, R16, R86, RZ ;  /* 0x000000561010723c */ /* 0x000fe200000018ff */
[----:B------:R-:W1:Y:S05]  /*4780*/  LDSM.16.M88.4 R84, [R212+0x20800] ;  /* 0x02080000d454783b */ /* 0x000e6a0000000200 */
[C---:B--2---:R-:W-:Y:S06]  /*4790*/  HMMA.16816.F32 R4, R88.reuse, R92, R4 ;  /* 0x0000005c5804723c */ /* 0x044fec0000001804 */
[C---:B------:R-:W-:Y:S01]  /*47a0*/  HMMA.16816.F32 R8, R88.reuse, R94, R8 ;  /* 0x0000005e5808723c */ /* 0x040fe20000001808 */
[----:B------:R-:W2:Y:S05]  /*47b0*/  LDSM.16.M88.4 R92, [R112+0x10000] ;  /* 0x01000000705c783b */ /* 0x000eaa0000000200 */
[C---:B------:R-:W-:Y:S06]  /*47c0*/  HMMA.16816.F32 R12, R88.reuse, R96, R12 ;  /* 0x00000060580c723c */ /* 0x040fec000000180c */
[----:B------:R-:W-:Y:S01]  /*47d0*/  HMMA.16816.F32 R16, R88, R98, R16 ;  /* 0x000000625810723c */ /* 0x000fe20000001810 */
[----:B------:R-:W4:Y:S05]  /*47e0*/  LDSM.16.M88.4 R88, [R211+0x20800] ;  /* 0x02080000d358783b */ /* 0x000f2a0000000200 */
[C---:B---3--:R-:W-:Y:S01]  /*47f0*/  HMMA.16816.F32 R4, R100.reuse, R104, R4 ;  /* 0x000000686404723c */ /* 0x048fe20000001804 */
[----:B------:R-:W-:Y:S05]  /*4800*/  LDSM.16.M88.4 R96, [R0+0x12000] ;  /* 0x012000000060783b */ /* 0x000fea0000000200 */
[C---:B------:R-:W-:Y:S01]  /*4810*/  HMMA.16816.F32 R8, R100.reuse, R106, R8 ;  /* 0x0000006a6408723c */ /* 0x040fe20000001808 */
[----:B------:R-:W3:Y:S05]  /*4820*/  LDSM.16.M88.4 R104, [R209+0x22000] ;  /* 0x02200000d168783b */ /* 0x000eea0000000200 */
        /* <DEDUP_REMOVED lines=9> */
[C---:B----4-:R-:W-:Y:S05]  /*48c0*/  HMMA.16816.F32 R12, R92.reuse, R88, R12 ;  /* 0x000000585c0c723c */ /* 0x050fea000000180c */
[----:B------:R-:W-:Y:S01]  /*48d0*/  LEA.HI.X.SX32 R117, R239, R101, 0x2, P0 ;  /* 0x00000065ef757211 */ /* 0x000fe200000f16ff */
[----:B------:R-:W-:Y:S01]  /*48e0*/  HMMA.16816.F32 R16, R92, R90, R16 ;  /* 0x0000005a5c10723c */ /* 0x000fe20000001810 */
[----:B------:R-:W2:Y:S02]  /*48f0*/  LDSM.16.M88.4 R100, [R2+0x12000] ;  /* 0x012000000264783b */ /* 0x000ea40000000200 */
[----:B------:R-:W-:Y:S03]  /*4900*/  FSETP.GE.FTZ.AND P0, PT, R125, RZ, PT ;  /* 0x000000ff7d00720b */ /* 0x000fe60003f16000 */
[C---:B---3--:R-:W-:Y:S01]  /*4910*/  HMMA.16816.F32 R4, R96.reuse, R104, R4 ;  /* 0x000000686004723c */ /* 0x048fe20000001804 */
        /* <DEDUP_REMOVED lines=87> */
[C---:B------:R-:W-:Y:S01]  /*4e90*/  FADD.FTZ R13, -R114.reuse, R13 ;  /* 0x0000000d720d7221 */ /* 0x040fe20000010100 */
[----:B------:R-:W-:Y:S01]  /*4ea0*/  FSETP.GE.FTZ.AND P0, PT, R123, RZ, PT ;  /* 0x000000ff7b00720b */ /* 0x000fe20003f16000 */
[----:B------:R-:W-:Y:S01]  /*4eb0*/  FADD.FTZ R12, -R114, R12 ;  /* 0x0000000c720c7221 */ /* 0x000fe20000010100 */
[----:B------:R-:W-:Y:S01]  /*4ec0*/  FSEL R0, R0, R114, P2 ;  /* 0x0000007200007208 */ /* 0x000fe20001000000 */
[----:B------:R-:W-:Y:S01]  /*4ed0*/  FMUL.FTZ R3, R125, R8 ;  /* 0x000000087d037220 */ /* 0x000fe20000410000 */
[----:B------:R-:W-:Y:S01]  /*4ee0*/  FSEL R9, R9, R114, P0 ;  /* 0x0000007209097208 */ /* 0x000fe20000000000 */
[----:B------:R-:W-:Y:S01]  /*4ef0*/  FADD.FTZ R16, -R114, R16 ;  /* 0x0000001072107221 */ /* 0x000fe20000010100 */
[----:B------:R-:W-:Y:S01]  /*4f00*/  FSETP.GE.FTZ.AND P0, PT, R115, RZ, PT ;  /* 0x000000ff7300720b */ /* 0x000fe20003f16000 */
[----:B------:R-:W-:Y:S01]  /*4f10*/  FMUL.FTZ R2, R130, R0 ;  /* 0x0000000082027220 */ /* 0x000fe20000410000 */
[-C--:B------:R-:W-:Y:S01]  /*4f20*/  FSEL R13, R13, R114.reuse, P1 ;  /* 0x000000720d0d7208 */ /* 0x080fe20000800000 */
[----:B------:R-:W-:Y:S01]  /*4f30*/  FMUL.FTZ R0, R129, R5 ;  /* 0x0000000581007220 */ /* 0x000fe20000410000 */
        /* <DEDUP_REMOVED lines=9> */
[----:B------:R-:W-:Y:S01]  /*4fd0*/  @P0 FADD.FTZ R114, -R114, R17 ;  /* 0x0000001172720221 */ /* 0x000fe20000010100 */
[----:B------:R-:W-:Y:S01]  /*4fe0*/  PLOP3.LUT P0, PT, PT, PT, UP2, 0x80, 0x0 ;  /* 0x000000000000781c */ /* 0x000fe20003f0f028 */
[----:B------:R-:W-:Y:S01]  /*4ff0*/  FMUL.FTZ R12, R122, R12 ;  /* 0x0000000c7a0c7220 */ /* 0x000fe20000410000 */
[----:B------:R-:W-:Y:S01]  /*5000*/  FSETP.GE.FTZ.AND P2, PT, R131, RZ, PT ;  /* 0x000000ff8300720b */ /* 0x000fe20003f56000 */
[----:B------:R-:W-:Y:S01]  /*5010*/  FMUL.FTZ R16, R118, R16 ;  /* 0x0000001076107220 */ /* 0x000fe20000410000 */
[----:B------:R-:W-:Y:S01]  /*5020*/  F2FP.F16.F32.PACK_AB R8, R8, R3 ;  /* 0x000000030808723e */ /* 0x000fe200000000ff */
[----:B------:R-:W-:Y:S01]  /*5030*/  FMUL.FTZ R114, R115, R114 ;  /* 0x0000007273727220 */ /* 0x000fe20000410000 */
[----:B------:R-:W-:Y:S07]  /*5040*/  F2FP.F16.F32.PACK_AB R5, R5, R12 ;  /* 0x0000000c0505723e */ /* 0x000fee00000000ff */
[----:B------:R-:W-:Y:S05]  /*5050*/  @!P0 BRA `(.L_x_1665) ;  /* 0x0000000000688947 */ /* 0x000fea0003800000 */
        /* <DEDUP_REMOVED lines=26> */
.L_x_1665:
[----:B------:R2:W-:Y:S01]  /*5200*/  STS [R229+0x28000], R0 ;  /* 0x02800000e5007388 */ /* 0x0005e20000000800 */
[-C--:B-1----:R-:W-:Y:S01]  /*5210*/  FSEL R3, R6, R113.reuse, P3 ;  /* 0x0000007106037208 */ /* 0x082fe20001800000 */
[----:B------:R-:W-:Y:S01]  /*5220*/  FADD.FTZ R11, -R113, R11 ;  /* 0x0000000b710b7221 */ /* 0x000fe20000010100 */
[----:B------:R-:W-:Y:S01]  /*5230*/  FSEL R2, R7, R113, P2 ;  /* 0x0000007107027208 */ /* 0x000fe20001000000 */
[----:B------:R-:W-:Y:S01]  /*5240*/  FADD.FTZ R14, -R113, R14 ;  /* 0x0000000e710e7221 */ /* 0x000fe20000010100 */
[----:B------:R-:W-:Y:S01]  /*5250*/  FSETP.GE.FTZ.AND P1, PT, R128, RZ, PT ;  /* 0x000000ff8000720b */ /* 0x000fe20003f36000 */
[----:B------:R-:W-:Y:S01]  /*5260*/  FMUL.FTZ R4, R196, R3 ;  /* 0x00000003c4047220 */ /* 0x000fe20000410000 */
[----:B------:R-:W-:Y:S01]  /*5270*/  FSETP.GE.FTZ.AND P2, PT, R127, RZ, PT ;  /* 0x000000ff7f00720b */ /* 0x000fe20003f56000 */
[----:B------:R-:W-:Y:S01]  /*5280*/  FMUL.FTZ R3, R131, R2 ;  /* 0x0000000283037220 */ /* 0x000fe20000410000 */
[C---:B------:R-:W-:Y:S01]  /*5290*/  FADD.FTZ R15, -R113.reuse, R15 ;  /* 0x0000000f710f7221 */ /* 0x040fe20000010100 */
[----:B------:R-:W-:Y:S01]  /*52a0*/  FSETP.GE.FTZ.AND P4, PT, R126, RZ, PT ;  /* 0x000000ff7e00720b */ /* 0x000fe20003f96000 */
[----:B------:R-:W-:Y:S01]  /*52b0*/  FADD.FTZ R18, -R113, R18 ;  /* 0x0000001271127221 */ /* 0x000fe20000010100 */
[----:B------:R-:W-:Y:S01]  /*52c0*/  FSETP.GE.FTZ.AND P3, PT, R124, RZ, PT ;  /* 0x000000ff7c00720b */ /* 0x000fe20003f76000 */
[----:B------:R-:W-:Y:S01]  /*52d0*/  IMAD R226, R247, UR34, RZ ;  /* 0x00000022f7e27c24 */ /* 0x000fe2000f8e02ff */
[----:B------:R-:W-:Y:S02]  /*52e0*/  F2FP.F16.F32.PACK_AB R3, R3, R4 ;  /* 0x000000040303723e */ /* 0x000fe400000000ff */
[-C--:B------:R-:W-:Y:S02]  /*52f0*/  FSEL R15, R15, R113.reuse, P3 ;  /* 0x000000710f0f7208 */ /* 0x080fe40001800000 */
[----:B------:R-:W-:Y:S01]  /*5300*/  F2FP.F16.F32.PACK_AB R4, R114, R16 ;  /* 0x000000107204723e */ /* 0x000fe200000000ff */
[----:B------:R1:W-:Y:S04]  /*5310*/  STS [R229+0x28400], R3 ;  /* 0x02840003e5007388 */ /* 0x0003e80000000800 */
[----:B------:R-:W-:Y:S01]  /*5320*/  STS [R236+0x28000], R8 ;  /* 0x02800008ec007388 */ /* 0x000fe20000000800 */
[----:B--2---:R-:W-:Y:S05]  /*5330*/  FADD.FTZ R0, -R113, R10 ;  /* 0x0000000a71007221 */ /* 0x004fea0000010100 */
[-C--:B------:R-:W-:Y:S02]  /*5340*/  FSEL R0, R0, R113.reuse, P1 ;  /* 0x0000007100007208 */ /* 0x080fe40000800000 */
[----:B------:R-:W-:Y:S03]  /*5350*/  FSETP.GE.FTZ.AND P1, PT, R119, RZ, PT ;  /* 0x000000ff7700720b */ /* 0x000fe60003f36000 */
[----:B------:R-:W-:Y:S01]  /*5360*/  FMUL.FTZ R7, R128, R0 ;  /* 0x0000000080077220 */ /* 0x000fe20000410000 */
[-C--:B------:R-:W-:Y:S02]  /*5370*/  FSEL R0, R11, R113.reuse, P2 ;  /* 0x000000710b007208 */ /* 0x080fe40001000000 */
[----:B------:R-:W-:Y:S03]  /*5380*/  FSETP.GE.FTZ.AND P2, PT, R121, RZ, PT ;  /* 0x000000ff7900720b */ /* 0x000fe60003f56000 */
[----:B------:R-:W-:Y:S01]  /*5390*/  FMUL.FTZ R2, R127, R0 ;  /* 0x000000007f027220 */ /* 0x000fe20000410000 */
[-C--:B------:R-:W-:Y:S02]  /*53a0*/  FSEL R0, R14, R113.reuse, P4 ;  /* 0x000000710e007208 */ /* 0x080fe40002000000 */
[----:B------:R-:W-:Y:S01]  /*53b0*/  FSEL R18, R18, R113, P2 ;  /* 0x0000007112127208 */ /* 0x000fe20001000000 */
[----:B------:R-:W-:Y:S01]  /*53c0*/  @P1 FADD.FTZ R113, -R113, R19 ;  /* 0x0000001371711221 */ /* 0x000fe20000010100 */
[----:B------:R-:W-:Y:S01]  /*53d0*/  F2FP.F16.F32.PACK_AB R2, R2, R7 ;  /* 0x000000070202723e */ /* 0x000fe200000000ff */
[----:B------:R-:W-:Y:S01]  /*53e0*/  FMUL.FTZ R6, R126, R0 ;  /* 0x000000007e067220 */ /* 0x000fe20000410000 */
[----:B------:R-:W-:Y:S01]  /*53f0*/  FMUL.FTZ R0, R124, R15 ;  /* 0x0000000f7c007220 */ /* 0x000fe20000410000 */
[----:B------:R-:W-:Y:S01]  /*5400*/  FMUL.FTZ R18, R121, R18 ;  /* 0x0000001279127220 */ /* 0x000fe20000410000 */
[----:B------:R-:W-:Y:S01]  /*5410*/  FMUL.FTZ R113, R119, R113 ;  /* 0x0000007177717220 */ /* 0x000fe20000410000 */
[----:B------:R2:W-:Y:S02]  /*5420*/  STS [R236+0x28400], R2 ;  /* 0x02840002ec007388 */ /* 0x0005e40000000800 */
[----:B------:R-:W-:Y:S02]  /*5430*/  F2FP.F16.F32.PACK_AB R0, R0, R6 ;  /* 0x000000060000723e */ /* 0x000fe400000000ff */
[----:B-1----:R-:W-:Y:S01]  /*5440*/  F2FP.F16.F32.PACK_AB R3, R113, R18 ;  /* 0x000000127103723e */ /* 0x002fe200000000ff */
[----:B------:R-:W-:Y:S04]  /*5450*/  STS [R234+0x28000], R5 ;  /* 0x02800005ea007388 */ /* 0x000fe80000000800 */
[----:B------:R1:W-:Y:S04]  /*5460*/  STS [R234+0x28400], R0 ;  /* 0x02840000ea007388 */ /* 0x0003e80000000800 */
[----:B------:R-:W-:Y:S04]  /*5470*/  STS [R235+0x28000], R4 ;  /* 0x02800004eb007388 */ /* 0x000fe80000000800 */
[----:B------:R-:W-:Y:S01]  /*5480*/  STS [R235+0x28400], R3 ;  /* 0x02840003eb007388 */ /* 0x000fe20000000800 */
[----:B------:R-:W-:Y:S01]  /*5490*/  BAR.SYNC.DEFER_BLOCKING 0x0 ;  /* 0x0000000000007b1d */ /* 0x000fe20000010000 */
[----:B--2---:R-:W-:Y:S05]  /*54a0*/  IMAD.U32 R2, R226, -0x40, RZ ;  /* 0xffffffc0e2027824 */ /* 0x004fea00078e00ff */
[C---:B------:R-:W-:Y:S02]  /*54b0*/  LEA R224, P1, R2.reuse, R224, 0x2 ;  /* 0x000000e002e07211 */ /* 0x040fe400078210ff */
[----:B-1----:R-:W-:Y:S02]  /*54c0*/  LEA R0, R223, UR4, 0x1 ;  /* 0x00000004df007c11 */ /* 0x002fe4000f8e08ff */
[----:B------:R-:W-:Y:S01]  /*54d0*/  LEA.HI.X.SX32 R225, R2, R225, 0x2, P1 ;  /* 0x000000e102e17211 */ /* 0x000fe200008f16ff */
[----:B------:R-:W-:Y:S04]  /*54e0*/  LDSM.16.MT88.4 R4, [R214+0x2a000] ;  /* 0x02a00000d604783b */ /* 0x000fe80000004200 */
[----:B------:R-:W1:Y:S04]  /*54f0*/  LDSM.16.MT88.4 R8, [R0+0x10000] ;  /* 0x010000000008783b */ /* 0x000e680000004200 */
[----:B------:R-:W2:Y:S04]  /*5500*/  LDSM.16.MT88.4 R12, [R215+0x2a000] ;  /* 0x02a00000d70c783b */ /* 0x000ea80000004200 */
[----:B------:R-:W3:Y:S04]  /*5510*/  LDSM.16.MT88.4 R16, [R0+0x12000] ;  /* 0x012000000010783b */ /* 0x000ee80000004200 */
[----:B------:R-:W4:Y:S04]  /*5520*/  LDSM.16.MT88.4 R84, [R0+0x14000] ;  /* 0x014000000054783b */ /* 0x000f280000004200 */
[----:B------:R-:W5:Y:S04]  /*5530*/  LDSM.16.MT88.4 R88, [R0+0x16000] ;  /* 0x016000000058783b */ /* 0x000f680000004200 */
[----:B------:R-:W-:Y:S04]  /*5540*/  LDSM.16.MT88.4 R92, [R214+0x2a800] ;  /* 0x02a80000d65c783b */ /* 0x000fe80000004200 */
[----:B------:R-:W5:Y:S04]  /*5550*/  LDSM.16.MT88.4 R96, [R0+0x10800] ;  /* 0x010800000060783b */ /* 0x000f680000004200 */
[----:B------:R-:W5:Y:S04]  /*5560*/  LDSM.16.MT88.4 R100, [R215+0x2a800] ;  /* 0x02a80000d764783b */ /* 0x000f680000004200 */
[----:B------:R-:W-:Y:S04]  /*5570*/  LDSM.16.MT88.4 R104, [R0+0x17000] ;  /* 0x017000000068783b */ /* 0x000fe80000004200 */
[----:B------:R-:W-:Y:S01]  /*5580*/  LDSM.16.MT88.4 R108, [R0+0x15800] ;  /* 0x01580000006c783b */ /* 0x000fe20000004200 */
[-C--:B-1----:R-:W-:Y:S03]  /*5590*/  HMMA.16816.F32 R20, R4, R8.reuse, R20 ;  /* 0x000000080414723c */ /* 0x082fe60000001814 */
[----:B------:R-:W-:Y:S03]  /*55a0*/  LDSM.16.MT88.4 R112, [R0+0x17800] ;  /* 0x017800000070783b */ /* 0x000fe60000004200 */
        /* <DEDUP_REMOVED lines=19> */
[----:B------:R-:W4:Y:S04]  /*56e0*/  LDSM.16.MT88.4 R4, [R214+0x2b000] ;  /* 0x02b00000d604783b */ /* 0x000f280000004200 */
        /* <DEDUP_REMOVED lines=23> */
[-C--:B----4-:R-:W-:Y:S01]  /*5860*/  HMMA.16816.F32 R20, R4, R12.reuse, R20 ;  /* 0x0000000c0414723c */ /* 0x090fe20000001814 */
[----:B------:R-:W-:Y:S05]  /*5870*/  BAR.SYNC.DEFER_BLOCKING 0x0 ;  /* 0x0000000000007b1d */ /* 0x000fea0000010000 */
[C---:B-----5:R-:W-:Y:S06]  /*5880*/  HMMA.16816.F32 R24, R88.reuse, R12, R24 ;  /* 0x0000000c5818723c */ /* 0x060fec0000001818 */
        /* <DEDUP_REMOVED lines=54> */
.L_x_1666:
[----:B------:R-:W-:Y:S01]  /*5bf0*/  LDSM.16.M88.4 R128, [R218] ;  /* 0x00000000da80783b */ /* 0x000fe20000000200 */
[----:B------:R-:W-:Y:S03]  /*5c00*/  @UP2 UIADD3 UR17, UP0, UR10, -0x100, URZ ;  /* 0xffffff000a112890 */ /* 0x000fe6000ff1e03f */
[----:B------:R-:W2:Y:S01]  /*5c10*/  LDSM.16.MT88.4 R16, [R0+0x18000] ;  /* 0x018000000010783b */ /* 0x000ea20000004200 */
[----:B------:R-:W-:Y:S03]  /*5c20*/  @UP2 UIADD3.X UR13, UR11, -0x1, URZ, UP0, !UPT ;  /* 0xffffffff0b0d2890 */ /* 0x000fe600087fe43f */
[----:B------:R-:W3:Y:S01]  /*5c30*/  LDSM.16.M88.4 R124, [R218+0x1000] ;  /* 0x00100000da7c783b */ /* 0x000ee20000000200 */
[----:B------:R-:W-:Y:S03]  /*5c40*/  @UP2 UMOV UR10, UR17 ;  /* 0x00000011000a2c82 */ /* 0x000fe60008000000 */
[----:B------:R-:W4:Y:S01]  /*5c50*/  LDSM.16.MT88.4 R96, [R0+0x1a000] ;  /* 0x01a000000060783b */ /* 0x000f220000004200 */
[----:B------:R-:W-:Y:S01]  /*5c60*/  @UP2 UMOV UR11, UR13 ;  /* 0x0000000d000b2c82 */ /* 0x000fe20008000000 */
[----:B------:R-:W-:Y:S01]  /*5c70*/  ULOP3.LUT UR13, UR8, 0x1, URZ, 0xc0, !UPT ;  /* 0x00000001080d7892 */ /* 0x000fe2000f8ec03f */
[----:B-1----:R-:W-:Y:S01]  /*5c80*/  @P0 IMAD.WIDE R2, R239, R251, UR10 ;  /* 0x0000000aef020e25 */ /* 0x002fe2000f8e02fb */
[----:B------:R-:W1:Y:S02]  /*5c90*/  LDSM.16.MT88.4 R112, [R0+0x1c000] ;  /* 0x01c000000070783b */ /* 0x000e640000004200 */
[----:B------:R-:W-:Y:S02]  /*5ca0*/  UISETP.NE.U32.AND UP0, UPT, UR13, 0x1, UPT ;  /* 0x000000010d00788c */ /* 0x000fe4000bf05070 */
[----:B------:R-:W1:Y:S01]  /*5cb0*/  LDSM.16.MT88.4 R196, [R0+0x1e000] ;  /* 0x01e0000000c4783b */ /* 0x000e620000004200 */
[----:B------:R-:W-:Y:S03]  /*5cc0*/  UIADD3 UR13, UR8, -0x1, URZ ;  /* 0xffffffff080d7890 */ /* 0x000fe6000fffe03f */
[----:B------:R-:W-:Y:S04]  /*5cd0*/  LDSM.16.M88.4 R200, [R219] ;  /* 0x00000000dbc8783b */ /* 0x000fe80000000200 */
[----:B------:R-:W1:Y:S04]  /*5ce0*/  LDSM.16.MT88.4 R204, [R0+0x18800] ;  /* 0x0188000000cc783b */ /* 0x000e680000004200 */
[----:B------:R-:W5:Y:S04]  /*5cf0*/  @P0 LDG.E R237, desc[UR6][R2.64] ;  /* 0x0000000602ed0981 */ /* 0x000f68000c1e1900 */
[----:B------:R1:W5:Y:S01]  /*5d00*/  @P0 LDG.E R238, desc[UR6][R2.64+0x20] ;  /* 0x0000200602ee0981 */ /* 0x000362000c1e1900 */
[-C--:B--2---:R-:W-:Y:S06]  /*5d10*/  HMMA.16816.F32 R4, R128, R16.reuse, RZ ;  /* 0x000000108004723c */ /* 0x084fec00000018ff */
[C---:B---3--:R-:W-:Y:S06]  /*5d20*/  HMMA.16816.F32 R8, R124.reuse, R16, RZ ;  /* 0x000000107c08723c */ /* 0x048fec00000018ff */
[-C--:B------:R-:W-:Y:S06]  /*5d30*/  HMMA.16816.F32 R12, R124, R18.reuse, RZ ;  /* 0x000000127c0c723c */ /* 0x080fec00000018ff */
[C---:B------:R-:W-:Y:S06]  /*5d40*/  HMMA.16816.F32 R16, R128.reuse, R18, RZ ;  /* 0x000000128010723c */ /* 0x040fec00000018ff */
[-C--:B----4-:R-:W-:Y:S06]  /*5d50*/  HMMA.16816.F32 R84, R128, R96.reuse, RZ ;  /* 0x000000608054723c */ /* 0x090fec00000018ff */
[C---:B------:R-:W-:Y:S06]  /*5d60*/  HMMA.16816.F32 R88, R124.reuse, R96, RZ ;  /* 0x000000607c58723c */ /* 0x040fec00000018ff */
[-C--:B------:R-:W-:Y:S06]  /*5d70*/  HMMA.16816.F32 R92, R124, R98.reuse, RZ ;  /* 0x000000627c5c723c */ /* 0x080fec00000018ff */
[C---:B------:R-:W-:Y:S06]  /*5d80*/  HMMA.16816.F32 R96, R128.reuse, R98, RZ ;  /* 0x000000628060723c */ /* 0x040fec00000018ff */
[-C--:B-1----:R-:W-:Y:S06]  /*5d90*/  HMMA.16816.F32 R100, R128, R112.reuse, RZ ;  /* 0x000000708064723c */ /* 0x082fec00000018ff */
        /* <DEDUP_REMOVED lines=75> */
[C---:B------:R-:W-:Y:S04]  /*6250*/  IMAD.SHL.U32 R200, R226.reuse, 0x10, RZ ;  /* 0x00000010e2c87824 */ /* 0x040fe800078e00ff */
[CC--:B------:R-:W-:Y:S01]  /*6260*/  LEA R2, P0, R201.reuse, R224.reuse, 0x2 ;  /* 0x000000e0c9027211 */ /* 0x0c0fe200078010ff */
        /* <DEDUP_REMOVED lines=16> */
[-C--:B------:R-:W-:Y:S02]  /*6370*/  LEA R4, P1, R0, R224.reuse, 0x2 ;  /* 0x000000e000047211 */ /* 0x080fe400078210ff */
[-C--:B--2---:R-:W-:Y:S01]  /*6380*/  LEA R8, P0, R226, R224.reuse, 0x2 ;  /* 0x000000e0e2087211 */ /* 0x084fe200078010ff */
        /* <DEDUP_REMOVED lines=287> */
[----:B------:R-:W-:-:S05]  /*7580*/  UISETP.NE.AND UP0, UPT, UR33, -0x1, UPT ;  /* 0xffffffff2100788c */ /* 0x000fca000bf05270 */
        /* <DEDUP_REMOVED lines=233> */
[----:B------:R-:W-:Y:S01]  /*8420*/  PLOP3.LUT P0, PT, PT, PT, UP0, 0x80, 0x0 ;  /* 0x000000000000781c */ /* 0x000fe20003f0f008 */
[----:B------:R-:W-:Y:S01]  /*8430*/  STS [R243+0x9000], R30 ;  /* 0x0090001ef3007388 */ /* 0x000fe20000000800 */
[----:B------:R-:W-:Y:S01]  /*8440*/  F2FP.F16.F32.PACK_AB R0, R0, R78 ;  /* 0x0000004e0000723e */ /* 0x000fe200000000ff */
[----:B------:R-:W-:-:S02]  /*8450*/  @UP0 UIADD3 UR21, UR11, UR12, URZ ;  /* 0x0000000c0b150290 */ /* 0x000fc4000fffe03f */
[----:B------:R-:W-:Y:S01]  /*8460*/  STS [R243+0x9400], R29 ;  /* 0x0094001df3007388 */ /* 0x000fe20000000800 */
[----:B------:R-:W-:-:S03]  /*8470*/  @UP0 UMOV UR20, UR10 ;  /* 0x0000000a00140c82 */ /* 0x000fc60008000000 */
        /* <DEDUP_REMOVED lines=27> */
[----:B-1----:R-:W-:-:S04]  /*8630*/  SHF.R.S32.HI R0, RZ, 0x1f, R19 ;  /* 0x0000001fff007819 */ /* 0x002fc80000011413 */
[----:B------:R-:W-:Y:S01]  /*8640*/  LEA.HI R0, R0, R19, RZ, 0x3 ;  /* 0x0000001300007211 */ /* 0x000fe200078f18ff */
        /* <DEDUP_REMOVED lines=14> */
.L_x_1668:
[----:B------:R-:W-:Y:S01]  /*8730*/  @UP0 UIADD3 UR13, UR32, UR33, URZ ;  /* 0x00000021200d0290 */ /* 0x000fe2000fffe03f */
[----:B------:R-:W-:Y:S01]  /*8740*/  LOP3.LUT R0, R0, 0xfffffff8, RZ, 0xc0, !PT ;  /* 0xfffffff800007812 */ /* 0x000fe200078ec0ff */
[----:B------:R-:W-:Y:S01]  /*8750*/  @UP0 ULDC.64 UR10, c[0x0][0x458] ;  /* 0x00011600000a0ab9 */ /* 0x000fe20000000a00 */
[----:B------:R-:W-:Y:S02]  /*8760*/  USHF.L.U32 UR12, UR16, 0x6, URZ ;  /* 0x00000006100c7899 */ /* 0x000fe4000800063f */
[----:B------:R-:W-:Y:S01]  /*8770*/  @UP0 UIMAD.WIDE.U32 UR14, UR13, UR10, URZ ;  /* 0x0000000a0d0e02a5 */ /* 0x000fe2000f8e003f */
[----:B------:R-:W-:Y:S01]  /*8780*/  IMAD.IADD R2, R19, 0x1, -R0 ;  /* 0x0000000113027824 */ /* 0x000fe200078e0a00 */
[----:B------:R-:W-:Y:S01]  /*8790*/  @UP0 UIMAD UR13, UR13, UR11, URZ ;  /* 0x0000000b0d0d02a4 */ /* 0x000fe2000f8e023f */
[----:B------:R-:W-:-:S03]  /*87a0*/  LEA R0, R249, UR4, 0x1 ;  /* 0x00000004f9007c11 */ /* 0x000fc6000f8e08ff */
        /* <DEDUP_REMOVED lines=14> */
.L_x_1669:
        /* <DEDUP_REMOVED lines=18> */
[----:B------:R-:W-:Y:S02]  /*89b0*/  SHF.R.S32.HI R60, RZ, 0x1f, R242 ;  /* 0x0000001fff3c7819 */ /* 0x000fe400000114f2 */
        /* <DEDUP_REMOVED lines=31> */
.L_x_1671:
[----:B------:R-:W-:Y:S05]  /*8bb0*/  BSYNC B0 ;  /* 0x0000000000007941 */ /* 0x000fea0003800000 */
.L_x_1670:
        /* <DEDUP_REMOVED lines=16> */
.L_x_1673:
[----:B------:R-:W-:Y:S05]  /*8cc0*/  BSYNC B0 ;  /* 0x0000000000007941 */ /* 0x000fea0003800000 */
.L_x_1672:
        /* <DEDUP_REMOVED lines=33> */
.L_x_1675:
[----:B------:R-:W-:Y:S05]  /*8ee0*/  BSYNC B0 ;  /* 0x0000000000007941 */ /* 0x000fea0003800000 */
.L_x_1674:
        /* <DEDUP_REMOVED lines=17> */
.L_x_1658:
        /* <DEDUP_REMOVED lines=23> */
.L_x_1677:
        /* <DEDUP_REMOVED lines=21> */
.L_x_1678:
        /* <DEDUP_REMOVED lines=8> */
[----:B------:R-:W-:Y:S01]  /*9340*/  ISETP.GE.AND P2, PT, R242, UR5, PT ;  /* 0x00000005f2007c0c */ /* 0x000fe2000bf46270 */
        /* <DEDUP_REMOVED lines=25> */
.L_x_1680:
[----:B------:R-:W-:Y:S05]  /*94e0*/  BSYNC B0 ;  /* 0x0000000000007941 */ /* 0x000fea0003800000 */
.L_x_1679:
        /* <DEDUP_REMOVED lines=16> */
.L_x_1682:
[----:B------:R-:W-:Y:S05]  /*95f0*/  BSYNC B0 ;  /* 0x0000000000007941 */ /* 0x000fea0003800000 */
.L_x_1681:
        /* <DEDUP_REMOVED lines=29> */
.L_x_1684:
[----:B------:R-:W-:Y:S05]  /*97d0*/  BSYNC B0 ;  /* 0x0000000000007941 */ /* 0x000fea0003800000 */
.L_x_1683:
        /* <DEDUP_REMOVED lines=15> */
.L_x_1676:
[----:B------:R-:W-:Y:S05]  /*98d0*/  BSYNC B1 ;  /* 0x0000000000017941 */ /* 0x000fea0003800000 */
.L_x_1653:
[----:B------:R-:W-:Y:S02]  /*98e0*/  ULDC UR5, c[0x0][0xc] ;  /* 0x0000030000057ab9 */ /* 0x000fe40000000800 */
[----:B------:R-:W-:-:S04]  /*98f0*/  UIADD3 UR16, UR5, UR16, URZ ;  /* 0x0000001005107290 */ /* 0x000fc8000fffe03f */
[----:B------:R-:W-:-:S06]  /*9900*/  UISETP.GE.AND UP0, UPT, UR16, UR61, UPT ;  /* 0x0000003d1000728c */ /* 0x000fcc000bf06270 */
[----:B------:R-:W-:-:S13]  /*9910*/  PLOP3.LUT P0, PT, PT, PT, UP0, 0x80, 0x0 ;  /* 0x000000000000781c */ /* 0x000fda0003f0f008 */
[----:B------:R-:W-:Y:S05]  /*9920*/  @P0 BRA `(.L_x_1685) ;  /* 0x0000000000040947 */ /* 0x000fea0003800000 */
[----:B------:R-:W-:Y:S05]  /*9930*/  BRA `(.L_x_1686) ;  /* 0xffffff7000007947 */ /* 0x000fea000383ffff */
.L_x_1685:
[----:B------:R-:W-:Y:S05]  /*9940*/  EXIT ;  /* 0x000000000000794d */ /* 0x000fea0003800000 */
.L_x_1687:
        /* <DEDUP_REMOVED lines=11> */
.L_x_2066:


//--------------------- .text._ZN5flash44flash_bwd_dq_dk_dv_loop_seqk_parallel_kernelI23Flash_bwd_kernel_traitsILi256ELi64ELi64ELi8ELi4ELi2ELi2ELb0ELb0EN7cutlass6half_tE19Flash_kernel_traitsILi256ELi64ELi64ELi8ES3_EELb0ELb0ELb0ELb0ELb0ELb1ELb1EEEvNS_16Flash_bwd_paramsE --------------------------
	.section	.text._ZN5flash44flash_bwd_dq_dk_dv_loop_seqk_parallel_kernelI23Flash_bwd_kernel_traitsILi256ELi64ELi64ELi8ELi4ELi2ELi2ELb0ELb0EN7cutlass6half_tE19Flash_kernel_traitsILi256ELi64ELi64ELi8ES3_EELb0ELb0ELb0ELb0ELb0ELb1ELb1EEEvNS_16Flash_bwd_paramsE,"ax",@progbits
	.align	128
        .global         _ZN5flash44flash_bwd_dq_dk_dv_loop_seqk_parallel_kernelI23Flash_bwd_kernel_traitsILi256ELi64ELi64ELi8ELi4ELi2ELi2ELb0ELb0EN7cutlass6half_tE19Flash_kernel_traitsILi256ELi64ELi64ELi8ES3_EELb0ELb0ELb0ELb0ELb0ELb1ELb1EEEvNS_16Flash_bwd_paramsE
        .type           _ZN5flash44flash_bwd_dq_dk_dv_loop_seqk_parallel_kernelI23Flash_bwd_kernel_traitsILi256ELi64ELi64ELi8ELi4ELi2ELi2ELb0ELb0EN7cutlass6half_tE19Flash_kernel_traitsILi256ELi64ELi64ELi8ES3_EELb0ELb0ELb0ELb0ELb0ELb1ELb1EEEvNS_16Flash_bwd_paramsE,@function
        .size           _ZN5flash44flash_bwd_dq_dk_dv_loop_seqk_parallel_kernelI23Flash_bwd_kernel_traitsILi256ELi64ELi64ELi8ELi4ELi2ELi2ELb0ELb0EN7cutlass6half_tE19Flash_kernel_traitsILi256ELi64ELi64ELi8ES3_EELb0ELb0ELb0ELb0ELb0ELb1ELb1EEEvNS_16Flash_bwd_paramsE,(.L_x_2067 - _ZN5flash44flash_bwd_dq_dk_dv_loop_seqk_parallel_kernelI23Flash_bwd_kernel_traitsILi256ELi64ELi64ELi8ELi4ELi2ELi2ELb0ELb0EN7cutlass6half_tE19Flash_kernel_traitsILi256ELi64ELi64ELi8ES3_EELb0ELb0ELb0ELb0ELb0ELb1ELb1EEEvNS_16Flash_bwd_paramsE)
        .other          _ZN5flash44flash_bwd_dq_dk_dv_loop_seqk_parallel_kernelI23Flash_bwd_kernel_traitsILi256ELi64ELi64ELi8ELi4ELi2ELi2ELb0ELb0EN7cutlass6half_tE19Flash_kernel_traitsILi256ELi64ELi64ELi8ES3_EELb0ELb0ELb0ELb0ELb0ELb1ELb1EEEvNS_16Flash_bwd_paramsE,@"STO_CUDA_ENTRY STV_DEFAULT"
_ZN5flash44flash_bwd_dq_dk_dv_loop_seqk_parallel_kernelI23Flash_bwd_kernel_traitsILi256ELi64ELi64ELi8ELi4ELi2ELi2ELb0ELb0EN7cutlass6half_tE19Flash_kernel_traitsILi256ELi64ELi64ELi8ES3_EELb0ELb0ELb0ELb0ELb0ELb1ELb1EEEvNS_16Flash_bwd_paramsE:
.text._ZN5flash44flash_bwd_dq_dk_dv_loop_seqk_parallel_kernelI23Flash_bwd_kernel_traitsILi256ELi64ELi64ELi8ELi4ELi2ELi2ELb0ELb0EN7cutlass6half_tE19Flash_kernel_traitsILi256ELi64ELi64ELi8ES3_EELb0ELb0ELb0ELb0ELb0ELb1ELb1EEEvNS_16Flash_bwd_paramsE:
        /* <DEDUP_REMOVED lines=17> */
[----:B------:R-:W-:Y:S01]  /*0110*/  UMOV UR59, 0xffff8000 ;  /* 0xffff8000003b7882 */ /* 0x000fe20000000000 */
[----:B------:R-:W-:Y:S02]  /*0120*/  IMAD.MOV.U32 R219, RZ, RZ, 0x40 ;  /* 0x00000040ffdb7424 */ /* 0x000fe400078e00ff */
[----:B------:R-:W-:Y:S02]  /*0130*/  IMAD.MOV.U32 R243, RZ, RZ, -0x10 ;  /* 0xfffffff0fff37424 */ /* 0x000fe400078e00ff */
[----:B------:R-:W4:Y:S08]  /*0140*/  S2UR UR55, SR_CTAID.Z ;  /* 0x00000000003779c3 */ /* 0x000f300000002700 */
[----:B------:R-:W5:Y:S01]  /*0150*/  S2UR UR46, SR_CTAID.Y ;  /* 0x00000000002e79c3 */ /* 0x000f620000002600 */
[----:B---3--:R-:W-:Y:S01]  /*0160*/  ULEA UR4, UR4, UR5, 0x18 ;  /* 0x0000000504047291 */ /* 0x008fe2000f8ec03f */
[----:B--2---:R-:W-:Y:S01]  /*0170*/  SHF.R.S32.HI R16, RZ, 0x1f, R15 ;  /* 0x0000001fff107819 */ /* 0x004fe2000001140f */
[----:B----4-:R-:W-:-:S03]  /*0180*/  USHF.R.S32.HI UR6, URZ, 0x1f, UR55 ;  /* 0x0000001f3f067899 */ /* 0x010fc60008011437 */
[CC--:B------:R-:W-:Y:S02]  /*0190*/  LEA.HI R2, R16.reuse, R15.reuse, RZ, 0x5 ;  /* 0x0000000f10027211 */ /* 0x0c0fe400078f28ff */
[----:B------:R-:W-:Y:S02]  /*01a0*/  LEA.HI R5, R16, R15, RZ, 0x4 ;  /* 0x0000000f10057211 */ /* 0x000fe400078f20ff */
[--C-:B-1----:R-:W-:Y:S01]  /*01b0*/  SHF.R.S32.HI R0, RZ, 0x5, R2.reuse ;  /* 0x00000005ff007819 */ /* 0x102fe20000011402 */
[----:B-----5:R-:W-:Y:S01]  /*01c0*/  USHF.L.U32 UR5, UR46, 0x7, URZ ;  /* 0x000000072e057899 */ /* 0x020fe2000800063f */
        /* <DEDUP_REMOVED lines=122> */
.L_x_1722:
        /* <DEDUP_REMOVED lines=16> */
[----:B------:R-:W-:Y:S01]  /*0a70*/  IMAD.U32 R2, RZ, RZ, UR8 ;  /* 0x00000008ff027e24 */ /* 0x000fe2000f8e00ff */
        /* <DEDUP_REMOVED lines=50> */
.L_x_1688:
        /* <DEDUP_REMOVED lines=81> */
[----:B------:R-:W-:Y:S01]  /*12b0*/  UIADD3 UR17, UR12, -0x40, URZ ;  /* 0xffffffc00c117890 */ /* 0x000fe2000fffe03f */
[----:B------:R-:W-:Y:S01]  /*12c0*/  @UP3 ULDC UR19, c[0x0][0x2e4] ;  /* 0x0000b90000133ab9 */ /* 0x000fe20000000800 */
[----:B------:R-:W-:Y:S02]  /*12d0*/  UIADD3 UR45, UR13, UR14, URZ ;  /* 0x0000000e0d2d7290 */ /* 0x000fe4000fffe03f */
[----:B------:R-:W-:-:S02]  /*12e0*/  @!UP3 UIMAD UR13, UR46, UR60, UR55 ;  /* 0x0000003c2e0db2a4 */ /* 0x000fc4000f8e0237 */
        /* <DEDUP_REMOVED lines=26> */
[----:B------:R-:W-:Y:S01]  /*1490*/  USHF.R.S32.HI UR39, URZ, 0x1f, UR27 ;  /* 0x0000001f3f277899 */ /* 0x000fe2000801141b */
[----:B------:R-:W-:Y:S01]  /*14a0*/  @!P3 LOP3.LUT R12, RZ, R6, RZ, 0x33, !PT ;  /* 0x00000006ff0cb212 */ /* 0x000fe200078e33ff */
[----:B------:R-:W-:Y:S02]  /*14b0*/  @!UP1 UIADD3 UR48, UR41, UR33, URZ ;  /* 0x0000002129309290 */ /* 0x000fe4000fffe03f */
        /* <DEDUP_REMOVED lines=18> */
.L_x_1690:
        /* <DEDUP_REMOVED lines=13> */
.L_x_1691:
        /* <DEDUP_REMOVED lines=11> */
.L_x_1692:
[----:B------:R-:W-:-:S04]  /*1760*/  UIMAD UR8, UR46, UR60, UR55 ;  /* 0x0000003c2e0872a4 */ /* 0x000fc8000f8e0237 */
[----:B------:R-:W-:-:S12]  /*1770*/  UIMAD UR8, UR8, UR58, URZ ;  /* 0x0000003a080872a4 */ /* 0x000fd8000f8e023f */
.L_x_1693:
        /* <DEDUP_REMOVED lines=53> */
[----:B------:R-:W-:Y:S01]  /*1ad0*/  IADD3 R0, P0, R8, UR9, RZ ;  /* 0x0000000908007c10 */ /* 0x000fe2000ff1e0ff */
[----:B------:R-:W-:Y:S01]  /*1ae0*/  ULDC.64 UR8, c[0x0][0x400] ;  /* 0x0001000000087ab9 */ /* 0x000fe20000000a00 */
[----:B------:R-:W-:Y:S01]  /*1af0*/  VIADD R5, R5, UR12 ;  /* 0x0000000c05057c36 */ /* 0x000fe20008000000 */
[----:B------:R-:W-:Y:S01]  /*1b00*/  LEA R10, P2, R6, UR16, 0x1 ;  /* 0x00000010060a7c11 */ /* 0x000fe2000f8408ff */
[-C--:B------:R-:W-:Y:S01]  /*1b10*/  IMAD R9, R24, R14.reuse, RZ ;  /* 0x0000000e18097224 */ /* 0x080fe200078e02ff */
[----:B------:R-:W-:Y:S01]  /*1b20*/  LEA.HI.X.SX32 R8, R8, UR10, 0x1, P0 ;  /* 0x0000000a08087c11 */ /* 0x000fe200080f0eff */
[C---:B------:R-:W-:Y:S01]  /*1b30*/  IMAD.WIDE.U32 R4, R249.reuse, R14, R4 ;  /* 0x0000000ef9047225 */ /* 0x040fe200078e0004 */
[C---:B------:R-:W-:Y:S01]  /*1b40*/  LEA R232, P0, R0.reuse, UR8, 0x2 ;  /* 0x0000000800e87c11 */ /* 0x040fe2000f8010ff */
[----:B------:R-:W-:Y:S01]  /*1b50*/  ULDC.64 UR10, c[0x0][0x3e0] ;  /* 0x0000f800000a7ab9 */ /* 0x000fe20000000a00 */
[----:B------:R-:W-:Y:S01]  /*1b60*/  UIMAD.WIDE UR12, UR29, 0x4, UR40 ;  /* 0x000000041d0c78a5 */ /* 0x000fe2000f8e0228 */
        /* <DEDUP_REMOVED lines=25> */
[----:B------:R-:W-:Y:S01]  /*1d00*/  IMAD.MOV.U32 R238, RZ, RZ, R10 ;  /* 0x000000ffffee7224 */ /* 0x000fe200078e000a */
[----:B------:R-:W-:Y:S01]  /*1d10*/  UMOV UR12, UR15 ;  /* 0x0000000f000c7c82 */ /* 0x000fe20008000000 */
        /* <DEDUP_REMOVED lines=53> */
.L_x_1696:
[----:B------:R-:W-:Y:S01]  /*2070*/  @!PT LDS RZ, [RZ] ;  /* 0x00000000fffff984 */ /* 0x000fe20000000800 */
[----:B------:R-:W-:Y:S01]  /*2080*/  @!PT LDS RZ, [RZ] ;  /* 0x00000000fffff984 */ /* 0x000fe20000000800 */
[----:B------:R-:W-:Y:S01]  /*2090*/  @!PT LDS RZ, [RZ] ;  /* 0x00000000fffff984 */ /* 0x000fe20000000800 */
[----:B------:R3:W-:Y:S04]  /*20a0*/  LDGSTS.E.BYPASS.LTC128B.128 [R235], desc[UR6][R238.64] ;  /* 0x00000000eeeb7fae */ /* 0x0007e8000b901d46 */
[----:B------:R3:W-:Y:S04]  /*20b0*/  LDGSTS.E.BYPASS.LTC128B.128 [R235+0x2000], desc[UR6][R238.64+0x80] ;  /* 0x02000080eeeb7fae */ /* 0x0007e8000b901d46 */
[----:B------:R3:W-:Y:S04]  /*20c0*/  LDGSTS.E.BYPASS.LTC128B.128 [R235+0x4000], desc[UR6][R238.64+0x100] ;  /* 0x04000100eeeb7fae */ /* 0x0007e8000b901d46 */
[----:B------:R3:W-:Y:S02]  /*20d0*/  LDGSTS.E.BYPASS.LTC128B.128 [R235+0x6000], desc[UR6][R238.64+0x180] ;  /* 0x06000180eeeb7fae */ /* 0x0007e4000b901d46 */
.L_x_1697:
[----:B------:R-:W-:Y:S05]  /*20e0*/  BSYNC B0 ;  /* 0x0000000000007941 */ /* 0x000fea0003800000 */
.L_x_1695:
        /* <DEDUP_REMOVED lines=21> */
.L_x_1699:
        /* <DEDUP_REMOVED lines=10> */
.L_x_1700:
[----:B------:R-:W-:Y:S05]  /*22e0*/  BSYNC B0 ;  /* 0x0000000000007941 */ /* 0x000fea0003800000 */
.L_x_1698:
        /* <DEDUP_REMOVED lines=27> */
[----:B------:R-:W-:Y:S01]  /*24a0*/  ULDC.64 UR14, c[0x0][0x268] ;  /* 0x00009a00000e7ab9 */ /* 0x000fe20000000a00 */
[----:B------:R-:W-:-:S02]  /*24b0*/  IMAD.MOV.U32 R225, RZ, RZ, 0x20 ;  /* 0x00000020ffe17424 */ /* 0x000fc400078e00ff */
[----:B------:R-:W-:Y:S01]  /*24c0*/  IMAD.MOV.U32 R224, RZ, RZ, 0x40 ;  /* 0x00000040ffe07424 */ /* 0x000fe200078e00ff */
[----:B------:R-:W-:Y:S01]  /*24d0*/  IADD3.X R5, R3, UR28, R2, P3, !PT ;  /* 0x0000001c03057c10 */ /* 0x000fe20009ffe402 */
[----:B------:R-:W-:Y:S01]  /*24e0*/  IMAD R2, R16, UR16, RZ ;  /* 0x0000001010027c24 */ /* 0x000fe2000f8e02ff */
[C---:B------:R-:W-:Y:S01]  /*24f0*/  @!P1 IADD3 R10, P3, R249.reuse, 0x20, RZ ;  /* 0x00000020f90a9810 */ /* 0x040fe20007f7e0ff */
[----:B------:R-:W-:Y:S01]  /*2500*/  IMAD R0, R8, 0x10, R0 ;  /* 0x0000001008007824 */ /* 0x000fe200078e0200 */
[----:B------:R-:W2:Y:S01]  /*2510*/  @!P2 LDC.64 R18, c[0x0][0x218] ;  /* 0x00008600ff12ab82 */ /* 0x000ea20000000a00 */
[----:B------:R-:W-:Y:S01]  /*2520*/  IMAD R8, R16, UR14, RZ ;  /* 0x0000000e10087c24 */ /* 0x000fe2000f8e02ff */
[----:B------:R1:W-:Y:S01]  /*2530*/  @P2 STS.128 [R236+0x18000], RZ ;  /* 0x018000ffec002388 */ /* 0x0003e20000000c00 */
[C---:B------:R-:W-:Y:S01]  /*2540*/  IMAD R9, R12.reuse, UR17, R2 ;  /* 0x000000110c097c24 */ /* 0x040fe2000f8e0202 */
[----:B------:R-:W-:Y:S01]  /*2550*/  CS2R R190, SRZ ;  /* 0x0000000000be7805 */ /* 0x000fe2000001ff00 */
[----:B------:R-:W-:Y:S01]  /*2560*/  IMAD.WIDE.U32 R2, R12, UR16, R6 ;  /* 0x000000100c027c25 */ /* 0x000fe2000f8e0006 */
[----:B------:R1:W-:Y:S01]  /*2570*/  @P2 STS.128 [R236+0x1a000], RZ ;  /* 0x01a000ffec002388 */ /* 0x0003e20000000c00 */
[----:B------:R-:W-:Y:S01]  /*2580*/  CS2R R188, SRZ ;  /* 0x0000000000bc7805 */ /* 0x000fe2000001ff00 */
[----:B------:R-:W3:Y:S01]  /*2590*/  @!P1 LDC.64 R20, c[0x0][0x218] ;  /* 0x00008600ff149b82 */ /* 0x000ee20000000a00 */
[----:B------:R-:W-:Y:S01]  /*25a0*/  VIADD R6, R0, 0x8 ;  /* 0x0000000800067836 */ /* 0x000fe20000000000 */
[----:B------:R1:W-:Y:S01]  /*25b0*/  @P2 STS.128 [R236+0x1c000], RZ ;  /* 0x01c000ffec002388 */ /* 0x0003e20000000c00 */
[C---:B------:R-:W-:Y:S01]  /*25c0*/  IMAD R8, R12.reuse, UR15, R8 ;  /* 0x0000000f0c087c24 */ /* 0x040fe2000f8e0208 */
[----:B------:R-:W-:Y:S01]  /*25d0*/  CS2R R194, SRZ ;  /* 0x0000000000c27805 */ /* 0x000fe2000001ff00 */
[----:B------:R-:W-:Y:S01]  /*25e0*/  IMAD.WIDE.U32 R4, R12, UR14, R4 ;  /* 0x0000000e0c047c25 */ /* 0x000fe2000f8e0004 */
[----:B------:R-:W-:Y:S01]  /*25f0*/  ISETP.GE.AND P5, PT, R6, UR9, PT ;  /* 0x0000000906007c0c */ /* 0x000fe2000bfa6270 */
[----:B------:R1:W-:Y:S01]  /*2600*/  @P2 STS.128 [R236+0x1e000], RZ ;  /* 0x01e000ffec002388 */ /* 0x0003e20000000c00 */
[----:B------:R-:W4:Y:S01]  /*2610*/  @!P2 LDC.64 R22, c[0x0][0x220] ;  /* 0x00008800ff16ab82 */ /* 0x000f220000000a00 */
        /* <DEDUP_REMOVED lines=151> */
[----:B------:R-:W-:Y:S01]  /*2f90*/  ULDC UR9, c[0x0][0x39c] ;  /* 0x0000e70000097ab9 */ /* 0x000fe20000000800 */
        /* <DEDUP_REMOVED lines=16> */
.L_x_1703:
        /* <DEDUP_REMOVED lines=8> */
[----:B-----5:R-:W-:Y:S02]  /*3120*/  FSETP.NEU.FTZ.AND P2, PT, R245, -INF , PT ;  /* 0xff800000f500780b */ /* 0x020fe40003f5d000 */
[----:B------:R-:W-:Y:S02]  /*3130*/  PLOP3.LUT P0, PT, PT, PT, UP0, 0x80, 0x0 ;  /* 0x000000000000781c */ /* 0x000fe40003f0f008 */
[----:B------:R-:W-:Y:S02]  /*3140*/  PLOP3.LUT P3, PT, PT, PT, UP0, 0x80, 0x0 ;  /* 0x000000000000781c */ /* 0x000fe40003f6f008 */
[----:B------:R-:W-:Y:S02]  /*3150*/  PLOP3.LUT P4, PT, PT, PT, UP0, 0x80, 0x0 ;  /* 0x000000000000781c */ /* 0x000fe40003f8f008 */
[----:B------:R-:W-:Y:S01]  /*3160*/  PLOP3.LUT P6, PT, PT, PT, UP0, 0x80, 0x0 ;  /* 0x000000000000781c */ /* 0x000fe20003fcf008 */
[----:B------:R-:W-:Y:S04]  /*3170*/  DEPBAR.LE SB0, 0x0 ;  /* 0x000080000000791a */ /* 0x000fe80000000000 */
[----:B------:R-:W-:Y:S06]  /*3180*/  BAR.SYNC.DEFER_BLOCKING 0x0 ;  /* 0x0000000000007b1d */ /* 0x000fec0000010000 */
[----:B------:R-:W-:Y:S05]  /*3190*/  LDSM.16.M88.4 R16, [R221] ;  /* 0x00000000dd10783b */ /* 0x000fea0000000200 */
[----:B------:R-:W1:Y:S05]  /*31a0*/  LDSM.16.M88.4 R8, [R218+UR4+0x18000] ;  /* 0x01800004da08783b */ /* 0x000e6a0008000200 */
[----:B------:R-:W3:Y:S05]  /*31b0*/  LDSM.16.M88.4 R84, [R218+UR4+0x18800] ;  /* 0x01880004da54783b */ /* 0x000eea0008000200 */
[----:B------:R-:W-:Y:S05]  /*31c0*/  LDSM.16.M88.4 R88, [R3] ;  /* 0x000000000358783b */ /* 0x000fea0000000200 */
[----:B------:R-:W4:Y:S05]  /*31d0*/  LDSM.16.M88.4 R92, [R217] ;  /* 0x00000000d95c783b */ /* 0x000f2a0000000200 */
        /* <DEDUP_REMOVED lines=239> */
[----:B------:R-:W-:Y:S02]  /*40d0*/  @P1 FSEL R3, R115, -INF , !P4 ;  /* 0xff80000073031808 */ /* 0x000fe40006000000 */
[----:B------:R-:W-:Y:S01]  /*40e0*/  PLOP3.LUT P1, PT, PT, PT, UP3, 0x80, 0x0 ;  /* 0x000000000000781c */ /* 0x000fe20003f2f038 */
[--C-:B--2---:R-:W-:Y:S02]  /*40f0*/  FFMA.FTZ R4, R5, UR15, -R2.reuse ;  /* 0x0000000f05047c23 */ /* 0x104fe40008010802 */
[----:B------:R-:W-:Y:S01]  /*4100*/  FFMA.FTZ R2, R3, UR15, -R2 ;  /* 0x0000000f03027c23 */ /* 0x000fe20008010802 */
[----:B-1----:R-:W-:Y:S03]  /*4110*/  MOV R3, R125 ;  /* 0x0000007d00037202 */ /* 0x002fe60000000f00 */
[----:B------:R1:W-:Y:S01]  /*4120*/  MUFU.EX2 R198, R4 ;  /* 0x0000000400c67308 */ /* 0x0003e20000000800 */
[----:B------:R-:W-:Y:S02]  /*4130*/  @P0 FSEL R3, R125, -INF , !P4 ;  /* 0xff8000007d030808 */ /* 0x000fe40006000000 */
[----:B------:R-:W-:Y:S02]  /*4140*/  F2FP.F16.F32.PACK_AB R5, R201, R203 ;  /* 0x000000cbc905723e */ /* 0x000fe400000000ff */
[----:B------:R-:W-:Y:S05]  /*4150*/  IADD3 R116, P0, R247, UR13, RZ ;  /* 0x0000000df7747c10 */ /* 0x000fea000ff1e0ff */
[----:B------:R2:W4:Y:S01]  /*4160*/  MUFU.EX2 R197, R2 ;  /* 0x0000000200c57308 */ /* 0x0005220000000800 */
[----:B------:R-:W-:Y:S05]  /*4170*/  IADD3.X R117, R248, UR12, RZ, P0, !PT ;  /* 0x0000000cf8757c10 */ /* 0x000fea00087fe4ff */
        /* <DEDUP_REMOVED lines=64> */
[----:B------:R-:W3:Y:S05]  /*4580*/  LDSM.16.M88.4 R104, [R220+0xa000] ;  /* 0x00a00000dc68783b */ /* 0x000eea0000000200 */
[C---:B--2---:R-:W-:Y:S06]  /*4590*/  HMMA.16816.F32 R12, R96.reuse, R84, R12 ;  /* 0x00000054600c723c */ /* 0x044fec000000180c */
[----:B------:R-:W-:Y:S01]  /*45a0*/  HMMA.16816.F32 R16, R96, R86, R16 ;  /* 0x000000566010723c */ /* 0x000fe20000001810 */
[----:B------:R-:W2:Y:S05]  /*45b0*/  LDSM.16.M88.4 R84, [R220+0xa800] ;  /* 0x00a80000dc54783b */ /* 0x000eaa0000000200 */
        /* <DEDUP_REMOVED lines=36> */
[----:B------:R3:W-:Y:S05]  /*4800*/  LDSM.16.M88.4 R92, [R0+0x16000] ;  /* 0x01600000005c783b */ /* 0x0007ea0000000200 */
[C---:B------:R-:W-:Y:S01]  /*4810*/  HMMA.16816.F32 R8, R96.reuse, R106, R8 ;  /* 0x0000006a6008723c */ /* 0x040fe20000001808 */
[----:B------:R-:W4:Y:S05]  /*4820*/  LDSM.16.M88.4 R104, [R218+UR4+0x26000] ;  /* 0x02600004da68783b */ /* 0x000f2a0008000200 */
[C---:B--2---:R-:W-:Y:S06]  /*4830*/  HMMA.16816.F32 R12, R96.reuse, R84, R12 ;  /* 0x00000054600c723c */ /* 0x044fec000000180c */
[----:B------:R-:W-:Y:S01]  /*4840*/  HMMA.16816.F32 R16, R96, R86, R16 ;  /* 0x000000566010723c */ /* 0x000fe20000001810 */
[----:B------:R-:W2:Y:S05]  /*4850*/  LDSM.16.M88.4 R84, [R218+UR4+0x26800] ;  /* 0x02680004da54783b */ /* 0x000eaa0008000200 */
[C---:B-1----:R-:W-:Y:S01]  /*4860*/  HMMA.16816.F32 R4, R100.reuse, R108, R4 ;  /* 0x0000006c6404723c */ /* 0x042fe20000001804 */
[----:B------:R-:W-:Y:S04]  /*4870*/  LDSM.16.M88.4 R96, [R2+0x16000] ;  /* 0x016000000260783b */ /* 0x000fe80000000200 */
[----:B---3--:R-:W-:Y:S01]  /*4880*/  FFMA.FTZ R0, -R123, R123, 1 ;  /* 0x3f8000007b007423 */ /* 0x008fe2000001017b */
[C---:B------:R-:W-:Y:S01]  /*4890*/  HMMA.16816.F32 R8, R100.reuse, R110, R8 ;  /* 0x0000006e6408723c */ /* 0x040fe20000001808 */
[----:B------:R-:W1:Y:S04]  /*48a0*/  LDSM.16.M88.4 R108, [R217+0xe000] ;  /* 0x00e00000d96c783b */ /* 0x000e680000000200 */
[----:B------:R-:W-:Y:S01]  /*48b0*/  FMUL.FTZ R0, R0, UR9 ;  /* 0x0000000900007c20 */ /* 0x000fe20008410000 */
[C---:B----4-:R-:W-:Y:S06]  /*48c0*/  HMMA.16816.F32 R12, R100.reuse, R88, R12 ;  /* 0x00000058640c723c */ /* 0x050fec000000180c */
[----:B------:R-:W-:Y:S01]  /*48d0*/  HMMA.16816.F32 R16, R100, R90, R16 ;  /* 0x0000005a6410723c */ /* 0x000fe20000001810 */
[----:B------:R-:W3:Y:S05]  /*48e0*/  LDSM.16.M88.4 R88, [R217+0xe800] ;  /* 0x00e80000d958783b */ /* 0x000eea0000000200 */
[C---:B------:R-:W-:Y:S01]  /*48f0*/  HMMA.16816.F32 R4, R92.reuse, R104, R4 ;  /* 0x000000685c04723c */ /* 0x040fe20000001804 */
[----:B------:R4:W-:Y:S05]  /*4900*/  LDSM.16.M88.4 R100, [R3+0x16000] ;  /* 0x016000000364783b */ /* 0x0009ea0000000200 */
[C---:B------:R-:W-:Y:S01]  /*4910*/  HMMA.16816.F32 R8, R92.reuse, R106, R8 ;  /* 0x0000006a5c08723c */ /* 0x040fe20000001808 */
[----:B------:R-:W3:Y:S05]  /*4920*/  LDSM.16.M88.4 R104, [R220+0xe000] ;  /* 0x00e00000dc68783b */ /* 0x000eea0000000200 */
[C---:B--2---:R-:W-:Y:S06]  /*4930*/  HMMA.16816.F32 R12, R92.reuse, R84, R12 ;  /* 0x000000545c0c723c */ /* 0x044fec000000180c */
[----:B------:R-:W-:Y:S01]  /*4940*/  HMMA.16816.F32 R16, R92, R86, R16 ;  /* 0x000000565c10723c */ /* 0x000fe20000001810 */
[----:B------:R-:W2:Y:S05]  /*4950*/  LDSM.16.M88.4 R84, [R220+0xe800] ;  /* 0x00e80000dc54783b */ /* 0x000eaa0000000200 */
[C---:B-1----:R-:W-:Y:S01]  /*4960*/  HMMA.16816.F32 R4, R96.reuse, R108, R4 ;  /* 0x0000006c6004723c */ /* 0x042fe20000001804 */
[----:B------:R-:W-:Y:S04]  /*4970*/  LDSM.16.M88.4 R92, [R112+0x16000] ;  /* 0x01600000705c783b */ /* 0x000fe80000000200 */
[----:B----4-:R-:W-:Y:S01]  /*4980*/  FFMA.FTZ R3, -R124, R124, 1 ;  /* 0x3f8000007c037423 */ /* 0x010fe2000001017c */
[C---:B------:R-:W-:Y:S01]  /*4990*/  HMMA.16816.F32 R8, R96.reuse, R110, R8 ;  /* 0x0000006e6008723c */ /* 0x040fe20000001808 */
[----:B------:R-:W1:Y:S04]  /*49a0*/  LDSM.16.M88.4 R108, [R219+0xe000] ;  /* 0x00e00000db6c783b */ /* 0x000e680000000200 */
[----:B------:R-:W-:Y:S01]  /*49b0*/  FMUL.FTZ R3, R3, UR9 ;  /* 0x0000000903037c20 */ /* 0x000fe20008410000 */
[C---:B---3--:R-:W-:Y:S06]  /*49c0*/  HMMA.16816.F32 R12, R96.reuse, R88, R12 ;  /* 0x00000058600c723c */ /* 0x048fec000000180c */
[----:B------:R-:W-:Y:S01]  /*49d0*/  HMMA.16816.F32 R16, R96, R90, R16 ;  /* 0x0000005a6010723c */ /* 0x000fe20000001810 */
[----:B------:R-:W3:Y:S05]  /*49e0*/  LDSM.16.M88.4 R88, [R219+0xe800] ;  /* 0x00e80000db58783b */ /* 0x000eea0000000200 */
[C---:B------:R-:W-:Y:S06]  /*49f0*/  HMMA.16816.F32 R4, R100.reuse, R104, R4 ;  /* 0x000000686404723c */ /* 0x040fec0000001804 */
[C---:B------:R-:W-:Y:S06]  /*4a00*/  HMMA.16816.F32 R8, R100.reuse, R106, R8 ;  /* 0x0000006a6408723c */ /* 0x040fec0000001808 */
[C---:B--2---:R-:W-:Y:S06]  /*4a10*/  HMMA.16816.F32 R12, R100.reuse, R84, R12 ;  /* 0x00000054640c723c */ /* 0x044fec000000180c */
        /* <DEDUP_REMOVED lines=14> */
[----:B------:R-:W-:Y:S01]  /*4b00*/  FFMA.FTZ R8, -R121, R121, 1 ;  /* 0x3f80000079087423 */ /* 0x000fe20000010179 */
[----:B------:R-:W-:Y:S01]  /*4b10*/  FMUL.FTZ R0, R4, R0 ;  /* 0x0000000004007220 */ /* 0x000fe20000410000 */
[----:B------:R-:W-:Y:S01]  /*4b20*/  FMUL.FTZ R5, R200, R5 ;  /* 0x00000005c8057220 */ /* 0x000fe20000410000 */
[----:B------:R-:W-:Y:S01]  /*4b30*/  FADD.FTZ R12, -R114, R12 ;  /* 0x0000000c720c7221 */ /* 0x000fe20000010100 */
[----:B------:R-:W-:Y:S01]  /*4b40*/  FMUL.FTZ R2, R2, UR9 ;  /* 0x0000000902027c20 */ /* 0x000fe20008410000 */
[----:B------:R-:W-:Y:S01]  /*4b50*/  FMUL.FTZ R9, R199, R9 ;  /* 0x00000009c7097220 */ /* 0x000fe20000410000 */
[----:B------:R-:W-:Y:S01]  /*4b60*/  F2FP.F16.F32.PACK_AB R0, R0, R3 ;  /* 0x000000030000723e */ /* 0x000fe200000000ff */
[----:B------:R-:W-:Y:S01]  /*4b70*/  FADD.FTZ R4, -R114, R16 ;  /* 0x0000001072047221 */ /* 0x000fe20000010100 */
[----:B------:R-:W-:Y:S01]  /*4b80*/  FMUL.FTZ R8, R8, UR9 ;  /* 0x0000000908087c20 */ /* 0x000fe20008410000 */
[----:B------:R-:W-:Y:S01]  /*4b90*/  FMUL.FTZ R16, R203, R12 ;  /* 0x0000000ccb107220 */ /* 0x000fe20000410000 */
[----:B------:R-:W-:Y:S01]  /*4ba0*/  FMUL.FTZ R2, R5, R2 ;  /* 0x0000000205027220 */ /* 0x000fe20000410000 */
[----:B------:R-:W-:Y:S01]  /*4bb0*/  FADD.FTZ R13, -R114, R13 ;  /* 0x0000000d720d7221 */ /* 0x000fe20000010100 */
[----:B------:R-:W-:Y:S01]  /*4bc0*/  FMUL.FTZ R8, R9, R8 ;  /* 0x0000000809087220 */ /* 0x000fe20000410000 */
[----:B------:R-:W-:Y:S01]  /*4bd0*/  FMUL.FTZ R12, R198, R4 ;  /* 0x00000004c60c7220 */ /* 0x000fe20000410000 */
[----:B------:R-:W-:Y:S01]  /*4be0*/  FFMA.FTZ R3, -R120, R120, 1 ;  /* 0x3f80000078037423 */ /* 0x000fe20000010178 */
[----:B------:R-:W-:Y:S01]  /*4bf0*/  FFMA.FTZ R5, -R119, R119, 1 ;  /* 0x3f80000077057423 */ /* 0x000fe20000010177 */
[----:B------:R-:W-:Y:S01]  /*4c00*/  FADD.FTZ R114, -R114, R17 ;  /* 0x0000001172727221 */ /* 0x000fe20000010100 */
[----:B------:R-:W-:Y:S01]  /*4c10*/  FFMA.FTZ R9, -R118, R118, 1 ;  /* 0x3f80000076097423 */ /* 0x000fe20000010176 */
[----:B------:R-:W-:Y:S01]  /*4c20*/  FFMA.FTZ R4, -R115, R115, 1 ;  /* 0x3f80000073047423 */ /* 0x000fe20000010173 */
[----:B------:R-:W-:Y:S01]  /*4c30*/  FMUL.FTZ R17, R201, R13 ;  /* 0x0000000dc9117220 */ /* 0x000fe20000410000 */
[----:B------:R-:W-:Y:S01]  /*4c40*/  FMUL.FTZ R3, R3, UR9 ;  /* 0x0000000903037c20 */ /* 0x000fe20008410000 */
[----:B------:R-:W-:Y:S01]  /*4c50*/  FMUL.FTZ R5, R5, UR9 ;  /* 0x0000000905057c20 */ /* 0x000fe20008410000 */
        /* <DEDUP_REMOVED lines=9> */
[----:B------:R-:W-:Y:S01]  /*4cf0*/  F2FP.F16.F32.PACK_AB R5, R5, R3 ;  /* 0x000000030505723e */ /* 0x000fe200000000ff */
[----:B------:R-:W-:Y:S01]  /*4d00*/  FFMA.FTZ R13, -R131, R131, 1 ;  /* 0x3f800000830d7423 */ /* 0x000fe20000010183 */
[----:B------:R-:W-:Y:S01]  /*4d10*/  F2FP.F16.F32.PACK_AB R6, R4, R9 ;  /* 0x000000090406723e */ /* 0x000fe200000000ff */
[----:B------:R-:W-:Y:S01]  /*4d20*/  FMUL.FTZ R3, R212, R2 ;  /* 0x00000002d4037220 */ /* 0x000fe20000410000 */
[----:B------:R-:W-:Y:S01]  /*4d30*/  FFMA.FTZ R2, -R196, R196, 1 ;  /* 0x3f800000c4027423 */ /* 0x000fe200000101c4 */
[----:B------:R-:W-:Y:S01]  /*4d40*/  FFMA.FTZ R4, -R130, R130, 1 ;  /* 0x3f80000082047423 */ /* 0x000fe20000010182 */
[C---:B------:R-:W-:Y:S01]  /*4d50*/  FADD.FTZ R9, -R113.reuse, R10 ;  /* 0x0000000a71097221 */ /* 0x040fe20000010100 */
[----:B------:R-:W-:Y:S01]  /*4d60*/  FADD.FTZ R10, -R113, R11 ;  /* 0x0000000b710a7221 */ /* 0x000fe20000010100 */
[----:B------:R-:W-:Y:S01]  /*4d70*/  FFMA.FTZ R12, -R127, R127, 1 ;  /* 0x3f8000007f0c7423 */ /* 0x000fe2000001017f */
[----:B------:R-:W-:Y:S01]  /*4d80*/  FMUL.FTZ R7, R211, R7 ;  /* 0x00000007d3077220 */ /* 0x000fe20000410000 */
[----:B------:R-:W-:Y:S01]  /*4d90*/  FMUL.FTZ R2, R2, UR9 ;  /* 0x0000000902027c20 */ /* 0x000fe20008410000 */
[----:B------:R-:W-:Y:S01]  /*4da0*/  FMUL.FTZ R4, R4, UR9 ;  /* 0x0000000904047c20 */ /* 0x000fe20008410000 */
[----:B------:R-:W-:Y:S01]  /*4db0*/  FMUL.FTZ R9, R210, R9 ;  /* 0x00000009d2097220 */ /* 0x000fe20000410000 */
[----:B------:R-:W-:Y:S01]  /*4dc0*/  FMUL.FTZ R10, R207, R10 ;  /* 0x0000000acf0a7220 */ /* 0x000fe20000410000 */
[----:B------:R-:W-:Y:S01]  /*4dd0*/  FMUL.FTZ R13, R13, UR9 ;  /* 0x000000090d0d7c20 */ /* 0x000fe20008410000 */
[----:B------:R-:W-:Y:S01]  /*4de0*/  FMUL.FTZ R12, R12, UR9 ;  /* 0x000000090c0c7c20 */ /* 0x000fe20008410000 */
        /* <DEDUP_REMOVED lines=8> */
[----:B------:R-:W-:Y:S01]  /*4e70*/  FFMA.FTZ R9, -R129, R129, 1 ;  /* 0x3f80000081097423 */ /* 0x000fe20000010181 */
[----:B------:R-:W-:Y:S01]  /*4e80*/  FFMA.FTZ R7, -R128, R128, 1 ;  /* 0x3f80000080077423 */ /* 0x000fe20000010180 */
[----:B------:R-:W-:Y:S01]  /*4e90*/  FFMA.FTZ R11, -R126, R126, 1 ;  /* 0x3f8000007e0b7423 */ /* 0x000fe2000001017e */
[----:B------:R-:W-:Y:S01]  /*4ea0*/  FFMA.FTZ R10, -R125, R125, 1 ;  /* 0x3f8000007d0a7423 */ /* 0x000fe2000001017d */
[----:B------:R-:W-:Y:S01]  /*4eb0*/  FMUL.FTZ R15, R209, R14 ;  /* 0x0000000ed10f7220 */ /* 0x000fe20000410000 */
[----:B------:R-:W-:Y:S01]  /*4ec0*/  FMUL.FTZ R14, R208, R3 ;  /* 0x00000003d00e7220 */ /* 0x000fe20000410000 */
[----:B------:R-:W-:Y:S01]  /*4ed0*/  F2FP.F16.F32.PACK_AB R4, R4, R2 ;  /* 0x000000020404723e */ /* 0x000fe200000000ff */
        /* <DEDUP_REMOVED lines=37> */
.L_x_1701:
        /* <DEDUP_REMOVED lines=130> */
.L_x_1702:
        /* <DEDUP_REMOVED lines=628> */
.L_x_1704:
        /* <DEDUP_REMOVED lines=23> */
.L_x_1705:
        /* <DEDUP_REMOVED lines=50> */
.L_x_1707:
[----:B------:R-:W-:Y:S05]  /*8520*/  BSYNC B0 ;  /* 0x0000000000007941 */ /* 0x000fea0003800000 */
.L_x_1706:
        /* <DEDUP_REMOVED lines=16> */
.L_x_1709:
[----:B------:R-:W-:Y:S05]  /*8630*/  BSYNC B0 ;  /* 0x0000000000007941 */ /* 0x000fea0003800000 */
.L_x_1708:
        /* <DEDUP_REMOVED lines=33> */
.L_x_1711:
[----:B------:R-:W-:Y:S05]  /*8850*/  BSYNC B0 ;  /* 0x0000000000007941 */ /* 0x000fea0003800000 */
.L_x_1710:
        /* <DEDUP_REMOVED lines=17> */
.L_x_1694:
        /* <DEDUP_REMOVED lines=23> */
.L_x_1713:
        /* <DEDUP_REMOVED lines=21> */
.L_x_1714:
        /* <DEDUP_REMOVED lines=34> */
.L_x_1716:
[----:B------:R-:W-:Y:S05]  /*8e50*/  BSYNC B0 ;  /* 0x0000000000007941 */ /* 0x000fea0003800000 */
.L_x_1715:
        /* <DEDUP_REMOVED lines=16> */
.L_x_1718:
[----:B------:R-:W-:Y:S05]  /*8f60*/  BSYNC B0 ;  /* 0x0000000000007941 */ /* 0x000fea0003800000 */
.L_x_1717:
        /* <DEDUP_REMOVED lines=29> */
.L_x_1720:
[----:B------:R-:W-:Y:S05]  /*9140*/  BSYNC B0 ;  /* 0x0000000000007941 */ /* 0x000fea0003800000 */
.L_x_1719:
        /* <DEDUP_REMOVED lines=15> */
.L_x_1712:
[----:B------:R-:W-:Y:S05]  /*9240*/  BSYNC B1 ;  /* 0x0000000000017941 */ /* 0x000fea0003800000 */
.L_x_1689:
        /* <DEDUP_REMOVED lines=8> */
.L_x_1721:
[----:B------:R-:W-:Y:S05]  /*92d0*/  EXIT ;  /* 0x000000000000794d */ /* 0x000fea0003800000 */
.L_x_1723:
        /* <DEDUP_REMOVED lines=10> */
.L_x_2067:


//--------------------- .text._ZN5flash44flash_bwd_dq_dk_dv_loop_seqk_parallel_kernelI23Flash_bwd_kernel_traitsILi256ELi64ELi64ELi8ELi4ELi2ELi2ELb0ELb0EN7cutlass6half_tE19Flash_kernel_traitsILi256ELi64ELi64ELi8ES3_EELb1ELb0ELb0ELb1ELb0ELb0ELb0EEEvNS_16Flash_bwd_paramsE --------------------------
	.section	.text._ZN5flash44flash_bwd_dq_dk_dv_loop_seqk_parallel_kernelI23Flash_bwd_kernel_traitsILi256ELi64ELi64ELi8ELi4ELi2ELi2ELb0ELb0EN7cutlass6half_tE19Flash_kernel_traitsILi256ELi64ELi64ELi8ES3_EELb1ELb0ELb0ELb1ELb0ELb0ELb0EEEvNS_16Flash_bwd_paramsE,"ax",@progbits
	.align	128
        .global         _ZN5flash44flash_bwd_dq_dk_dv_loop_seqk_parallel_kernelI23Flash_bwd_kernel_traitsILi256ELi64ELi64ELi8ELi4ELi2ELi2ELb0ELb0EN7cutlass6half_tE19Flash_kernel_traitsILi256ELi64ELi64ELi8ES3_EELb1ELb0ELb0ELb1ELb0ELb0ELb0EEEvNS_16Flash_bwd_paramsE
        .type           _ZN5flash44flash_bwd_dq_dk_dv_loop_seqk_parallel_kernelI23Flash_bwd_kernel_traitsILi256ELi64ELi64ELi8ELi4ELi2ELi2ELb0ELb0EN7cutlass6half_tE19Flash_kernel_traitsILi256ELi64ELi64ELi8ES3_EELb1ELb0ELb0ELb1ELb0ELb0ELb0EEEvNS_16Flash_bwd_paramsE,@function
        .size           _ZN5flash44flash_bwd_dq_dk_dv_loop_seqk_parallel_kernelI23Flash_bwd_kernel_traitsILi256ELi64ELi64ELi8ELi4ELi2ELi2ELb0ELb0EN7cutlass6half_tE19Flash_kernel_traitsILi256ELi64ELi64ELi8ES3_EELb1ELb0ELb0ELb1ELb0ELb0ELb0EEEvNS_16Flash_bwd_paramsE,(.L_x_2068 - _ZN5flash44flash_bwd_dq_dk_dv_loop_seqk_parallel_kernelI23Flash_bwd_kernel_traitsILi256ELi64ELi64ELi8ELi4ELi2ELi2ELb0ELb0EN7cutlass6half_tE19Flash_kernel_traitsILi256ELi64ELi64ELi8ES3_EELb1ELb0ELb0ELb1ELb0ELb0ELb0EEEvNS_16Flash_bwd_paramsE)
        .other          _ZN5flash44flash_bwd_dq_dk_dv_loop_seqk_parallel_kernelI23Flash_bwd_kernel_traitsILi256ELi64ELi64ELi8ELi4ELi2ELi2ELb0ELb0EN7cutlass6half_tE19Flash_kernel_traitsILi256ELi64ELi64ELi8ES3_EELb1ELb0ELb0ELb1ELb0ELb0ELb0EEEvNS_16Flash_bwd_paramsE,@"STO_CUDA_ENTRY STV_DEFAULT"
_ZN5flash44flash_bwd_dq_dk_dv_loop_seqk_parallel_kernelI23Flash_bwd_kernel_traitsILi256ELi64ELi64ELi8ELi4ELi2ELi2ELb0ELb0EN7cutlass6half_tE19Flash_kernel_traitsILi256ELi64ELi64ELi8ES3_EELb1ELb0ELb0ELb1ELb0ELb0ELb0EEEvNS_16Flash_bwd_paramsE:
.text._ZN5flash44flash_bwd_dq_dk_dv_loop_seqk_parallel_kernelI23Flash_bwd_kernel_traitsILi256ELi64ELi64ELi8ELi4ELi2ELi2ELb0ELb0EN7cutlass6half_tE19Flash_kernel_traitsILi256ELi64ELi64ELi8ES3_EELb1ELb0ELb0ELb1ELb0ELb0ELb0EEEvNS_16Flash_bwd_paramsE:
        /* <DEDUP_REMOVED lines=42> */
[----:B------:R-:W-:Y:S02]  /*02a0*/  LEA.HI R0, R0, R5, RZ, 0x1 ;  /* 0x0000000500007211 */ /* 0x000fe400078f08ff */
[----:B------:R-:W-:Y:S01]  /*02b0*/  SHF.R.S32.HI R19, RZ, 0x1f, R7 ;  /* 0x0000001fff137819 */ /* 0x000fe20000011407 */
[----:B------:R-:W-:Y:S01]  /*02c0*/  IMAD.SHL.U32 R13, R13, 0x40, RZ ;  /* 0x000000400d0d7824 */ /* 0x000fe200078e00ff */
[----:B------:R-:W-:Y:S02]  /*02d0*/  SHF.R.S32.HI R9, RZ, 0x1f, R9 ;  /* 0x0000001fff097819 */ /* 0x000fe40000011409 */
[----:B------:R-:W-:Y:S02]  /*02e0*/  LEA.HI R7, R7, R8, RZ, 0x1 ;  /* 0x0000000807077211 */ /* 0x000fe400078f08ff */
[----:B------:R-:W-:Y:S02]  /*02f0*/  LOP3.LUT R0, R0, 0xfffffffe, RZ, 0xc0, !PT ;  /* 0xfffffffe00007812 */ /* 0x000fe400078ec0ff */
[----:B------:R-:W-:-:S02]  /*0300*/  LEA.HI R9, R9, R6, RZ, 0x3 ;  /* 0x0000000609097211 */ /* 0x000fc400078f18ff */
[----:B------:R-:W-:Y:S01]  /*0310*/  LOP3.LUT R7, R7, 0xfffffffe, RZ, 0xc0, !PT ;  /* 0xfffffffe07077812 */ /* 0x000fe200078ec0ff */
[----:B------:R-:W-:Y:S01]  /*0320*/  IMAD.IADD R0, R5, 0x1, -R0 ;  /* 0x0000000105007824 */ /* 0x000fe200078e0a00 */
[----:B------:R-:W-:Y:S02]  /*0330*/  LOP3.LUT R9, R9, 0xfffffff8, RZ, 0xc0, !PT ;  /* 0xfffffff809097812 */ /* 0x000fe400078ec0ff */
[----:B------:R-:W-:Y:S01]  /*0340*/  SHF.R.S32.HI R5, RZ, 0x1f, R4 ;  /* 0x0000001fff057819 */ /* 0x000fe20000011404 */
[----:B------:R-:W-:Y:S01]  /*0350*/  IMAD.IADD R7, R8, 0x1, -R7 ;  /* 0x0000000108077824 */ /* 0x000fe200078e0a07 */
[----:B------:R-:W-:Y:S01]  /*0360*/  LOP3.LUT R13, R13, 0x1c0, RZ, 0xc0, !PT ;  /* 0x000001c00d0d7812 */ /* 0x000fe200078ec0ff */
[----:B------:R-:W-:Y:S01]  /*0370*/  IMAD.IADD R9, R6, 0x1, -R9 ;  /* 0x0000000106097824 */ /* 0x000fe200078e0a09 */
[----:B------:R-:W-:Y:S01]  /*0380*/  LOP3.LUT P4, RZ, R17, 0x4, RZ, 0xc0, !PT ;  /* 0x0000000411ff7812 */ /* 0x000fe2000788c0ff */
[----:B------:R-:W-:Y:S01]  /*0390*/  IMAD.SHL.U32 R6, R7, 0x10, RZ ;  /* 0x0000001007067824 */ /* 0x000fe200078e00ff */
[C---:B------:R-:W-:Y:S01]  /*03a0*/  LOP3.LUT P3, RZ, R17.reuse, 0x2, RZ, 0xc0, !PT ;  /* 0x0000000211ff7812 */ /* 0x040fe2000786c0ff */
[----:B------:R-:W-:Y:S01]  /*03b0*/  IMAD.SHL.U32 R17, R17, 0x40, RZ ;  /* 0x0000004011117824 */ /* 0x000fe200078e00ff */
[----:B------:R-:W-:Y:S01]  /*03c0*/  LEA.HI R19, R19, R8, RZ, 0x2 ;  /* 0x0000000813137211 */ /* 0x000fe200078f10ff */
[----:B------:R-:W-:Y:S01]  /*03d0*/  IMAD.SHL.U32 R249, R0, 0x8, RZ ;  /* 0x0000000800f97824 */ /* 0x000fe200078e00ff */
[----:B------:R-:W-:-:S02]  /*03e0*/  LEA.HI R5, R5, R4, RZ, 0x2 ;  /* 0x0000000405057211 */ /* 0x000fc400078f10ff */
[----:B------:R-:W-:Y:S02]  /*03f0*/  SHF.R.U32.HI R10, RZ, 0x3, R13 ;  /* 0x00000003ff0a7819 */ /* 0x000fe4000001160d */
[----:B------:R-:W-:Y:S02]  /*0400*/  SHF.R.S32.HI R4, RZ, 0x1f, R15 ;  /* 0x0000001fff047819 */ /* 0x000fe4000001140f */
[----:B------:R-:W-:Y:S02]  /*0410*/  LOP3.LUT R13, R13, 0x38, R20, 0xf8, !PT ;  /* 0x000000380d0d7812 */ /* 0x000fe400078ef814 */
[----:B------:R-:W-:Y:S02]  /*0420*/  LOP3.LUT R19, R19, 0xfffffffc, RZ, 0xc0, !PT ;  /* 0xfffffffc13137812 */ /* 0x000fe400078ec0ff */
[----:B------:R-:W-:Y:S02]  /*0430*/  LOP3.LUT R17, R17, 0x1c0, RZ, 0xc0, !PT ;  /* 0x000001c011117812 */ /* 0x000fe400078ec0ff */
[----:B------:R-:W-:Y:S01]  /*0440*/  LEA.HI R4, R4, R15, RZ, 0x3 ;  /* 0x0000000f04047211 */ /* 0x000fe200078f18ff */
[----:B------:R-:W-:Y:S01]  /*0450*/  IMAD.IADD R18, R8, 0x1, -R19 ;  /* 0x0000000108127824 */ /* 0x000fe200078e0a13 */
[----:B------:R-:W-:-:S02]  /*0460*/  LOP3.LUT R10, R13, R10, RZ, 0x3c, !PT ;  /* 0x0000000a0d0a7212 */ /* 0x000fc400078e3cff */
[----:B------:R-:W-:Y:S02]  /*0470*/  SHF.R.S32.HI R3, RZ, 0x7, R3 ;  /* 0x00000007ff037819 */ /* 0x000fe40000011403 */
[C---:B------:R-:W-:Y:S01]  /*0480*/  LOP3.LUT R241, R17.reuse, 0x8, R16, 0xf8, !PT ;  /* 0x0000000811f17812 */ /* 0x040fe200078ef810 */
[----:B------:R-:W-:Y:S01]  /*0490*/  STL [R1], R18 ;  /* 0x0000001201007387 */ /* 0x000fe20000100800 */
[----:B------:R-:W-:Y:S01]  /*04a0*/  LOP3.LUT R13, R17, 0x10, R6, 0xf8, !PT ;  /* 0x00000010110d7812 */ /* 0x000fe200078ef806 */
[----:B------:R-:W-:Y:S01]  /*04b0*/  IMAD.SHL.U32 R6, R0, 0x200, RZ ;  /* 0x0000020000067824 */ /* 0x000fe200078e00ff */
[----:B------:R-:W-:Y:S01]  /*04c0*/  SHF.R.U32.HI R250, RZ, 0x3, R17 ;  /* 0x00000003fffa7819 */ /* 0x000fe20000011611 */
[----:B------:R-:W-:Y:S01]  /*04d0*/  STL [R1+0x8], R20 ;  /* 0x0000081401007387 */ /* 0x000fe20000100800 */
[----:B------:R-:W-:Y:S01]  /*04e0*/  LOP3.LUT R8, R4, 0xfffffff8, RZ, 0xc0, !PT ;  /* 0xfffffff804087812 */ /* 0x000fe200078ec0ff */
[----:B------:R-:W-:Y:S01]  /*04f0*/  IMAD R14, R3, 0x800, R6 ;  /* 0x00000800030e7824 */ /* 0x000fe200078e0206 */
[----:B------:R-:W-:-:S02]  /*0500*/  LOP3.LUT R12, R9, 0x1, RZ, 0xc0, !PT ;  /* 0x00000001090c7812 */ /* 0x000fc400078ec0ff */
[----:B------:R-:W-:Y:S01]  /*0510*/  LOP3.LUT R241, R241, R250, RZ, 0x3c, !PT ;  /* 0x000000faf1f17212 */ /* 0x000fe200078e3cff */
[----:B------:R-:W-:Y:S01]  /*0520*/  IMAD.IADD R8, R15, 0x1, -R8 ;  /* 0x000000010f087824 */ /* 0x000fe200078e0a08 */
[----:B------:R-:W-:Y:S01]  /*0530*/  ISETP.NE.U32.AND P0, PT, R12, 0x1, PT ;  /* 0x000000010c00780c */ /* 0x000fe20003f05070 */
[----:B------:R-:W-:Y:S01]  /*0540*/  IMAD.SHL.U32 R12, R2, 0x2, RZ ;  /* 0x00000002020c7824 */ /* 0x000fe200078e00ff */
[----:B------:R-:W-:Y:S01]  /*0550*/  SHF.R.S32.HI R11, RZ, 0x6, R11 ;  /* 0x00000006ff0b7819 */ /* 0x000fe2000001140b */
[----:B------:R-:W-:Y:S01]  /*0560*/  IMAD.IADD R241, R14, 0x1, R241 ;  /* 0x000000010ef17824 */ /* 0x000fe200078e02f1 */
[C---:B------:R-:W-:Y:S01]  /*0570*/  R2P PR, R9.reuse, 0x6 ;  /* 0x0000000609007804 */ /* 0x040fe20000000000 */
[----:B------:R-:W-:Y:S01]  /*0580*/  IMAD.SHL.U32 R14, R9, 0x40, RZ ;  /* 0x00000040090e7824 */ /* 0x000fe200078e00ff */
[----:B------:R-:W-:Y:S01]  /*0590*/  LOP3.LUT R13, R13, 0x8, R16, 0xf8, !PT ;  /* 0x000000080d0d7812 */ /* 0x000fe200078ef810 */
[----:B------:R-:W-:Y:S01]  /*05a0*/  IMAD.SHL.U32 R9, R11, 0x8, RZ ;  /* 0x000000080b097824 */ /* 0x000fe200078e00ff */
[----:B------:R-:W-:Y:S01]  /*05b0*/  SEL R240, R240, 0xffffffe0, !P3 ;  /* 0xffffffe0f0f07807 */ /* 0x000fe20005800000 */
[----:B------:R-:W-:Y:S01]  /*05c0*/  IMAD.SHL.U32 R8, R8, 0x40, RZ ;  /* 0x0000004008087824 */ /* 0x000fe200078e00ff */
[----:B------:R-:W-:Y:S01]  /*05d0*/  LOP3.LUT R250, R6, R13, R250, 0xf6, !PT ;  /* 0x0000000d06fa7212 */ /* 0x000fe200078ef6fa */
[----:B------:R-:W-:Y:S01]  /*05e0*/  IMAD.SHL.U32 R16, R0, 0x20, RZ ;  /* 0x0000002000107824 */ /* 0x000fe200078e00ff */
[----:B------:R-:W-:Y:S01]  /*05f0*/  LOP3.LUT R9, R9, 0x18, RZ, 0xc0, !PT ;  /* 0x0000001809097812 */ /* 0x000fe200078ec0ff */
[----:B------:R-:W-:Y:S01]  /*0600*/  IMAD.SHL.U32 R0, R4, 0x40, RZ ;  /* 0x0000004004007824 */ /* 0x000fe200078e00ff */
[----:B------:R-:W-:Y:S01]  /*0610*/  LOP3.LUT R8, R8, 0x1c0, RZ, 0xc0, !PT ;  /* 0x000001c008087812 */ /* 0x000fe200078ec0ff */
[----:B------:R-:W-:Y:S01]  /*0620*/  IMAD R10, R11, 0x200, R10 ;  /* 0x000002000b0a7824 */ /* 0x000fe200078e020a */
[----:B------:R-:W-:Y:S01]  /*0630*/  LOP3.LUT R251, R9, 0x20, R16, 0xf8, !PT ;  /* 0x0000002009fb7812 */ /* 0x000fe200078ef810 */
[----:B------:R-:W-:Y:S01]  /*0640*/  IMAD.SHL.U32 R11, R3, 0x20, RZ ;  /* 0x00000020030b7824 */ /* 0x000fe200078e00ff */
[----:B------:R-:W-:-:S02]  /*0650*/  SHF.R.U32.HI R6, RZ, 0x3, R8 ;  /* 0x00000003ff067819 */ /* 0x000fc40000011608 */
[----:B------:R-:W-:Y:S01]  /*0660*/  LOP3.LUT R249, R8, 0x8, R249, 0xf8, !PT ;  /* 0x0000000808f97812 */ /* 0x000fe200078ef8f9 */
[----:B------:R1:W-:Y:S01]  /*0670*/  STL [R1+0x4], R10 ;  /* 0x0000040a01007387 */ /* 0x0003e20000100800 */
[----:B------:R-:W-:Y:S02]  /*0680*/  LOP3.LUT R251, R6, R251, R8, 0x1e, !PT ;  /* 0x000000fb06fb7212 */ /* 0x000fe400078e1e08 */
[----:B------:R-:W-:Y:S01]  /*0690*/  LOP3.LUT R249, R249, R6, RZ, 0x3c, !PT ;  /* 0x00000006f9f97212 */ /* 0x000fe200078e3cff */
[----:B------:R-:W-:Y:S01]  /*06a0*/  IMAD.U32 R6, RZ, RZ, UR6 ;  /* 0x00000006ff067e24 */ /* 0x000fe2000f8e00ff */
[----:B------:R-:W-:Y:S01]  /*06b0*/  LOP3.LUT R14, R14, 0x1c0, RZ, 0xc0, !PT ;  /* 0x000001c00e0e7812 */ /* 0x000fe200078ec0ff */
[----:B------:R-:W-:Y:S01]  /*06c0*/  IMAD.U32 R6, RZ, RZ, UR5 ;  /* 0x00000005ff067e24 */ /* 0x000fe2000f8e00ff */
[----:B------:R-:W-:Y:S01]  /*06d0*/  LOP3.LUT R0, R0, 0xfffffe00, RZ, 0xc0, !PT ;  /* 0xfffffe0000007812 */ /* 0x000fe200078ec0ff */
[----:B------:R-:W-:Y:S01]  /*06e0*/  USHF.R.S32.HI UR5, URZ, 0x1f, UR47 ;  /* 0x0000001f3f057899 */ /* 0x000fe2000801142f */
[----:B------:R-:W-:Y:S01]  /*06f0*/  SHF.R.U32.HI R3, RZ, 0x3, R14 ;  /* 0x00000003ff037819 */ /* 0x000fe2000001160e */
[----:B------:R-:W-:Y:S01]  /*0700*/  USHF.R.S32.HI UR6, URZ, 0x1f, UR47 ;  /* 0x0000001f3f067899 */ /* 0x000fe2000801142f */
[----:B------:R-:W-:Y:S01]  /*0710*/  LOP3.LUT R251, R251, R0, RZ, 0xfc, !PT ;  /* 0x00000000fbfb7212 */ /* 0x000fe200078efcff */
[--C-:B------:R-:W-:Y:S01]  /*0720*/  IMAD R252, R18, 0x400, R0.reuse ;  /* 0x0000040012fc7824 */ /* 0x100fe200078e0200 */
[----:B------:R-:W-:Y:S01]  /*0730*/  LOP3.LUT R2, R3, R14, R9, 0x1e, !PT ;  /* 0x0000000e03027212 */ /* 0x000fe200078e1e09 */
[----:B------:R-:W-:Y:S01]  /*0740*/  IMAD R4, R7, 0x400, R0 ;  /* 0x0000040007047824 */ /* 0x000fe200078e0200 */
[----:B------:R-:W-:Y:S01]  /*0750*/  LEA R241, R241, UR4, 0x1 ;  /* 0x00000004f1f17c11 */ /* 0x000fe2000f8e08ff */
[----:B------:R-:W-:Y:S01]  /*0760*/  IMAD.U32 R0, RZ, RZ, UR5 ;  /* 0x00000005ff007e24 */ /* 0x000fe2000f8e00ff */
[----:B------:R-:W-:Y:S01]  /*0770*/  USHF.R.S32.HI UR5, URZ, 0x1f, UR55 ;  /* 0x0000001f3f057899 */ /* 0x000fe20008011437 */
[----:B------:R-:W-:Y:S01]  /*0780*/  IMAD R9, R7, 0x400, R12 ;  /* 0x0000040007097824 */ /* 0x000fe200078e020c */
[----:B------:R-:W-:Y:S01]  /*0790*/  LEA R250, R250, UR4, 0x1 ;  /* 0x00000004fafa7c11 */ /* 0x000fe2000f8e08ff */
[----:B------:R-:W-:-:S02]  /*07a0*/  IMAD.IADD R252, R252, 0x1, R249 ;  /* 0x00000001fcfc7824 */ /* 0x000fc400078e02f9 */
[----:B------:R-:W-:Y:S02]  /*07b0*/  IMAD.MOV.U32 R0, RZ, RZ, 0x40 ;  /* 0x00000040ff007424 */ /* 0x000fe400078e00ff */
[----:B------:R-:W-:Y:S01]  /*07c0*/  IMAD.U32 R6, RZ, RZ, UR6 ;  /* 0x00000006ff067e24 */ /* 0x000fe2000f8e00ff */
[----:B-1----:R-:W-:Y:S01]  /*07d0*/  LOP3.LUT R10, R14, 0x20, R11, 0xf8, !PT ;  /* 0x000000200e0a7812 */ /* 0x002fe200078ef80b */
[----:B------:R-:W-:Y:S01]  /*07e0*/  IMAD.IADD R249, R249, 0x1, R4 ;  /* 0x00000001f9f97824 */ /* 0x000fe200078e0204 */
[----:B------:R-:W-:Y:S01]  /*07f0*/  SHF.R.S32.HI R6, RZ, 0x2, R5 ;  /* 0x00000002ff067819 */ /* 0x000fe20000011405 */
[----:B------:R-:W-:Y:S01]  /*0800*/  IMAD.U32 R4, RZ, RZ, UR5 ;  /* 0x00000005ff047e24 */ /* 0x000fe2000f8e00ff */
[----:B------:R-:W-:Y:S01]  /*0810*/  LOP3.LUT R3, R10, R3, RZ, 0x3c, !PT ;  /* 0x000000030a037212 */ /* 0x000fe200078e3cff */
[----:B------:R-:W-:Y:S01]  /*0820*/  IMAD R10, R18, 0x400, R12 ;  /* 0x00000400120a7824 */ /* 0x000fe200078e020c */
[----:B------:R-:W-:Y:S01]  /*0830*/  UIADD3 UR6, UR4, 0x18000, URZ ;  /* 0x0001800004067890 */ /* 0x000fe2000fffe03f */
[----:B------:R-:W-:Y:S01]  /*0840*/  IMAD.MOV.U32 R4, RZ, RZ, -0x10 ;  /* 0xfffffff0ff047424 */ /* 0x000fe200078e00ff */
[----:B------:R-:W-:Y:S01]  /*0850*/  SEL R5, R0, 0xffffffc0, !P4 ;  /* 0xffffffc000057807 */ /* 0x000fe20006000000 */
[----:B------:R-:W-:-:S02]  /*0860*/  IMAD.IADD R3, R10, 0x1, R3 ;  /* 0x000000010a037824 */ /* 0x000fc400078e0203 */
[----:B------:R-:W-:Y:S01]  /*0870*/  IMAD.IADD R2, R9, 0x1, R2 ;  /* 0x0000000109027824 */ /* 0x000fe200078e0202 */
[----:B------:R-:W-:Y:S01]  /*0880*/  SEL R4, R4, 0x10, !P0 ;  /* 0x0000001004047807 */ /* 0x000fe20004000000 */
[----:B------:R-:W-:Y:S01]  /*0890*/  IMAD R0, R18, 0x10, R6 ;  /* 0x0000001012007824 */ /* 0x000fe200078e0206 */
[----:B------:R-:W-:Y:S01]  /*08a0*/  LEA R9, R3, UR4, 0x1 ;  /* 0x0000000403097c11 */ /* 0x000fe2000f8e08ff */
        /* <DEDUP_REMOVED lines=22> */
.L_x_1770:
        /* <DEDUP_REMOVED lines=23> */
[----:B--2-4-:R-:W-:Y:S01]  /*0b80*/  IMAD.U32 R6, RZ, RZ, UR10 ;  /* 0x0000000aff067e24 */ /* 0x014fe2000f8e00ff */
        /* <DEDUP_REMOVED lines=14> */
[----:B------:R-:W-:Y:S01]  /*0c70*/  UMOV UR33, URZ ;  /* 0x0000003f00217c82 */ /* 0x000fe20008000000 */
[----:B------:R-:W-:Y:S01]  /*0c80*/  IMAD.U32 R12, RZ, RZ, UR10 ;  /* 0x0000000aff0c7e24 */ /* 0x000fe2000f8e00ff */
[----:B------:R-:W-:Y:S01]  /*0c90*/  @!UP3 ULDC.64 UR8, c[0x0][0x318] ;  /* 0x0000c6000008bab9 */ /* 0x000fe20000000a00 */
[----:B------:R-:W-:Y:S01]  /*0ca0*/  IMAD.U32 R13, RZ, RZ, UR5 ;  /* 0x00000005ff0d7e24 */ /* 0x000fe2000f8e00ff */
[----:B------:R-:W4:Y:S04]  /*0cb0*/  @P3 LDG.E R8, desc[UR6][R14.64] ;  /* 0x000000060e083981 */ /* 0x000f28000c1e1900 */
[----:B------:R-:W5:Y:S04]  /*0cc0*/  @P3 LDG.E R5, desc[UR6][R14.64+0x4] ;  /* 0x000004060e053981 */ /* 0x000f68000c1e1900 */
        /* <DEDUP_REMOVED lines=17> */
[----:B---3--:R-:W-:Y:S02]  /*0de0*/  @P1 R2UR UR33, R6 ;  /* 0x00000000062112ca */ /* 0x008fe400000e0000 */
[----:B----4-:R-:W-:Y:S02]  /*0df0*/  @P3 R2UR UR5, R8 ;  /* 0x00000000080532ca */ /* 0x010fe400000e0000 */
[----:B-----5:R-:W-:-:S09]  /*0e00*/  @P3 R2UR UR12, R5 ;  /* 0x00000000050c32ca */ /* 0x020fd200000e0000 */
        /* <DEDUP_REMOVED lines=9> */
.L_x_1724:
        /* <DEDUP_REMOVED lines=58> */
[----:B------:R-:W-:-:S02]  /*1240*/  UIMAD.WIDE.U32 UR22, UR10, UR12, URZ ;  /* 0x0000000c0a1672a5 */ /* 0x000fc4000f8e003f */
[----:B------:R-:W-:Y:S02]  /*1250*/  USHF.L.U64.HI UR16, UR47, 0x7, UR56 ;  /* 0x000000072f107899 */ /* 0x000fe40008010238 */
[----:B------:R-:W-:Y:S02]  /*1260*/  UIMAD.WIDE.U32 UR12, UR10, UR5, URZ ;  /* 0x000000050a0c72a5 */ /* 0x000fe4000f8e003f */
[----:B------:R-:W-:Y:S01]  /*1270*/  UIMAD UR14, UR10, UR8, UR14 ;  /* 0x000000080a0e72a4 */ /* 0x000fe2000f8e020e */
[----:B------:R-:W-:Y:S01]  /*1280*/  ULDC.U8 UR17, c[0x0][0x3d8] ;  /* 0x0000f60000117ab9 */ /* 0x000fe20000000000 */
[----:B------:R-:W-:Y:S01]  /*1290*/  UIADD3 UR8, UR15, -0x40, URZ ;  /* 0xffffffc00f087890 */ /* 0x000fe2000fffe03f */
[----:B-1----:R-:W-:Y:S01]  /*12a0*/  IMAD.MOV R8, RZ, RZ, -R15 ;  /* 0x000000ffff087224 */ /* 0x002fe200078e0a0f */
[----:B------:R-:W-:Y:S01]  /*12b0*/  UISETP.NE.AND UP3, UPT, UR17, URZ, UPT ;  /* 0x0000003f1100728c */ /* 0x000fe2000bf65270 */
[----:B------:R-:W-:Y:S01]  /*12c0*/  IMAD.MOV.U32 R14, RZ, RZ, RZ ;  /* 0x000000ffff0e7224 */ /* 0x000fe200078e00ff */
[----:B------:R-:W-:Y:S01]  /*12d0*/  USEL UR29, UR16, URZ, UP2 ;  /* 0x0000003f101d7287 */ /* 0x000fe20009000000 */
[----:B------:R-:W-:Y:S01]  /*12e0*/  IMAD R8, R8, R11, RZ ;  /* 0x0000000b08087224 */ /* 0x000fe200078e02ff */
[----:B------:R-:W-:-:S02]  /*12f0*/  USEL UR54, UR22, UR12, !UP1 ;  /* 0x0000000c16367287 */ /* 0x000fc4000c800000 */
[----:B------:R-:W-:Y:S01]  /*1300*/  USHF.R.S32.HI UR39, URZ, 0x1f, UR8 ;  /* 0x0000001f3f277899 */ /* 0x000fe20008011408 */
[----:B------:R-:W-:Y:S01]  /*1310*/  IMAD.HI.U32 R8, R15, R8, R14 ;  /* 0x000000080f087227 */ /* 0x000fe200078e000e */
[----:B------:R-:W-:Y:S02]  /*1320*/  UIADD3 UR22, UP2, UR8, UR27, URZ ;  /* 0x0000001b08167290 */ /* 0x000fe4000ff5e03f */
[----:B------:R-:W-:Y:S02]  /*1330*/  UISETP.NE.AND UP0, UPT, UR36, -0x1, UPT ;  /* 0xffffffff2400788c */ /* 0x000fe4000bf05270 */
[----:B------:R-:W-:Y:S01]  /*1340*/  UIMAD UR24, UR11, UR5, URZ ;  /* 0x000000050b1872a4 */ /* 0x000fe2000f8e023f */
[----:B------:R-:W-:Y:S01]  /*1350*/  IMAD.HI.U32 R14, R8, R5, RZ ;  /* 0x00000005080e7227 */ /* 0x000fe200078e00ff */
[----:B------:R-:W-:Y:S02]  /*1360*/  UIADD3.X UR12, UR39, UR29, URZ, UP2, !UPT ;  /* 0x0000001d270c7290 */ /* 0x000fe400097fe43f */
[----:B------:R-:W-:-:S02]  /*1370*/  UIMAD UR11, UR11, UR22, URZ ;  /* 0x000000160b0b72a4 */ /* 0x000fc4000f8e023f */
[----:B------:R-:W-:Y:S01]  /*1380*/  IADD3 R8, -R14, RZ, RZ ;  /* 0x000000ff0e087210 */ /* 0x000fe20007ffe1ff */
[----:B------:R-:W-:Y:S02]  /*1390*/  UIADD3 UR48, UR23, UR14, URZ ;  /* 0x0000000e17307290 */ /* 0x000fe4000fffe03f */
[----:B------:R-:W-:Y:S02]  /*13a0*/  @!UP1 UIADD3 UR38, UR43, UR30, URZ ;  /* 0x0000001e2b269290 */ /* 0x000fe4000fffe03f */
[C---:B------:R-:W-:Y:S01]  /*13b0*/  IMAD R8, R11.reuse, R8, R5 ;  /* 0x000000080b087224 */ /* 0x040fe200078e0205 */
[----:B------:R-:W-:Y:S01]  /*13c0*/  ULDC UR27, c[0x0][0x2c4] ;  /* 0x0000b100001b7ab9 */ /* 0x000fe20000000800 */
[----:B------:R-:W-:Y:S01]  /*13d0*/  UIMAD UR23, UR10, UR12, UR11 ;  /* 0x0000000c0a1772a4 */ /* 0x000fe2000f8e020b */
[----:B------:R-:W-:Y:S01]  /*13e0*/  LOP3.LUT R5, R4, UR55, RZ, 0x3c, !PT ;  /* 0x0000003704057c12 */ /* 0x000fe2000f8e3cff */
[----:B------:R-:W-:Y:S01]  /*13f0*/  UIMAD.WIDE.U32 UR30, UR10, UR22, URZ ;  /* 0x000000160a1e72a5 */ /* 0x000fe2000f8e003f */
[----:B------:R-:W-:Y:S01]  /*1400*/  ISETP.GT.U32.AND P1, PT, R11, R8, PT ;  /* 0x000000080b00720c */ /* 0x000fe20003f24070 */
[----:B------:R-:W-:Y:S01]  /*1410*/  @UP3 UIMAD UR10, UR47, UR27, URZ ;  /* 0x0000001b2f0a32a4 */ /* 0x000fe2000f8e023f */
[----:B------:R-:W-:Y:S01]  /*1420*/  ISETP.GE.AND P2, PT, R5, RZ, PT ;  /* 0x000000ff0500720c */ /* 0x000fe20003f46270 */
[----:B------:R-:W-:Y:S01]  /*1430*/  ULDC.U8 UR19, c[0x0][0x480] ;  /* 0x0001200000137ab9 */ /* 0x000fe20000000000 */
[----:B------:R-:W-:-:S02]  /*1440*/  @UP0 UIADD3 UR25, UR33, UR36, URZ ;  /* 0x0000002421190290 */ /* 0x000fc4000fffe03f */
[----:B------:R-:W-:Y:S02]  /*1450*/  @UP0 UIADD3 UR26, UR33, UR36, URZ ;  /* 0x00000024211a0290 */ /* 0x000fe4000fffe03f */
[----:B------:R-:W-:Y:S02]  /*1460*/  UISETP.NE.AND UP4, UPT, UR19, URZ, UPT ;  /* 0x0000003f1300728c */ /* 0x000fe4000bf85270 */
[----:B------:R-:W-:Y:S01]  /*1470*/  @UP3 USEL UR11, UR10, UR5, !UP1 ;  /* 0x000000050a0b3287 */ /* 0x000fe2000c800000 */
[----:B------:R-:W-:Y:S02]  /*1480*/  @UP0 ULDC.64 UR16, c[0x0][0x248] ;  /* 0x0000920000100ab9 */ /* 0x000fe40000000a00 */
[----:B------:R-:W-:Y:S01]  /*1490*/  @!P1 IMAD.IADD R8, R8, 0x1, -R11 ;  /* 0x0000000108089824 */ /* 0x000fe200078e0a0b */
[----:B------:R-:W-:Y:S01]  /*14a0*/  @UP0 ULDC.64 UR18, c[0x0][0x250] ;  /* 0x0000940000120ab9 */ /* 0x000fe20000000a00 */
[----:B------:R-:W-:Y:S01]  /*14b0*/  @!P1 VIADD R14, R14, 0x1 ;  /* 0x000000010e0e9836 */ /* 0x000fe20000000000 */
[----:B------:R-:W-:Y:S01]  /*14c0*/  PLOP3.LUT P1, PT, PT, PT, UP0, 0x80, 0x0 ;  /* 0x000000000000781c */ /* 0x000fe20003f2f008 */
[----:B------:R-:W-:Y:S01]  /*14d0*/  @UP1 UIADD3 UR48, UR13, UR24, URZ ;  /* 0x000000180d301290 */ /* 0x000fe2000fffe03f */
[----:B------:R-:W-:Y:S01]  /*14e0*/  ISETP.GE.U32.AND P0, PT, R8, R11, PT ;  /* 0x0000000b0800720c */ /* 0x000fe20003f06070 */
[----:B------:R-:W-:Y:S01]  /*14f0*/  @UP3 ULDC UR10, c[0x0][0x2e4] ;  /* 0x0000b900000a3ab9 */ /* 0x000fe20000000800 */
[----:B------:R-:W-:-:S02]  /*1500*/  @UP0 UIMAD.WIDE.U32 UR14, UR25, UR16, URZ ;  /* 0x00000010190e02a5 */ /* 0x000fc4000f8e003f */
[----:B------:R-:W-:Y:S02]  /*1510*/  @UP0 UIMAD.WIDE.U32 UR12, UR26, UR18, URZ ;  /* 0x000000121a0c02a5 */ /* 0x000fe4000f8e003f */
[----:B------:R-:W-:Y:S02]  /*1520*/  @UP0 UIMAD UR24, UR26, UR19, URZ ;  /* 0x000000131a1802a4 */ /* 0x000fe4000f8e023f */
[----:B------:R-:W-:Y:S02]  /*1530*/  @UP3 UIMAD UR26, UR55, UR10, UR11 ;  /* 0x0000000a371a32a4 */ /* 0x000fe4000f8e020b */
[----:B------:R-:W-:Y:S02]  /*1540*/  @!UP3 UIMAD UR10, UR47, UR60, UR55 ;  /* 0x0000003c2f0ab2a4 */ /* 0x000fe4000f8e0237 */
[----:B------:R-:W-:Y:S01]  /*1550*/  UIMAD UR49, UR55, UR61, URZ ;  /* 0x0000003d373172a4 */ /* 0x000fe2000f8e023f */
        /* <DEDUP_REMOVED lines=28> */
.L_x_1726:
        /* <DEDUP_REMOVED lines=13> */
.L_x_1727:
        /* <DEDUP_REMOVED lines=11> */
.L_x_1728:
[----:B------:R-:W-:-:S04]  /*18a0*/  UIMAD UR5, UR47, UR60, UR55 ;  /* 0x0000003c2f0572a4 */ /* 0x000fc8000f8e0237 */
[----:B------:R-:W-:-:S12]  /*18b0*/  UIMAD UR5, UR5, UR57, URZ ;  /* 0x00000039050572a4 */ /* 0x000fd8000f8e023f */
.L_x_1729:
[----:B------:R-:W2:Y:S01]  /*18c0*/  LDL.64 R16, [R1+0x8] ;  /* 0x0000080001107983 */ /* 0x000ea20000100a00 */
[----:B------:R-:W1:Y:S03]  /*18d0*/  LDC.64 R4, c[0x0][0x420] ;  /* 0x00010800ff047b82 */ /* 0x000e660000000a00 */
        /* <DEDUP_REMOVED lines=15> */
[----:B------:R-:W-:-:S02]  /*19d0*/  UIMAD UR26, UR43, UR12, URZ ;  /* 0x0000000c2b1a72a4 */ /* 0x000fc4000f8e023f */
[----:B------:R-:W-:Y:S01]  /*19e0*/  UIMAD.WIDE UR22, UR22, 0x4, UR24 ;  /* 0x00000004161678a5 */ /* 0x000fe2000f8e0218 */
[----:B------:R-:W-:Y:S01]  /*19f0*/  IMAD R28, R5, UR8, R28 ;  /* 0x00000008051c7c24 */ /* 0x000fe2000f8e021c */
[----:B------:R-:W-:Y:S01]  /*1a00*/  ULDC.64 UR30, c[0x0][0x400] ;  /* 0x00010000001e7ab9 */ /* 0x000fe20000000a00 */
[----:B------:R-:W-:Y:S01]  /*1a10*/  ULDC.64 UR24, c[0x0][0x258] ;  /* 0x0000960000187ab9 */ /* 0x000fe20000000a00 */
[----:B------:R-:W-:Y:S01]  /*1a20*/  UIMAD UR26, UR55, UR13, UR26 ;  /* 0x0000000d371a72a4 */ /* 0x000fe2000f8e021a */
[----:B------:R-:W-:Y:S01]  /*1a30*/  ULDC.64 UR44, c[0x0][0x2b0] ;  /* 0x0000ac00002c7ab9 */ /* 0x000fe20000000a00 */
[----:B------:R-:W-:Y:S01]  /*1a40*/  ULEA.HI.SX32 UR42, UR46, 0xffffffff, 0x1a ;  /* 0xffffffff2e2a7891 */ /* 0x000fe2000f8fd23f */
[----:B--2---:R-:W-:-:S05]  /*1a50*/  IMAD.MOV.U32 R38, RZ, RZ, R16 ;  /* 0x000000ffff267224 */ /* 0x004fca00078e0010 */
[----:B------:R-:W-:Y:S02]  /*1a60*/  SHF.R.S32.HI R39, RZ, 0x1f, R38 ;  /* 0x0000001fff277819 */ /* 0x000fe40000011426 */
[----:B------:R-:W-:-:S03]  /*1a70*/  IADD3 R16, P0, R38, UR15, RZ ;  /* 0x0000000f26107c10 */ /* 0x000fc6000ff1e0ff */
[----:B------:R3:W-:Y:S01]  /*1a80*/  STL [R1+0xc], R39 ;  /* 0x00000c2701007387 */ /* 0x0007e20000100800 */
[----:B------:R-:W-:Y:S02]  /*1a90*/  IADD3.X R17, R39, UR38, RZ, P0, !PT ;  /* 0x0000002627117c10 */ /* 0x000fe400087fe4ff */
[----:B------:R-:W-:Y:S01]  /*1aa0*/  IADD3 R18, P0, R6, UR8, RZ ;  /* 0x0000000806127c10 */ /* 0x000fe2000ff1e0ff */
[----:B------:R-:W-:Y:S01]  /*1ab0*/  IMAD.WIDE.U32 R16, R4, UR8, R16 ;  /* 0x0000000804107c25 */ /* 0x000fe2000f8e0010 */
[----:B------:R-:W-:Y:S02]  /*1ac0*/  UIADD3 UR8, UP1, UP0, UR52, UR11, UR54 ;  /* 0x0000000b34087290 */ /* 0x000fe4000f83e036 */
[----:B------:R-:W-:Y:S01]  /*1ad0*/  IADD3.X R21, R7, UR39, RZ, P0, !PT ;  /* 0x0000002707157c10 */ /* 0x000fe200087fe4ff */
[----:B------:R-:W-:Y:S01]  /*1ae0*/  IMAD.IADD R29, R17, 0x1, R28 ;  /* 0x00000001111d7824 */ /* 0x000fe200078e021c */
[----:B------:R-:W-:Y:S01]  /*1af0*/  LOP3.LUT R17, R15, 0xffffffe0, RZ, 0xc0, !PT ;  /* 0xffffffe00f117812 */ /* 0x000fe200078ec0ff */
[----:B------:R-:W-:Y:S01]  /*1b00*/  UIADD3.X UR5, UR51, UR5, UR48, UP1, UP0 ;  /* 0x0000000533057290 */ /* 0x000fe20008fe0430 */
[----:B------:R-:W-:Y:S01]  /*1b10*/  SHF.R.S32.HI R15, RZ, 0x5, R15 ;  /* 0x00000005ff0f7819 */ /* 0x000fe2000001140f */
[----:B------:R-:W-:Y:S01]  /*1b20*/  IMAD.MOV.U32 R28, RZ, RZ, R16 ;  /* 0x000000ffff1c7224 */ /* 0x000fe200078e0010 */
[----:B------:R-:W-:Y:S01]  /*1b30*/  PLOP3.LUT P0, PT, PT, PT, UP2, 0x80, 0x0 ;  /* 0x000000000000781c */ /* 0x000fe20003f0f028 */
[----:B------:R-:W-:-:S02]  /*1b40*/  IMAD.IADD R8, R10, 0x1, -R17 ;  /* 0x000000010a087824 */ /* 0x000fc400078e0a11 */
[----:B------:R-:W-:Y:S02]  /*1b50*/  IMAD R19, R21, UR20, RZ ;  /* 0x0000001415137c24 */ /* 0x000fe4000f8e02ff */
[----:B------:R-:W-:Y:S01]  /*1b60*/  IMAD R15, R15, UR10, R8 ;  /* 0x0000000a0f0f7c24 */ /* 0x000fe2000f8e0208 */
[----:B------:R-:W-:Y:S01]  /*1b70*/  UIMAD.WIDE UR10, UR14, 0x4, UR44 ;  /* 0x000000040e0a78a5 */ /* 0x000fe2000f8e022c */
[----:B------:R-:W-:-:S03]  /*1b80*/  IMAD.WIDE.U32 R22, R18, UR20, R38 ;  /* 0x0000001412167c25 */ /* 0x000fc6000f8e0026 */
[C---:B------:R-:W-:Y:S01]  /*1b90*/  IADD3 R20, P1, R15.reuse, UR8, RZ ;  /* 0x000000080f147c10 */ /* 0x040fe2000ff3e0ff */
[----:B------:R-:W-:Y:S01]  /*1ba0*/  IMAD.U32 R16, RZ, RZ, UR12 ;  /* 0x0000000cff107e24 */ /* 0x000fe2000f8e00ff */
[----:B------:R-:W-:Y:S01]  /*1bb0*/  UIMAD UR12, UR43, UR24, URZ ;  /* 0x000000182b0c72a4 */ /* 0x000fe2000f8e023f */
[----:B------:R-:W-:Y:S01]  /*1bc0*/  IMAD R19, R18, UR21, R19 ;  /* 0x0000001512137c24 */ /* 0x000fe2000f8e0213 */
[----:B------:R-:W-:Y:S01]  /*1bd0*/  LEA.HI.X.SX32 R15, R15, UR5, 0x1, P1 ;  /* 0x000000050f0f7c11 */ /* 0x000fe200088f0eff */
[----:B------:R-:W-:Y:S01]  /*1be0*/  IMAD.WIDE.U32 R28, R16, UR55, R28 ;  /* 0x00000037101c7c25 */ /* 0x000fe2000f8e001c */
[----:B------:R-:W-:Y:S01]  /*1bf0*/  LEA R26, P1, R20, UR30, 0x2 ;  /* 0x0000001e141a7c11 */ /* 0x000fe2000f8210ff */
[----:B------:R-:W-:Y:S01]  /*1c00*/  UIMAD UR12, UR55, UR25, UR12 ;  /* 0x00000019370c72a4 */ /* 0x000fe2000f8e020c */
[----:B------:R-:W-:Y:S01]  /*1c10*/  IADD3 R30, P2, R22, UR40, RZ ;  /* 0x00000028161e7c10 */ /* 0x000fe2000ff5e0ff */
[----:B------:R-:W-:Y:S01]  /*1c20*/  VIADD R29, R29, UR26 ;  /* 0x0000001a1d1d7c36 */ /* 0x000fe20008000000 */
[----:B------:R-:W-:-:S02]  /*1c30*/  LEA.HI.X R27, R20, UR31, R15, 0x2, P1 ;  /* 0x0000001f141b7c11 */ /* 0x000fc400088f140f */
[----:B------:R-:W-:Y:S01]  /*1c40*/  IADD3.X R31, R23, UR35, R19, P2, !PT ;  /* 0x00000023171f7c10 */ /* 0x000fe200097fe413 */
        /* <DEDUP_REMOVED lines=80> */
.L_x_1732:
[----:B------:R-:W-:Y:S05]  /*2150*/  BSYNC B0 ;  /* 0x0000000000007941 */ /* 0x000fea0003800000 */
.L_x_1731:
        /* <DEDUP_REMOVED lines=51> */
.L_x_1734:
[----:B------:R-:W-:Y:S05]  /*2490*/  BSYNC B0 ;  /* 0x0000000000007941 */ /* 0x000fea0003800000 */
.L_x_1733:
        /* <DEDUP_REMOVED lines=24> */
.L_x_1736:
        /* <DEDUP_REMOVED lines=50> */
.L_x_1737:
[----:B------:R-:W-:Y:S05]  /*2940*/  BSYNC B0 ;  /* 0x0000000000007941 */ /* 0x000fea0003800000 */
.L_x_1735:
        /* <DEDUP_REMOVED lines=21> */
.L_x_1739:
        /* <DEDUP_REMOVED lines=51> */
.L_x_1740:
[----:B------:R-:W-:Y:S05]  /*2dd0*/  BSYNC B0 ;  /* 0x0000000000007941 */ /* 0x000fea0003800000 */
.L_x_1738:
[----:B------:R-:W5:Y:S01]  /*2de0*/  LDL R84, [R1+0x10] ;  /* 0x0000100001547983 */ /* 0x000f620000100800 */
        /* <DEDUP_REMOVED lines=34> */
[----:B---3--:R-:W-:Y:S01]  /*3010*/  @!P2 MOV R27, R15 ;  /* 0x0000000f001ba202 */ /* 0x008fe20000000f00 */
        /* <DEDUP_REMOVED lines=36> */
.L_x_1742:
[----:B------:R-:W-:Y:S05]  /*3260*/  BSYNC B0 ;  /* 0x0000000000007941 */ /* 0x000fea0003800000 */
.L_x_1741:
        /* <DEDUP_REMOVED lines=9> */
[----:B-1-3--:R-:W1:Y:S01]  /*3300*/  LDC.64 R22, c[0x0][0x218] ;  /* 0x00008600ff167b82 */ /* 0x00ae620000000a00 */
[----:B------:R-:W-:Y:S01]  /*3310*/  ISETP.GE.AND P2, PT, R38, UR5, PT ;  /* 0x0000000526007c0c */ /* 0x000fe2000bf46270 */
[----:B------:R-:W-:Y:S01]  /*3320*/  IMAD.U32 R24, RZ, RZ, UR27 ;  /* 0x0000001bff187e24 */ /* 0x000fe2000f8e00ff */
[----:B------:R-:W-:Y:S01]  /*3330*/  IADD3 R19, P1, R13, 0x20, RZ ;  /* 0x000000200d137810 */ /* 0x000fe20007f3e0ff */
[----:B------:R-:W-:Y:S01]  /*3340*/  IMAD.MOV.U32 R21, RZ, RZ, R15 ;  /* 0x000000ffff157224 */ /* 0x000fe200078e000f */
[----:B------:R-:W-:-:S03]  /*3350*/  MOV R25, UR28 ;  /* 0x0000001c00197c02 */ /* 0x000fc60008000f00 */
[----:B------:R-:W-:Y:S02]  /*3360*/  IMAD.X R18, RZ, RZ, R12, P1 ;  /* 0x000000ffff127224 */ /* 0x000fe400008e060c */
[----:B------:R-:W-:-:S04]  /*3370*/  IMAD.WIDE.U32 R24, R19, UR16, R24 ;  /* 0x0000001013187c25 */ /* 0x000fc8000f8e0018 */
[----:B------:R-:W3:Y:S01]  /*3380*/  @!P2 LDC.64 R4, c[0x0][0x218] ;  /* 0x00008600ff04ab82 */ /* 0x000ee20000000a00 */
        /* <DEDUP_REMOVED lines=14> */
[----:B---3--:R-:W-:Y:S01]  /*3470*/  @!P2 LEA R4, P1, R20, R4, 0x1 ;  /* 0x000000041404a211 */ /* 0x008fe200078208ff */
        /* <DEDUP_REMOVED lines=25> */
.L_x_1744:
[----:B------:R-:W-:Y:S05]  /*3610*/  BSYNC B0 ;  /* 0x0000000000007941 */ /* 0x000fea0003800000 */
.L_x_1743:
[----:B------:R-:W-:Y:S01]  /*3620*/  UIMAD UR5, UR12, UR18, URZ ;  /* 0x000000120c0572a4 */ /* 0x000fe2000f8e023f */
[----:B------:R2:W-:Y:S01]  /*3630*/  @P3 STS.128 [R34+0x20000], RZ ;  /* 0x020000ff22003388 */ /* 0x0005e20000000c00 */
[----:B-1-3--:R-:W-:Y:S01]  /*3640*/  IMAD.WIDE.U32 R4, R17, UR37, R38 ;  /* 0x0000002511047c25 */ /* 0x00afe2000f8e0026 */
        /* <DEDUP_REMOVED lines=61> */
.L_x_1746:
[----:B------:R-:W-:Y:S05]  /*3a20*/  BSYNC B0 ;  /* 0x0000000000007941 */ /* 0x000fea0003800000 */
.L_x_1745:
        /* <DEDUP_REMOVED lines=8> */
[----:B-1-3--:R-:W1:Y:S01]  /*3ab0*/  LDC.64 R20, c[0x0][0x220] ;  /* 0x00008800ff147b82 */ /* 0x00ae620000000a00 */
        /* <DEDUP_REMOVED lines=10> */
[----:B------:R-:W3:Y:S01]  /*3b60*/  @!P1 LDC.64 R4, c[0x0][0x220] ;  /* 0x00008800ff049b82 */ /* 0x000ee20000000a00 */
        /* <DEDUP_REMOVED lines=8> */
[----:B---3--:R-:W-:Y:S02]  /*3bf0*/  @!P1 LEA R6, P2, R18, R4, 0x1 ;  /* 0x0000000412069211 */ /* 0x008fe400078408ff */
        /* <DEDUP_REMOVED lines=26> */
.L_x_1748:
[----:B------:R-:W-:Y:S05]  /*3da0*/  BSYNC B0 ;  /* 0x0000000000007941 */ /* 0x000fea0003800000 */
.L_x_1747:
[----:B------:R-:W-:Y:S01]  /*3db0*/  ULDC.64 UR18, c[0x0][0x3c8] ;  /* 0x0000f20000127ab9 */ /* 0x000fe20000000a00 */
[----:B-1----:R-:W-:Y:S01]  /*3dc0*/  IMAD.MOV.U32 R5, RZ, RZ, 0x4 ;  /* 0x00000004ff057424 */ /* 0x002fe200078e00ff */
[----:B------:R-:W-:Y:S01]  /*3dd0*/  UISETP.NE.U32.AND UP0, UPT, UR18, URZ, UPT ;  /* 0x0000003f1200728c */ /* 0x000fe2000bf05070 */
[----:B------:R-:W-:Y:S01]  /*3de0*/  IMAD.MOV.U32 R11, RZ, RZ, 0x7f800000 ;  /* 0x7f800000ff0b7424 */ /* 0x000fe200078e00ff */
[----:B------:R-:W-:Y:S01]  /*3df0*/  USHF.R.S32.HI UR12, URZ, 0x1f, UR55 ;  /* 0x0000001f3f0c7899 */ /* 0x000fe20008011437 */
[----:B------:R-:W-:Y:S01]  /*3e00*/  IMAD.WIDE R16, R84, R5, UR10 ;  /* 0x0000000a54107e25 */ /* 0x000fe2000f8e0205 */
[----:B------:R-:W-:Y:S01]  /*3e10*/  UISETP.NE.AND.EX UP0, UPT, UR19, URZ, UPT, UP0 ;  /* 0x0000003f1300728c */ /* 0x000fe2000bf05300 */
[----:B------:R-:W1:Y:S01]  /*3e20*/  LDC.64 R18, c[0x0][0x3b8] ;  /* 0x0000ee00ff127b82 */ /* 0x000e620000000a00 */
[----:B------:R-:W0:Y:S01]  /*3e30*/  LDGDEPBAR ;  /* 0x00000000000079af */ /* 0x000e220000000000 */
[----:B---3--:R-:W-:Y:S01]  /*3e40*/  IMAD.MOV.U32 R20, RZ, RZ, 0x7f800000 ;  /* 0x7f800000ff147424 */ /* 0x008fe200078e00ff */
[----:B------:R-:W-:-:S02]  /*3e50*/  ULDC UR35, c[0x0][0x2dc] ;  /* 0x0000b70000237ab9 */ /* 0x000fc40000000800 */
[----:B------:R-:W3:Y:S01]  /*3e60*/  @!P5 LDG.E R11, desc[UR6][R16.64+0x20] ;  /* 0x00002006100bd981 */ /* 0x000ee2000c1e1900 */
[----:B------:R-:W-:-:S03]  /*3e70*/  PLOP3.LUT P3, PT, PT, PT, UP0, 0x80, 0x0 ;  /* 0x000000000000781c */ /* 0x000fc60003f6f008 */
[----:B------:R-:W5:Y:S01]  /*3e80*/  @!P6 LDG.E R20, desc[UR6][R16.64] ;  /* 0x000000061014e981 */ /* 0x000f62000c1e1900 */
[----:B------:R-:W-:Y:S01]  /*3e90*/  @UP0 ULDC.64 UR20, c[0x0][0x3d0] ;  /* 0x0000f40000140ab9 */ /* 0x000fe20000000a00 */
[----:B------:R-:W-:Y:S01]  /*3ea0*/  @UP0 UMOV UR16, UR55 ;  /* 0x0000003700100c82 */ /* 0x000fe20008000000 */
[----:B------:R-:W-:Y:S01]  /*3eb0*/  @UP0 UIMAD UR5, UR56, UR20, URZ ;  /* 0x00000014380502a4 */ /* 0x000fe2000f8e023f */
[----:B------:R-:W-:Y:S02]  /*3ec0*/  @UP0 UMOV UR17, UR12 ;  /* 0x0000000c00110c82 */ /* 0x000fe40008000000 */
[----:B------:R-:W-:Y:S02]  /*3ed0*/  @UP0 UIMAD.WIDE.U32 UR16, UR47, UR20, UR16 ;  /* 0x000000142f1002a5 */ /* 0x000fe4000f8e0010 */
[----:B------:R-:W-:Y:S02]  /*3ee0*/  @UP0 UIMAD UR5, UR47, UR21, UR5 ;  /* 0x000000152f0502a4 */ /* 0x000fe4000f8e0205 */
[----:B------:R-:W-:-:S02]  /*3ef0*/  @UP0 ULEA UR18, UP1, UR16, UR18, 0x2 ;  /* 0x0000001210120291 */ /* 0x000fc4000f82103f */
[----:B------:R-:W-:Y:S01]  /*3f00*/  @UP0 UIADD3 UR5, UR17, UR5, URZ ;  /* 0x0000000511050290 */ /* 0x000fe2000fffe03f */
[----:B-1----:R-:W5:Y:S01]  /*3f10*/  LDG.E.64 R12, desc[UR6][R18.64+0x8] ;  /* 0x00000806120c7981 */ /* 0x002f62000c1e1b00 */
[----:B------:R-:W-:Y:S02]  /*3f20*/  IMAD.MOV.U32 R246, RZ, RZ, 0x20 ;  /* 0x00000020fff67424 */ /* 0x000fe400078e00ff */
[----:B------:R-:W-:Y:S01]  /*3f30*/  @UP0 ULEA.HI.X UR19, UR16, UR19, UR5, 0x2, UP1 ;  /* 0x0000001310130291 */ /* 0x000fe200088f1405 */
[----:B------:R-:W-:Y:S01]  /*3f40*/  IMAD.U32 R14, RZ, RZ, UR18 ;  /* 0x00000012ff0e7e24 */ /* 0x000fe2000f8e00ff */
[----:B------:R-:W5:Y:S01]  /*3f50*/  LDG.E.64 R6, desc[UR6][R18.64] ;  /* 0x0000000612067981 */ /* 0x000f62000c1e1b00 */
[----:B------:R-:W-:Y:S01]  /*3f60*/  @UP0 ULDC UR5, c[0x0][0x2e8] ;  /* 0x0000ba0000050ab9 */ /* 0x000fe20000000800 */
[----:B------:R-:W-:Y:S02]  /*3f70*/  IMAD.MOV.U32 R245, RZ, RZ, 0x40 ;  /* 0x00000040fff57424 */ /* 0x000fe400078e00ff */
[----:B------:R-:W-:Y:S01]  /*3f80*/  VIADD R248, R251, 0x4000 ;  /* 0x00004000fbf87836 */ /* 0x000fe20000000000 */
[----:B------:R-:W1:Y:S01]  /*3f90*/  S2R R5, SR_TID.X ;  /* 0x0000000000057919 */ /* 0x000e620000002100 */
[----:B------:R-:W-:-:S02]  /*3fa0*/  IMAD.U32 R15, RZ, RZ, UR19 ;  /* 0x00000013ff0f7e24 */ /* 0x000fc4000f8e00ff */
[----:B------:R-:W-:Y:S01]  /*3fb0*/  VIADD R247, R252, 0x4000 ;  /* 0x00004000fcf77836 */ /* 0x000fe20000000000 */
[----:B------:R-:W-:Y:S02]  /*3fc0*/  CS2R R190, SRZ ;  /* 0x0000000000be7805 */ /* 0x000fe4000001ff00 */
[----:B------:R-:W-:Y:S01]  /*3fd0*/  CS2R R188, SRZ ;  /* 0x0000000000bc7805 */ /* 0x000fe2000001ff00 */
[----:B------:R2:W5:Y:S01]  /*3fe0*/  @P3 LDG.E R4, desc[UR6][R14.64] ;  /* 0x000000060e043981 */ /* 0x000562000c1e1900 */
        /* <DEDUP_REMOVED lines=24> */
[----:B--2---:R-:W-:Y:S02]  /*4170*/  LEA.HI R14, R9, R10, RZ, 0x7 ;  /* 0x0000000a090e7211 */ /* 0x004fe400078f38ff */
[----:B------:R-:W-:Y:S02]  /*4180*/  CS2R R146, SRZ ;  /* 0x0000000000927805 */ /* 0x000fe4000001ff00 */
[----:B------:R-:W-:Y:S02]  /*4190*/  CS2R R144, SRZ ;  /* 0x0000000000907805 */ /* 0x000fe4000001ff00 */
[----:B------:R-:W-:-:S02]  /*41a0*/  CS2R R138, SRZ ;  /* 0x00000000008a7805 */ /* 0x000fc4000001ff00 */
[----:B------:R-:W-:Y:S01]  /*41b0*/  SHF.R.S32.HI R15, RZ, 0x7, R14 ;  /* 0x00000007ff0f7819 */ /* 0x000fe2000001140e */
[----:B-1----:R-:W-:Y:S01]  /*41c0*/  IMAD.SHL.U32 R14, R5, 0x2, RZ ;  /* 0x00000002050e7824 */ /* 0x002fe200078e00ff */
[----:B------:R-:W-:Y:S02]  /*41d0*/  CS2R R136, SRZ ;  /* 0x0000000000887805 */ /* 0x000fe4000001ff00 */
[----:B------:R-:W-:Y:S02]  /*41e0*/  CS2R R134, SRZ ;  /* 0x0000000000867805 */ /* 0x000fe4000001ff00 */
[----:B------:R-:W-:Y:S01]  /*41f0*/  CS2R R132, SRZ ;  /* 0x0000000000847805 */ /* 0x000fe2000001ff00 */
[----:B------:R-:W-:Y:S01]  /*4200*/  IMAD.SHL.U32 R5, R15, 0x20, RZ ;  /* 0x000000200f057824 */ /* 0x000fe200078e00ff */
[----:B------:R-:W-:Y:S02]  /*4210*/  CS2R R78, SRZ ;  /* 0x00000000004e7805 */ /* 0x000fe4000001ff00 */
[----:B------:R-:W-:-:S02]  /*4220*/  CS2R R76, SRZ ;  /* 0x00000000004c7805 */ /* 0x000fc4000001ff00 */
[----:B------:R-:W-:Y:S02]  /*4230*/  CS2R R82, SRZ ;  /* 0x0000000000527805 */ /* 0x000fe4000001ff00 */
[----:B------:R-:W-:Y:S02]  /*4240*/  CS2R R80, SRZ ;  /* 0x0000000000507805 */ /* 0x000fe4000001ff00 */
[----:B------:R-:W-:Y:S02]  /*4250*/  LOP3.LUT R5, R5, 0x6, R14, 0xf8, !PT ;  /* 0x0000000605057812 */ /* 0x000fe400078ef80e */
[----:B------:R-:W-:Y:S02]  /*4260*/  CS2R R74, SRZ ;  /* 0x00000000004a7805 */ /* 0x000fe4000001ff00 */
[----:B------:R-:W-:Y:S02]  /*4270*/  SEL R248, R248, R251, !P0 ;  /* 0x000000fbf8f87207 */ /* 0x000fe40004000000 */
[----:B------:R-:W-:-:S02]  /*4280*/  CS2R R72, SRZ ;  /* 0x0000000000487805 */ /* 0x000fc4000001ff00 */
[----:B------:R-:W-:Y:S02]  /*4290*/  SEL R247, R247, R252, !P0 ;  /* 0x000000fcf7f77207 */ /* 0x000fe40004000000 */
        /* <DEDUP_REMOVED lines=19> */
[----:B----4-:R-:W-:Y:S02]  /*43d0*/  CS2R R34, SRZ ;  /* 0x0000000000227805 */ /* 0x010fe4000001ff00 */
[----:B------:R-:W-:Y:S02]  /*43e0*/  CS2R R32, SRZ ;  /* 0x0000000000207805 */ /* 0x000fe4000001ff00 */
[----:B------:R-:W-:Y:S02]  /*43f0*/  CS2R R26, SRZ ;  /* 0x00000000001a7805 */ /* 0x000fe4000001ff00 */
[----:B------:R-:W-:-:S02]  /*4400*/  CS2R R24, SRZ ;  /* 0x0000000000187805 */ /* 0x000fc4000001ff00 */
[----:B------:R-:W-:Y:S02]  /*4410*/  CS2R R22, SRZ ;  /* 0x0000000000167805 */ /* 0x000fe4000001ff00 */
[----:B------:R-:W-:Y:S01]  /*4420*/  LEA R248, R248, UR4, 0x1 ;  /* 0x00000004f8f87c11 */ /* 0x000fe2000f8e08ff */
[----:B------:R-:W-:Y:S01]  /*4430*/  ULDC UR20, c[0x0][0x2d0] ;  /* 0x0000b40000147ab9 */ /* 0x000fe20000000800 */
[----:B------:R-:W-:Y:S01]  /*4440*/  LEA R247, R247, UR4, 0x1 ;  /* 0x00000004f7f77c11 */ /* 0x000fe2000f8e08ff */
[----:B------:R-:W-:Y:S01]  /*4450*/  ULDC.U8 UR16, c[0x0][0x388] ;  /* 0x0000e20000107ab9 */ /* 0x000fe20000000000 */
[----:B---3--:R1:W-:Y:S02]  /*4460*/  STL [R1+0x5c], R11 ;  /* 0x00005c0b01007387 */ /* 0x0083e40000100800 */
[----:B-1----:R-:W-:-:S04]  /*4470*/  LEA.HI R11, R9, R10, RZ, 0x4 ;  /* 0x0000000a090b7211 */ /* 0x002fc800078f20ff */
[----:B------:R-:W-:-:S05]  /*4480*/  LOP3.LUT R11, R11, 0xfffffff0, RZ, 0xc0, !PT ;  /* 0xfffffff00b0b7812 */ /* 0x000fca00078ec0ff */
[----:B------:R-:W-:Y:S01]  /*4490*/  IMAD.IADD R11, R10, 0x1, -R11 ;  /* 0x000000010a0b7824 */ /* 0x000fe200078e0a0b */
[----:B------:R-:W5:Y:S04]  /*44a0*/  @P3 MUFU.RCP R9, UR5 ;  /* 0x0000000500093d08 */ /* 0x000f680008001000 */
[----:B------:R-:W-:-:S04]  /*44b0*/  SHF.R.S32.HI R10, RZ, 0x1f, R11 ;  /* 0x0000001fff0a7819 */ /* 0x000fc8000001140b */
[----:B------:R-:W-:Y:S01]  /*44c0*/  LEA.HI R10, R10, R11, RZ, 0x3 ;  /* 0x0000000b0a0a7211 */ /* 0x000fe200078f18ff */
[----:B------:R-:W-:-:S03]  /*44d0*/  UIMAD UR5, UR47, UR60, UR55 ;  /* 0x0000003c2f0572a4 */ /* 0x000fc6000f8e0237 */
[----:B------:R-:W-:Y:S01]  /*44e0*/  LOP3.LUT R14, R10, 0xfffffff8, RZ, 0xc0, !PT ;  /* 0xfffffff80a0e7812 */ /* 0x000fe200078ec0ff */
[----:B------:R-:W-:Y:S01]  /*44f0*/  USHF.L.U32 UR5, UR5, 0x5, URZ ;  /* 0x0000000505057899 */ /* 0x000fe2000800063f */
[----:B------:R-:W-:-:S03]  /*4500*/  IMAD.U32 R10, RZ, RZ, UR34 ;  /* 0x00000022ff0a7e24 */ /* 0x000fc6000f8e00ff */
[----:B------:R-:W-:Y:S01]  /*4510*/  IMAD.IADD R11, R11, 0x1, -R14 ;  /* 0x000000010b0b7824 */ /* 0x000fe200078e0a0e */
[----:B------:R-:W-:Y:S01]  /*4520*/  USHF.R.S32.HI UR12, URZ, 0x1f, UR5 ;  /* 0x0000001f3f0c7899 */ /* 0x000fe20008011405 */
[----:B------:R-:W-:Y:S02]  /*4530*/  IMAD R15, R10, 0x40, R5 ;  /* 0x000000400a0f7824 */ /* 0x000fe400078e0205 */
[----:B-----5:R-:W-:Y:S01]  /*4540*/  @P3 FMUL.FTZ R9, R4, R9 ;  /* 0x0000000904093220 */ /* 0x020fe20000410000 */
[--C-:B------:R-:W-:Y:S02]  /*4550*/  SHF.R.S32.HI R5, RZ, 0x1f, R8.reuse ;  /* 0x0000001fff057819 */ /* 0x100fe40000011408 */
[----:B------:R-:W-:Y:S02]  /*4560*/  R2P PR, R11, 0x6 ;  /* 0x000000060b007804 */ /* 0x000fe40000000000 */
[----:B------:R-:W-:Y:S01]  /*4570*/  IADD3 R4, P5, P4, R12, UR5, R8 ;  /* 0x000000050c047c10 */ /* 0x000fe2000fcbe008 */
[----:B------:R-:W-:Y:S03]  /*4580*/  STL [R1+0x38], R15 ;  /* 0x0000380f01007387 */ /* 0x000fe60000100800 */
[----:B------:R-:W-:Y:S01]  /*4590*/  IADD3.X R5, R13, UR12, R5, P5, P4 ;  /* 0x0000000c0d057c10 */ /* 0x000fe2000afe8405 */
[----:B------:R-:W-:Y:S04]  /*45a0*/  STL [R1+0x58], R20 ;  /* 0x0000581401007387 */ /* 0x000fe80000100800 */
[----:B------:R1:W-:Y:S02]  /*45b0*/  STL [R1+0x50], R5 ;  /* 0x0000500501007387 */ /* 0x0003e40000100800 */
[----:B-1----:R-:W-:-:S05]  /*45c0*/  IMAD.MOV.U32 R5, RZ, RZ, R28 ;  /* 0x000000ffff057224 */ /* 0x002fca00078e001c */
[----:B------:R1:W-:Y:S02]  /*45d0*/  STL [R1+0x54], R5 ;  /* 0x0000540501007387 */ /* 0x0003e40000100800 */
[----:B-1----:R-:W-:-:S05]  /*45e0*/  IADD3 R5, R84, -UR41, -R15 ;  /* 0x8000002954057c10 */ /* 0x002fca000fffe80f */
[----:B------:R-:W-:-:S05]  /*45f0*/  VIADD R5, R5, UR9 ;  /* 0x0000000905057c36 */ /* 0x000fca0008000000 */
[----:B------:R1:W-:Y:S01]  /*4600*/  STL [R1+0x64], R5 ;  /* 0x0000640501007387 */ /* 0x0003e20000100800 */
[----:B------:R-:W-:Y:S02]  /*4610*/  @P3 R2UR UR15, R9 ;  /* 0x00000000090f32ca */ /* 0x000fe400000e0000 */
[----:B------:R-:W-:Y:S02]  /*4620*/  R2UR UR18, R7 ;  /* 0x00000000071272ca */ /* 0x000fe400000e0000 */
[----:B------:R-:W-:Y:S02]  /*4630*/  R2UR UR19, R6 ;  /* 0x00000000061372ca */ /* 0x000fe400000e0000 */
[----:B------:R-:W-:Y:S01]  /*4640*/  SEL R246, R246, 0xffffffe0, !P1 ;  /* 0xffffffe0f6f67807 */ /* 0x000fe20004800000 */
[----:B-1----:R-:W-:-:S05]  /*4650*/  IMAD.WIDE.U32 R4, R4, -0x2daee0ad, RZ ;  /* 0xd2511f5304047825 */ /* 0x002fca00078e00ff */
[----:B------:R1:W-:Y:S01]  /*4660*/  STL.64 [R1+0x70], R4 ;  /* 0x0000700401007387 */ /* 0x0003e20000100a00 */
[----:B------:R-:W-:Y:S01]  /*4670*/  SEL R245, R245, 0xffffffc0, !P2 ;  /* 0xffffffc0f5f57807 */ /* 0x000fe20005000000 */
[C---:B------:R-:W-:Y:S01]  /*4680*/  IMAD.IADD R244, R249.reuse, 0x1, R246 ;  /* 0x00000001f9f47824 */ /* 0x040fe200078e02f6 */
[----:B------:R-:W-:Y:S01]  /*4690*/  UIADD3 UR12, UR37, 0x40, URZ ;  /* 0x00000040250c7890 */ /* 0x000fe2000fffe03f */
[----:B------:R-:W-:Y:S02]  /*46a0*/  CS2R R28, SRZ ;  /* 0x00000000001c7805 */ /* 0x000fe4000001ff00 */
[----:B------:R-:W-:Y:S01]  /*46b0*/  CS2R R20, SRZ ;  /* 0x0000000000147805 */ /* 0x000fe2000001ff00 */
[----:B------:R-:W-:Y:S01]  /*46c0*/  IMAD.IADD R242, R249, 0x1, R245 ;  /* 0x00000001f9f27824 */ /* 0x000fe200078e02f5 */
[----:B------:R-:W-:Y:S01]  /*46d0*/  UMOV UR5, URZ ;  /* 0x0000003f00057c82 */ /* 0x000fe20008000000 */
[----:B------:R-:W-:Y:S01]  /*46e0*/  IMAD.IADD R243, R245, 0x1, R244 ;  /* 0x00000001f5f37824 */ /* 0x000fe200078e02f4 */
[----:B------:R-:W-:Y:S01]  /*46f0*/  @UP0 UMOV UR5, UR15 ;  /* 0x0000000f00050c82 */ /* 0x000fe20008000000 */
[----:B------:R-:W-:-:S02]  /*4700*/  UISETP.GE.AND UP1, UPT, UR12, UR9, UPT ;  /* 0x000000090c00728c */ /* 0x000fc4000bf26270 */
[----:B------:R-:W-:Y:S02]  /*4710*/  UIADD3 UR32, UR18, 0x646e171e, URZ ;  /* 0x646e171e12207890 */ /* 0x000fe4000fffe03f */
[----:B------:R-:W-:Y:S02]  /*4720*/  UIADD3 UR31, UR19, -0x4ab325aa, URZ ;  /* 0xb54cda56131f7890 */ /* 0x000fe4000fffe03f */
[----:B------:R-:W-:Y:S02]  /*4730*/  UIADD3 UR30, UR18, -0x56f99767, URZ ;  /* 0xa9066899121e7890 */ /* 0x000fe4000fffe03f */
[----:B------:R-:W-:Y:S02]  /*4740*/  UIADD3 UR29, UR19, 0x1715609d, URZ ;  /* 0x1715609d131d7890 */ /* 0x000fe4000fffe03f */
[----:B------:R-:W-:Y:S02]  /*4750*/  UIADD3 UR28, UR18, -0x126145ec, URZ ;  /* 0xed9eba14121c7890 */ /* 0x000fe4000fffe03f */
[----:B------:R-:W-:-:S02]  /*4760*/  UIADD3 UR27, UR19, 0x78dde6e4, URZ ;  /* 0x78dde6e4131b7890 */ /* 0x000fc4000fffe03f */
[----:B------:R-:W-:Y:S02]  /*4770*/  UIADD3 UR26, UR18, 0x32370b8f, URZ ;  /* 0x32370b8f121a7890 */ /* 0x000fe4000fffe03f */
[----:B------:R-:W-:Y:S02]  /*4780*/  UIADD3 UR25, UR19, -0x255992d5, URZ ;  /* 0xdaa66d2b13197890 */ /* 0x000fe4000fffe03f */
[----:B------:R-:W-:Y:S02]  /*4790*/  UIADD3 UR24, UR18, 0x76cf5d0a, URZ ;  /* 0x76cf5d0a12187890 */ /* 0x000fe4000fffe03f */
[----:B------:R-:W-:Y:S02]  /*47a0*/  UIADD3 UR23, UR19, 0x3c6ef372, URZ ;  /* 0x3c6ef37213177890 */ /* 0x000fe4000fffe03f */
[----:B------:R-:W-:Y:S02]  /*47b0*/  UIADD3 UR22, UR18, -0x4498517b, URZ ;  /* 0xbb67ae8512167890 */ /* 0x000fe4000fffe03f */
[----:B------:R-:W-:Y:S01]  /*47c0*/  UIADD3 UR21, UR19, -0x61c88647, URZ ;  /* 0x9e3779b913157890 */ /* 0x000fe2000fffe03f */
[----:B-1----:R-:W-:-:S11]  /*47d0*/  ULDC UR15, c[0x0][0x2ec] ;  /* 0x0000bb00000f7ab9 */ /* 0x002fd60000000800 */
.L_x_1751:
[----:B------:R-:W0:Y:S01]  /*47e0*/  LDGDEPBAR ;  /* 0x00000000000079af */ /* 0x000e220000000000 */
[C---:B------:R-:W-:Y:S01]  /*47f0*/  IMAD.IADD R114, R247.reuse, 0x1, R246 ;  /* 0x00000001f7727824 */ /* 0x040fe200078e02f6 */
[----:B------:R-:W-:Y:S01]  /*4800*/  PLOP3.LUT P0, PT, PT, PT, UP1, 0x80, 0x0 ;  /* 0x000000000000781c */ /* 0x000fe20003f0f018 */
[--C-:B------:R-:W-:Y:S02]  /*4810*/  IMAD.IADD R113, R247, 0x1, R245.reuse ;  /* 0x00000001f7717824 */ /* 0x100fe400078e02f5 */
[----:B------:R-:W2:Y:S01]  /*4820*/  LDL R121, [R1] ;  /* 0x0000000001797983 */ /* 0x000ea20000100800 */
[----:B------:R-:W-:Y:S01]  /*4830*/  IMAD.IADD R112, R114, 0x1, R245 ;  /* 0x0000000172707824 */ /* 0x000fe200078e02f5 */
[----:B------:R-:W-:Y:S01]  /*4840*/  PLOP3.LUT P6, PT, PT, PT, UP1, 0x80, 0x0 ;  /* 0x000000000000781c */ /* 0x000fe20003fcf018 */
[----:B------:R-:W-:Y:S02]  /*4850*/  IMAD.U32 R127, RZ, RZ, UR8 ;  /* 0x00000008ff7f7e24 */ /* 0x000fe4000f8e00ff */
[----:B------:R-:W3:Y:S01]  /*4860*/  LDL R118, [R1+0x50] ;  /* 0x0000500001767983 */ /* 0x000ee20000100800 */
[----:B------:R-:W-:Y:S01]  /*4870*/  IMAD.U32 R116, RZ, RZ, UR8 ;  /* 0x00000008ff747e24 */ /* 0x000fe2000f8e00ff */
[----:B------:R-:W-:Y:S01]  /*4880*/  UISETP.GE.AND UP2, UPT, UR8, 0x1, UPT ;  /* 0x000000010800788c */ /* 0x000fe2000bf46270 */
[----:B------:R-:W-:Y:S02]  /*4890*/  IMAD.U32 R115, RZ, RZ, UR34 ;  /* 0x00000022ff737e24 */ /* 0x000fe4000f8e00ff */
[----:B------:R-:W4:Y:S05]  /*48a0*/  LDL R120, [R1+0x64] ;  /* 0x0000640001787983 */ /* 0x000f2a0000100800 */
[----:B------:R-:W3:Y:S05]  /*48b0*/  LDL.64 R122, [R1+0x70] ;  /* 0x00007000017a7983 */ /* 0x000eea0000100a00 */
[----:B------:R-:W3:Y:S05]  /*48c0*/  LDL R200, [R1+0x38] ;  /* 0x0000380001c87983 */ /* 0x000eea0000100800 */
[----:B------:R-:W3:Y:S05]  /*48d0*/  LDL R211, [R1+0x14] ;  /* 0x0000140001d37983 */ /* 0x000eea0000100800 */
[----:B------:R-:W3:Y:S05]  /*48e0*/  LDL R210, [R1+0x24] ;  /* 0x0000240001d27983 */ /* 0x000eea0000100800 */
[----:B------:R-:W3:Y:S05]  /*48f0*/  LDL R209, [R1+0x1c] ;  /* 0x00001c0001d17983 */ /* 0x000eea0000100800 */
[----:B------:R-:W3:Y:S05]  /*4900*/  LDL R208, [R1+0x3c] ;  /* 0x00003c0001d07983 */ /* 0x000eea0000100800 */
[----:B------:R-:W3:Y:S05]  /*4910*/  LDL R203, [R1+0x10] ;  /* 0x0000100001cb7983 */ /* 0x000eea0000100800 */
[----:B------:R-:W5:Y:S01]  /*4920*/  LDL.64 R206, [R1+0x8] ;  /* 0x0000080001ce7983 */ /* 0x000f620000100a00 */
[----:B------:R-:W1:Y:S01]  /*4930*/  S2R R119, SR_TID.X ;  /* 0x0000000000777919 */ /* 0x000e620000002100 */
[----:B------:R-:W1:Y:S01]  /*4940*/  S2R R117, SR_TID.X ;  /* 0x0000000000757919 */ /* 0x000e620000002100 */
[----:B------:R-:W-:Y:S04]  /*4950*/  DEPBAR.LE SB0, 0x0 ;  /* 0x000080000000791a */ /* 0x000fe80000000000 */
[----:B------:R-:W-:Y:S06]  /*4960*/  BAR.SYNC.DEFER_BLOCKING 0x0 ;  /* 0x0000000000007b1d */ /* 0x000fec0000010000 */
[----:B------:R-:W-:Y:S01]  /*4970*/  LDSM.16.M88.4 R84, [R247] ;  /* 0x00000000f754783b */ /* 0x000fe20000000200 */
[----:B-1----:R-:W-:Y:S04]  /*4980*/  SHF.R.S32.HI R117, RZ, 0x1f, R117 ;  /* 0x0000001fff757819 */ /* 0x002fe80000011475 */
[----:B------:R-:W1:Y:S01]  /*4990*/  LDSM.16.M88.4 R88, [R241+0x18000] ;  /* 0x01800000f158783b */ /* 0x000e620000000200 */
[----:B------:R-:W-:Y:S04]  /*49a0*/  LEA.HI R117, R117, R119, RZ, 0x7 ;  /* 0x0000007775757211 */ /* 0x000fe800078f38ff */
[----:B------:R-:W1:Y:S01]  /*49b0*/  LDSM.16.M88.4 R92, [R241+0x18800] ;  /* 0x01880000f15c783b */ /* 0x000e620000000200 */
[----:B------:R-:W-:Y:S04]  /*49c0*/  SHF.R.S32.HI R117, RZ, 0x7, R117 ;  /* 0x00000007ff757819 */ /* 0x000fe80000011475 */
[----:B------:R-:W-:Y:S01]  /*49d0*/  LDSM.16.M88.4 R96, [R114] ;  /* 0x000000007260783b */ /* 0x000fe20000000200 */
[----:B------:R-:W-:Y:S04]  /*49e0*/  IMAD R115, R115, 0x2, R117 ;  /* 0x0000000273737824 */ /* 0x000fe800078e0275 */
[----:B------:R-:W1:Y:S01]  /*49f0*/  LDSM.16.M88.4 R100, [R240+0x18000] ;  /* 0x01800000f064783b */ /* 0x000e620000000200 */
[----:B------:R-:W-:Y:S04]  /*4a00*/  LOP3.LUT R115, R115, UR18, RZ, 0x3c, !PT ;  /* 0x0000001273737c12 */ /* 0x000fe8000f8e3cff */
[----:B------:R-:W1:Y:S05]  /*4a10*/  LDSM.16.M88.4 R104, [R240+0x18800] ;  /* 0x01880000f068783b */ /* 0x000e6a0000000200 */
[----:B------:R-:W-:Y:S01]  /*4a20*/  LDSM.16.M88.4 R108, [R3+0x18000] ;  /* 0x01800000036c783b */ /* 0x000fe20000000200 */
[C---:B-1----:R-:W-:Y:S06]  /*4a30*/  HMMA.16816.F32 R4, R84.reuse, R88, RZ ;  /* 0x000000585404723c */ /* 0x042fec00000018ff */
[C---:B------:R-:W-:Y:S01]  /*4a40*/  HMMA.16816.F32 R8, R84.reuse, R90, RZ ;  /* 0x0000005a5408723c */ /* 0x040fe200000018ff */
[----:B------:R-:W1:Y:S05]  /*4a50*/  LDSM.16.M88.4 R88, [R113] ;  /* 0x000000007158783b */ /* 0x000e6a0000000200 */
[C---:B------:R-:W-:Y:S06]  /*4a60*/  HMMA.16816.F32 R12, R84.reuse, R92, RZ ;  /* 0x0000005c540c723c */ /* 0x040fec00000018ff */
[----:B------:R-:W-:Y:S01]  /*4a70*/  HMMA.16816.F32 R16, R84, R94, RZ ;  /* 0x0000005e5410723c */ /* 0x000fe200000018ff */
[----:B------:R-:W1:Y:S05]  /*4a80*/  LDSM.16.M88.4 R84, [R3+0x18800] ;  /* 0x018800000354783b */ /* 0x000e6a0000000200 */
[C---:B------:R-:W-:Y:S01]  /*4a90*/  HMMA.16816.F32 R4, R96.reuse, R100, R4 ;  /* 0x000000646004723c */ /* 0x040fe20000001804 */
[----:B------:R-:W-:Y:S05]  /*4aa0*/  LDSM.16.M88.4 R92, [R112] ;  /* 0x00000000705c783b */ /* 0x000fea0000000200 */
[C---:B------:R-:W-:Y:S01]  /*4ab0*/  HMMA.16816.F32 R8, R96.reuse, R102, R8 ;  /* 0x000000666008723c */ /* 0x040fe20000001808 */
[----:B------:R-:W1:Y:S05]  /*4ac0*/  LDSM.16.M88.4 R100, [R2+0x18000] ;  /* 0x018000000264783b */ /* 0x000e6a0000000200 */
[C---:B------:R-:W-:Y:S06]  /*4ad0*/  HMMA.16816.F32 R12, R96.reuse, R104, R12 ;  /* 0x00000068600c723c */ /* 0x040fec000000180c */
[----:B------:R-:W-:Y:S01]  /*4ae0*/  HMMA.16816.F32 R16, R96, R106, R16 ;  /* 0x0000006a6010723c */ /* 0x000fe20000001810 */
[----:B------:R-:W1:Y:S05]  /*4af0*/  LDSM.16.M88.4 R96, [R2+0x18800] ;  /* 0x018800000260783b */ /* 0x000e6a0000000200 */
[C---:B-1----:R-:W-:Y:S01]  /*4b00*/  HMMA.16816.F32 R4, R88.reuse, R108, R4 ;  /* 0x0000006c5804723c */ /* 0x042fe20000001804 */
[----:B------:R-:W-:Y:S05]  /*4b10*/  LDSM.16.M88.4 R104, [R247+0x2000] ;  /* 0x00200000f768783b */ /* 0x000fea0000000200 */
[C---:B------:R-:W-:Y:S01]  /*4b20*/  HMMA.16816.F32 R8, R88.reuse, R110, R8 ;  /* 0x0000006e5808723c */ /* 0x040fe20000001808 */
[----:B------:R-:W1:Y:S05]  /*4b30*/  LDSM.16.M88.4 R108, [R241+0x1a000] ;  /* 0x01a00000f16c783b */ /* 0x000e6a0000000200 */
[C---:B------:R-:W-:Y:S06]  /*4b40*/  HMMA.16816.F32 R12, R88.reuse, R84, R12 ;  /* 0x00000054580c723c */ /* 0x040fec000000180c */
[----:B------:R-:W-:Y:S01]  /*4b50*/  HMMA.16816.F32 R16, R88, R86, R16 ;  /* 0x000000565810723c */ /* 0x000fe20000001810 */
[----:B------:R-:W1:Y:S05]  /*4b60*/  LDSM.16.M88.4 R84, [R241+0x1a800] ;  /* 0x01a80000f154783b */ /* 0x000e6a0000000200 */
[C---:B------:R-:W-:Y:S01]  /*4b70*/  HMMA.16816.F32 R4, R92.reuse, R100, R4 ;  /* 0x000000645c04723c */ /* 0x040fe20000001804 */
[----:B------:R-:W-:Y:S05]  /*4b80*/  LDSM.16.M88.4 R88, [R114+0x2000] ;  /* 0x002000007258783b */ /* 0x000fea0000000200 */
        /* <DEDUP_REMOVED lines=15> */
[----:B------:R-:W2:Y:S05]  /*4c80*/  LDSM.16.M88.4 R100, [R112+0x2000] ;  /* 0x002000007064783b */ /* 0x000eaa0000000200 */
[C---:B------:R-:W-:Y:S06]  /*4c90*/  HMMA.16816.F32 R12, R88.reuse, R92, R12 ;  /* 0x0000005c580c723c */ /* 0x040fec000000180c */
        /* <DEDUP_REMOVED lines=8> */
[----:B------:R-:W3:Y:S05]  /*4d20*/  LDSM.16.M88.4 R84, [R241+0x1c800] ;  /* 0x01c80000f154783b */ /* 0x000eea0000000200 */
[C---:B--2---:R-:W-:Y:S01]  /*4d30*/  HMMA.16816.F32 R4, R100.reuse, R104, R4 ;  /* 0x000000686404723c */ /* 0x044fe20000001804 */
[----:B------:R-:W-:Y:S05]  /*4d40*/  LDSM.16.M88.4 R96, [R114+0x4000] ;  /* 0x004000007260783b */ /* 0x000fea0000000200 */
[C---:B------:R-:W-:Y:S01]  /*4d50*/  HMMA.16816.F32 R8, R100.reuse, R106, R8 ;  /* 0x0000006a6408723c */ /* 0x040fe20000001808 */
[----:B------:R-:W2:Y:S04]  /*4d60*/  LDSM.16.M88.4 R104, [R240+0x1c000] ;  /* 0x01c00000f068783b */ /* 0x000ea80000000200 */
[----:B------:R-:W-:Y:S01]  /*4d70*/  IMAD R116, R116, 0x4, R121 ;  /* 0x0000000474747824 */ /* 0x000fe200078e0279 */
[C---:B----4-:R-:W-:Y:S05]  /*4d80*/  HMMA.16816.F32 R12, R100.reuse, R88, R12 ;  /* 0x00000058640c723c */ /* 0x050fea000000180c */
[----:B------:R-:W-:Y:S01]  /*4d90*/  IMAD.WIDE.U32 R116, R116, -0x326172a9, RZ ;  /* 0xcd9e8d5774747825 */ /* 0x000fe200078e00ff */
[----:B------:R-:W-:Y:S01]  /*4da0*/  HMMA.16816.F32 R16, R100, R90, R16 ;  /* 0x0000005a6410723c */ /* 0x000fe20000001810 */
[----:B------:R-:W4:Y:S04]  /*4db0*/  LDSM.16.M88.4 R88, [R240+0x1c800] ;  /* 0x01c80000f058783b */ /* 0x000f280000000200 */
[----:B------:R-:W-:Y:S01]  /*4dc0*/  IMAD R127, R127, 0x40, R120 ;  /* 0x000000407f7f7824 */ /* 0x000fe200078e0278 */
[C---:B-1----:R-:W-:Y:S01]  /*4dd0*/  HMMA.16816.F32 R4, R92.reuse, R108, R4 ;  /* 0x0000006c5c04723c */ /* 0x042fe20000001804 */
[----:B------:R-:W-:Y:S04]  /*4de0*/  LDSM.16.M88.4 R100, [R113+0x4000] ;  /* 0x004000007164783b */ /* 0x000fe80000000200 */
[C---:B------:R-:W-:Y:S01]  /*4df0*/  VIADD R126, R127.reuse, 0xffffffff ;  /* 0xffffffff7f7e7836 */ /* 0x040fe20000000000 */
[C---:B------:R-:W-:Y:S01]  /*4e00*/  HMMA.16816.F32 R8, R92.reuse, R110, R8 ;  /* 0x0000006e5c08723c */ /* 0x040fe20000001808 */
[----:B------:R-:W1:Y:S04]  /*4e10*/  LDSM.16.M88.4 R108, [R3+0x1c000] ;  /* 0x01c00000036c783b */ /* 0x000e680000000200 */
[----:B------:R-:W-:Y:S01]  /*4e20*/  VIADD R121, R127, 0xffffffef ;  /* 0xffffffef7f797836 */ /* 0x000fe20000000000 */
[C---:B---3--:R-:W-:Y:S05]  /*4e30*/  HMMA.16816.F32 R12, R92.reuse, R84, R12 ;  /* 0x000000545c0c723c */ /* 0x048fea000000180c */
[----:B------:R-:W-:Y:S01]  /*4e40*/  LOP3.LUT R117, R117, UR19, R118, 0x96, !PT ;  /* 0x0000001375757c12 */ /* 0x000fe2000f8e9676 */
[----:B------:R-:W-:Y:S01]  /*4e50*/  HMMA.16816.F32 R16, R92, R86, R16 ;  /* 0x000000565c10723c */ /* 0x000fe20000001810 */
[----:B------:R-:W3:Y:S04]  /*4e60*/  LDSM.16.M88.4 R84, [R3+0x1c800] ;  /* 0x01c800000354783b */ /* 0x000ee80000000200 */
[----:B------:R-:W-:Y:S01]  /*4e70*/  IMAD.WIDE.U32 R118, R117, -0x2daee0ad, RZ ;  /* 0xd2511f5375767825 */ /* 0x000fe200078e00ff */
[C---:B--2---:R-:W-:Y:S01]  /*4e80*/  HMMA.16816.F32 R4, R96.reuse, R104, R4 ;  /* 0x000000686004723c */ /* 0x044fe20000001804 */
[----:B------:R-:W-:Y:S04]  /*4e90*/  LDSM.16.M88.4 R92, [R112+0x4000] ;  /* 0x00400000705c783b */ /* 0x000fe80000000200 */
[----:B------:R-:W-:Y:S01]  /*4ea0*/  @P0 VIADD R117, R200, 0x1 ;  /* 0x00000001c8750836 */ /* 0x000fe20000000000 */
[C---:B------:R-:W-:Y:S01]  /*4eb0*/  HMMA.16816.F32 R8, R96.reuse, R106, R8 ;  /* 0x0000006a6008723c */ /* 0x040fe20000001808 */
[----:B------:R-:W2:Y:S02]  /*4ec0*/  LDSM.16.M88.4 R104, [R2+0x1c000] ;  /* 0x01c000000268783b */ /* 0x000ea40000000200 */
[----:B------:R-:W-:Y:S02]  /*4ed0*/  ISETP.GE.AND P0, PT, R126, RZ, PT ;  /* 0x000000ff7e00720c */ /* 0x000fe40003f06270 */
[----:B------:R-:W-:Y:S01]  /*4ee0*/  @P6 ISETP.GE.AND P6, PT, R117, UR9, PT ;  /* 0x0000000975006c0c */ /* 0x000fe2000bfc6270 */
[C---:B----4-:R-:W-:Y:S05]  /*4ef0*/  HMMA.16816.F32 R12, R96.reuse, R88, R12 ;  /* 0x00000058600c723c */ /* 0x050fea000000180c */
[----:B------:R-:W-:Y:S01]  /*4f00*/  LOP3.LUT R130, R119, UR22, R122, 0x96, !PT ;  /* 0x0000001677827c12 */ /* 0x000fe2000f8e967a */
[----:B------:R-:W-:Y:S01]  /*4f10*/  HMMA.16816.F32 R16, R96, R90, R16 ;  /* 0x0000005a6010723c */ /* 0x000fe20000001810 */
[----:B------:R-:W4:Y:S04]  /*4f20*/  LDSM.16.M88.4 R88, [R2+0x1c800] ;  /* 0x01c800000258783b */ /* 0x000f280000000200 */
[C---:B------:R-:W-:Y:S01]  /*4f30*/  @!P0 IADD3 R126, -R127.reuse, 0x1, RZ ;  /* 0x000000017f7e8810 */ /* 0x040fe20007ffe1ff */
[C---:B-1----:R-:W-:Y:S01]  /*4f40*/  HMMA.16816.F32 R4, R100.reuse, R108, R4 ;  /* 0x0000006c6404723c */ /* 0x042fe20000001804 */
[----:B------:R-:W-:Y:S04]  /*4f50*/  LDSM.16.M88.4 R96, [R247+0x6000] ;  /* 0x00600000f760783b */ /* 0x000fe80000000200 */
[C---:B------:R-:W-:Y:S01]  /*4f60*/  VIADD R128, R127.reuse, 0x8 ;  /* 0x000000087f807836 */ /* 0x040fe20000000000 */
[C---:B------:R-:W-:Y:S01]  /*4f70*/  HMMA.16816.F32 R8, R100.reuse, R110, R8 ;  /* 0x0000006e6408723c */ /* 0x040fe20000001808 */
[----:B------:R-:W1:Y:S03]  /*4f80*/  LDSM.16.M88.4 R108, [R241+0x1e000] ;  /* 0x01e00000f16c783b */ /* 0x000e660000000200 */
[----:B------:R-:W-:Y:S01]  /*4f90*/  ISETP.GE.AND P2, PT, R128, RZ, PT ;  /* 0x000000ff8000720c */ /* 0x000fe20003f46270 */
[C---:B------:R-:W-:Y:S01]  /*4fa0*/  VIADD R120, R127.reuse, 0x7 ;  /* 0x000000077f787836 */ /* 0x040fe20000000000 */
[C---:B---3--:R-:W-:Y:S04]  /*4fb0*/  HMMA.16816.F32 R12, R100.reuse, R84, R12 ;  /* 0x00000054640c723c */ /* 0x048fe8000000180c */
[----:B------:R-:W-:Y:S01]  /*4fc0*/  ISETP.GE.AND P1, PT, R120, RZ, PT ;  /* 0x000000ff7800720c */ /* 0x000fe20003f26270 */
[----:B------:R-:W-:Y:S01]  /*4fd0*/  IMAD.WIDE.U32 R130, R130, -0x326172a9, RZ ;  /* 0xcd9e8d5782827825 */ /* 0x000fe200078e00ff */
[----:B------:R-:W-:Y:S01]  /*4fe0*/  HMMA.16816.F32 R16, R100, R86, R16 ;  /* 0x000000566410723c */ /* 0x000fe20000001810 */
[----:B------:R-:W3:Y:S04]  /*4ff0*/  LDSM.16.M88.4 R84, [R241+0x1e800] ;  /* 0x01e80000f154783b */ /* 0x000ee80000000200 */
[----:B------:R-:W-:Y:S01]  /*5000*/  @!P2 IADD3 R128, -R127, -0x8, RZ ;  /* 0xfffffff87f80a810 */ /* 0x000fe20007ffe1ff */
[C---:B--2---:R-:W-:Y:S01]  /*5010*/  HMMA.16816.F32 R4, R92.reuse, R104, R4 ;  /* 0x000000685c04723c */ /* 0x044fe20000001804 */
[----:B------:R-:W-:Y:S04]  /*5020*/  LDSM.16.M88.4 R100, [R114+0x6000] ;  /* 0x006000007264783b */ /* 0x000fe80000000200 */
[----:B------:R-:W-:Y:S01]  /*5030*/  ISETP.GE.AND P2, PT, R121, RZ, PT ;  /* 0x000000ff7900720c */ /* 0x000fe20003f46270 */
[C---:B------:R-:W-:Y:S01]  /*5040*/  HMMA.16816.F32 R8, R92.reuse, R106, R8 ;  /* 0x0000006a5c08723c */ /* 0x040fe20000001808 */
[----:B------:R-:W2:Y:S04]  /*5050*/  LDSM.16.M88.4 R104, [R240+0x1e000] ;  /* 0x01e00000f068783b */ /* 0x000ea80000000200 */
[----:B------:R-:W-:Y:S01]  /*5060*/  @!P1 IADD3 R120, -R127, -0x7, RZ ;  /* 0xfffffff97f789810 */ /* 0x000fe20007ffe1ff */
[C---:B----4-:R-:W-:Y:S05]  /*5070*/  HMMA.16816.F32 R12, R92.reuse, R88, R12 ;  /* 0x000000585c0c723c */ /* 0x050fea000000180c */
[----:B------:R-:W-:Y:S01]  /*5080*/  LOP3.LUT R115, R115, R123, RZ, 0x3c, !PT ;  /* 0x0000007b73737212 */ /* 0x000fe200078e3cff */
[----:B------:R-:W-:Y:S01]  /*5090*/  HMMA.16816.F32 R16, R92, R90, R16 ;  /* 0x0000005a5c10723c */ /* 0x000fe20000001810 */
[----:B------:R-:W4:Y:S04]  /*50a0*/  LDSM.16.M88.4 R88, [R240+0x1e800] ;  /* 0x01e80000f058783b */ /* 0x000f280000000200 */
[----:B------:R-:W-:Y:S01]  /*50b0*/  @!P2 IADD3 R121, -R127, 0x11, RZ ;  /* 0x000000117f79a810 */ /* 0x000fe20007ffe1ff */
[C---:B-1----:R-:W-:Y:S01]  /*50c0*/  HMMA.16816.F32 R4, R96.reuse, R108, R4 ;  /* 0x0000006c6004723c */ /* 0x042fe20000001804 */
[----:B------:R-:W-:Y:S04]  /*50d0*/  LDSM.16.M88.4 R92, [R113+0x6000] ;  /* 0x00600000715c783b */ /* 0x000fe80000000200 */
[----:B------:R-:W-:Y:S01]  /*50e0*/  IMAD.WIDE.U32 R124, R115, -0x326172a9, RZ ;  /* 0xcd9e8d57737c7825 */ /* 0x000fe200078e00ff */
[C---:B------:R-:W-:Y:S01]  /*50f0*/  HMMA.16816.F32 R8, R96.reuse, R110, R8 ;  /* 0x0000006e6008723c */ /* 0x040fe20000001808 */
[----:B------:R-:W1:Y:S04]  /*5100*/  LDSM.16.M88.4 R108, [R3+0x1e000] ;  /* 0x01e00000036c783b */ /* 0x000e680000000200 */
[----:B------:R-:W-:Y:S01]  /*5110*/  LOP3.LUT R196, R125, UR21, R116, 0x96, !PT ;  /* 0x000000157dc47c12 */ /* 0x000fe2000f8e9674 */
[C---:B---3--:R-:W-:Y:S05]  /*5120*/  HMMA.16816.F32 R12, R96.reuse, R84, R12 ;  /* 0x00000054600c723c */ /* 0x048fea000000180c */
[----:B------:R-:W-:Y:S01]  /*5130*/  IMAD.WIDE.U32 R196, R196, -0x2daee0ad, RZ ;  /* 0xd2511f53c4c47825 */ /* 0x000fe200078e00ff */
[----:B------:R-:W-:Y:S01]  /*5140*/  HMMA.16816.F32 R16, R96, R86, R16 ;  /* 0x000000566010723c */ /* 0x000fe20000001810 */
[----:B------:R-:W3:Y:S04]  /*5150*/  LDSM.16.M88.4 R84, [R3+0x1e800] ;  /* 0x01e800000354783b */ /* 0x000ee80000000200 */
[----:B------:R-:W-:Y:S01]  /*5160*/  LOP3.LUT R116, R197, UR24, R118, 0x96, !PT ;  /* 0x00000018c5747c12 */ /* 0x000fe2000f8e9676 */
[C---:B--2---:R-:W-:Y:S01]  /*5170*/  HMMA.16816.F32 R4, R100.reuse, R104, R4 ;  /* 0x000000686404723c */ /* 0x044fe20000001804 */
[----:B------:R-:W-:Y:S04]  /*5180*/  LDSM.16.M88.4 R96, [R112+0x6000] ;  /* 0x006000007060783b */ /* 0x000fe80000000200 */
[----:B------:R-:W-:Y:S01]  /*5190*/  IMAD.WIDE.U32 R198, R116, -0x326172a9, RZ ;  /* 0xcd9e8d5774c67825 */ /* 0x000fe200078e00ff */
[C---:B------:R-:W-:Y:S01]  /*51a0*/  HMMA.16816.F32 R8, R100.reuse, R106, R8 ;  /* 0x0000006a6408723c */ /* 0x040fe20000001808 */
[----:B------:R-:W2:Y:S04]  /*51b0*/  LDSM.16.M88.4 R104, [R2+0x1e000] ;  /* 0x01e000000268783b */ /* 0x000ea80000000200 */
[----:B------:R-:W-:Y:S01]  /*51c0*/  LOP3.LUT R119, R199, UR25, R130, 0x96, !PT ;  /* 0x00000019c7777c12 */ /* 0x000fe2000f8e9682 */
[C---:B----4-:R-:W-:Y:S01]  /*51d0*/  HMMA.16816.F32 R12, R100.reuse, R88, R12 ;  /* 0x00000058640c723c */ /* 0x050fe2000000180c */
[----:B------:R-:W4:Y:S04]  /*51e0*/  LDL R88, [R1+0x5c] ;  /* 0x00005c0001587983 */ /* 0x000f280000100800 */
[----:B------:R-:W-:Y:S01]  /*51f0*/  LOP3.LUT R124, R131, UR23, R124, 0x96, !PT ;  /* 0x00000017837c7c12 */ /* 0x000fe2000f8e967c */
[----:B------:R-:W-:Y:S05]  /*5200*/  HMMA.16816.F32 R16, R100, R90, R16 ;  /* 0x0000005a6410723c */ /* 0x000fea0000001810 */
[----:B------:R-:W-:Y:S01]  /*5210*/  IMAD.WIDE.U32 R124, R124, -0x2daee0ad, RZ ;  /* 0xd2511f537c7c7825 */ /* 0x000fe200078e00ff */
[C---:B-1----:R-:W-:Y:S05]  /*5220*/  HMMA.16816.F32 R4, R92.reuse, R108, R4 ;  /* 0x0000006c5c04723c */ /* 0x042fea0000001804 */
[----:B------:R-:W-:Y:S01]  /*5230*/  LOP3.LUT R116, R125, UR26, R196, 0x96, !PT ;  /* 0x0000001a7d747c12 */ /* 0x000fe2000f8e96c4 */
[C---:B------:R-:W-:Y:S05]  /*5240*/  HMMA.16816.F32 R8, R92.reuse, R110, R8 ;  /* 0x0000006e5c08723c */ /* 0x040fea0000001808 */
[----:B------:R-:W-:Y:S01]  /*5250*/  IMAD.WIDE.U32 R196, R119, -0x2daee0ad, RZ ;  /* 0xd2511f5377c47825 */ /* 0x000fe200078e00ff */
[C---:B---3--:R-:W-:Y:S01]  /*5260*/  HMMA.16816.F32 R12, R92.reuse, R84, R12 ;  /* 0x000000545c0c723c */ /* 0x048fe2000000180c */
[----:B------:R-:W3:Y:S04]  /*5270*/  LDL R84, [R1+0x58] ;  /* 0x0000580001547983 */ /* 0x000ee80000100800 */
[----:B------:R-:W-:Y:S01]  /*5280*/  VIADD R123, R127, 0xfffffff8 ;  /* 0xfffffff87f7b7836 */ /* 0x000fe20000000000 */
[----:B------:R-:W-:Y:S04]  /*5290*/  HMMA.16816.F32 R16, R92, R86, R16 ;  /* 0x000000565c10723c */ /* 0x000fe80000001810 */
[----:B------:R-:W-:Y:S01]  /*52a0*/  ISETP.GE.AND P3, PT, R123, RZ, PT ;  /* 0x000000ff7b00720c */ /* 0x000fe20003f66270 */
[----:B------:R-:W-:Y:S01]  /*52b0*/  VIADD R115, R127, 0xffffffe7 ;  /* 0xffffffe77f737836 */ /* 0x000fe20000000000 */
[C---:B--2---:R-:W-:Y:S05]  /*52c0*/  HMMA.16816.F32 R4, R96.reuse, R104, R4 ;  /* 0x000000686004723c */ /* 0x044fea0000001804 */
[----:B------:R-:W-:Y:S01]  /*52d0*/  ISETP.GE.AND P0, PT, R115, RZ, PT ;  /* 0x000000ff7300720c */ /* 0x000fe20003f06270 */
[C---:B------:R-:W-:Y:S05]  /*52e0*/  HMMA.16816.F32 R8, R96.reuse, R106, R8 ;  /* 0x0000006a6008723c */ /* 0x040fea0000001808 */
[C---:B------:R-:W-:Y:S01]  /*52f0*/  VIADD R202, R127.reuse, 0xfffffff7 ;  /* 0xfffffff77fca7836 */ /* 0x040fe20000000000 */
[C---:B------:R-:W-:Y:S01]  /*5300*/  @!P3 IADD3 R123, -R127.reuse, 0x8, RZ ;  /* 0x000000087f7bb810 */ /* 0x040fe20007ffe1ff */
[C---:B------:R-:W-:Y:S01]  /*5310*/  VIADD R118, R127.reuse, 0xfffffff0 ;  /* 0xfffffff07f767836 */ /* 0x040fe20000000000 */
[----:B------:R-:W-:Y:S02]  /*5320*/  PLOP3.LUT P3, PT, PT, PT, UP1, 0x80, 0x0 ;  /* 0x000000000000781c */ /* 0x000fe40003f6f018 */
[----:B------:R-:W-:Y:S01]  /*5330*/  ISETP.GE.AND P5, PT, R202, RZ, PT ;  /* 0x000000ffca00720c */ /* 0x000fe20003fa6270 */
[C---:B------:R-:W-:Y:S01]  /*5340*/  VIADD R122, R127.reuse, 0xffffffe8 ;  /* 0xffffffe87f7a7836 */ /* 0x040fe20000000000 */
[----:B------:R-:W-:Y:S01]  /*5350*/  ISETP.GE.AND P4, PT, R118, RZ, PT ;  /* 0x000000ff7600720c */ /* 0x000fe20003f86270 */
[----:B------:R-:W-:Y:S01]  /*5360*/  IMAD.WIDE.U32 R116, R116, -0x326172a9, RZ ;  /* 0xcd9e8d5774747825 */ /* 0x000fe200078e00ff */
[----:B------:R-:W-:Y:S02]  /*5370*/  @!P0 IADD3 R115, -R127, 0x19, RZ ;  /* 0x000000197f738810 */ /* 0x000fe40007ffe1ff */
[----:B------:R-:W-:Y:S02]  /*5380*/  ISETP.GE.AND P1, PT, R122, RZ, PT ;  /* 0x000000ff7a00720c */ /* 0x000fe40003f26270 */
[----:B------:R-:W-:Y:S02]  /*5390*/  IABS R125, R127 ;  /* 0x0000007f007d7213 */ /* 0x000fe40000000000 */
[----:B------:R-:W-:Y:S02]  /*53a0*/  PLOP3.LUT P0, PT, PT, PT, UP1, 0x80, 0x0 ;  /* 0x000000000000781c */ /* 0x000fe40003f0f018 */
[----:B------:R-:W-:Y:S02]  /*53b0*/  LOP3.LUT R198, R117, UR27, R198, 0x96, !PT ;  /* 0x0000001b75c67c12 */ /* 0x000fe4000f8e96c6 */
[----:B------:R-:W-:Y:S02]  /*53c0*/  I2FP.F32.S32 R117, R125 ;  /* 0x0000007d00757245 */ /* 0x000fe40000201400 */
[C---:B------:R-:W-:Y:S01]  /*53d0*/  @!P5 IADD3 R202, -R127.reuse, 0x9, RZ ;  /* 0x000000097fcad810 */ /* 0x040fe20007ffe1ff */
[----:B------:R-:W-:Y:S01]  /*53e0*/  IMAD.WIDE.U32 R198, R198, -0x2daee0ad, RZ ;  /* 0xd2511f53c6c67825 */ /* 0x000fe200078e00ff */
[----:B------:R-:W-:Y:S03]  /*53f0*/  @!P4 IADD3 R118, -R127, 0x10, RZ ;  /* 0x000000107f76c810 */ /* 0x000fe60007ffe1ff */
[----:B------:R-:W-:Y:S01]  /*5400*/  FFMA.FTZ R4, R117, -UR5, R4 ;  /* 0x8000000575047c23 */ /* 0x000fe20008010004 */
[----:B------:R-:W-:Y:S01]  /*5410*/  @!P1 IADD3 R122, -R127, 0x18, RZ ;  /* 0x000000187f7a9810 */ /* 0x000fe20007ffe1ff */
[----:B------:R-:W-:Y:S01]  /*5420*/  FFMA.FTZ R10, R117, -UR5, R10 ;  /* 0x80000005750a7c23 */ /* 0x000fe2000801000a */
[----:B------:R-:W-:Y:S02]  /*5430*/  @P3 ISETP.GE.AND P3, PT, R200, UR9, PT ;  /* 0x00000009c8003c0c */ /* 0x000fe4000bf66270 */
[----:B------:R-:W-:Y:S02]  /*5440*/  I2FP.F32.S32 R127, R128 ;  /* 0x00000080007f7245 */ /* 0x000fe40000201400 */
[----:B------:R-:W-:Y:S02]  /*5450*/  I2FP.F32.S32 R128, R120 ;  /* 0x0000007800807245 */ /* 0x000fe40000201400 */
[----:B------:R-:W-:Y:S01]  /*5460*/  I2FP.F32.S32 R120, R126 ;  /* 0x0000007e00787245 */ /* 0x000fe20000201400 */
[----:B------:R-:W-:Y:S01]  /*5470*/  FFMA.FTZ R6, R127, -UR5, R6 ;  /* 0x800000057f067c23 */ /* 0x000fe20008010006 */
[----:B------:R-:W-:Y:S01]  /*5480*/  @P0 FSEL R4, R4, -INF , !P3 ;  /* 0xff80000004040808 */ /* 0x000fe20005800000 */
[----:B------:R-:W-:Y:S01]  /*5490*/  FFMA.FTZ R7, R128, -UR5, R7 ;  /* 0x8000000580077c23 */ /* 0x000fe20008010007 */
[----:B------:R-:W-:Y:S01]  /*54a0*/  PLOP3.LUT P0, PT, PT, PT, UP1, 0x80, 0x0 ;  /* 0x000000000000781c */ /* 0x000fe20003f0f018 */
[C---:B------:R-:W-:Y:S01]  /*54b0*/  FFMA.FTZ R5, R120.reuse, -UR5, R5 ;  /* 0x8000000578057c23 */ /* 0x040fe20008010005 */
[----:B------:R-:W-:Y:S01]  /*54c0*/  PLOP3.LUT P1, PT, PT, PT, UP1, 0x80, 0x0 ;  /* 0x000000000000781c */ /* 0x000fe20003f2f018 */
[----:B------:R-:W-:Y:S01]  /*54d0*/  FFMA.FTZ R11, R120, -UR5, R11 ;  /* 0x80000005780b7c23 */ /* 0x000fe2000801000b */
[----:B------:R-:W-:Y:S02]  /*54e0*/  I2FP.F32.S32 R123, R123 ;  /* 0x0000007b007b7245 */ /* 0x000fe40000201400 */
[----:B------:R-:W-:Y:S02]  /*54f0*/  PLOP3.LUT P4, PT, PT, PT, UP1, 0x80, 0x0 ;  /* 0x000000000000781c */ /* 0x000fe40003f8f018 */
[----:B------:R-:W-:Y:S01]  /*5500*/  PLOP3.LUT P5, PT, PT, PT, UP1, 0x80, 0x0 ;  /* 0x000000000000781c */ /* 0x000fe20003faf018 */
[----:B------:R-:W-:Y:S01]  /*5510*/  FFMA.FTZ R8, R123, -UR5, R8 ;  /* 0x800000057b087c23 */ /* 0x000fe20008010008 */
[----:B------:R-:W-:Y:S02]  /*5520*/  I2FP.F32.S32 R202, R202 ;  /* 0x000000ca00ca7245 */ /* 0x000fe40000201400 */
[----:B------:R-:W-:Y:S01]  /*5530*/  LOP3.LUT R119, R199, UR30, R196, 0x96, !PT ;  /* 0x0000001ec7777c12 */ /* 0x000fe2000f8e96c4 */
[----:B------:R-:W-:Y:S01]  /*5540*/  @P0 VIADD R128, R200, 0x8 ;  /* 0x00000008c8800836 */ /* 0x000fe20000000000 */
[----:B------:R-:W-:Y:S01]  /*5550*/  PLOP3.LUT P0, PT, PT, PT, UP1, 0x80, 0x0 ;  /* 0x000000000000781c */ /* 0x000fe20003f0f018 */
[----:B------:R-:W-:Y:S01]  /*5560*/  FFMA.FTZ R9, R202, -UR5, R9 ;  /* 0x80000005ca097c23 */ /* 0x000fe20008010009 */
[----:B------:R-:W-:Y:S02]  /*5570*/  @P1 FSEL R6, R6, -INF , !P3 ;  /* 0xff80000006061808 */ /* 0x000fe40005800000 */
[----:B------:R-:W-:Y:S02]  /*5580*/  PLOP3.LUT P1, PT, PT, PT, UP1, 0x80, 0x0 ;  /* 0x000000000000781c */ /* 0x000fe40003f2f018 */
[----:B------:R-:W-:Y:S02]  /*5590*/  @P4 FSEL R5, R5, -INF , !P6 ;  /* 0xff80000005054808 */ /* 0x000fe40007000000 */
[----:B------:R-:W-:Y:S02]  /*55a0*/  PLOP3.LUT P3, PT, PT, PT, UP1, 0x80, 0x0 ;  /* 0x000000000000781c */ /* 0x000fe40003f6f018 */
[----:B------:R-:W-:Y:S02]  /*55b0*/  PLOP3.LUT P4, PT, PT, PT, UP1, 0x80, 0x0 ;  /* 0x000000000000781c */ /* 0x000fe40003f8f018 */
[----:B------:R-:W-:Y:S02]  /*55c0*/  @P5 FSEL R7, R7, -INF , !P6 ;  /* 0xff80000007075808 */ /* 0x000fe40007000000 */
[----:B------:R-:W-:Y:S02]  /*55d0*/  PLOP3.LUT P6, PT, PT, PT, UP1, 0x80, 0x0 ;  /* 0x000000000000781c */ /* 0x000fe40003fcf018 */
[----:B------:R-:W-:Y:S01]  /*55e0*/  LOP3.LUT R124, R197, UR28, R124, 0x96, !PT ;  /* 0x0000001cc57c7c12 */ /* 0x000fe2000f8e967c */
[C---:B------:R-:W-:Y:S01]  /*55f0*/  @P1 VIADD R129, R200.reuse, 0x9 ;  /* 0x00000009c8811836 */ /* 0x040fe20000000000 */
[----:B------:R-:W-:Y:S02]  /*5600*/  PLOP3.LUT P1, PT, PT, PT, UP1, 0x80, 0x0 ;  /* 0x000000000000781c */ /* 0x000fe40003f2f018 */
[----:B------:R-:W-:Y:S01]  /*5610*/  PLOP3.LUT P5, PT, PT, PT, UP1, 0x80, 0x0 ;  /* 0x000000000000781c */ /* 0x000fe20003faf018 */
[C---:B------:R-:W-:Y:S01]  /*5620*/  @P3 VIADD R130, R200.reuse, 0x10 ;  /* 0x00000010c8823836 */ /* 0x040fe20000000000 */
[----:B------:R-:W-:Y:S01]  /*5630*/  PLOP3.LUT P3, PT, PT, PT, UP1, 0x80, 0x0 ;  /* 0x000000000000781c */ /* 0x000fe20003f6f018 */
[C---:B------:R-:W-:Y:S01]  /*5640*/  @P4 VIADD R131, R200.reuse, 0x11 ;  /* 0x00000011c8834836 */ /* 0x040fe20000000000 */
[----:B------:R-:W-:Y:S03]  /*5650*/  PLOP3.LUT P4, PT, PT, PT, UP1, 0x80, 0x0 ;  /* 0x000000000000781c */ /* 0x000fe60003f8f018 */
[C---:B------:R-:W-:Y:S01]  /*5660*/  @P6 VIADD R127, R200.reuse, 0x19 ;  /* 0x00000019c87f6836 */ /* 0x040fe20000000000 */
[----:B------:R-:W-:Y:S03]  /*5670*/  PLOP3.LUT P6, PT, PT, PT, UP1, 0x80, 0x0 ;  /* 0x000000000000781c */ /* 0x000fe60003fcf018 */
[----:B------:R-:W-:Y:S02]  /*5680*/  @P1 ISETP.GE.AND P1, PT, R129, UR9, PT ;  /* 0x0000000981001c0c */ /* 0x000fe4000bf26270 */
[----:B------:R-:W-:Y:S01]  /*5690*/  @P5 VIADD R125, R200, 0x18 ;  /* 0x00000018c87d5836 */ /* 0x000fe20000000000 */
[----:B------:R-:W-:Y:S02]  /*56a0*/  PLOP3.LUT P5, PT, PT, PT, UP1, 0x80, 0x0 ;  /* 0x000000000000781c */ /* 0x000fe40003faf018 */
[----:B------:R-:W-:Y:S02]  /*56b0*/  @P3 ISETP.GE.AND P3, PT, R130, UR9, PT ;  /* 0x0000000982003c0c */ /* 0x000fe4000bf66270 */
[----:B------:R-:W-:Y:S01]  /*56c0*/  @P4 ISETP.GE.AND P4, PT, R131, UR9, PT ;  /* 0x0000000983004c0c */ /* 0x000fe2000bf86270 */
[----:B------:R-:W-:Y:S02]  /*56d0*/  IMAD.WIDE.U32 R130, R119, -0x326172a9, RZ ;  /* 0xcd9e8d5777827825 */ /* 0x000fe400078e00ff */
[----:B------:R-:W-:Y:S06]  /*56e0*/  @P6 ISETP.GE.AND P6, PT, R127, UR9, PT ;  /* 0x000000097f006c0c */ /* 0x000fec000bfc6270 */
[----:B------:R-:W-:Y:S02]  /*56f0*/  @P5 ISETP.GE.AND P5, PT, R125, UR9, PT ;  /* 0x000000097d005c0c */ /* 0x000fe4000bfa6270 */
[----:B------:R-:W-:Y:S01]  /*5700*/  LOP3.LUT R125, R130, 0xff, RZ, 0xc0, !PT ;  /* 0x000000ff827d7812 */ /* 0x000fe200078ec0ff */
[----:B----4-:R-:W-:Y:S01]  /*5710*/  FMUL.FTZ R196, R88, 1.4426950216293334961 ;  /* 0x3fb8aa3b58c47820 */ /* 0x010fe20000410000 */
[C---:B---3--:R-:W-:Y:S01]  /*5720*/  FSETP.NEU.FTZ.AND P2, PT, R84.reuse, -INF , PT ;  /* 0xff8000005400780b */ /* 0x048fe20003f5d000 */
[----:B------:R-:W-:Y:S02]  /*5730*/  FMUL.FTZ R126, R84, 1.4426950216293334961 ;  /* 0x3fb8aa3b547e7820 */ /* 0x000fe40000410000 */
[----:B------:R-:W1:Y:S03]  /*5740*/  LDSM.16.M88.4 R84, [R2+0x1e800] ;  /* 0x01e800000254783b */ /* 0x000e660000000200 */
[----:B------:R-:W-:Y:S02]  /*5750*/  FSEL R126, R126, RZ, P2 ;  /* 0x000000ff7e7e7208 */ /* 0x000fe40001000000 */
[----:B------:R-:W-:Y:S03]  /*5760*/  PLOP3.LUT P2, PT, PT, PT, UP1, 0x80, 0x0 ;  /* 0x000000000000781c */ /* 0x000fe60003f4f018 */
[----:B------:R-:W-:Y:S06]  /*5770*/  FFMA.FTZ R117, R4, UR15, -R126 ;  /* 0x0000000f04757c23 */ /* 0x000fec000801087e */
[----:B------:R-:W-:Y:S04]  /*5780*/  MUFU.EX2 R117, R117 ;  /* 0x0000007500757308 */ /* 0x000fe80000000800 */
[----:B------:R-:W-:Y:S01]  /*5790*/  @P2 ISETP.GE.AND P2, PT, R128, UR9, PT ;  /* 0x0000000980002c0c */ /* 0x000fe2000bf46270 */
[----:B------:R-:W-:Y:S01]  /*57a0*/  IMAD.WIDE.U32 R128, R124, -0x326172a9, RZ ;  /* 0xcd9e8d577c807825 */ /* 0x000fe200078e00ff */
[----:B------:R-:W-:Y:S02]  /*57b0*/  SHF.R.U32.HI R124, RZ, 0x18, R130 ;  /* 0x00000018ff7c7819 */ /* 0x000fe40000011682 */
[----:B------:R-:W-:Y:S02]  /*57c0*/  @P0 FSEL R8, R8, -INF , !P2 ;  /* 0xff80000008080808 */ /* 0x000fe40005000000 */
[----:B------:R-:W-:Y:S02]  /*57d0*/  PLOP3.LUT P0, PT, PT, PT, UP1, 0x80, 0x0 ;  /* 0x000000000000781c */ /* 0x000fe40003f0f018 */
[----:B------:R-:W-:Y:S01]  /*57e0*/  LOP3.LUT R204, R129, UR29, R116, 0x96, !PT ;  /* 0x0000001d81cc7c12 */ /* 0x000fe2000f8e9674 */
[--C-:B------:R-:W-:Y:S01]  /*57f0*/  FFMA.FTZ R116, R5, UR15, -R126.reuse ;  /* 0x0000000f05747c23 */ /* 0x100fe2000801087e */
[----:B------:R-:W-:Y:S01]  /*5800*/  FFMA.FTZ R120, R8, UR15, -R126 ;  /* 0x0000000f08787c23 */ /* 0x000fe2000801087e */
[----:B------:R-:W-:Y:S02]  /*5810*/  I2FP.F32.S32 R129, R118 ;  /* 0x0000007600817245 */ /* 0x000fe40000201400 */
[----:B------:R-:W-:Y:S01]  /*5820*/  IMAD.WIDE.U32 R204, R204, -0x2daee0ad, RZ ;  /* 0xd2511f53cccc7825 */ /* 0x000fe200078e00ff */
[----:B------:R-:W-:Y:S01]  /*5830*/  LOP3.LUT R127, R131, UR31, R128, 0x96, !PT ;  /* 0x0000001f837f7c12 */ /* 0x000fe2000f8e9680 */
[----:B------:R-:W-:Y:S01]  /*5840*/  MUFU.EX2 R116, R116 ;  /* 0x0000007400747308 */ /* 0x000fe20000000800 */
[----:B------:R-:W-:Y:S02]  /*5850*/  LOP3.LUT R128, R130, 0xffff, RZ, 0xc0, !PT ;  /* 0x0000ffff82807812 */ /* 0x000fe400078ec0ff */
[----:B------:R-:W-:Y:S02]  /*5860*/  LOP3.LUT R197, R205, UR32, R198, 0x96, !PT ;  /* 0x00000020cdc57c12 */ /* 0x000fe4000f8e96c6 */
[----:B------:R-:W-:Y:S01]  /*5870*/  LOP3.LUT R198, R204, 0xffff, RZ, 0xc0, !PT ;  /* 0x0000ffffccc67812 */ /* 0x000fe200078ec0ff */
[C---:B-1----:R-:W-:Y:S01]  /*5880*/  HMMA.16816.F32 R12, R96.reuse, R84, R12 ;  /* 0x00000054600c723c */ /* 0x042fe2000000180c */
[----:B------:R-:W5:Y:S03]  /*5890*/  LDL R205, [R1+0x34] ;  /* 0x0000340001cd7983 */ /* 0x000f660000100800 */
[----:B------:R-:W1:Y:S01]  /*58a0*/  MUFU.EX2 R120, R120 ;  /* 0x0000007800787308 */ /* 0x000e620000000800 */
[----:B------:R-:W-:Y:S02]  /*58b0*/  @P0 FSEL R10, R10, -INF , !P2 ;  /* 0xff8000000a0a0808 */ /* 0x000fe40005000000 */
[----:B------:R-:W-:Y:S01]  /*58c0*/  PLOP3.LUT P2, PT, PT, PT, UP1, 0x80, 0x0 ;  /* 0x000000000000781c */ /* 0x000fe20003f4f018 */
[----:B------:R-:W-:Y:S03]  /*58d0*/  HMMA.16816.F32 R16, R96, R86, R16 ;  /* 0x000000566010723c */ /* 0x000fe60000001810 */
[----:B------:R-:W-:Y:S02]  /*58e0*/  FSETP.NEU.FTZ.AND P0, PT, R88, -INF , PT ;  /* 0xff8000005800780b */ /* 0x000fe40003f1d000 */
[----:B------:R-:W-:Y:S02]  /*58f0*/  LOP3.LUT R200, R204, 0xff, RZ, 0xc0, !PT ;  /* 0x000000ffccc87812 */ /* 0x000fe400078ec0ff */
[----:B------:R-:W-:Y:S02]  /*5900*/  FSEL R196, R196, RZ, P0 ;  /* 0x000000ffc4c47208 */ /* 0x000fe40000000000 */
[----:B------:R-:W-:Y:S02]  /*5910*/  PLOP3.LUT P0, PT, PT, PT, UP1, 0x80, 0x0 ;  /* 0x000000000000781c */ /* 0x000fe40003f0f018 */
[----:B------:R-:W-:Y:S01]  /*5920*/  SHF.R.U32.HI R131, RZ, 0x18, R204 ;  /* 0x00000018ff837819 */ /* 0x000fe200000116cc */
[--C-:B------:R-:W-:Y:S01]  /*5930*/  FFMA.FTZ R201, R7, UR15, -R196.reuse ;  /* 0x0000000f07c97c23 */ /* 0x100fe200080108c4 */
[----:B------:R-:W-:Y:S01]  /*5940*/  @P2 FSEL R9, R9, -INF , !P1 ;  /* 0xff80000009092808 */ /* 0x000fe20004800000 */
[----:B------:R-:W-:Y:S01]  /*5950*/  FFMA.FTZ R119, R6, UR15, -R196 ;  /* 0x0000000f06777c23 */ /* 0x000fe200080108c4 */
[----:B------:R-:W-:Y:S01]  /*5960*/  PLOP3.LUT P2, PT, PT, PT, UP1, 0x80, 0x0 ;  /* 0x000000000000781c */ /* 0x000fe20003f4f018 */
[----:B------:R2:W-:Y:S01]  /*5970*/  MUFU.EX2 R118, R201 ;  /* 0x000000c900767308 */ /* 0x0005e20000000800 */
[----:B------:R-:W-:Y:S01]  /*5980*/  SHF.R.U32.HI R199, RZ, 0x10, R204 ;  /* 0x00000010ffc77819 */ /* 0x000fe200000116cc */
[----:B------:R-:W-:Y:S01]  /*5990*/  FFMA.FTZ R12, R129, -UR5, R12 ;  /* 0x80000005810c7c23 */ /* 0x000fe2000801000c */
[----:B------:R-:W-:Y:S01]  /*59a0*/  I2FP.F32.S32 R204, R121 ;  /* 0x0000007900cc7245 */ /* 0x000fe20000201400 */
[----:B------:R-:W-:Y:S01]  /*59b0*/  FFMA.FTZ R14, R123, -UR5, R14 ;  /* 0x800000057b0e7c23 */ /* 0x000fe2000801000e */
[----:B------:R-:W-:Y:S01]  /*59c0*/  FFMA.FTZ R15, R202, -UR5, R15 ;  /* 0x80000005ca0f7c23 */ /* 0x000fe2000801000f */
[----:B------:R-:W-:Y:S01]  /*59d0*/  @P0 FSEL R11, R11, -INF , !P1 ;  /* 0xff8000000b0b0808 */ /* 0x000fe20004800000 */
[----:B------:R-:W-:Y:S01]  /*59e0*/  FFMA.FTZ R202, R10, UR15, -R196 ;  /* 0x0000000f0aca7c23 */ /* 0x000fe200080108c4 */
[----:B------:R-:W-:Y:S01]  /*59f0*/  PLOP3.LUT P0, PT, PT, PT, UP1, 0x80, 0x0 ;  /* 0x000000000000781c */ /* 0x000fe20003f0f018 */
[----:B------:R-:W-:Y:S01]  /*5a00*/  FFMA.FTZ R13, R204, -UR5, R13 ;  /* 0x80000005cc0d7c23 */ /* 0x000fe2000801000d */
[----:B------:R-:W-:Y:S01]  /*5a10*/  PLOP3.LUT P1, PT, PT, PT, UP1, 0x80, 0x0 ;  /* 0x000000000000781c */ /* 0x000fe20003f2f018 */
[----:B------:R-:W-:Y:S01]  /*5a20*/  FFMA.FTZ R18, R129, -UR5, R18 ;  /* 0x8000000581127c23 */ /* 0x000fe20008010012 */
[----:B------:R-:W-:Y:S01]  /*5a30*/  @P2 FSEL R12, R12, -INF , !P3 ;  /* 0xff8000000c0c2808 */ /* 0x000fe20005800000 */
[----:B------:R-:W-:Y:S01]  /*5a40*/  FFMA.FTZ R19, R204, -UR5, R19 ;  /* 0x80000005cc137c23 */ /* 0x000fe20008010013 */
[----:B------:R-:W-:Y:S01]  /*5a50*/  PLOP3.LUT P2, PT, PT, PT, UP1, 0x80, 0x0 ;  /* 0x000000000000781c */ /* 0x000fe20003f4f018 */
[----:B------:R-:W-:Y:S01]  /*5a60*/  MUFU.EX2 R119, R119 ;  /* 0x0000007700777308 */ /* 0x000fe20000000800 */
[----:B------:R-:W-:Y:S01]  /*5a70*/  LOP3.LUT R123, R127, 0xff, RZ, 0xc0, !PT ;  /* 0x000000ff7f7b7812 */ /* 0x000fe200078ec0ff */
[--C-:B------:R-:W-:Y:S01]  /*5a80*/  FFMA.FTZ R121, R9, UR15, -R126.reuse ;  /* 0x0000000f09797c23 */ /* 0x100fe2000801087e */
[----:B--2---:R-:W-:Y:S01]  /*5a90*/  I2FP.F32.S32 R201, R122 ;  /* 0x0000007a00c97245 */ /* 0x004fe20000201400 */
[----:B------:R-:W-:Y:S01]  /*5aa0*/  FFMA.FTZ R129, R12, UR15, -R126 ;  /* 0x0000000f0c817c23 */ /* 0x000fe2000801087e */
[----:B------:R-:W-:Y:S01]  /*5ab0*/  SHF.R.U32.HI R128, RZ, 0x8, R128 ;  /* 0x00000008ff807819 */ /* 0x000fe20000011680 */
[----:B------:R-:W5:Y:S01]  /*5ac0*/  LDL R204, [R1+0x2c] ;  /* 0x00002c0001cc7983 */ /* 0x000f620000100800 */
[----:B------:R-:W-:Y:S03]  /*5ad0*/  @P0 FSEL R14, R14, -INF , !P3 ;  /* 0xff8000000e0e0808 */ /* 0x000fe60005800000 */
[----:B------:R2:W-:Y:S01]  /*5ae0*/  MUFU.EX2 R122, R202 ;  /* 0x000000ca007a7308 */ /* 0x0005e20000000800 */
[----:B------:R-:W-:Y:S01]  /*5af0*/  @P1 FSEL R13, R13, -INF , !P4 ;  /* 0xff8000000d0d1808 */ /* 0x000fe20006000000 */
[----:B------:R-:W-:Y:S01]  /*5b00*/  FFMA.FTZ R16, R201, -UR5, R16 ;  /* 0x80000005c9107c23 */ /* 0x000fe20008010010 */
[----:B------:R-:W-:Y:S01]  /*5b10*/  ISETP.LE.U32.AND P3, PT, R125, UR16, PT ;  /* 0x000000107d007c0c */ /* 0x000fe2000bf63070 */
[----:B------:R-:W-:Y:S01]  /*5b20*/  FFMA.FTZ R125, R11, UR15, -R196 ;  /* 0x0000000f0b7d7c23 */ /* 0x000fe200080108c4 */
[----:B------:R-:W-:Y:S01]  /*5b30*/  PLOP3.LUT P0, PT, PT, PT, UP1, 0x80, 0x0 ;  /* 0x000000000000781c */ /* 0x000fe20003f0f018 */
[----:B------:R-:W-:Y:S01]  /*5b40*/  FFMA.FTZ R201, R13, UR15, -R126 ;  /* 0x0000000f0dc97c23 */ /* 0x000fe2000801087e */
[----:B------:R-:W-:Y:S03]  /*5b50*/  PLOP3.LUT P1, PT, PT, PT, UP1, 0x80, 0x0 ;  /* 0x000000000000781c */ /* 0x000fe60003f2f018 */
[----:B------:R-:W-:Y:S01]  /*5b60*/  MUFU.EX2 R121, R121 ;  /* 0x0000007900797308 */ /* 0x000fe20000000800 */
[----:B------:R-:W-:Y:S02]  /*5b70*/  @P2 FSEL R15, R15, -INF , !P4 ;  /* 0xff8000000f0f2808 */ /* 0x000fe40006000000 */
[----:B------:R-:W-:Y:S02]  /*5b80*/  ISETP.LE.U32.AND P4, PT, R123, UR16, PT ;  /* 0x000000107b007c0c */ /* 0x000fe4000bf83070 */
[----:B------:R-:W-:Y:S02]  /*5b90*/  ISETP.LE.U32.AND P2, PT, R124, UR16, PT ;  /* 0x000000107c007c0c */ /* 0x000fe4000bf43070 */
[----:B------:R-:W-:Y:S03]  /*5ba0*/  LOP3.LUT R124, R127, 0xffff, RZ, 0xc0, !PT ;  /* 0x0000ffff7f7c7812 */ /* 0x000fe600078ec0ff */
[----:B------:R3:W4:Y:S01]  /*5bb0*/  MUFU.EX2 R123, R125 ;  /* 0x0000007d007b7308 */ /* 0x0007220000000800 */
[----:B--2---:R-:W-:Y:S01]  /*5bc0*/  I2FP.F32.S32 R202, R115 ;  /* 0x0000007300ca7245 */ /* 0x004fe20000201400 */
[----:B-1----:R-:W-:Y:S01]  /*5bd0*/  @!P3 FADD.FTZ R120, -R120, -RZ ;  /* 0x800000ff7878b221 */ /* 0x002fe20000010100 */
[----:B------:R-:W-:Y:S02]  /*5be0*/  @P0 FSEL R16, R16, -INF , !P5 ;  /* 0xff80000010100808 */ /* 0x000fe40006800000 */
[----:B------:R-:W-:Y:S01]  /*5bf0*/  @P1 FSEL R18, R18, -INF , !P5 ;  /* 0xff80000012121808 */ /* 0x000fe20006800000 */
[----:B------:R-:W-:Y:S01]  /*5c00*/  FFMA.FTZ R17, R202, -UR5, R17 ;  /* 0x80000005ca117c23 */ /* 0x000fe20008010011 */
[----:B------:R-:W-:Y:S01]  /*5c10*/  PLOP3.LUT P0, PT, PT, PT, UP1, 0x80, 0x0 ;  /* 0x000000000000781c */ /* 0x000fe20003f0f018 */
[----:B------:R-:W-:Y:S01]  /*5c20*/  @!P4 FADD.FTZ R117, -R117, -RZ ;  /* 0x800000ff7575c221 */ /* 0x000fe20000010100 */
[----:B------:R-:W-:Y:S02]  /*5c30*/  PLOP3.LUT P1, PT, PT, PT, UP1, 0x80, 0x0 ;  /* 0x000000000000781c */ /* 0x000fe40003f2f018 */
[----:B------:R-:W-:Y:S02]  /*5c40*/  SHF.R.U32.HI R115, RZ, 0x8, R124 ;  /* 0x00000008ff737819 */ /* 0x000fe4000001167c */
[----:B------:R-:W-:Y:S01]  /*5c50*/  SHF.R.U32.HI R130, RZ, 0x10, R130 ;  /* 0x00000010ff827819 */ /* 0x000fe20000011682 */
[----:B------:R1:W2:Y:S01]  /*5c60*/  MUFU.EX2 R124, R129 ;  /* 0x00000081007c7308 */ /* 0x0002a20000000800 */
[----:B------:R-:W-:Y:S02]  /*5c70*/  LOP3.LUT R115, R115, 0xffff, RZ, 0xc0, !PT ;  /* 0x0000ffff73737812 */ /* 0x000fe400078ec0ff */
[--C-:B---3--:R-:W-:Y:S01]  /*5c80*/  SHF.R.U32.HI R125, RZ, 0x10, R127.reuse ;  /* 0x00000010ff7d7819 */ /* 0x108fe2000001167f */
[----:B----4-:R-:W-:Y:S01]  /*5c90*/  @!P2 FADD.FTZ R123, -R123, -RZ ;  /* 0x800000ff7b7ba221 */ /* 0x010fe20000010100 */
[----:B------:R-:W-:Y:S02]  /*5ca0*/  SHF.R.U32.HI R127, RZ, 0x18, R127 ;  /* 0x00000018ff7f7819 */ /* 0x000fe4000001167f */
[----:B------:R-:W-:Y:S02]  /*5cb0*/  ISETP.LE.U32.AND P5, PT, R115, UR16, PT ;  /* 0x0000001073007c0c */ /* 0x000fe4000bfa3070 */
[----:B------:R-:W-:Y:S02]  /*5cc0*/  LOP3.LUT R115, R125, 0xff, RZ, 0xc0, !PT ;  /* 0x000000ff7d737812 */ /* 0x000fe400078ec0ff */
[----:B------:R-:W-:Y:S01]  /*5cd0*/  @P0 FSEL R17, R17, -INF , !P6 ;  /* 0xff80000011110808 */ /* 0x000fe20007000000 */
[----:B------:R-:W-:Y:S01]  /*5ce0*/  MUFU.EX2 R125, R201 ;  /* 0x000000c9007d7308 */ /* 0x000fe20000000800 */
[----:B------:R-:W-:Y:S02]  /*5cf0*/  @P1 FSEL R19, R19, -INF , !P6 ;  /* 0xff80000013131808 */ /* 0x000fe40007000000 */
[----:B------:R-:W-:Y:S01]  /*5d00*/  ISETP.LE.U32.AND P6, PT, R127, UR16, PT ;  /* 0x000000107f007c0c */ /* 0x000fe2000bfc3070 */
[--C-:B------:R-:W-:Y:S01]  /*5d10*/  FFMA.FTZ R127, R15, UR15, -R196.reuse ;  /* 0x0000000f0f7f7c23 */ /* 0x100fe200080108c4 */
[----:B------:R-:W-:Y:S01]  /*5d20*/  ISETP.LE.U32.AND P0, PT, R115, UR16, PT ;  /* 0x0000001073007c0c */ /* 0x000fe2000bf03070 */
[--C-:B-1----:R-:W-:Y:S01]  /*5d30*/  FFMA.FTZ R129, R14, UR15, -R196.reuse ;  /* 0x0000000f0e817c23 */ /* 0x102fe200080108c4 */
[----:B------:R-:W-:Y:S01]  /*5d40*/  LOP3.LUT R115, R128, 0xffff, RZ, 0xc0, !PT ;  /* 0x0000ffff80737812 */ /* 0x000fe200078ec0ff */
[----:B------:R-:W-:Y:S02]  /*5d50*/  @!P5 FADD.FTZ R116, -R116, -RZ ;  /* 0x800000ff7474d221 */ /* 0x000fe40000010100 */
[----:B------:R1:W3:Y:S01]  /*5d60*/  MUFU.EX2 R128, R127 ;  /* 0x0000007f00807308 */ /* 0x0002e20000000800 */
[----:B------:R-:W-:Y:S02]  /*5d70*/  LOP3.LUT R130, R130, 0xff, RZ, 0xc0, !PT ;  /* 0x000000ff82827812 */ /* 0x000fe400078ec0ff */
[----:B------:R-:W-:Y:S02]  /*5d80*/  ISETP.LE.U32.AND P5, PT, R115, UR16, PT ;  /* 0x0000001073007c0c */ /* 0x000fe4000bfa3070 */
[----:B------:R-:W-:Y:S01]  /*5d90*/  LOP3.LUT R115, R197, 0xff, RZ, 0xc0, !PT ;  /* 0x000000ffc5737812 */ /* 0x000fe200078ec0ff */
[----:B------:R-:W-:Y:S01]  /*5da0*/  @!P6 FADD.FTZ R118, -R118, -RZ ;  /* 0x800000ff7676e221 */ /* 0x000fe20000010100 */
[----:B------:R-:W-:Y:S01]  /*5db0*/  LOP3.LUT R199, R199, 0xff, RZ, 0xc0, !PT ;  /* 0x000000ffc7c77812 */ /* 0x000fe200078ec0ff */
[----:B------:R-:W-:Y:S01]  /*5dc0*/  @!P0 FADD.FTZ R119, -R119, -RZ ;  /* 0x800000ff77778221 */ /* 0x000fe20000010100 */
[----:B------:R-:W-:Y:S01]  /*5dd0*/  ISETP.LE.U32.AND P0, PT, R130, UR16, PT ;  /* 0x0000001082007c0c */ /* 0x000fe2000bf03070 */
[----:B------:R-:W-:Y:S01]  /*5de0*/  MUFU.EX2 R129, R129 ;  /* 0x0000008100817308 */ /* 0x000fe20000000800 */
[----:B------:R-:W-:Y:S02]  /*5df0*/  ISETP.LE.U32.AND P6, PT, R115, UR16, PT ;  /* 0x0000001073007c0c */ /* 0x000fe4000bfc3070 */
[----:B------:R-:W-:Y:S03]  /*5e00*/  SHF.R.U32.HI R115, RZ, 0x18, R197 ;  /* 0x00000018ff737819 */ /* 0x000fe600000116c5 */
[----:B------:R-:W-:Y:S01]  /*5e10*/  @!P5 FADD.FTZ R121, -R121, -RZ ;  /* 0x800000ff7979d221 */ /* 0x000fe20000010100 */
[----:B-1----:R-:W-:Y:S02]  /*5e20*/  LOP3.LUT R127, R197, 0xffff, RZ, 0xc0, !PT ;  /* 0x0000ffffc57f7812 */ /* 0x002fe400078ec0ff */
[----:B------:R-:W-:Y:S01]  /*5e30*/  ISETP.LE.U32.AND P3, PT, R115, UR16, PT ;  /* 0x0000001073007c0c */ /* 0x000fe2000bf63070 */
[--C-:B------:R-:W-:Y:S01]  /*5e40*/  FFMA.FTZ R115, R18, UR15, -R196.reuse ;  /* 0x0000000f12737c23 */ /* 0x100fe200080108c4 */
[----:B------:R-:W-:Y:S01]  /*5e50*/  SHF.R.U32.HI R127, RZ, 0x8, R127 ;  /* 0x00000008ff7f7819 */ /* 0x000fe2000001167f */
[----:B------:R-:W-:Y:S01]  /*5e60*/  FFMA.FTZ R196, R19, UR15, -R196 ;  /* 0x0000000f13c47c23 */ /* 0x000fe200080108c4 */
[----:B------:R-:W-:Y:S01]  /*5e70*/  ISETP.LE.U32.AND P5, PT, R199, UR16, PT ;  /* 0x00000010c7007c0c */ /* 0x000fe2000bfa3070 */
[----:B------:R-:W-:Y:S01]  /*5e80*/  @!P0 FADD.FTZ R122, -R122, -RZ ;  /* 0x800000ff7a7a8221 */ /* 0x000fe20000010100 */
[----:B------:R-:W-:Y:S01]  /*5e90*/  LOP3.LUT R199, R127, 0xffff, RZ, 0xc0, !PT ;  /* 0x0000ffff7fc77812 */ /* 0x000fe200078ec0ff */
[----:B--2---:R-:W-:Y:S01]  /*5ea0*/  @!P6 FADD.FTZ R124, -R124, -RZ ;  /* 0x800000ff7c7ce221 */ /* 0x004fe20000010100 */
[----:B------:R1:W2:Y:S01]  /*5eb0*/  MUFU.EX2 R127, R115 ;  /* 0x00000073007f7308 */ /* 0x0002a20000000800 */
[----:B------:R-:W-:Y:S02]  /*5ec0*/  SHF.R.U32.HI R198, RZ, 0x8, R198 ;  /* 0x00000008ffc67819 */ /* 0x000fe400000116c6 */
[----:B------:R-:W-:Y:S02]  /*5ed0*/  SHF.R.U32.HI R197, RZ, 0x10, R197 ;  /* 0x00000010ffc57819 */ /* 0x000fe400000116c5 */
[----:B------:R-:W-:Y:S01]  /*5ee0*/  ISETP.LE.U32.AND P0, PT, R199, UR16, PT ;  /* 0x00000010c7007c0c */ /* 0x000fe2000bf03070 */
[----:B---3--:R-:W-:Y:S01]  /*5ef0*/  @!P3 FADD.FTZ R128, -R128, -RZ ;  /* 0x800000ff8080b221 */ /* 0x008fe20000010100 */
[----:B------:R-:W-:Y:S02]  /*5f00*/  LOP3.LUT R197, R197, 0xff, RZ, 0xc0, !PT ;  /* 0x000000ffc5c57812 */ /* 0x000fe400078ec0ff */
[----:B------:R-:W-:Y:S02]  /*5f10*/  LOP3.LUT R199, R198, 0xffff, RZ, 0xc0, !PT ;  /* 0x0000ffffc6c77812 */ /* 0x000fe400078ec0ff */
[----:B------:R-:W-:Y:S02]  /*5f20*/  F2FP.RELU.F16.F32.PACK_AB R198, R116, R117 ;  /* 0x0000007574c6723e */ /* 0x000fe400000008ff */
[----:B------:R-:W-:Y:S02]  /*5f30*/  ISETP.LE.U32.AND P2, PT, R197, UR16, PT ;  /* 0x00000010c5007c0c */ /* 0x000fe4000bf43070 */
[----:B------:R-:W-:Y:S01]  /*5f40*/  F2FP.RELU.F16.F32.PACK_AB R197, R118, R119 ;  /* 0x0000007776c5723e */ /* 0x000fe200000008ff */
[----:B------:R3:W-:Y:S01]  /*5f50*/  STS [R211+0x2a000], R198 ;  /* 0x02a000c6d3007388 */ /* 0x0007e20000000800 */
[----:B------:R-:W-:Y:S01]  /*5f60*/  ISETP.LE.U32.AND P4, PT, R131, UR16, PT ;  /* 0x0000001083007c0c */ /* 0x000fe2000bf83070 */
[--C-:B------:R-:W-:Y:S01]  /*5f70*/  FFMA.FTZ R131, R16, UR15, -R126.reuse ;  /* 0x0000000f10837c23 */ /* 0x100fe2000801087e */
[----:B------:R-:W-:Y:S02]  /*5f80*/  FFMA.FTZ R126, R17, UR15, -R126 ;  /* 0x0000000f117e7c23 */ /* 0x000fe4000801087e */
[----:B------:R-:W-:Y:S01]  /*5f90*/  STS [R211+0x2a400], R197 ;  /* 0x02a400c5d3007388 */ /* 0x000fe20000000800 */
[----:B-1----:R-:W-:Y:S01]  /*5fa0*/  F2FP.RELU.F16.F32.PACK_AB R115, R121, R120 ;  /* 0x000000787973723e */ /* 0x002fe200000008ff */
[----:B------:R-:W-:Y:S01]  /*5fb0*/  @!P0 FADD.FTZ R125, -R125, -RZ ;  /* 0x800000ff7d7d8221 */ /* 0x000fe20000010100 */
[----:B------:R-:W1:Y:S01]  /*5fc0*/  MUFU.EX2 R130, R126 ;  /* 0x0000007e00827308 */ /* 0x000e620000000800 */
[----:B------:R-:W-:Y:S01]  /*5fd0*/  ISETP.LE.U32.AND P1, PT, R200, UR16, PT ;  /* 0x00000010c8007c0c */ /* 0x000fe2000bf23070 */
[----:B--2---:R-:W-:Y:S01]  /*5fe0*/  @!P5 FADD.FTZ R127, -R127, -RZ ;  /* 0x800000ff7f7fd221 */ /* 0x004fe20000010100 */
[----:B------:R-:W-:Y:S01]  /*5ff0*/  ISETP.LE.U32.AND P6, PT, R199, UR16, PT ;  /* 0x00000010c7007c0c */ /* 0x000fe2000bfc3070 */
[----:B------:R2:W-:Y:S01]  /*6000*/  STS [R210+0x2a000], R115 ;  /* 0x02a00073d2007388 */ /* 0x0005e20000000800 */
[----:B------:R-:W-:Y:S01]  /*6010*/  F2FP.RELU.F16.F32.PACK_AB R200, R123, R122 ;  /* 0x0000007a7bc8723e */ /* 0x000fe200000008ff */
[----:B------:R-:W-:Y:S01]  /*6020*/  @!P2 FADD.FTZ R129, -R129, -RZ ;  /* 0x800000ff8181a221 */ /* 0x000fe20000010100 */
[----:B------:R-:W-:Y:S03]  /*6030*/  F2FP.RELU.F16.F32.PACK_AB R199, R125, R124 ;  /* 0x0000007c7dc7723e */ /* 0x000fe600000008ff */
[----:B------:R-:W4:Y:S01]  /*6040*/  MUFU.EX2 R131, R131 ;  /* 0x0000008300837308 */ /* 0x000f220000000800 */
[----:B------:R-:W-:Y:S01]  /*6050*/  FSETP.GE.FTZ.AND P2, PT, R116, RZ, PT ;  /* 0x000000ff7400720b */ /* 0x000fe20003f56000 */
[----:B------:R-:W-:Y:S01]  /*6060*/  STS [R210+0x2a400], R200 ;  /* 0x02a400c8d2007388 */ /* 0x000fe20000000800 */
[----:B------:R-:W-:Y:S04]  /*6070*/  FSETP.GE.FTZ.AND P3, PT, R117, RZ, PT ;  /* 0x000000ff7500720b */ /* 0x000fe80003f76000 */
[----:B------:R-:W-:Y:S03]  /*6080*/  STS [R209+0x2a000], R199 ;  /* 0x02a000c7d1007388 */ /* 0x000fe60000000800 */
[----:B------:R-:W2:Y:S01]  /*6090*/  MUFU.EX2 R126, R196 ;  /* 0x000000c4007e7308 */ /* 0x000ea20000000800 */
[----:B-1----:R-:W-:Y:S01]  /*60a0*/  @!P6 FADD.FTZ R130, -R130, -RZ ;  /* 0x800000ff8282e221 */ /* 0x002fe20000010100 */
[----:B---3--:R-:W-:Y:S02]  /*60b0*/  F2FP.RELU.F16.F32.PACK_AB R198, R128, R129 ;  /* 0x0000008180c6723e */ /* 0x008fe400000008ff */
[----:B------:R-:W-:Y:S03]  /*60c0*/  FSETP.GE.FTZ.AND P6, PT, R119, RZ, PT ;  /* 0x000000ff7700720b */ /* 0x000fe60003fd6000 */
[----:B------:R-:W-:Y:S01]  /*60d0*/  STS [R209+0x2a400], R198 ;  /* 0x02a400c6d1007388 */ /* 0x000fe20000000800 */
[----:B----4-:R-:W-:Y:S01]  /*60e0*/  @!P1 FADD.FTZ R131, -R131, -RZ ;  /* 0x800000ff83839221 */ /* 0x010fe20000010100 */
[----:B------:R-:W-:Y:S02]  /*60f0*/  FSETP.GE.FTZ.AND P1, PT, R120, RZ, PT ;  /* 0x000000ff7800720b */ /* 0x000fe40003f36000 */
[----:B--2---:R-:W-:Y:S02]  /*6100*/  LEA R115, R252, UR4, 0x1 ;  /* 0x00000004fc737c11 */ /* 0x004fe4000f8e08ff */
[----:B------:R-:W-:Y:S01]  /*6110*/  F2FP.RELU.F16.F32.PACK_AB R197, R130, R131 ;  /* 0x0000008382c5723e */ /* 0x000fe200000008ff */
[----:B------:R-:W-:Y:S02]  /*6120*/  @!P4 FADD.FTZ R126, -R126, -RZ ;  /* 0x800000ff7e7ec221 */ /* 0x000fe40000010100 */
[--C-:B------:R-:W-:Y:S02]  /*6130*/  IMAD.IADD R114, R246, 0x1, R115.reuse ;  /* 0x00000001f6727824 */ /* 0x100fe400078e0273 */
[----:B------:R1:W-:Y:S01]  /*6140*/  STS [R208+0x2a000], R197 ;  /* 0x02a000c5d0007388 */ /* 0x0003e20000000800 */
[C---:B------:R-:W-:Y:S01]  /*6150*/  IMAD.IADD R113, R245.reuse, 0x1, R115 ;  /* 0x00000001f5717824 */ /* 0x040fe200078e0273 */
[----:B------:R-:W-:Y:S01]  /*6160*/  F2FP.RELU.F16.F32.PACK_AB R196, R126, R127 ;  /* 0x0000007f7ec4723e */ /* 0x000fe200000008ff */
[----:B------:R-:W-:Y:S04]  /*6170*/  IMAD.IADD R112, R245, 0x1, R114 ;  /* 0x00000001f5707824 */ /* 0x000fe800078e0272 */
[----:B------:R2:W-:Y:S05]  /*6180*/  STS [R208+0x2a400], R196 ;  /* 0x02a400c4d0007388 */ /* 0x0005ea0000000800 */
[----:B------:R-:W-:Y:S05]  /*6190*/  LDSM.16.M88.4 R84, [R115+0x10000] ;  /* 0x010000007354783b */ /* 0x000fea0000000200 */
[----:B------:R-:W3:Y:S05]  /*61a0*/  LDSM.16.M88.4 R88, [R241+0x20000] ;  /* 0x02000000f158783b */ /* 0x000eea0000000200 */
[----:B------:R-:W4:Y:S01]  /*61b0*/  LDSM.16.M88.4 R92, [R241+0x20800] ;  /* 0x02080000f15c783b */ /* 0x000f220000000200 */
[----:B-1----:R-:W-:Y:S04]  /*61c0*/  IMAD.U32 R197, RZ, RZ, UR13 ;  /* 0x0000000dffc57e24 */ /* 0x002fe8000f8e00ff */
[----:B------:R-:W-:Y:S05]  /*61d0*/  LDSM.16.M88.4 R96, [R114+0x10000] ;  /* 0x010000007260783b */ /* 0x000fea0000000200 */
[----:B------:R-:W1:Y:S01]  /*61e0*/  LDSM.16.M88.4 R100, [R240+0x20000] ;  /* 0x02000000f064783b */ /* 0x000e620000000200 */
[----:B--2---:R-:W-:Y:S04]  /*61f0*/  IMAD.U32 R196, RZ, RZ, UR14 ;  /* 0x0000000effc47e24 */ /* 0x004fe8000f8e00ff */
[----:B------:R-:W2:Y:S01]  /*6200*/  LDSM.16.M88.4 R104, [R240+0x20800] ;  /* 0x02080000f068783b */ /* 0x000ea20000000200 */
[C---:B------:R-:W-:Y:S04]  /*6210*/  LEA R198, P0, R203.reuse, R196, 0x2 ;  /* 0x000000c4cbc67211 */ /* 0x040fe800078010ff */
[----:B------:R-:W-:Y:S01]  /*6220*/  LDSM.16.M88.4 R108, [R3+0x20000] ;  /* 0x02000000036c783b */ /* 0x000fe20000000200 */
[----:B------:R-:W-:Y:S02]  /*6230*/  LEA.HI.X.SX32 R199, R203, R197, 0x2, P0 ;  /* 0x000000c5cbc77211 */ /* 0x000fe400000f16ff */
[----:B------:R-:W-:Y:S02]  /*6240*/  FSETP.GE.FTZ.AND P0, PT, R121, RZ, PT ;  /* 0x000000ff7900720b */ /* 0x000fe40003f16000 */
[----:B------:R-:W5:Y:S05]  /*6250*/  LDL R203, [R1+0x28] ;  /* 0x0000280001cb7983 */ /* 0x000f6a0000100800 */
[----:B------:R-:W2:Y:S01]  /*6260*/  LDG.E R197, desc[UR6][R198.64] ;  /* 0x00000006c6c57981 */ /* 0x000ea2000c1e1900 */
[C---:B---3--:R-:W-:Y:S06]  /*6270*/  HMMA.16816.F32 R4, R84.reuse, R88, RZ ;  /* 0x000000585404723c */ /* 0x048fec00000018ff */
[C---:B------:R-:W-:Y:S01]  /*6280*/  HMMA.16816.F32 R8, R84.reuse, R90, RZ ;  /* 0x0000005a5408723c */ /* 0x040fe200000018ff */
[----:B------:R-:W3:Y:S05]  /*6290*/  LDSM.16.M88.4 R88, [R113+0x10000] ;  /* 0x010000007158783b */ /* 0x000eea0000000200 */
[C---:B----4-:R-:W-:Y:S06]  /*62a0*/  HMMA.16816.F32 R12, R84.reuse, R92, RZ ;  /* 0x0000005c540c723c */ /* 0x050fec00000018ff */
[----:B------:R-:W-:Y:S01]  /*62b0*/  HMMA.16816.F32 R16, R84, R94, RZ ;  /* 0x0000005e5410723c */ /* 0x000fe200000018ff */
[----:B------:R-:W4:Y:S05]  /*62c0*/  LDSM.16.M88.4 R84, [R3+0x20800] ;  /* 0x020800000354783b */ /* 0x000f2a0000000200 */
[C---:B-1----:R-:W-:Y:S01]  /*62d0*/  HMMA.16816.F32 R4, R96.reuse, R100, R4 ;  /* 0x000000646004723c */ /* 0x042fe20000001804 */
[----:B------:R1:W4:Y:S05]  /*62e0*/  LDG.E R199, desc[UR6][R198.64+0x20] ;  /* 0x00002006c6c77981 */ /* 0x00032a000c1e1900 */
[----:B------:R-:W-:Y:S01]  /*62f0*/  LDSM.16.M88.4 R92, [R112+0x10000] ;  /* 0x01000000705c783b */ /* 0x000fe20000000200 */
[C---:B------:R-:W-:Y:S04]  /*6300*/  HMMA.16816.F32 R8, R96.reuse, R102, R8 ;  /* 0x000000666008723c */ /* 0x040fe80000001808 */
[----:B------:R-:W1:Y:S02]  /*6310*/  LDSM.16.M88.4 R100, [R2+0x20000] ;  /* 0x020000000264783b */ /* 0x000e640000000200 */
[C---:B--2---:R-:W-:Y:S06]  /*6320*/  HMMA.16816.F32 R12, R96.reuse, R104, R12 ;  /* 0x00000068600c723c */ /* 0x044fec000000180c */
[----:B------:R-:W-:Y:S01]  /*6330*/  HMMA.16816.F32 R16, R96, R106, R16 ;  /* 0x0000006a6010723c */ /* 0x000fe20000001810 */
[----:B------:R-:W2:Y:S05]  /*6340*/  LDSM.16.M88.4 R96, [R2+0x20800] ;  /* 0x020800000260783b */ /* 0x000eaa0000000200 */
[C---:B---3--:R-:W-:Y:S01]  /*6350*/  HMMA.16816.F32 R4, R88.reuse, R108, R4 ;  /* 0x0000006c5804723c */ /* 0x048fe20000001804 */
[----:B------:R-:W-:Y:S05]  /*6360*/  LDSM.16.M88.4 R104, [R115+0x12000] ;  /* 0x012000007368783b */ /* 0x000fea0000000200 */
[C---:B------:R-:W-:Y:S01]  /*6370*/  HMMA.16816.F32 R8, R88.reuse, R110, R8 ;  /* 0x0000006e5808723c */ /* 0x040fe20000001808 */
[----:B------:R-:W3:Y:S05]  /*6380*/  LDSM.16.M88.4 R108, [R241+0x22000] ;  /* 0x02200000f16c783b */ /* 0x000eea0000000200 */
[C---:B----4-:R-:W-:Y:S06]  /*6390*/  HMMA.16816.F32 R12, R88.reuse, R84, R12 ;  /* 0x00000054580c723c */ /* 0x050fec000000180c */
[----:B------:R-:W-:Y:S01]  /*63a0*/  HMMA.16816.F32 R16, R88, R86, R16 ;  /* 0x000000565810723c */ /* 0x000fe20000001810 */
[----:B------:R-:W4:Y:S05]  /*63b0*/  LDSM.16.M88.4 R84, [R241+0x22800] ;  /* 0x02280000f154783b */ /* 0x000f2a0000000200 */
[----:B------:R-:W-:Y:S01]  /*63c0*/  LDSM.16.M88.4 R88, [R114+0x12000] ;  /* 0x012000007258783b */ /* 0x000fe20000000200 */
[C---:B-1----:R-:W-:Y:S06]  /*63d0*/  HMMA.16816.F32 R4, R92.reuse, R100, R4 ;  /* 0x000000645c04723c */ /* 0x042fec0000001804 */
[C---:B------:R-:W-:Y:S01]  /*63e0*/  HMMA.16816.F32 R8, R92.reuse, R102, R8 ;  /* 0x000000665c08723c */ /* 0x040fe20000001808 */
[----:B------:R-:W1:Y:S05]  /*63f0*/  LDSM.16.M88.4 R100, [R240+0x22000] ;  /* 0x02200000f064783b */ /* 0x000e6a0000000200 */
        /* <DEDUP_REMOVED lines=10> */
[C---:B-1----:R-:W-:Y:S01]  /*64a0*/  HMMA.16816.F32 R4, R88.reuse, R100, R4 ;  /* 0x000000645804723c */ /* 0x042fe20000001804 */
[----:B------:R-:W-:Y:S05]  /*64b0*/  LDSM.16.M88.4 R104, [R2+0x22000] ;  /* 0x022000000268783b */ /* 0x000fea0000000200 */
        /* <DEDUP_REMOVED lines=61> */
[C---:B---3--:R-:W-:Y:S06]  /*6890*/  HMMA.16816.F32 R4, R92.reuse, R108, R4 ;  /* 0x0000006c5c04723c */ /* 0x048fec0000001804 */
[C---:B------:R-:W-:Y:S06]  /*68a0*/  HMMA.16816.F32 R8, R92.reuse, R110, R8 ;  /* 0x0000006e5c08723c */ /* 0x040fec0000001808 */
[C---:B----4-:R-:W-:Y:S06]  /*68b0*/  HMMA.16816.F32 R12, R92.reuse, R84, R12 ;  /* 0x000000545c0c723c */ /* 0x050fec000000180c */
[----:B------:R-:W-:Y:S06]  /*68c0*/  HMMA.16816.F32 R16, R92, R86, R16 ;  /* 0x000000565c10723c */ /* 0x000fec0000001810 */
[C---:B-1----:R-:W-:Y:S06]  /*68d0*/  HMMA.16816.F32 R4, R96.reuse, R104, R4 ;  /* 0x000000686004723c */ /* 0x042fec0000001804 */
[C---:B------:R-:W-:Y:S06]  /*68e0*/  HMMA.16816.F32 R8, R96.reuse, R106, R8 ;  /* 0x0000006a6008723c */ /* 0x040fec0000001808 */
[C---:B--2---:R-:W-:Y:S06]  /*68f0*/  HMMA.16816.F32 R12, R96.reuse, R88, R12 ;  /* 0x00000058600c723c */ /* 0x044fec000000180c */
[----:B------:R-:W-:Y:S06]  /*6900*/  HMMA.16816.F32 R16, R96, R90, R16 ;  /* 0x0000005a6010723c */ /* 0x000fec0000001810 */
[C---:B------:R-:W-:Y:S01]  /*6910*/  FADD.FTZ R198, -R197.reuse, R5 ;  /* 0x00000005c5c67221 */ /* 0x040fe20000010100 */
[C---:B------:R-:W-:Y:S04]  /*6920*/  FADD.FTZ R196, -R197.reuse, R4 ;  /* 0x00000004c5c47221 */ /* 0x040fe80000010100 */
[-C--:B------:R-:W-:Y:S01]  /*6930*/  FSEL R115, R198, R197.reuse, P2 ;  /* 0x000000c5c6737208 */ /* 0x080fe20001000000 */
[C---:B------:R-:W-:Y:S01]  /*6940*/  FADD.FTZ R200, -R197.reuse, R8 ;  /* 0x00000008c5c87221 */ /* 0x040fe20000010100 */
[----:B------:R-:W-:Y:S01]  /*6950*/  FSEL R196, R196, R197, P3 ;  /* 0x000000c5c4c47208 */ /* 0x000fe20001800000 */
[C---:B------:R-:W-:Y:S01]  /*6960*/  FADD.FTZ R202, -R197.reuse, R9 ;  /* 0x00000009c5ca7221 */ /* 0x040fe20000010100 */
[----:B------:R-:W-:Y:S01]  /*6970*/  FSETP.GE.FTZ.AND P2, PT, R124, RZ, PT ;  /* 0x000000ff7c00720b */ /* 0x000fe20003f56000 */
[----:B------:R-:W-:Y:S01]  /*6980*/  FMUL.FTZ R115, R116, R115 ;  /* 0x0000007374737220 */ /* 0x000fe20000410000 */
[-C--:B------:R-:W-:Y:S01]  /*6990*/  FSEL R201, R200, R197.reuse, P1 ;  /* 0x000000c5c8c97208 */ /* 0x080fe20000800000 */
[----:B------:R-:W-:Y:S01]  /*69a0*/  FADD.FTZ R116, -R197, R12 ;  /* 0x0000000cc5747221 */ /* 0x000fe20000010100 */
[----:B------:R-:W-:Y:S01]  /*69b0*/  FSEL R202, R202, R197, P0 ;  /* 0x000000c5caca7208 */ /* 0x000fe20000000000 */
[----:B------:R-:W-:Y:S01]  /*69c0*/  FMUL.FTZ R196, R117, R196 ;  /* 0x000000c475c47220 */ /* 0x000fe20000410000 */
[----:B------:R-:W-:Y:S01]  /*69d0*/  FSETP.GE.FTZ.AND P0, PT, R125, RZ, PT ;  /* 0x000000ff7d00720b */ /* 0x000fe20003f16000 */
[----:B------:R-:W-:Y:S01]  /*69e0*/  FMUL.FTZ R201, R120, R201 ;  /* 0x000000c978c97220 */ /* 0x000fe20000410000 */
[----:B------:R-:W-:Y:S01]  /*69f0*/  FSEL R117, R116, R197, P2 ;  /* 0x000000c574757208 */ /* 0x000fe20001000000 */
[C---:B------:R-:W-:Y:S01]  /*6a00*/  FADD.FTZ R120, -R197.reuse, R13 ;  /* 0x0000000dc5787221 */ /* 0x040fe20000010100 */
[----:B------:R-:W-:Y:S01]  /*6a10*/  FSETP.GE.FTZ.AND P1, PT, R130, RZ, PT ;  /* 0x000000ff8200720b */ /* 0x000fe20003f36000 */
[----:B------:R-:W-:Y:S01]  /*6a20*/  FADD.FTZ R116, -R197, R16 ;  /* 0x00000010c5747221 */ /* 0x000fe20000010100 */
[----:B------:R-:W-:Y:S01]  /*6a30*/  F2FP.F16.F32.PACK_AB R115, R115, R196 ;  /* 0x000000c47373723e */ /* 0x000fe200000000ff */
[----:B------:R-:W-:Y:S01]  /*6a40*/  FMUL.FTZ R117, R124, R117 ;  /* 0x000000757c757220 */ /* 0x000fe20000410000 */
[-C--:B------:R-:W-:Y:S01]  /*6a50*/  FSEL R120, R120, R197.reuse, P0 ;  /* 0x000000c578787208 */ /* 0x080fe20000000000 */
[----:B------:R-:W-:Y:S01]  /*6a60*/  FMUL.FTZ R202, R121, R202 ;  /* 0x000000ca79ca7220 */ /* 0x000fe20000410000 */
[----:B------:R-:W-:Y:S01]  /*6a70*/  FSETP.GE.FTZ.AND P0, PT, R131, RZ, PT ;  /* 0x000000ff8300720b */ /* 0x000fe20003f16000 */
[----:B------:R-:W-:Y:S02]  /*6a80*/  FADD.FTZ R124, -R199, R7 ;  /* 0x00000007c77c7221 */ /* 0x000fe40000010100 */
[----:B------:R-:W-:Y:S01]  /*6a90*/  FMUL.FTZ R120, R125, R120 ;  /* 0x000000787d787220 */ /* 0x000fe20000410000 */
[----:B------:R-:W-:Y:S02]  /*6aa0*/  FSEL R116, R116, R197, P0 ;  /* 0x000000c574747208 */ /* 0x000fe40000000000 */
[----:B------:R-:W-:Y:S01]  /*6ab0*/  PLOP3.LUT P0, PT, PT, PT, UP2, 0x80, 0x0 ;  /* 0x000000000000781c */ /* 0x000fe20003f0f028 */
[----:B------:R-:W-:Y:S01]  /*6ac0*/  @P1 FADD.FTZ R197, -R197, R17 ;  /* 0x00000011c5c51221 */ /* 0x000fe20000010100 */
[----:B------:R-:W-:Y:S01]  /*6ad0*/  F2FP.F16.F32.PACK_AB R117, R120, R117 ;  /* 0x000000757875723e */ /* 0x000fe200000000ff */
[----:B------:R-:W-:Y:S01]  /*6ae0*/  FMUL.FTZ R116, R131, R116 ;  /* 0x0000007483747220 */ /* 0x000fe20000410000 */
[----:B------:R-:W-:Y:S01]  /*6af0*/  F2FP.F16.F32.PACK_AB R201, R202, R201 ;  /* 0x000000c9cac9723e */ /* 0x000fe200000000ff */
[----:B------:R-:W-:Y:S08]  /*6b00*/  FADD.FTZ R120, -R199, R6 ;  /* 0x00000006c7787221 */ /* 0x000ff00000010100 */
        /* <DEDUP_REMOVED lines=102> */
.L_x_1749:
[----:B------:R-:W-:Y:S01]  /*7170*/  FSETP.GE.FTZ.AND P1, PT, R118, RZ, PT ;  /* 0x000000ff7600720b */ /* 0x000fe20003f36000 */
[C---:B------:R-:W-:Y:S01]  /*7180*/  FADD.FTZ R10, -R199.reuse, R10 ;  /* 0x0000000ac70a7221 */ /* 0x040fe20000010100 */
[-C--:B------:R-:W-:Y:S01]  /*7190*/  FSEL R120, R120, R199.reuse, P6 ;  /* 0x000000c778787208 */ /* 0x080fe20003000000 */
[----:B-1----:R-:W-:Y:S01]  /*71a0*/  FADD.FTZ R4, -R199, R11 ;  /* 0x0000000bc7047221 */ /* 0x002fe20000010100 */
        /* <DEDUP_REMOVED lines=207> */
.L_x_1750:
        /* <DEDUP_REMOVED lines=702> */
.L_x_1752:
        /* <DEDUP_REMOVED lines=21> */
.L_x_1753:
        /* <DEDUP_REMOVED lines=62> */
.L_x_1755:
[----:B------:R-:W-:Y:S05]  /*afb0*/  BSYNC B0 ;  /* 0x0000000000007941 */ /* 0x000fea0003800000 */
.L_x_1754:
        /* <DEDUP_REMOVED lines=21> */
.L_x_1757:
[----:B------:R-:W-:Y:S05]  /*b110*/  BSYNC B0 ;  /* 0x0000000000007941 */ /* 0x000fea0003800000 */
.L_x_1756:
        /* <DEDUP_REMOVED lines=38> */
.L_x_1759:
[----:B------:R-:W-:Y:S05]  /*b380*/  BSYNC B0 ;  /* 0x0000000000007941 */ /* 0x000fea0003800000 */
.L_x_1758:
        /* <DEDUP_REMOVED lines=22> */
.L_x_1730:
        /* <DEDUP_REMOVED lines=24> */
.L_x_1761:
        /* <DEDUP_REMOVED lines=22> */
.L_x_1762:
        /* <DEDUP_REMOVED lines=15> */
[----:B------:R-:W-:Y:S01]  /*b8c0*/  UIMAD UR15, UR55, UR15, UR5 ;  /* 0x0000000f370f72a4 */ /* 0x000fe2000f8e0205 */
[----:B------:R-:W-:Y:S02]  /*b8d0*/  SHF.R.S32.HI R6, RZ, 0x1f, R7 ;  /* 0x0000001fff067819 */ /* 0x000fe40000011407 */
[----:B------:R-:W-:Y:S01]  /*b8e0*/  ISETP.GE.AND P4, PT, R4, UR9, PT ;  /* 0x0000000904007c0c */ /* 0x000fe2000bf86270 */
[----:B--2---:R-:W-:-:S04]  /*b8f0*/  IMAD.WIDE.U32 R8, R8, UR18, R18 ;  /* 0x0000001208087c25 */ /* 0x004fc8000f8e0012 */
[----:B------:R-:W-:Y:S01]  /*b900*/  VIADD R4, R18, 0x80 ;  /* 0x0000008012047836 */ /* 0x000fe20000000000 */
[----:B------:R-:W-:-:S04]  /*b910*/  IADD3 R8, P0, R8, UR8, RZ ;  /* 0x0000000808087c10 */ /* 0x000fc8000ff1e0ff */
[----:B------:R-:W-:Y:S02]  /*b920*/  IADD3.X R9, R9, UR20, R5, P0, !PT ;  /* 0x0000001409097c10 */ /* 0x000fe400087fe405 */
[----:B------:R-:W-:Y:S01]  /*b930*/  IADD3 R5, R18, 0xc0, RZ ;  /* 0x000000c012057810 */ /* 0x000fe20007ffe0ff */
        /* <DEDUP_REMOVED lines=22> */
.L_x_1764:
[----:B------:R-:W-:Y:S05]  /*baa0*/  BSYNC B0 ;  /* 0x0000000000007941 */ /* 0x000fea0003800000 */
.L_x_1763:
        /* <DEDUP_REMOVED lines=21> */
.L_x_1766:
[----:B------:R-:W-:Y:S05]  /*bc00*/  BSYNC B0 ;  /* 0x0000000000007941 */ /* 0x000fea0003800000 */
.L_x_1765:
        /* <DEDUP_REMOVED lines=28> */
[----:B-1----:R-:W-:-:S04]  /*bdd0*/  LEA R16, P5, R14, UR8, 0x1 ;  /* 0x000000080e107c11 */ /* 0x002fc8000f8a08ff */
[----:B------:R-:W-:-:S05]  /*bde0*/  LEA.HI.X R17, R14, UR9, R9, 0x1, P5 ;  /* 0x000000090e117c11 */ /* 0x000fca000a8f0c09 */
[----:B------:R2:W-:Y:S04]  /*bdf0*/  @!P3 STG.E.128 desc[UR6][R16.64], RZ ;  /* 0x000000ff1000b986 */ /* 0x0005e8000c101d06 */
[----:B------:R2:W-:Y:S04]  /*be00*/  @!P2 STG.E.128 desc[UR6][R16.64+0x80], RZ ;  /* 0x000080ff1000a986 */ /* 0x0005e8000c101d06 */
[----:B------:R2:W-:Y:S04]  /*be10*/  @!P1 STG.E.128 desc[UR6][R16.64+0x100], RZ ;  /* 0x000100ff10009986 */ /* 0x0005e8000c101d06 */
[----:B------:R2:W-:Y:S02]  /*be20*/  @!P0 STG.E.128 desc[UR6][R16.64+0x180], RZ ;  /* 0x000180ff10008986 */ /* 0x0005e4000c101d06 */
.L_x_1768:
[----:B------:R-:W-:Y:S05]  /*be30*/  BSYNC B0 ;  /* 0x0000000000007941 */ /* 0x000fea0003800000 */
.L_x_1767:
        /* <DEDUP_REMOVED lines=20> */
.L_x_1760:
[----:B------:R-:W-:Y:S05]  /*bf80*/  BSYNC B1 ;  /* 0x0000000000017941 */ /* 0x000fea0003800000 */
.L_x_1725:
        /* <DEDUP_REMOVED lines=12> */
.L_x_1769:
[----:B------:R-:W-:Y:S05]  /*c050*/  EXIT ;  /* 0x000000000000794d */ /* 0x000fea0003800000 */
.L_x_1771:
        /* <DEDUP_REMOVED lines=10> */
.L_x_2068:


//--------------------- .text._ZN5flash44flash_bwd_dq_dk_dv_loop_seqk_parallel_kernelI23Flash_bwd_kernel_traitsILi256ELi64ELi64ELi8ELi4ELi2ELi2ELb0ELb0EN7cutlass6half_tE19Flash_kernel_traitsILi256ELi64ELi64ELi8ES3_EELb0ELb0ELb0ELb1ELb0ELb0ELb1EEEvNS_16Flash_bwd_paramsE --------------------------
	.section	.text._ZN5flash44flash_bwd_dq_dk_dv_loop_seqk_parallel_kernelI23Flash_bwd_kernel_traitsILi256ELi64ELi64ELi8ELi4ELi2ELi2ELb0ELb0EN7cutlass6half_tE19Flash_kernel_traitsILi256ELi64ELi64ELi8ES3_EELb0ELb0ELb0ELb1ELb0ELb0ELb1EEEvNS_16Flash_bwd_paramsE,"ax",@progbits
	.align	128
        .global         _ZN5flash44flash_bwd_dq_dk_dv_loop_seqk_parallel_kernelI23Flash_bwd_kernel_traitsILi256ELi64ELi64ELi8ELi4ELi2ELi2ELb0ELb0EN7cutlass6half_tE19Flash_kernel_traitsILi256ELi64ELi64ELi8ES3_EELb0ELb0ELb0ELb1ELb0ELb0ELb1EEEvNS_16Flash_bwd_paramsE
        .type           _ZN5flash44flash_bwd_dq_dk_dv_loop_seqk_parallel_kernelI23Flash_bwd_kernel_traitsILi256ELi64ELi64ELi8ELi4ELi2ELi2ELb0ELb0EN7cutlass6half_tE19Flash_kernel_traitsILi256ELi64ELi64ELi8ES3_EELb0ELb0ELb0ELb1ELb0ELb0ELb1EEEvNS_16Flash_bwd_paramsE,@function
        .size           _ZN5flash44flash_bwd_dq_dk_dv_loop_seqk_parallel_kernelI23Flash_bwd_kernel_traitsILi256ELi64ELi64ELi8ELi4ELi2ELi2ELb0ELb0EN7cutlass6half_tE19Flash_kernel_traitsILi256ELi64ELi64ELi8ES3_EELb0ELb0ELb0ELb1ELb0ELb0ELb1EEEvNS_16Flash_bwd_paramsE,(.L_x_2069 - _ZN5flash44flash_bwd_dq_dk_dv_loop_seqk_parallel_kernelI23Flash_bwd_kernel_traitsILi256ELi64ELi64ELi8ELi4ELi2ELi2ELb0ELb0EN7cutlass6half_tE19Flash_kernel_traitsILi256ELi64ELi64ELi8ES3_EELb0ELb0ELb0ELb1ELb0ELb0ELb1EEEvNS_16Flash_bwd_paramsE)
        .other          _ZN5flash44flash_bwd_dq_dk_dv_loop_seqk_parallel_kernelI23Flash_bwd_kernel_traitsILi256ELi64ELi64ELi8ELi4ELi2ELi2ELb0ELb0EN7cutlass6half_tE19Flash_kernel_traitsILi256ELi64ELi64ELi8ES3_EELb0ELb0ELb0ELb1ELb0ELb0ELb1EEEvNS_16Flash_bwd_paramsE,@"STO_CUDA_ENTRY STV_DEFAULT"
_ZN5flash44flash_bwd_dq_dk_dv_loop_seqk_parallel_kernelI23Flash_bwd_kernel_traitsILi256ELi64ELi64ELi8ELi4ELi2ELi2ELb0ELb0EN7cutlass6half_tE19Flash_kernel_traitsILi256ELi64ELi64ELi8ES3_EELb0ELb0ELb0ELb1ELb0ELb0ELb1EEEvNS_16Flash_bwd_paramsE:
.text._ZN5flash44flash_bwd_dq_dk_dv_loop_seqk_parallel_kernelI23Flash_bwd_kernel_traitsILi256ELi64ELi64ELi8ELi4ELi2ELi2ELb0ELb0EN7cutlass6half_tE19Flash_kernel_traitsILi256ELi64ELi64ELi8ES3_EELb0ELb0ELb0ELb1ELb0ELb0ELb1EEEvNS_16Flash_bwd_paramsE:
        /* <DEDUP_REMOVED lines=27> */
[CC--:B------:R-:W-:Y:S02]  /*01b0*/  LEA.HI R8, R2.reuse, R10.reuse, RZ, 0x3 ;  /* 0x0000000a02087211 */ /* 0x0c0fe400078f18ff */
[CC--:B------:R-:W-:Y:S02]  /*01c0*/  LEA.HI R7, R2.reuse, R10.reuse, RZ, 0x5 ;  /* 0x0000000a02077211 */ /* 0x0c0fe400078f28ff */
[CC--:B------:R-:W-:Y:S02]  /*01d0*/  LEA.HI R13, R2.reuse, R10.reuse, RZ, 0x7 ;  /* 0x0000000a020d7211 */ /* 0x0c0fe400078f38ff */
[----:B------:R-:W-:-:S02]  /*01e0*/  LEA.HI R15, R2, R10, RZ, 0x6 ;  /* 0x0000000a020f7211 */ /* 0x000fc400078f30ff */
[--C-:B------:R-:W-:Y:S02]  /*01f0*/  SHF.R.S32.HI R6, RZ, 0x2, R0.reuse ;  /* 0x00000002ff067819 */ /* 0x100fe40000011400 */
[----:B------:R-:W-:Y:S02]  /*0200*/  SHF.R.S32.HI R3, RZ, 0x1f, R0 ;  /* 0x0000001fff037819 */ /* 0x000fe40000011400 */
[----:B------:R-:W-:Y:S02]  /*0210*/  LOP3.LUT R2, R0, 0x7ffffffc, RZ, 0xc0, !PT ;  /* 0x7ffffffc00027812 */ /* 0x000fe400078ec0ff */
[----:B------:R-:W-:Y:S02]  /*0220*/  SHF.R.S32.HI R5, RZ, 0x4, R4 ;  /* 0x00000004ff057819 */ /* 0x000fe40000011404 */
[----:B------:R-:W-:Y:S01]  /*0230*/  LOP3.LUT R0, R8, 0xfffffff8, RZ, 0xc0, !PT ;  /* 0xfffffff808007812 */ /* 0x000fe200078ec0ff */
[----:B------:R-:W-:Y:S01]  /*0240*/  IMAD.IADD R14, R10, 0x1, -R2 ;  /* 0x000000010a0e7824 */ /* 0x000fe200078e0a02 */
[----:B------:R-:W-:-:S02]  /*0250*/  LOP3.LUT R11, R7, 0xffffffe0, RZ, 0xc0, !PT ;  /* 0xffffffe0070b7812 */ /* 0x000fc400078ec0ff */
[----:B------:R-:W-:Y:S01]  /*0260*/  LOP3.LUT R9, R4, 0xfffffff0, RZ, 0xc0, !PT ;  /* 0xfffffff004097812 */ /* 0x000fe200078ec0ff */
[----:B------:R-:W-:Y:S01]  /*0270*/  IMAD.IADD R0, R10, 0x1, -R0 ;  /* 0x000000010a007824 */ /* 0x000fe200078e0a00 */
[----:B------:R-:W-:Y:S01]  /*0280*/  LEA.HI R4, R4, R5, RZ, 0x1 ;  /* 0x0000000504047211 */ /* 0x000fe200078f08ff */
[C---:B------:R-:W-:Y:S01]  /*0290*/  IMAD.IADD R16, R10.reuse, 0x1, -R11 ;  /* 0x000000010a107824 */ /* 0x040fe200078e0a0b */
[----:B------:R-:W-:Y:S01]  /*02a0*/  LEA.HI R3, R3, R6, RZ, 0x3 ;  /* 0x0000000603037211 */ /* 0x000fe200078f18ff */
[----:B------:R-:W-:Y:S01]  /*02b0*/  IMAD.IADD R9, R10, 0x1, -R9 ;  /* 0x000000010a097824 */ /* 0x000fe200078e0a09 */
[----:B------:R-:W-:Y:S01]  /*02c0*/  SHF.R.S32.HI R10, RZ, 0x3, R8 ;  /* 0x00000003ff0a7819 */ /* 0x000fe20000011408 */
[----:B------:R-:W-:Y:S01]  /*02d0*/  IMAD.SHL.U32 R232, R0, 0x8, RZ ;  /* 0x0000000800e87824 */ /* 0x000fe200078e00ff */
[----:B------:R-:W-:Y:S01]  /*02e0*/  LOP3.LUT R4, R4, 0xfffffffe, RZ, 0xc0, !PT ;  /* 0xfffffffe04047812 */ /* 0x000fe200078ec0ff */
[----:B------:R-:W-:Y:S01]  /*02f0*/  STL [R1+0x4], R16 ;  /* 0x0000041001007387 */ /* 0x000fe20000100800 */
[----:B------:R-:W-:-:S02]  /*0300*/  SHF.R.S32.HI R17, RZ, 0x5, R7 ;  /* 0x00000005ff117819 */ /* 0x000fc40000011407 */
[----:B------:R-:W-:Y:S01]  /*0310*/  LOP3.LUT R2, R3, 0xfffffff8, RZ, 0xc0, !PT ;  /* 0xfffffff803027812 */ /* 0x000fe200078ec0ff */
[----:B------:R-:W-:Y:S01]  /*0320*/  IMAD.SHL.U32 R3, R10, 0x40, RZ ;  /* 0x000000400a037824 */ /* 0x000fe200078e00ff */
[----:B------:R-:W-:Y:S01]  /*0330*/  LOP3.LUT P4, RZ, R0, 0x4, RZ, 0xc0, !PT ;  /* 0x0000000400ff7812 */ /* 0x000fe2000788c0ff */
[----:B------:R-:W-:Y:S01]  /*0340*/  IMAD.IADD R11, R5, 0x1, -R4 ;  /* 0x00000001050b7824 */ /* 0x000fe200078e0a04 */
[----:B------:R-:W-:Y:S01]  /*0350*/  LEA.HI R4, R7, R17, RZ, 0x1 ;  /* 0x0000001107047211 */ /* 0x000fe200078f08ff */
[----:B------:R-:W-:Y:S01]  /*0360*/  IMAD.IADD R6, R6, 0x1, -R2 ;  /* 0x0000000106067824 */ /* 0x000fe200078e0a02 */
[----:B------:R-:W-:Y:S01]  /*0370*/  LOP3.LUT R2, R3, 0x1c0, RZ, 0xc0, !PT ;  /* 0x000001c003027812 */ /* 0x000fe200078ec0ff */
[----:B------:R-:W-:Y:S01]  /*0380*/  IMAD.SHL.U32 R10, R11, 0x200, RZ ;  /* 0x000002000b0a7824 */ /* 0x000fe200078e00ff */
[----:B------:R-:W-:Y:S02]  /*0390*/  LOP3.LUT R3, R4, 0xfffffffe, RZ, 0xc0, !PT ;  /* 0xfffffffe04037812 */ /* 0x000fe400078ec0ff */
[C---:B------:R-:W-:Y:S01]  /*03a0*/  LOP3.LUT P3, RZ, R0.reuse, 0x2, RZ, 0xc0, !PT ;  /* 0x0000000200ff7812 */ /* 0x040fe2000786c0ff */
[----:B------:R-:W-:Y:S01]  /*03b0*/  IMAD.SHL.U32 R0, R0, 0x40, RZ ;  /* 0x0000004000007824 */ /* 0x000fe200078e00ff */
[----:B------:R-:W-:Y:S01]  /*03c0*/  SHF.R.U32.HI R4, RZ, 0x3, R2 ;  /* 0x00000003ff047819 */ /* 0x000fe20000011602 */
[----:B------:R-:W-:Y:S01]  /*03d0*/  IMAD.IADD R217, R17, 0x1, -R3 ;  /* 0x0000000111d97824 */ /* 0x000fe200078e0a03 */
[----:B------:R-:W-:-:S02]  /*03e0*/  LOP3.LUT R2, R2, 0x38, R232, 0xf8, !PT ;  /* 0x0000003802027812 */ /* 0x000fc400078ef8e8 */
[----:B------:R-:W-:Y:S02]  /*03f0*/  LOP3.LUT R0, R0, 0x1c0, RZ, 0xc0, !PT ;  /* 0x000001c000007812 */ /* 0x000fe400078ec0ff */
[----:B------:R-:W-:Y:S01]  /*0400*/  LOP3.LUT R12, R2, R4, RZ, 0x3c, !PT ;  /* 0x00000004020c7212 */ /* 0x000fe200078e3cff */
[----:B------:R-:W-:Y:S01]  /*0410*/  IMAD.SHL.U32 R2, R217, 0x10, RZ ;  /* 0x00000010d9027824 */ /* 0x000fe200078e00ff */
[----:B------:R-:W-:Y:S02]  /*0420*/  SHF.R.S32.HI R3, RZ, 0x1f, R9 ;  /* 0x0000001fff037819 */ /* 0x000fe40000011409 */
[----:B------:R-:W-:Y:S02]  /*0430*/  SHF.R.S32.HI R5, RZ, 0x7, R13 ;  /* 0x00000007ff057819 */ /* 0x000fe4000001140d */
[----:B------:R-:W-:Y:S02]  /*0440*/  LOP3.LUT R210, R0, 0x8, R8, 0xf8, !PT ;  /* 0x0000000800d27812 */ /* 0x000fe400078ef808 */
[----:B------:R-:W-:-:S02]  /*0450*/  SHF.R.U32.HI R215, RZ, 0x3, R0 ;  /* 0x00000003ffd77819 */ /* 0x000fc40000011600 */
[----:B------:R-:W-:Y:S02]  /*0460*/  LEA.HI R13, R3, R9, RZ, 0x3 ;  /* 0x00000009030d7211 */ /* 0x000fe400078f18ff */
[----:B------:R-:W-:Y:S01]  /*0470*/  LOP3.LUT R4, R0, 0x10, R2, 0xf8, !PT ;  /* 0x0000001000047812 */ /* 0x000fe200078ef802 */
[----:B------:R-:W-:Y:S01]  /*0480*/  IMAD R2, R5, 0x800, R10 ;  /* 0x0000080005027824 */ /* 0x000fe200078e020a */
[----:B------:R-:W-:Y:S02]  /*0490*/  LOP3.LUT R0, R6, 0x1, RZ, 0xc0, !PT ;  /* 0x0000000106007812 */ /* 0x000fe400078ec0ff */
[----:B------:R-:W-:Y:S02]  /*04a0*/  LOP3.LUT R210, R210, R215, RZ, 0x3c, !PT ;  /* 0x000000d7d2d27212 */ /* 0x000fe400078e3cff */
[----:B------:R-:W-:Y:S02]  /*04b0*/  LOP3.LUT R3, R13, 0xfffffff8, RZ, 0xc0, !PT ;  /* 0xfffffff80d037812 */ /* 0x000fe400078ec0ff */
[----:B------:R-:W-:Y:S01]  /*04c0*/  ISETP.NE.U32.AND P0, PT, R0, 0x1, PT ;  /* 0x000000010000780c */ /* 0x000fe20003f05070 */
[----:B------:R-:W-:Y:S01]  /*04d0*/  IMAD.IADD R210, R2, 0x1, R210 ;  /* 0x0000000102d27824 */ /* 0x000fe200078e02d2 */
[----:B------:R-:W-:Y:S01]  /*04e0*/  SHF.R.S32.HI R0, RZ, 0x1f, R7 ;  /* 0x0000001fff007819 */ /* 0x000fe20000011407 */
[----:B------:R-:W-:Y:S01]  /*04f0*/  IMAD.IADD R251, R9, 0x1, -R3 ;  /* 0x0000000109fb7824 */ /* 0x000fe200078e0a03 */
[----:B------:R-:W-:Y:S01]  /*0500*/  SHF.R.S32.HI R2, RZ, 0x6, R15 ;  /* 0x00000006ff027819 */ /* 0x000fe2000001140f */
[----:B------:R-:W-:Y:S01]  /*0510*/  IMAD.SHL.U32 R210, R210, 0x2, RZ ;  /* 0x00000002d2d27824 */ /* 0x000fe200078e00ff */
[----:B------:R-:W-:Y:S01]  /*0520*/  LEA.HI R3, R0, R17, RZ, 0x2 ;  /* 0x0000001100037211 */ /* 0x000fe200078f10ff */
[----:B------:R-:W-:Y:S01]  /*0530*/  IMAD.SHL.U32 R0, R6, 0x40, RZ ;  /* 0x0000004006007824 */ /* 0x000fe200078e00ff */
[----:B------:R-:W-:Y:S01]  /*0540*/  LOP3.LUT R9, R4, 0x8, R8, 0xf8, !PT ;  /* 0x0000000804097812 */ /* 0x000fe200078ef808 */
[----:B------:R-:W-:Y:S01]  /*0550*/  IMAD R4, R2, 0x200, R12 ;  /* 0x0000020002047824 */ /* 0x000fe200078e020c */
[----:B------:R-:W-:Y:S01]  /*0560*/  R2P PR, R6, 0x6 ;  /* 0x0000000606007804 */ /* 0x000fe20000000000 */
[----:B------:R-:W-:Y:S01]  /*0570*/  IMAD.SHL.U32 R2, R2, 0x8, RZ ;  /* 0x0000000802027824 */ /* 0x000fe200078e00ff */
[----:B------:R-:W-:Y:S01]  /*0580*/  LOP3.LUT R3, R3, 0xfffffffc, RZ, 0xc0, !PT ;  /* 0xfffffffc03037812 */ /* 0x000fe200078ec0ff */
[----:B------:R-:W-:Y:S01]  /*0590*/  IMAD.SHL.U32 R6, R5, 0x20, RZ ;  /* 0x0000002005067824 */ /* 0x000fe200078e00ff */
[----:B------:R-:W-:Y:S01]  /*05a0*/  LOP3.LUT R0, R0, 0x1c0, RZ, 0xc0, !PT ;  /* 0x000001c000007812 */ /* 0x000fe200078ec0ff */
[----:B------:R-:W-:Y:S01]  /*05b0*/  IMAD.SHL.U32 R5, R11, 0x20, RZ ;  /* 0x000000200b057824 */ /* 0x000fe200078e00ff */
[----:B------:R-:W-:Y:S01]  /*05c0*/  LOP3.LUT R2, R2, 0x18, RZ, 0xc0, !PT ;  /* 0x0000001802027812 */ /* 0x000fe200078ec0ff */
[----:B------:R-:W-:Y:S01]  /*05d0*/  IMAD.IADD R8, R17, 0x1, -R3 ;  /* 0x0000000111087824 */ /* 0x000fe200078e0a03 */
[----:B------:R1:W-:Y:S01]  /*05e0*/  STL [R1], R4 ;  /* 0x0000000401007387 */ /* 0x0003e20000100800 */
[----:B------:R-:W-:-:S02]  /*05f0*/  LOP3.LUT R6, R0, 0x20, R6, 0xf8, !PT ;  /* 0x0000002000067812 */ /* 0x000fc400078ef806 */
[----:B------:R-:W-:Y:S02]  /*0600*/  SHF.R.U32.HI R3, RZ, 0x3, R0 ;  /* 0x00000003ff037819 */ /* 0x000fe40000011600 */
[----:B------:R-:W-:Y:S02]  /*0610*/  LOP3.LUT R215, R10, R9, R215, 0xf6, !PT ;  /* 0x000000090ad77212 */ /* 0x000fe400078ef6d7 */
[----:B------:R-:W-:Y:S01]  /*0620*/  LOP3.LUT R9, R2, 0x20, R5, 0xf8, !PT ;  /* 0x0000002002097812 */ /* 0x000fe200078ef805 */
[----:B------:R-:W-:Y:S01]  /*0630*/  IMAD.SHL.U32 R5, R13, 0x40, RZ ;  /* 0x000000400d057824 */ /* 0x000fe200078e00ff */
[----:B------:R-:W-:Y:S02]  /*0640*/  LOP3.LUT R6, R6, R3, RZ, 0x3c, !PT ;  /* 0x0000000306067212 */ /* 0x000fe400078e3cff */
[----:B------:R-:W-:Y:S01]  /*0650*/  LOP3.LUT R2, R3, R0, R2, 0x1e, !PT ;  /* 0x0000000003027212 */ /* 0x000fe200078e1e02 */
[----:B------:R-:W-:Y:S01]  /*0660*/  IMAD.SHL.U32 R3, R251, 0x40, RZ ;  /* 0x00000040fb037824 */ /* 0x000fe200078e00ff */
[----:B------:R-:W-:-:S02]  /*0670*/  SEL R209, R209, 0xffffffe0, !P3 ;  /* 0xffffffe0d1d17807 */ /* 0x000fc40005800000 */
[----:B------:R-:W-:Y:S02]  /*0680*/  SEL R211, R211, 0xffffffc0, !P4 ;  /* 0xffffffc0d3d37807 */ /* 0x000fe40006000000 */
[----:B------:R-:W-:Y:S02]  /*0690*/  LOP3.LUT R3, R3, 0x1c0, RZ, 0xc0, !PT ;  /* 0x000001c003037812 */ /* 0x000fe400078ec0ff */
[----:B------:R-:W-:Y:S02]  /*06a0*/  SEL R237, R237, 0x10, !P0 ;  /* 0x00000010eded7807 */ /* 0x000fe40004000000 */
[----:B------:R-:W-:Y:S01]  /*06b0*/  LEA R215, R215, UR4, 0x1 ;  /* 0x00000004d7d77c11 */ /* 0x000fe2000f8e08ff */
[----:B-1----:R-:W-:-:S04]  /*06c0*/  IMAD.SHL.U32 R4, R14, 0x2, RZ ;  /* 0x000000020e047824 */ /* 0x002fc800078e00ff */
[----:B------:R-:W-:Y:S02]  /*06d0*/  IMAD.IADD R216, R211, 0x1, R215 ;  /* 0x00000001d3d87824 */ /* 0x000fe400078e02d7 */
[--C-:B------:R-:W-:Y:S02]  /*06e0*/  IMAD R7, R8, 0x400, R4.reuse ;  /* 0x0000040008077824 */ /* 0x100fe400078e0204 */
[----:B------:R-:W-:Y:S01]  /*06f0*/  IMAD R0, R217, 0x400, R4 ;  /* 0x00000400d9007824 */ /* 0x000fe200078e0204 */
[----:B------:R-:W-:Y:S01]  /*0700*/  SHF.R.S32.HI R4, RZ, 0x1f, R16 ;  /* 0x0000001fff047819 */ /* 0x000fe20000011410 */
[----:B------:R-:W-:Y:S02]  /*0710*/  IMAD.IADD R7, R7, 0x1, R6 ;  /* 0x0000000107077824 */ /* 0x000fe400078e0206 */
[----:B------:R-:W-:Y:S01]  /*0720*/  IMAD.IADD R246, R0, 0x1, R2 ;  /* 0x0000000100f67824 */ /* 0x000fe200078e0202 */
[----:B------:R-:W-:Y:S01]  /*0730*/  LEA.HI R4, R4, R16, RZ, 0x2 ;  /* 0x0000001004047211 */ /* 0x000fe200078f10ff */
[----:B------:R-:W-:Y:S01]  /*0740*/  IMAD.SHL.U32 R0, R11, 0x8, RZ ;  /* 0x000000080b007824 */ /* 0x000fe200078e00ff */
[----:B------:R-:W-:Y:S01]  /*0750*/  SHF.R.U32.HI R2, RZ, 0x3, R3 ;  /* 0x00000003ff027819 */ /* 0x000fe20000011603 */
[----:B------:R-:W-:Y:S01]  /*0760*/  IMAD.U32 R6, RZ, RZ, UR5 ;  /* 0x00000005ff067e24 */ /* 0x000fe2000f8e00ff */
[----:B----4-:R-:W-:Y:S01]  /*0770*/  USHF.R.S32.HI UR5, URZ, 0x1f, UR56 ;  /* 0x0000001f3f057899 */ /* 0x010fe20008011438 */
[----:B------:R-:W-:-:S02]  /*0780*/  SHF.R.S32.HI R4, RZ, 0x2, R4 ;  /* 0x00000002ff047819 */ /* 0x000fc40000011404 */
[----:B------:R-:W-:Y:S02]  /*0790*/  LOP3.LUT R6, R3, 0x8, R0, 0xf8, !PT ;  /* 0x0000000803067812 */ /* 0x000fe400078ef800 */
[----:B------:R-:W-:Y:S01]  /*07a0*/  LOP3.LUT R0, R5, 0xfffffe00, RZ, 0xc0, !PT ;  /* 0xfffffe0005007812 */ /* 0x000fe200078ec0ff */
[----:B------:R-:W-:Y:S01]  /*07b0*/  IMAD.U32 R5, RZ, RZ, UR5 ;  /* 0x00000005ff057e24 */ /* 0x000fe2000f8e00ff */
[----:B------:R-:W-:Y:S01]  /*07c0*/  USHF.R.S32.HI UR5, URZ, 0x1f, UR48 ;  /* 0x0000001f3f057899 */ /* 0x000fe20008011430 */
[----:B------:R-:W-:Y:S01]  /*07d0*/  LOP3.LUT R3, R2, R9, R3, 0x1e, !PT ;  /* 0x0000000902037212 */ /* 0x000fe200078e1e03 */
[----:B------:R-:W-:Y:S01]  /*07e0*/  IMAD R252, R8, 0x10, R4 ;  /* 0x0000001008fc7824 */ /* 0x000fe200078e0204 */
[----:B------:R-:W-:Y:S01]  /*07f0*/  LOP3.LUT R2, R6, R2, RZ, 0x3c, !PT ;  /* 0x0000000206027212 */ /* 0x000fe200078e3cff */
[--C-:B------:R-:W-:Y:S01]  /*0800*/  IMAD R4, R8, 0x400, R0.reuse ;  /* 0x0000040008047824 */ /* 0x100fe200078e0200 */
[----:B------:R-:W-:Y:S01]  /*0810*/  LOP3.LUT R219, R3, R0, RZ, 0xfc, !PT ;  /* 0x0000000003db7212 */ /* 0x000fe200078efcff */
[----:B------:R-:W-:Y:S01]  /*0820*/  IMAD.U32 R5, RZ, RZ, UR5 ;  /* 0x00000005ff057e24 */ /* 0x000fe2000f8e00ff */
[----:B------:R-:W-:Y:S01]  /*0830*/  USHF.R.S32.HI UR5, URZ, 0x1f, UR56 ;  /* 0x0000001f3f057899 */ /* 0x000fe20008011438 */
[----:B------:R-:W-:Y:S01]  /*0840*/  IMAD R217, R217, 0x400, R0 ;  /* 0x00000400d9d97824 */ /* 0x000fe200078e0200 */
[----:B------:R-:W-:Y:S01]  /*0850*/  LEA R235, R7, UR4, 0x1 ;  /* 0x0000000407eb7c11 */ /* 0x000fe2000f8e08ff */
[----:B------:R-:W-:-:S02]  /*0860*/  IMAD.IADD R218, R4, 0x1, R2 ;  /* 0x0000000104da7824 */ /* 0x000fc400078e0202 */
[----:B------:R-:W-:Y:S02]  /*0870*/  IMAD.IADD R217, R2, 0x1, R217 ;  /* 0x0000000102d97824 */ /* 0x000fe400078e02d9 */
[----:B------:R-:W-:Y:S02]  /*0880*/  IMAD.U32 R0, RZ, RZ, UR5 ;  /* 0x00000005ff007e24 */ /* 0x000fe4000f8e00ff */
[----:B------:R-:W-:Y:S01]  /*0890*/  IMAD.U32 R0, RZ, RZ, UR6 ;  /* 0x00000006ff007e24 */ /* 0x000fe2000f8e00ff */
[----:B------:R-:W-:Y:S01]  /*08a0*/  UIADD3 UR6, UR4, 0x18000, URZ ;  /* 0x0001800004067890 */ /* 0x000fe2000fffe03f */
[----:B------:R-:W-:Y:S01]  /*08b0*/  IMAD.U32 R0, RZ, RZ, UR5 ;  /* 0x00000005ff007e24 */ /* 0x000fe2000f8e00ff */
[----:B------:R-:W-:Y:S01]  /*08c0*/  UIADD3 UR5, UR4, 0x28000, URZ ;  /* 0x0002800004057890 */ /* 0x000fe2000fffe03f */
[C---:B------:R-:W-:Y:S02]  /*08d0*/  VIADD R236, R235.reuse, 0x20 ;  /* 0x00000020ebec7836 */ /* 0x040fe40000000000 */
[----:B------:R-:W-:Y:S01]  /*08e0*/  @P1 VIADD R236, R235, 0xffffffe0 ;  /* 0xffffffe0ebec1836 */ /* 0x000fe20000000000 */
[----:B------:R-:W-:Y:S01]  /*08f0*/  LEA R246, R246, UR6, 0x1 ;  /* 0x00000006f6f67c11 */ /* 0x000fe2000f8e08ff */
[----:B------:R-:W-:Y:S01]  /*0900*/  VIADD R212, R210, UR6 ;  /* 0x00000006d2d47c36 */ /* 0x000fe20008000000 */
[----:B------:R-:W-:Y:S01]  /*0910*/  LEA R217, R217, UR5, 0x1 ;  /* 0x00000005d9d97c11 */ /* 0x000fe2000f8e08ff */
[----:B------:R-:W-:Y:S01]  /*0920*/  IMAD.IADD R238, R235, 0x1, R237 ;  /* 0x00000001ebee7824 */ /* 0x000fe200078e02ed */
[----:B------:R-:W-:Y:S01]  /*0930*/  ULDC.64 UR6, c[0x0][0x208] ;  /* 0x0000820000067ab9 */ /* 0x000fe20000000a00 */
[----:B------:R-:W-:-:S02]  /*0940*/  IMAD.IADD R209, R212, 0x1, R209 ;  /* 0x00000001d4d17824 */ /* 0x000fc400078e02d1 */
[--C-:B------:R-:W-:Y:S02]  /*0950*/  IMAD.IADD R212, R212, 0x1, R211.reuse ;  /* 0x00000001d4d47824 */ /* 0x100fe400078e02d3 */
[C---:B------:R-:W-:Y:S02]  /*0960*/  VIADD R247, R246.reuse, 0x40 ;  /* 0x00000040f6f77836 */ /* 0x040fe40000000000 */
[----:B------:R-:W-:Y:S02]  /*0970*/  IMAD.IADD R211, R209, 0x1, R211 ;  /* 0x00000001d1d37824 */ /* 0x000fe400078e02d3 */
[----:B------:R-:W-:Y:S02]  /*0980*/  @P2 VIADD R247, R246, 0xffffffc0 ;  /* 0xffffffc0f6f72836 */ /* 0x000fe40000000000 */
[----:B------:R-:W-:-:S07]  /*0990*/  IMAD.IADD R237, R237, 0x1, R236 ;  /* 0x00000001eded7824 */ /* 0x000fce00078e02ec */
.L_x_1818:
        /* <DEDUP_REMOVED lines=73> */
.L_x_1772:
        /* <DEDUP_REMOVED lines=82> */
[----:B------:R-:W-:Y:S01]  /*1350*/  @UP1 UIADD3 UR49, UR13, UR20, URZ ;  /* 0x000000140d311290 */ /* 0x000fe2000fffe03f */
[----:B------:R-:W-:Y:S01]  /*1360*/  ULDC UR27, c[0x0][0x2c4] ;  /* 0x0000b100001b7ab9 */ /* 0x000fe20000000800 */
[----:B------:R-:W-:Y:S02]  /*1370*/  UIMAD UR20, UR10, UR12, UR11 ;  /* 0x0000000c0a1472a4 */ /* 0x000fe4000f8e020b */
[----:B------:R-:W-:Y:S01]  /*1380*/  ISETP.GT.U32.AND P1, PT, R5, R2, PT ;  /* 0x000000020500720c */ /* 0x000fe20003f24070 */
[----:B------:R-:W-:Y:S02]  /*1390*/  UIMAD.WIDE.U32 UR42, UR10, UR18, URZ ;  /* 0x000000120a2a72a5 */ /* 0x000fe4000f8e003f */
[----:B------:R-:W-:Y:S01]  /*13a0*/  @UP3 UIMAD UR10, UR48, UR27, URZ ;  /* 0x0000001b300a32a4 */ /* 0x000fe2000f8e023f */
[----:B------:R-:W-:Y:S01]  /*13b0*/  ULDC.U8 UR22, c[0x0][0x480] ;  /* 0x0001200000167ab9 */ /* 0x000fe20000000000 */
[----:B------:R-:W-:-:S02]  /*13c0*/  @UP0 UIADD3 UR28, UR21, UR33, URZ ;  /* 0x00000021151c0290 */ /* 0x000fc4000fffe03f */
[----:B------:R-:W-:Y:S02]  /*13d0*/  @UP0 UIADD3 UR32, UR21, UR33, URZ ;  /* 0x0000002115200290 */ /* 0x000fe4000fffe03f */
[----:B------:R-:W-:Y:S02]  /*13e0*/  UIMAD UR50, UR56, UR23, URZ ;  /* 0x00000017383272a4 */ /* 0x000fe4000f8e023f */
[----:B------:R-:W-:Y:S02]  /*13f0*/  UISETP.NE.AND UP4, UPT, UR22, URZ, UPT ;  /* 0x0000003f1600728c */ /* 0x000fe4000bf85270 */
[----:B------:R-:W-:Y:S01]  /*1400*/  @!P1 IMAD.IADD R2, R2, 0x1, -R5 ;  /* 0x0000000102029824 */ /* 0x000fe200078e0a05 */
[----:B------:R-:W-:Y:S01]  /*1410*/  @!P1 IADD3 R0, R0, 0x1, RZ ;  /* 0x0000000100009810 */ /* 0x000fe20007ffe0ff */
[----:B------:R-:W-:Y:S01]  /*1420*/  @UP0 ULDC.64 UR16, c[0x0][0x248] ;  /* 0x0000920000100ab9 */ /* 0x000fe20000000a00 */
[----:B------:R-:W-:Y:S01]  /*1430*/  PLOP3.LUT P1, PT, PT, PT, UP0, 0x80, 0x0 ;  /* 0x000000000000781c */ /* 0x000fe20003f2f008 */
[----:B------:R-:W-:Y:S01]  /*1440*/  @UP0 ULDC.64 UR22, c[0x0][0x250] ;  /* 0x0000940000160ab9 */ /* 0x000fe20000000a00 */
[----:B------:R-:W-:Y:S01]  /*1450*/  ISETP.GE.U32.AND P0, PT, R2, R5, PT ;  /* 0x000000050200720c */ /* 0x000fe20003f06070 */
[----:B------:R-:W-:Y:S01]  /*1460*/  @UP3 USEL UR11, UR10, UR5, !UP1 ;  /* 0x000000050a0b3287 */ /* 0x000fe2000c800000 */
[----:B------:R-:W-:Y:S01]  /*1470*/  LOP3.LUT R2, R6, UR56, RZ, 0x3c, !PT ;  /* 0x0000003806027c12 */ /* 0x000fe2000f8e3cff */
[----:B------:R-:W-:-:S02]  /*1480*/  @UP0 UIMAD.WIDE.U32 UR14, UR28, UR16, URZ ;  /* 0x000000101c0e02a5 */ /* 0x000fc4000f8e003f */
[----:B------:R-:W-:Y:S01]  /*1490*/  @UP0 UIMAD.WIDE.U32 UR12, UR32, UR22, URZ ;  /* 0x00000016200c02a5 */ /* 0x000fe2000f8e003f */
[----:B------:R-:W-:Y:S01]  /*14a0*/  ISETP.GE.AND P2, PT, R2, RZ, PT ;  /* 0x000000ff0200720c */ /* 0x000fe20003f46270 */
[----:B------:R-:W-:Y:S01]  /*14b0*/  @UP3 ULDC UR10, c[0x0][0x2e4] ;  /* 0x0000b900000a3ab9 */ /* 0x000fe20000000800 */
[----:B------:R-:W-:Y:S02]  /*14c0*/  @!UP1 UIADD3 UR37, UR45, UR35, URZ ;  /* 0x000000232d259290 */ /* 0x000fe4000fffe03f */
[----:B------:R-:W-:Y:S02]  /*14d0*/  @UP3 UIMAD UR35, UR56, UR10, UR11 ;  /* 0x0000000a382332a4 */ /* 0x000fe4000f8e020b */
[----:B------:R-:W-:Y:S01]  /*14e0*/  @UP0 UIMAD UR28, UR28, UR17, URZ ;  /* 0x000000111c1c02a4 */ /* 0x000fe2000f8e023f */
[----:B------:R-:W-:Y:S01]  /*14f0*/  @P0 VIADD R0, R0, 0x1 ;  /* 0x0000000100000836 */ /* 0x000fe20000000000 */
[----:B------:R-:W-:Y:S01]  /*1500*/  @UP0 UIMAD UR32, UR32, UR23, URZ ;  /* 0x00000017202002a4 */ /* 0x000fe2000f8e023f */
[----:B------:R-:W-:Y:S01]  /*1510*/  PLOP3.LUT P0, PT, PT, PT, UP3, 0x80, 0x0 ;  /* 0x000000000000781c */ /* 0x000fe20003f0f038 */
[----:B------:R-:W-:Y:S01]  /*1520*/  @!UP3 UIMAD UR10, UR48, UR61, UR56 ;  /* 0x0000003d300ab2a4 */ /* 0x000fe2000f8e0238 */
[----:B------:R-:W-:Y:S01]  /*1530*/  IMAD.MOV.U32 R17, RZ, RZ, R0 ;  /* 0x000000ffff117224 */ /* 0x000fe200078e0000 */
[----:B------:R-:W-:-:S02]  /*1540*/  USEL UR53, UR30, URZ, UP4 ;  /* 0x0000003f1e357287 */ /* 0x000fc4000a000000 */
[----:B------:R-:W-:Y:S02]  /*1550*/  USEL UR52, UR51, URZ, UP4 ;  /* 0x0000003f33347287 */ /* 0x000fe4000a000000 */
        /* <DEDUP_REMOVED lines=22> */
.L_x_1774:
        /* <DEDUP_REMOVED lines=13> */
.L_x_1775:
        /* <DEDUP_REMOVED lines=11> */
.L_x_1776:
[----:B------:R-:W-:-:S04]  /*1840*/  UIMAD UR5, UR48, UR61, UR56 ;  /* 0x0000003d300572a4 */ /* 0x000fc8000f8e0238 */
[----:B------:R-:W-:-:S12]  /*1850*/  UIMAD UR5, UR5, UR58, URZ ;  /* 0x0000003a050572a4 */ /* 0x000fd8000f8e023f */
.L_x_1777:
[----:B------:R-:W2:Y:S01]  /*1860*/  LDL R8, [R1+0x4] ;  /* 0x0000040001087983 */ /* 0x000ea20000100800 */
        /* <DEDUP_REMOVED lines=16> */
[----:B------:R-:W-:Y:S01]  /*1970*/  UIADD3 UR35, UR9, UR35, URZ ;  /* 0x0000002309237290 */ /* 0x000fe2000fffe03f */
[----:B------:R-:W-:Y:S01]  /*1980*/  PLOP3.LUT P0, PT, PT, PT, UP2, 0x80, 0x0 ;  /* 0x000000000000781c */ /* 0x000fe20003f0f028 */
[----:B------:R-:W-:-:S02]  /*1990*/  UIADD3.X UR5, UR51, UR5, UR54, UP1, UP0 ;  /* 0x0000000533057290 */ /* 0x000fc40008fe0436 */
[----:B------:R-:W-:Y:S01]  /*19a0*/  USHF.R.S32.HI UR18, URZ, 0x1f, UR56 ;  /* 0x0000001f3f127899 */ /* 0x000fe20008011438 */
[----:B------:R-:W-:Y:S01]  /*19b0*/  ULDC.64 UR14, c[0x0][0x428] ;  /* 0x00010a00000e7ab9 */ /* 0x000fe20000000a00 */
[----:B------:R-:W-:Y:S01]  /*19c0*/  ULDC.64 UR26, c[0x0][0x258] ;  /* 0x00009600001a7ab9 */ /* 0x000fe20000000a00 */
[C---:B-1----:R-:W-:Y:S01]  /*19d0*/  IMAD R0, R2.reuse, UR36, RZ ;  /* 0x0000002402007c24 */ /* 0x042fe2000f8e02ff */
[----:B------:R-:W-:Y:S01]  /*19e0*/  UIMAD UR28, UR18, UR14, URZ ;  /* 0x0000000e121c72a4 */ /* 0x000fe2000f8e023f */
[----:B------:R-:W-:Y:S01]  /*19f0*/  IMAD.WIDE.U32 R4, R2, UR9, R4 ;  /* 0x0000000902047c25 */ /* 0x000fe2000f8e0004 */
[----:B------:R-:W-:Y:S01]  /*1a00*/  ULDC.64 UR42, c[0x0][0x400] ;  /* 0x00010000002a7ab9 */ /* 0x000fe20000000a00 */
[----:B------:R-:W-:Y:S02]  /*1a10*/  UIMAD UR18, UR18, UR26, URZ ;  /* 0x0000001a121272a4 */ /* 0x000fe4000f8e023f */
[----:B------:R-:W-:Y:S01]  /*1a20*/  IMAD R0, R3, UR9, R0 ;  /* 0x0000000903007c24 */ /* 0x000fe2000f8e0200 */
[----:B------:R-:W-:Y:S01]  /*1a30*/  UIADD3 UR9, UP1, UP0, UR53, UR11, UR55 ;  /* 0x0000000b35097290 */ /* 0x000fe2000f83e037 */
[----:B------:R-:W-:Y:S01]  /*1a40*/  IMAD.U32 R16, RZ, RZ, UR14 ;  /* 0x0000000eff107e24 */ /* 0x000fe2000f8e00ff */
[----:B------:R-:W-:Y:S01]  /*1a50*/  UIMAD UR28, UR56, UR15, UR28 ;  /* 0x0000000f381c72a4 */ /* 0x000fe2000f8e021c */
[----:B------:R-:W-:Y:S01]  /*1a60*/  IMAD.IADD R5, R5, 0x1, R0 ;  /* 0x0000000105057824 */ /* 0x000fe200078e0200 */
[----:B---3--:R-:W-:Y:S01]  /*1a70*/  SHF.R.S32.HI R6, RZ, 0x1f, R6 ;  /* 0x0000001fff067819 */ /* 0x008fe20000011406 */
[----:B------:R-:W-:Y:S01]  /*1a80*/  UIADD3.X UR5, UR52, UR5, UR49, UP1, UP0 ;  /* 0x0000000534057290 */ /* 0x000fe20008fe0431 */
[----:B------:R-:W-:-:S02]  /*1a90*/  ULDC.64 UR44, c[0x0][0x478] ;  /* 0x00011e00002c7ab9 */ /* 0x000fc40000000a00 */
[----:B----4-:R-:W-:Y:S01]  /*1aa0*/  LEA.HI R6, R6, R7, RZ, 0x5 ;  /* 0x0000000706067211 */ /* 0x010fe200078f28ff */
[----:B------:R-:W-:Y:S01]  /*1ab0*/  IMAD R7, R12, UR24, RZ ;  /* 0x000000180c077c24 */ /* 0x000fe2000f8e02ff */
[----:B------:R-:W-:Y:S01]  /*1ac0*/  ULDC.64 UR46, c[0x0][0x2b0] ;  /* 0x0000ac00002e7ab9 */ /* 0x000fe20000000a00 */
[----:B------:R-:W-:Y:S01]  /*1ad0*/  IMAD.WIDE.U32 R4, R16, UR56, R4 ;  /* 0x0000003810047c25 */ /* 0x000fe2000f8e0004 */
[----:B------:R-:W-:Y:S01]  /*1ae0*/  SHF.R.S32.HI R6, RZ, 0x5, R6 ;  /* 0x00000005ff067819 */ /* 0x000fe20000011406 */
[----:B------:R-:W-:Y:S02]  /*1af0*/  ULEA.HI.SX32 UR41, UR41, 0xffffffff, 0x1a ;  /* 0xffffffff29297891 */ /* 0x000fe4000f8fd23f */
[----:B------:R-:W-:Y:S01]  /*1b00*/  IMAD R19, R13, UR25, R7 ;  /* 0x000000190d137c24 */ /* 0x000fe2000f8e0207 */
[----:B------:R-:W-:Y:S01]  /*1b10*/  UIMAD.WIDE UR12, UR12, 0x4, UR44 ;  /* 0x000000040c0c78a5 */ /* 0x000fe2000f8e022c */
[----:B------:R-:W-:Y:S01]  /*1b20*/  VIADD R7, R5, UR28 ;  /* 0x0000001c05077c36 */ /* 0x000fe20008000000 */
[----:B------:R-:W-:Y:S01]  /*1b30*/  UIMAD UR18, UR56, UR27, UR18 ;  /* 0x0000001b381272a4 */ /* 0x000fe2000f8e0212 */
[----:B--2---:R-:W-:Y:S01]  /*1b40*/  IMAD R0, R6, UR10, R8 ;  /* 0x0000000a06007c24 */ /* 0x004fe2000f8e0208 */
[----:B------:R-:W-:Y:S01]  /*1b50*/  UIMAD.WIDE UR10, UR35, 0x4, UR46 ;  /* 0x00000004230a78a5 */ /* 0x000fe2000f8e022e */
[----:B------:R-:W-:-:S03]  /*1b60*/  IMAD.WIDE.U32 R8, R13, UR24, R232 ;  /* 0x000000180d087c25 */ /* 0x000fc6000f8e00e8 */
[----:B------:R-:W-:Y:S02]  /*1b70*/  IADD3 R6, P1, R0, UR9, RZ ;  /* 0x0000000900067c10 */ /* 0x000fe4000ff3e0ff */
[----:B------:R-:W-:Y:S02]  /*1b80*/  IADD3 R10, P2, R8, UR40, RZ ;  /* 0x00000028080a7c10 */ /* 0x000fe4000ff5e0ff */
[----:B------:R-:W-:Y:S02]  /*1b90*/  LEA.HI.X.SX32 R0, R0, UR5, 0x1, P1 ;  /* 0x0000000500007c11 */ /* 0x000fe400088f0eff */
[C---:B------:R-:W-:Y:S02]  /*1ba0*/  LEA R222, P1, R6.reuse, UR42, 0x2 ;  /* 0x0000002a06de7c11 */ /* 0x040fe4000f8210ff */
[----:B------:R-:W-:Y:S02]  /*1bb0*/  IADD3.X R11, R9, UR38, R19, P2, !PT ;  /* 0x00000026090b7c10 */ /* 0x000fe400097fe413 */
[----:B------:R-:W-:Y:S01]  /*1bc0*/  LEA.HI.X R223, R6, UR43, R0, 0x2, P1 ;  /* 0x0000002b06df7c11 */ /* 0x000fe200088f1400 */
[----:B------:R-:W-:Y:S01]  /*1bd0*/  IMAD.MOV.U32 R6, RZ, RZ, R4 ;  /* 0x000000ffff067224 */ /* 0x000fe200078e0004 */
[----:B------:R-:W-:Y:S07]  /*1be0*/  @!P0 BRA `(.L_x_1778) ;  /* 0x0000008c00348947 */ /* 0x000fee0003800000 */
[----:B------:R-:W2:Y:S01]  /*1bf0*/  LDL R28, [R1] ;  /* 0x00000000011c7983 */ /* 0x000ea20000100800 */
        /* <DEDUP_REMOVED lines=73> */
.L_x_1780:
[----:B------:R-:W-:Y:S05]  /*2090*/  BSYNC B0 ;  /* 0x0000000000007941 */ /* 0x000fea0003800000 */
.L_x_1779:
        /* <DEDUP_REMOVED lines=28> */
[----:B--2---:R-:W-:-:S04]  /*2260*/  @!P3 LEA R4, P1, R0, UR26, 0x1 ;  /* 0x0000001a0004bc11 */ /* 0x004fc8000f8208ff */
        /* <DEDUP_REMOVED lines=21> */
.L_x_1782:
[----:B------:R-:W-:Y:S05]  /*23c0*/  BSYNC B0 ;  /* 0x0000000000007941 */ /* 0x000fea0003800000 */
.L_x_1781:
        /* <DEDUP_REMOVED lines=21> */
.L_x_1784:
        /* <DEDUP_REMOVED lines=50> */
.L_x_1785:
[----:B------:R-:W-:Y:S05]  /*2840*/  BSYNC B0 ;  /* 0x0000000000007941 */ /* 0x000fea0003800000 */
.L_x_1783:
        /* <DEDUP_REMOVED lines=21> */
.L_x_1787:
        /* <DEDUP_REMOVED lines=51> */
.L_x_1788:
[----:B------:R-:W-:Y:S05]  /*2cd0*/  BSYNC B0 ;  /* 0x0000000000007941 */ /* 0x000fea0003800000 */
.L_x_1786:
        /* <DEDUP_REMOVED lines=71> */
.L_x_1790:
[----:B------:R-:W-:Y:S05]  /*3150*/  BSYNC B0 ;  /* 0x0000000000007941 */ /* 0x000fea0003800000 */
.L_x_1789:
        /* <DEDUP_REMOVED lines=59> */
.L_x_1792:
[----:B------:R-:W-:Y:S05]  /*3510*/  BSYNC B0 ;  /* 0x0000000000007941 */ /* 0x000fea0003800000 */
.L_x_1791:
        /* <DEDUP_REMOVED lines=64> */
.L_x_1794:
[----:B------:R-:W-:Y:S05]  /*3920*/  BSYNC B0 ;  /* 0x0000000000007941 */ /* 0x000fea0003800000 */
.L_x_1793:
        /* <DEDUP_REMOVED lines=8> */
[----:B-1-3--:R-:W-:Y:S01]  /*39b0*/  IMAD.U32 R2, RZ, RZ, UR30 ;  /* 0x0000001eff027e24 */ /* 0x00afe2000f8e00ff */
[----:B------:R-:W-:Y:S01]  /*39c0*/  ISETP.GE.AND P1, PT, R232, UR5, PT ;  /* 0x00000005e8007c0c */ /* 0x000fe2000bf26270 */
[----:B------:R-:W-:Y:S01]  /*39d0*/  IMAD.U32 R3, RZ, RZ, UR32 ;  /* 0x00000020ff037e24 */ /* 0x000fe2000f8e00ff */
[----:B------:R-:W-:Y:S01]  /*39e0*/  IADD3 R6, P3, R14, 0x20, RZ ;  /* 0x000000200e067810 */ /* 0x000fe20007f7e0ff */
[----:B------:R-:W-:Y:S01]  /*39f0*/  IMAD.MOV.U32 R4, RZ, RZ, R8 ;  /* 0x000000ffff047224 */ /* 0x000fe200078e0008 */
[----:B------:R-:W1:Y:S01]  /*3a00*/  LDC.64 R14, c[0x0][0x220] ;  /* 0x00008800ff0e7b82 */ /* 0x000e620000000a00 */
[----:B------:R-:W-:Y:S01]  /*3a10*/  IADD3.X R7, RZ, R21, RZ, P2, !PT ;  /* 0x00000015ff077210 */ /* 0x000fe200017fe4ff */
[----:B------:R-:W-:Y:S01]  /*3a20*/  IMAD.WIDE.U32 R2, R0, UR22, R2 ;  /* 0x0000001600027c25 */ /* 0x000fe2000f8e0002 */
[----:B------:R-:W-:-:S02]  /*3a30*/  IADD3.X R9, RZ, R23, RZ, P3, !PT ;  /* 0x00000017ff097210 */ /* 0x000fc40001ffe4ff */
[----:B------:R-:W-:Y:S01]  /*3a40*/  MOV R5, R12 ;  /* 0x0000000c00057202 */ /* 0x000fe20000000f00 */
[----:B------:R-:W-:Y:S01]  /*3a50*/  IMAD R7, R7, UR22, RZ ;  /* 0x0000001607077c24 */ /* 0x000fe2000f8e02ff */
[----:B------:R-:W-:Y:S01]  /*3a60*/  ISETP.GE.AND P3, PT, R241, UR5, PT ;  /* 0x00000005f1007c0c */ /* 0x000fe2000bf66270 */
[----:B------:R-:W-:Y:S01]  /*3a70*/  IMAD R9, R9, UR22, RZ ;  /* 0x0000001609097c24 */ /* 0x000fe2000f8e02ff */
[----:B------:R-:W3:Y:S01]  /*3a80*/  @!P1 LDC.64 R10, c[0x0][0x220] ;  /* 0x00008800ff0a9b82 */ /* 0x000ee20000000a00 */
[----:B------:R-:W-:Y:S01]  /*3a90*/  IMAD R0, R0, UR23, R7 ;  /* 0x0000001700007c24 */ /* 0x000fe2000f8e0207 */
[----:B------:R1:W-:Y:S01]  /*3aa0*/  @P1 STS.128 [R226+0x21000], RZ ;  /* 0x021000ffe2001388 */ /* 0x0003e20000000c00 */
[----:B------:R-:W-:-:S04]  /*3ab0*/  IMAD.WIDE.U32 R4, R6, UR22, R4 ;  /* 0x0000001606047c25 */ /* 0x000fc8000f8e0004 */
[----:B------:R-:W-:Y:S02]  /*3ac0*/  IMAD R7, R6, UR23, R9 ;  /* 0x0000001706077c24 */ /* 0x000fe4000f8e0209 */
[----:B------:R-:W-:-:S03]  /*3ad0*/  IMAD.IADD R3, R3, 0x1, R0 ;  /* 0x0000000103037824 */ /* 0x000fc600078e0200 */
[----:B------:R-:W-:Y:S02]  /*3ae0*/  IADD3 R7, R5, R7, RZ ;  /* 0x0000000705077210 */ /* 0x000fe40007ffe0ff */
[----:B---3--:R-:W-:-:S04]  /*3af0*/  @!P1 LEA R6, P2, R4, R10, 0x1 ;  /* 0x0000000a04069211 */ /* 0x008fc800078408ff */
[----:B------:R-:W-:Y:S01]  /*3b00*/  @!P1 LEA.HI.X R7, R4, R11, R7, 0x1, P2 ;  /* 0x0000000b04079211 */ /* 0x000fe200010f0c07 */
[----:B------:R-:W-:Y:S01]  /*3b10*/  IMAD.WIDE.U32 R4, R17, UR10, R2 ;  /* 0x0000000a11047c25 */ /* 0x000fe2000f8e0002 */
[----:B------:R-:W-:-:S03]  /*3b20*/  ISETP.GE.AND P2, PT, R242, UR5, PT ;  /* 0x00000005f2007c0c */ /* 0x000fc6000bf46270 */
[----:B-1----:R-:W-:Y:S01]  /*3b30*/  IMAD.WIDE R2, R232, 0x2, R14 ;  /* 0x00000002e8027825 */ /* 0x002fe200078e020e */
        /* <DEDUP_REMOVED lines=24> */
.L_x_1796:
[----:B------:R-:W-:Y:S05]  /*3cc0*/  BSYNC B0 ;  /* 0x0000000000007941 */ /* 0x000fea0003800000 */
.L_x_1795:
        /* <DEDUP_REMOVED lines=9> */
[----:B------:R-:W-:Y:S01]  /*3d60*/  IMAD.MOV.U32 R227, RZ, RZ, R224 ;  /* 0x000000ffffe37224 */ /* 0x000fe200078e00e0 */
[----:B------:R-:W-:Y:S01]  /*3d70*/  CS2R R190, SRZ ;  /* 0x0000000000be7805 */ /* 0x000fe2000001ff00 */
[----:B------:R-:W-:Y:S01]  /*3d80*/  IMAD.SHL.U32 R245, R252, 0x4, RZ ;  /* 0x00000004fcf57824 */ /* 0x000fe200078e00ff */
[----:B------:R-:W-:-:S02]  /*3d90*/  CS2R R188, SRZ ;  /* 0x0000000000bc7805 */ /* 0x000fc4000001ff00 */
[----:B------:R-:W-:Y:S01]  /*3da0*/  PLOP3.LUT P1, PT, PT, PT, UP1, 0x80, 0x0 ;  /* 0x000000000000781c */ /* 0x000fe20003f2f018 */
[----:B------:R-:W-:Y:S01]  /*3db0*/  IMAD.MOV.U32 R221, RZ, RZ, 0x20 ;  /* 0x00000020ffdd7424 */ /* 0x000fe200078e00ff */
[----:B------:R-:W-:Y:S01]  /*3dc0*/  CS2R R194, SRZ ;  /* 0x0000000000c27805 */ /* 0x000fe2000001ff00 */
[----:B------:R-:W-:Y:S01]  /*3dd0*/  IMAD.MOV.U32 R220, RZ, RZ, 0x40 ;  /* 0x00000040ffdc7424 */ /* 0x000fe200078e00ff */
[----:B------:R-:W-:Y:S01]  /*3de0*/  CS2R R192, SRZ ;  /* 0x0000000000c07805 */ /* 0x000fe2000001ff00 */
[----:B------:R-:W-:Y:S01]  /*3df0*/  @UP1 ULDC.64 UR22, c[0x0][0x3d0] ;  /* 0x0000f40000161ab9 */ /* 0x000fe20000000a00 */
[----:B------:R-:W-:Y:S01]  /*3e00*/  @UP1 UMOV UR11, UR10 ;  /* 0x0000000a000b1c82 */ /* 0x000fe20008000000 */
[----:B------:R-:W-:Y:S01]  /*3e10*/  @UP1 UIMAD UR5, UR57, UR22, URZ ;  /* 0x00000016390512a4 */ /* 0x000fe2000f8e023f */
[----:B------:R-:W-:Y:S01]  /*3e20*/  @UP1 UMOV UR10, UR56 ;  /* 0x00000038000a1c82 */ /* 0x000fe20008000000 */
[----:B------:R-:W-:Y:S01]  /*3e30*/  CS2R R186, SRZ ;  /* 0x0000000000ba7805 */ /* 0x000fe2000001ff00 */
[----:B------:R-:W-:-:S02]  /*3e40*/  @UP1 UIMAD.WIDE.U32 UR10, UR48, UR22, UR10 ;  /* 0x00000016300a12a5 */ /* 0x000fc4000f8e000a */
[----:B------:R-:W-:Y:S02]  /*3e50*/  @UP1 UIMAD UR5, UR48, UR23, UR5 ;  /* 0x00000017300512a4 */ /* 0x000fe4000f8e0205 */
[----:B------:R-:W-:Y:S02]  /*3e60*/  @UP1 ULEA UR16, UP0, UR10, UR16, 0x2 ;  /* 0x000000100a101291 */ /* 0x000fe4000f80103f */
[----:B------:R-:W-:Y:S01]  /*3e70*/  @UP1 UIADD3 UR5, UR11, UR5, URZ ;  /* 0x000000050b051290 */ /* 0x000fe2000fffe03f */
[----:B------:R-:W-:Y:S02]  /*3e80*/  SHF.L.U64.HI R0, R252, 0x2, R5 ;  /* 0x00000002fc007819 */ /* 0x000fe40000010205 */
        /* <DEDUP_REMOVED lines=9> */
[----:B------:R-:W-:Y:S02]  /*3f20*/  CS2R R178, SRZ ;  /* 0x0000000000b27805 */ /* 0x000fe4000001ff00 */
[----:B------:R-:W-:Y:S02]  /*3f30*/  CS2R R176, SRZ ;  /* 0x0000000000b07805 */ /* 0x000fe4000001ff00 */
        /* <DEDUP_REMOVED lines=27> */
[----:B-1----:R-:W-:Y:S01]  /*40f0*/  IMAD.SHL.U32 R2, R252, 0x4, RZ ;  /* 0x00000004fc027824 */ /* 0x002fe200078e00ff */
[----:B------:R-:W-:-:S02]  /*4100*/  CS2R R70, SRZ ;  /* 0x0000000000467805 */ /* 0x000fc4000001ff00 */
        /* <DEDUP_REMOVED lines=8> */
[----:B------:R-:W-:Y:S01]  /*4190*/  CS2R R56, SRZ ;  /* 0x0000000000387805 */ /* 0x000fe2000001ff00 */
[----:B------:R-:W3:Y:S01]  /*41a0*/  @P1 MUFU.RCP R0, UR5 ;  /* 0x0000000500001d08 */ /* 0x000ee20008001000 */
        /* <DEDUP_REMOVED lines=19> */
[----:B------:R-:W-:Y:S01]  /*42e0*/  SHF.L.U64.HI R244, R252, 0x2, R5 ;  /* 0x00000002fcf47819 */ /* 0x000fe20000010205 */
[----:B------:R-:W-:Y:S01]  /*42f0*/  UMOV UR5, URZ ;  /* 0x0000003f00057c82 */ /* 0x000fe20008000000 */
[----:B------:R-:W-:Y:S01]  /*4300*/  ULDC UR20, c[0x0][0x2d0] ;  /* 0x0000b40000147ab9 */ /* 0x000fe20000000800 */
[----:B------:R-:W-:Y:S01]  /*4310*/  ULDC UR22, c[0x0][0x2dc] ;  /* 0x0000b70000167ab9 */ /* 0x000fe20000000800 */
[----:B------:R-:W-:Y:S01]  /*4320*/  ULDC UR18, c[0x0][0x2ec] ;  /* 0x0000bb0000127ab9 */ /* 0x000fe20000000800 */
[----:B-1----:R-:W-:Y:S01]  /*4330*/  LEA.HI R2, R25, R248, RZ, 0x7 ;  /* 0x000000f819027211 */ /* 0x002fe200078f38ff */
[----:B------:R-:W-:Y:S01]  /*4340*/  IMAD.SHL.U32 R248, R248, 0x2, RZ ;  /* 0x00000002f8f87824 */ /* 0x000fe200078e00ff */
[----:B------:R-:W-:Y:S01]  /*4350*/  CS2R R24, SRZ ;  /* 0x0000000000187805 */ /* 0x000fe2000001ff00 */
[----:B------:R-:W-:Y:S01]  /*4360*/  VIADD R3, R218, 0x4000 ;  /* 0x00004000da037836 */ /* 0x000fe20000000000 */
[----:B------:R-:W-:-:S04]  /*4370*/  SHF.R.S32.HI R2, RZ, 0x7, R2 ;  /* 0x00000007ff027819 */ /* 0x000fc80000011402 */
[----:B------:R-:W-:Y:S01]  /*4380*/  SEL R3, R3, R218, !P0 ;  /* 0x000000da03037207 */ /* 0x000fe20004000000 */
[----:B------:R-:W-:-:S03]  /*4390*/  IMAD.SHL.U32 R2, R2, 0x20, RZ ;  /* 0x0000002002027824 */ /* 0x000fc600078e00ff */
[----:B------:R-:W-:Y:S02]  /*43a0*/  LEA R214, R3, UR4, 0x1 ;  /* 0x0000000403d67c11 */ /* 0x000fe4000f8e08ff */
[----:B------:R-:W-:Y:S01]  /*43b0*/  LOP3.LUT R248, R2, 0x6, R248, 0xf8, !PT ;  /* 0x0000000602f87812 */ /* 0x000fe200078ef8f8 */
[----:B------:R-:W-:-:S05]  /*43c0*/  VIADD R2, R219, 0x4000 ;  /* 0x00004000db027836 */ /* 0x000fca0000000000 */
[----:B------:R-:W-:-:S04]  /*43d0*/  SEL R2, R2, R219, !P0 ;  /* 0x000000db02027207 */ /* 0x000fc80004000000 */
[----:B------:R-:W-:Y:S01]  /*43e0*/  LEA R208, R2, UR4, 0x1 ;  /* 0x0000000402d07c11 */ /* 0x000fe2000f8e08ff */
        /* <DEDUP_REMOVED lines=8> */
.L_x_1799:
[----:B------:R-:W0:Y:S01]  /*4470*/  LDGDEPBAR ;  /* 0x00000000000079af */ /* 0x000e220000000000 */
[----:B------:R-:W-:Y:S01]  /*4480*/  R2P PR, R251, 0x6 ;  /* 0x00000006fb007804 */ /* 0x000fe20000000000 */
[----:B------:R-:W-:Y:S04]  /*4490*/  USHF.L.U32 UR11, UR19, 0x6, URZ ;  /* 0x00000006130b7899 */ /* 0x000fe8000800063f */
[----:B------:R-:W-:Y:S01]  /*44a0*/  SEL R200, R221, 0xffffffe0, !P1 ;  /* 0xffffffe0ddc87807 */ /* 0x000fe20004800000 */
[----:B------:R-:W-:Y:S01]  /*44b0*/  UIADD3 UR11, UR11, 0x40, URZ ;  /* 0x000000400b0b7890 */ /* 0x000fe2000fffe03f */
[----:B------:R-:W-:Y:S02]  /*44c0*/  SEL R213, R220, 0xffffffc0, !P2 ;  /* 0xffffffc0dcd57807 */ /* 0x000fe40005000000 */
[C---:B------:R-:W-:Y:S01]  /*44d0*/  IADD3 R3, R214.reuse, R200, RZ ;  /* 0x000000c8d6037210 */ /* 0x040fe20007ffe0ff */
[----:B------:R-:W-:Y:S01]  /*44e0*/  UISETP.GE.AND UP0, UPT, UR11, UR8, UPT ;  /* 0x000000080b00728c */ /* 0x000fe2000bf06270 */
[-C--:B------:R-:W-:Y:S02]  /*44f0*/  IADD3 R2, R214, R213.reuse, RZ ;  /* 0x000000d5d6027210 */ /* 0x080fe40007ffe0ff */
[----:B------:R-:W-:Y:S03]  /*4500*/  IADD3 R0, R3, R213, RZ ;  /* 0x000000d503007210 */ /* 0x000fe60007ffe0ff */
[----:B------:R-:W-:Y:S02]  /*4510*/  PLOP3.LUT P0, PT, PT, PT, UP0, 0x80, 0x0 ;  /* 0x000000000000781c */ /* 0x000fe40003f0f008 */
[----:B------:R-:W-:Y:S02]  /*4520*/  PLOP3.LUT P5, PT, PT, PT, UP0, 0x80, 0x0 ;  /* 0x000000000000781c */ /* 0x000fe40003faf008 */
[----:B------:R-:W-:Y:S02]  /*4530*/  PLOP3.LUT P1, PT, PT, PT, UP0, 0x80, 0x0 ;  /* 0x000000000000781c */ /* 0x000fe40003f2f008 */
[----:B------:R-:W-:Y:S01]  /*4540*/  PLOP3.LUT P2, PT, PT, PT, UP0, 0x80, 0x0 ;  /* 0x000000000000781c */ /* 0x000fe20003f4f008 */
[----:B------:R-:W-:Y:S04]  /*4550*/  DEPBAR.LE SB0, 0x0 ;  /* 0x000080000000791a */ /* 0x000fe80000000000 */
[----:B------:R-:W-:Y:S01]  /*4560*/  BAR.SYNC.DEFER_BLOCKING 0x0 ;  /* 0x0000000000007b1d */ /* 0x000fe20000010000 */
[----:B------:R-:W-:Y:S02]  /*4570*/  PLOP3.LUT P3, PT, PT, PT, UP0, 0x80, 0x0 ;  /* 0x000000000000781c */ /* 0x000fe40003f6f008 */
[----:B------:R-:W-:Y:S03]  /*4580*/  PLOP3.LUT P6, PT, PT, PT, UP0, 0x80, 0x0 ;  /* 0x000000000000781c */ /* 0x000fe60003fcf008 */
[----:B------:R-:W-:Y:S05]  /*4590*/  LDSM.16.M88.4 R16, [R214] ;  /* 0x00000000d610783b */ /* 0x000fea0000000200 */
[----:B------:R-:W1:Y:S05]  /*45a0*/  LDSM.16.M88.4 R8, [R210+UR4+0x18000] ;  /* 0x01800004d208783b */ /* 0x000e6a0008000200 */
        /* <DEDUP_REMOVED lines=119> */
[----:B------:R1:W-:Y:S02]  /*4d20*/  MUFU.TANH R118, R5 ;  /* 0x0000000500767308 */ /* 0x0003e40000002400 */
[----:B------:R-:W-:Y:S08]  /*4d30*/  HMMA.16816.F32 R16, R108, R86, R16 ;  /* 0x000000566c10723c */ /* 0x000ff00000001810 */
[----:B------:R3:W4:Y:S03]  /*4d40*/  MUFU.TANH R128, R6 ;  /* 0x0000000600807308 */ /* 0x0007260000002400 */
[----:B--2---:R-:W-:Y:S04]  /*4d50*/  MOV R4, UR19 ;  /* 0x0000001300047c02 */ /* 0x004fe80008000f00 */
[----:B------:R-:W-:Y:S03]  /*4d60*/  LEA R4, R4, R248, 0x6 ;  /* 0x000000f804047211 */ /* 0x000fe600078e30ff */
[----:B------:R-:W-:Y:S01]  /*4d70*/  MUFU.TANH R117, R9 ;  /* 0x0000000900757308 */ /* 0x000fe20000002400 */
[C---:B------:R-:W-:Y:S02]  /*4d80*/  @P0 IADD3 R0, R4.reuse, 0x1, RZ ;  /* 0x0000000104000810 */ /* 0x040fe40007ffe0ff */
[----:B------:R-:W-:Y:S01]  /*4d90*/  @P1 IADD3 R2, R4, 0x8, RZ ;  /* 0x0000000804021810 */ /* 0x000fe20007ffe0ff */
[----:B------:R-:W-:Y:S01]  /*4da0*/  FMUL.FTZ R15, R15, UR10 ;  /* 0x0000000a0f0f7c20 */ /* 0x000fe20008410000 */
[----:B------:R-:W-:Y:S05]  /*4db0*/  @P5 ISETP.GE.AND P5, PT, R0, UR8, PT ;  /* 0x0000000800005c0c */ /* 0x000fea000bfa6270 */
[----:B------:R2:W4:Y:S01]  /*4dc0*/  MUFU.TANH R127, R7 ;  /* 0x00000007007f7308 */ /* 0x0005220000002400 */
[----:B------:R-:W-:Y:S01]  /*4dd0*/  MOV R0, UR9 ;  /* 0x0000000900007c02 */ /* 0x000fe20008000f00 */
[----:B------:R-:W-:Y:S01]  /*4de0*/  FMUL.FTZ R14, R14, UR10 ;  /* 0x0000000a0e0e7c20 */ /* 0x000fe20008410000 */
[----:B------:R-:W-:Y:S01]  /*4df0*/  @P2 IADD3 R3, R4, 0x9, RZ ;  /* 0x0000000904032810 */ /* 0x000fe20007ffe0ff */
[----:B------:R-:W-:Y:S01]  /*4e00*/  FMUL.FTZ R13, R13, UR10 ;  /* 0x0000000a0d0d7c20 */ /* 0x000fe20008410000 */
[----:B------:R-:W-:Y:S01]  /*4e10*/  LEA R0, R0, R249, 0x6 ;  /* 0x000000f900007211 */ /* 0x000fe200078e30ff */
[----:B------:R-:W-:Y:S01]  /*4e20*/  FMUL.FTZ R12, R12, UR10 ;  /* 0x0000000a0c0c7c20 */ /* 0x000fe20008410000 */
[----:B------:R-:W-:Y:S01]  /*4e30*/  @P3 ISETP.GE.AND P3, PT, R2, UR8, PT ;  /* 0x0000000802003c0c */ /* 0x000fe2000bf66270 */
[C---:B-----5:R-:W-:Y:S01]  /*4e40*/  FMUL.FTZ R2, R240.reuse, 1.4426950216293334961 ;  /* 0x3fb8aa3bf0027820 */ /* 0x060fe20000410000 */
[----:B------:R-:W-:Y:S01]  /*4e50*/  @P6 ISETP.GE.AND P6, PT, R3, UR8, PT ;  /* 0x0000000803006c0c */ /* 0x000fe2000bfc6270 */
[C---:B------:R-:W-:Y:S01]  /*4e60*/  FMUL.FTZ R3, R239.reuse, 1.4426950216293334961 ;  /* 0x3fb8aa3bef037820 */ /* 0x040fe20000410000 */
[----:B------:R-:W-:Y:S01]  /*4e70*/  FSETP.NEU.FTZ.AND P1, PT, R239, -INF , PT ;  /* 0xff800000ef00780b */ /* 0x000fe20003f3d000 */
[----:B------:R4:W4:Y:S01]  /*4e80*/  MUFU.TANH R120, R8 ;  /* 0x0000000800787308 */ /* 0x0009220000002400 */
[----:B------:R-:W-:Y:S01]  /*4e90*/  FSETP.NEU.FTZ.AND P0, PT, R240, -INF , PT ;  /* 0xff800000f000780b */ /* 0x000fe20003f1d000 */
[----:B------:R-:W-:Y:S01]  /*4ea0*/  FMUL.FTZ R16, R16, UR10 ;  /* 0x0000000a10107c20 */ /* 0x000fe20008410000 */
[C---:B-1----:R-:W-:Y:S01]  /*4eb0*/  IADD3 R5, R0.reuse, 0x8, RZ ;  /* 0x0000000800057810 */ /* 0x042fe20007ffe0ff */
[----:B------:R-:W-:Y:S01]  /*4ec0*/  FMUL.FTZ R17, R17, UR10 ;  /* 0x0000000a11117c20 */ /* 0x000fe20008410000 */
[C---:B---3--:R-:W-:Y:S01]  /*4ed0*/  IADD3 R6, R0.reuse, -0x1, RZ ;  /* 0xffffffff00067810 */ /* 0x048fe20007ffe0ff */
[----:B--2---:R-:W-:Y:S01]  /*4ee0*/  VIADD R7, R0, 0x7 ;  /* 0x0000000700077836 */ /* 0x004fe20000000000 */
[----:B------:R-:W-:Y:S03]  /*4ef0*/  FSEL R3, R3, RZ, P1 ;  /* 0x000000ff03037208 */ /* 0x000fe60000800000 */
[----:B------:R1:W-:Y:S01]  /*4f00*/  MUFU.TANH R123, R15 ;  /* 0x0000000f007b7308 */ /* 0x0003e20000002400 */
[----:B------:R-:W-:Y:S01]  /*4f10*/  FSEL R2, R2, RZ, P0 ;  /* 0x000000ff02027208 */ /* 0x000fe20000000000 */
[----:B------:R-:W-:Y:S01]  /*4f20*/  FMUL.FTZ R18, R18, UR10 ;  /* 0x0000000a12127c20 */ /* 0x000fe20008410000 */
[----:B------:R-:W-:Y:S01]  /*4f30*/  ISETP.GE.AND P1, PT, R5, RZ, PT ;  /* 0x000000ff0500720c */ /* 0x000fe20003f26270 */
[----:B------:R-:W-:Y:S01]  /*4f40*/  FMUL.FTZ R19, R19, UR10 ;  /* 0x0000000a13137c20 */ /* 0x000fe20008410000 */
[----:B------:R-:W-:Y:S02]  /*4f50*/  ISETP.GE.AND P0, PT, R6, RZ, PT ;  /* 0x000000ff0600720c */ /* 0x000fe40003f06270 */
[----:B------:R-:W-:Y:S03]  /*4f60*/  PLOP3.LUT P2, PT, PT, PT, UP0, 0x80, 0x0 ;  /* 0x000000000000781c */ /* 0x000fe60003f4f008 */
[----:B------:R2:W-:Y:S01]  /*4f70*/  MUFU.TANH R124, R14 ;  /* 0x0000000e007c7308 */ /* 0x0005e20000002400 */
[C---:B------:R-:W-:Y:S02]  /*4f80*/  IADD3 R9, R0.reuse, -0x8, RZ ;  /* 0xfffffff800097810 */ /* 0x040fe40007ffe0ff */
[----:B------:R-:W-:Y:S02]  /*4f90*/  ISETP.GE.AND P4, PT, R7, RZ, PT ;  /* 0x000000ff0700720c */ /* 0x000fe40003f86270 */
[----:B----4-:R-:W-:Y:S02]  /*4fa0*/  IABS R8, R0 ;  /* 0x0000000000087213 */ /* 0x010fe40000000000 */
[C---:B------:R-:W-:Y:S03]  /*4fb0*/  @!P1 IADD3 R5, -R0.reuse, -0x8, RZ ;  /* 0xfffffff800059810 */ /* 0x040fe60007ffe1ff */
[----:B------:R3:W4:Y:S01]  /*4fc0*/  MUFU.TANH R126, R10 ;  /* 0x0000000a007e7308 */ /* 0x0007220000002400 */
[----:B------:R-:W-:Y:S02]  /*4fd0*/  @!P0 IADD3 R6, -R0, 0x1, RZ ;  /* 0x0000000100068810 */ /* 0x000fe40007ffe1ff */
[----:B------:R-:W-:Y:S02]  /*4fe0*/  PLOP3.LUT P0, PT, PT, PT, UP0, 0x80, 0x0 ;  /* 0x000000000000781c */ /* 0x000fe40003f0f008 */
[----:B------:R-:W-:Y:S02]  /*4ff0*/  I2FP.F32.S32 R5, R5 ;  /* 0x0000000500057245 */ /* 0x000fe40000201400 */
[----:B------:R-:W-:Y:S03]  /*5000*/  @P2 ISETP.GE.AND P2, PT, R4, UR8, PT ;  /* 0x0000000804002c0c */ /* 0x000fe6000bf46270 */
[----:B------:R4:W-:Y:S01]  /*5010*/  MUFU.TANH R115, R13 ;  /* 0x0000000d00737308 */ /* 0x0009e20000002400 */
[----:B------:R-:W-:Y:S01]  /*5020*/  PLOP3.LUT P1, PT, PT, PT, UP0, 0x80, 0x0 ;  /* 0x000000000000781c */ /* 0x000fe20003f2f008 */
[----:B------:R-:W-:Y:S01]  /*5030*/  FFMA.FTZ R5, R5, -UR5, R128 ;  /* 0x8000000505057c23 */ /* 0x000fe20008010080 */
[----:B-1----:R-:W-:Y:S02]  /*5040*/  I2FP.F32.S32 R15, R8 ;  /* 0x00000008000f7245 */ /* 0x002fe40000201400 */
[----:B------:R-:W-:Y:S02]  /*5050*/  @!P4 IADD3 R7, -R0, -0x7, RZ ;  /* 0xfffffff90007c810 */ /* 0x000fe40007ffe1ff */
[----:B------:R-:W-:Y:S01]  /*5060*/  PLOP3.LUT P4, PT, PT, PT, UP0, 0x80, 0x0 ;  /* 0x000000000000781c */ /* 0x000fe20003f8f008 */
[----:B------:R-:W-:Y:S01]  /*5070*/  FFMA.FTZ R8, R15, -UR5, R119 ;  /* 0x800000050f087c23 */ /* 0x000fe20008010077 */
[----:B------:R-:W-:Y:S01]  /*5080*/  @P0 FSEL R5, R5, -INF , !P2 ;  /* 0xff80000005050808 */ /* 0x000fe20005000000 */
[----:B------:R-:W-:Y:S01]  /*5090*/  MUFU.TANH R116, R12 ;  /* 0x0000000c00747308 */ /* 0x000fe20000002400 */
[----:B------:R-:W-:Y:S02]  /*50a0*/  ISETP.GE.AND P0, PT, R9, RZ, PT ;  /* 0x000000ff0900720c */ /* 0x000fe40003f06270 */
[----:B--2---:R-:W-:Y:S01]  /*50b0*/  I2FP.F32.S32 R14, R6 ;  /* 0x00000006000e7245 */ /* 0x004fe20000201400 */
[----:B------:R-:W-:Y:S01]  /*50c0*/  FFMA.FTZ R5, R5, UR18, -R2 ;  /* 0x0000001205057c23 */ /* 0x000fe20008010802 */
[----:B------:R-:W-:Y:S02]  /*50d0*/  @P1 FSEL R8, R8, -INF , !P2 ;  /* 0xff80000008081808 */ /* 0x000fe40005000000 */
[----:B------:R-:W-:Y:S03]  /*50e0*/  PLOP3.LUT P1, PT, PT, PT, UP0, 0x80, 0x0 ;  /* 0x000000000000781c */ /* 0x000fe60003f2f008 */
[----:B------:R1:W-:Y:S01]  /*50f0*/  MUFU.EX2 R234, R5 ;  /* 0x0000000500ea7308 */ /* 0x0003e20000000800 */
[----:B------:R-:W-:Y:S01]  /*5100*/  FFMA.FTZ R6, R14, -UR5, R118 ;  /* 0x800000050e067c23 */ /* 0x000fe20008010076 */
[----:B---3--:R-:W-:Y:S01]  /*5110*/  IADD3 R10, R0, -0x9, RZ ;  /* 0xfffffff7000a7810 */ /* 0x008fe20007ffe0ff */
[----:B------:R-:W-:Y:S01]  /*5120*/  FFMA.FTZ R8, R8, UR18, -R3 ;  /* 0x0000001208087c23 */ /* 0x000fe20008010803 */
[----:B------:R-:W-:Y:S02]  /*5130*/  I2FP.F32.S32 R7, R7 ;  /* 0x0000000700077245 */ /* 0x000fe40000201400 */
[----:B------:R-:W-:Y:S02]  /*5140*/  @!P0 IADD3 R9, -R0, 0x8, RZ ;  /* 0x0000000800098810 */ /* 0x000fe40007ffe1ff */
[----:B------:R-:W-:Y:S02]  /*5150*/  PLOP3.LUT P0, PT, PT, PT, UP0, 0x80, 0x0 ;  /* 0x000000000000781c */ /* 0x000fe40003f0f008 */
[----:B------:R2:W3:Y:S01]  /*5160*/  MUFU.TANH R125, R11 ;  /* 0x0000000b007d7308 */ /* 0x0004e20000002400 */
[----:B------:R-:W-:Y:S01]  /*5170*/  I2FP.F32.S32 R9, R9 ;  /* 0x0000000900097245 */ /* 0x000fe20000201400 */
[----:B------:R-:W-:Y:S01]  /*5180*/  FFMA.FTZ R7, R7, -UR5, R127 ;  /* 0x8000000507077c23 */ /* 0x000fe2000801007f */
[----:B------:R-:W-:Y:S02]  /*5190*/  @P4 FSEL R6, R6, -INF , !P5 ;  /* 0xff80000006064808 */ /* 0x000fe40006800000 */
[----:B------:R-:W-:Y:S02]  /*51a0*/  ISETP.GE.AND P2, PT, R10, RZ, PT ;  /* 0x000000ff0a00720c */ /* 0x000fe40003f46270 */
[----:B----4-:R-:W-:Y:S01]  /*51b0*/  IADD3 R13, R0, -0x11, RZ ;  /* 0xffffffef000d7810 */ /* 0x010fe20007ffe0ff */
[----:B-1----:R-:W-:Y:S02]  /*51c0*/  FFMA.FTZ R5, R9, -UR5, R120 ;  /* 0x8000000509057c23 */ /* 0x002fe40008010078 */
[----:B------:R1:W-:Y:S01]  /*51d0*/  MUFU.EX2 R201, R8 ;  /* 0x0000000800c97308 */ /* 0x0003e20000000800 */
[--C-:B------:R-:W-:Y:S01]  /*51e0*/  FFMA.FTZ R6, R6, UR18, -R3.reuse ;  /* 0x0000001206067c23 */ /* 0x100fe20008010803 */
[----:B------:R-:W-:Y:S02]  /*51f0*/  @P1 FSEL R7, R7, -INF , !P5 ;  /* 0xff80000007071808 */ /* 0x000fe40006800000 */
[----:B------:R-:W-:Y:S02]  /*5200*/  @P0 FSEL R5, R5, -INF , !P3 ;  /* 0xff80000005050808 */ /* 0x000fe40005800000 */
[----:B------:R-:W-:Y:S01]  /*5210*/  PLOP3.LUT P0, PT, PT, PT, UP0, 0x80, 0x0 ;  /* 0x000000000000781c */ /* 0x000fe20003f0f008 */
[----:B------:R-:W-:Y:S03]  /*5220*/  FFMA.FTZ R7, R7, UR18, -R2 ;  /* 0x0000001207077c23 */ /* 0x000fe60008010802 */
[----:B------:R4:W-:Y:S01]  /*5230*/  MUFU.EX2 R199, R6 ;  /* 0x0000000600c77308 */ /* 0x0009e20000000800 */
[----:B------:R-:W-:Y:S01]  /*5240*/  FFMA.FTZ R5, R5, UR18, -R3 ;  /* 0x0000001205057c23 */ /* 0x000fe20008010803 */
[----:B------:R-:W-:Y:S02]  /*5250*/  ISETP.GE.AND P5, PT, R13, RZ, PT ;  /* 0x000000ff0d00720c */ /* 0x000fe40003fa6270 */
[C---:B------:R-:W-:Y:S02]  /*5260*/  IADD3 R12, R0.reuse, -0x10, RZ ;  /* 0xfffffff0000c7810 */ /* 0x040fe40007ffe0ff */
[----:B------:R-:W-:Y:S04]  /*5270*/  @!P2 IADD3 R10, -R0, 0x9, RZ ;  /* 0x00000009000aa810 */ /* 0x000fe80007ffe1ff */
[----:B------:R3:W-:Y:S01]  /*5280*/  MUFU.EX2 R198, R5 ;  /* 0x0000000500c67308 */ /* 0x0007e20000000800 */
[----:B------:R-:W-:Y:S02]  /*5290*/  PLOP3.LUT P2, PT, PT, PT, UP0, 0x80, 0x0 ;  /* 0x000000000000781c */ /* 0x000fe40003f4f008 */
[----:B------:R-:W-:Y:S02]  /*52a0*/  ISETP.GE.AND P4, PT, R12, RZ, PT ;  /* 0x000000ff0c00720c */ /* 0x000fe40003f86270 */
[C---:B--2---:R-:W-:Y:S02]  /*52b0*/  IADD3 R11, R0.reuse, -0x18, RZ ;  /* 0xffffffe8000b7810 */ /* 0x044fe40007ffe0ff */
[----:B------:R-:W-:Y:S03]  /*52c0*/  I2FP.F32.S32 R10, R10 ;  /* 0x0000000a000a7245 */ /* 0x000fe60000201400 */
[----:B------:R2:W-:Y:S01]  /*52d0*/  MUFU.EX2 R225, R7 ;  /* 0x0000000700e17308 */ /* 0x0005e20000000800 */
[----:B-1----:R-:W-:Y:S02]  /*52e0*/  IADD3 R8, R0, -0x19, RZ ;  /* 0xffffffe700087810 */ /* 0x002fe40007ffe0ff */
[----:B------:R-:W-:Y:S01]  /*52f0*/  ISETP.GE.AND P1, PT, R11, RZ, PT ;  /* 0x000000ff0b00720c */ /* 0x000fe20003f26270 */
[----:B----4-:R-:W-:Y:S01]  /*5300*/  FFMA.FTZ R6, R10, -UR5, R117 ;  /* 0x800000050a067c23 */ /* 0x010fe20008010075 */
[----:B------:R-:W-:Y:S02]  /*5310*/  @!P5 IADD3 R13, -R0, 0x11, RZ ;  /* 0x00000011000dd810 */ /* 0x000fe40007ffe1ff */
[----:B------:R-:W-:Y:S03]  /*5320*/  ISETP.GE.AND P5, PT, R8, RZ, PT ;  /* 0x000000ff0800720c */ /* 0x000fe60003fa6270 */
[----:B------:R-:W1:Y:S01]  /*5330*/  MUFU.TANH R114, R16 ;  /* 0x0000001000727308 */ /* 0x000e620000002400 */
[----:B---3--:R-:W-:Y:S01]  /*5340*/  FFMA.FTZ R5, R15, -UR5, R126 ;  /* 0x800000050f057c23 */ /* 0x008fe2000801007e */
[----:B------:R-:W-:Y:S02]  /*5350*/  @P2 FSEL R6, R6, -INF , !P6 ;  /* 0xff80000006062808 */ /* 0x000fe40007000000 */
[----:B------:R-:W-:Y:S02]  /*5360*/  @!P4 IADD3 R12, -R0, 0x10, RZ ;  /* 0x00000010000cc810 */ /* 0x000fe40007ffe1ff */
[----:B------:R-:W-:Y:S01]  /*5370*/  @P0 FSEL R5, R5, -INF , !P3 ;  /* 0xff80000005050808 */ /* 0x000fe20005800000 */
[----:B------:R-:W-:Y:S01]  /*5380*/  FFMA.FTZ R6, R6, UR18, -R3 ;  /* 0x0000001206067c23 */ /* 0x000fe20008010803 */
[----:B------:R-:W-:Y:S02]  /*5390*/  PLOP3.LUT P2, PT, PT, PT, UP0, 0x80, 0x0 ;  /* 0x000000000000781c */ /* 0x000fe40003f4f008 */
[----:B------:R-:W3:Y:S01]  /*53a0*/  MUFU.TANH R111, R17 ;  /* 0x00000011006f7308 */ /* 0x000ee20000002400 */
[----:B------:R-:W-:Y:S01]  /*53b0*/  PLOP3.LUT P4, PT, PT, PT, UP0, 0x80, 0x0 ;  /* 0x000000000000781c */ /* 0x000fe20003f8f008 */
[--C-:B------:R-:W-:Y:S01]  /*53c0*/  FFMA.FTZ R5, R5, UR18, -R2.reuse ;  /* 0x0000001205057c23 */ /* 0x100fe20008010802 */
[C---:B------:R-:W-:Y:S02]  /*53d0*/  @!P1 IADD3 R11, -R0.reuse, 0x18, RZ ;  /* 0x00000018000b9810 */ /* 0x040fe40007ffe1ff */
[----:B------:R-:W-:Y:S02]  /*53e0*/  PLOP3.LUT P1, PT, PT, PT, UP0, 0x80, 0x0 ;  /* 0x000000000000781c */ /* 0x000fe40003f2f008 */
[----:B------:R-:W-:Y:S03]  /*53f0*/  @!P5 IADD3 R8, -R0, 0x19, RZ ;  /* 0x000000190008d810 */ /* 0x000fe60007ffe1ff */
[----:B------:R4:W-:Y:S01]  /*5400*/  MUFU.EX2 R207, R5 ;  /* 0x0000000500cf7308 */ /* 0x0009e20000000800 */
[----:B------:R-:W-:Y:S01]  /*5410*/  FFMA.FTZ R0, R14, -UR5, R125 ;  /* 0x800000050e007c23 */ /* 0x000fe2000801007d */
[----:B------:R-:W-:Y:S02]  /*5420*/  PLOP3.LUT P0, PT, PT, PT, UP0, 0x80, 0x0 ;  /* 0x000000000000781c */ /* 0x000fe40003f0f008 */
[----:B------:R-:W-:Y:S02]  /*5430*/  I2FP.F32.S32 R12, R12 ;  /* 0x0000000c000c7245 */ /* 0x000fe40000201400 */
[----:B------:R-:W-:Y:S01]  /*5440*/  @P2 FSEL R0, R0, -INF , !P6 ;  /* 0xff80000000002808 */ /* 0x000fe20007000000 */
[----:B--2---:R-:W-:Y:S03]  /*5450*/  @P4 VIADD R7, R4, 0x10 ;  /* 0x0000001004074836 */ /* 0x004fe60000000000 */
[----:B------:R2:W-:Y:S01]  /*5460*/  MUFU.EX2 R196, R6 ;  /* 0x0000000600c47308 */ /* 0x0005e20000000800 */
[----:B------:R-:W-:Y:S01]  /*5470*/  PLOP3.LUT P4, PT, PT, PT, UP0, 0x80, 0x0 ;  /* 0x000000000000781c */ /* 0x000fe20003f8f008 */
[----:B------:R-:W-:Y:S01]  /*5480*/  FFMA.FTZ R0, R0, UR18, -R2 ;  /* 0x0000001200007c23 */ /* 0x000fe20008010802 */
[----:B------:R-:W-:Y:S02]  /*5490*/  @P1 ISETP.GE.AND P1, PT, R7, UR8, PT ;  /* 0x0000000807001c0c */ /* 0x000fe4000bf26270 */
[----:B------:R-:W-:Y:S05]  /*54a0*/  PLOP3.LUT P5, PT, PT, PT, UP0, 0x80, 0x0 ;  /* 0x000000000000781c */ /* 0x000fea0003faf008 */
[----:B------:R1:W-:Y:S01]  /*54b0*/  MUFU.EX2 R206, R0 ;  /* 0x0000000000ce7308 */ /* 0x0003e20000000800 */
[----:B----4-:R-:W-:Y:S01]  /*54c0*/  FFMA.FTZ R5, R12, -UR5, R116 ;  /* 0x800000050c057c23 */ /* 0x010fe20008010074 */
[----:B------:R-:W-:Y:S02]  /*54d0*/  PLOP3.LUT P2, PT, PT, PT, UP0, 0x80, 0x0 ;  /* 0x000000000000781c */ /* 0x000fe40003f4f008 */
[----:B------:R-:W-:Y:S02]  /*54e0*/  I2FP.F32.S32 R13, R13 ;  /* 0x0000000d000d7245 */ /* 0x000fe40000201400 */
[----:B------:R-:W-:Y:S02]  /*54f0*/  @P0 FSEL R5, R5, -INF , !P1 ;  /* 0xff80000005050808 */ /* 0x000fe40004800000 */
[----:B------:R-:W-:Y:S02]  /*5500*/  PLOP3.LUT P0, PT, PT, PT, UP0, 0x80, 0x0 ;  /* 0x000000000000781c */ /* 0x000fe40003f0f008 */
[----:B------:R-:W4:Y:S01]  /*5510*/  MUFU.TANH R122, R18 ;  /* 0x00000012007a7308 */ /* 0x000f220000002400 */
[----:B--2---:R-:W-:Y:S01]  /*5520*/  @P4 IADD3 R6, R4, 0x11, RZ ;  /* 0x0000001104064810 */ /* 0x004fe20007ffe0ff */
[----:B------:R-:W-:Y:S01]  /*5530*/  FFMA.FTZ R5, R5, UR18, -R3 ;  /* 0x0000001205057c23 */ /* 0x000fe20008010803 */
[----:B------:R-:W-:Y:S02]  /*5540*/  PLOP3.LUT P3, PT, PT, PT, UP0, 0x80, 0x0 ;  /* 0x000000000000781c */ /* 0x000fe40003f6f008 */
[----:B------:R-:W-:Y:S02]  /*5550*/  @P5 ISETP.GE.AND P5, PT, R6, UR8, PT ;  /* 0x0000000806005c0c */ /* 0x000fe4000bfa6270 */
[----:B------:R-:W-:Y:S03]  /*5560*/  PLOP3.LUT P6, PT, PT, PT, UP0, 0x80, 0x0 ;  /* 0x000000000000781c */ /* 0x000fe60003fcf008 */
[----:B------:R2:W-:Y:S01]  /*5570*/  MUFU.EX2 R197, R5 ;  /* 0x0000000500c57308 */ /* 0x0005e20000000800 */
[----:B-1----:R-:W-:Y:S01]  /*5580*/  FFMA.FTZ R0, R13, -UR5, R115 ;  /* 0x800000050d007c23 */ /* 0x002fe20008010073 */
[----:B------:R-:W-:Y:S02]  /*5590*/  PLOP3.LUT P4, PT, PT, PT, UP0, 0x80, 0x0 ;  /* 0x000000000000781c */ /* 0x000fe40003f8f008 */
[----:B------:R-:W-:Y:S02]  /*55a0*/  I2FP.F32.S32 R11, R11 ;  /* 0x0000000b000b7245 */ /* 0x000fe40000201400 */
[----:B------:R-:W-:Y:S02]  /*55b0*/  @P2 FSEL R0, R0, -INF , !P5 ;  /* 0xff80000000002808 */ /* 0x000fe40006800000 */
[----:B------:R-:W-:Y:S02]  /*55c0*/  PLOP3.LUT P2, PT, PT, PT, UP0, 0x80, 0x0 ;  /* 0x000000000000781c */ /* 0x000fe40003f4f008 */
[----:B------:R-:W1:Y:S01]  /*55d0*/  MUFU.TANH R121, R19 ;  /* 0x0000001300797308 */ /* 0x000e620000002400 */
[----:B------:R-:W-:Y:S01]  /*55e0*/  @P3 IADD3 R6, R4, 0x18, RZ ;  /* 0x0000001804063810 */ /* 0x000fe20007ffe0ff */
[----:B------:R-:W-:Y:S01]  /*55f0*/  FFMA.FTZ R0, R0, UR18, -R3 ;  /* 0x0000001200007c23 */ /* 0x000fe20008010803 */
[----:B------:R-:W-:Y:S02]  /*5600*/  PLOP3.LUT P3, PT, PT, PT, UP0, 0x80, 0x0 ;  /* 0x000000000000781c */ /* 0x000fe40003f6f008 */
[----:B------:R-:W-:Y:S02]  /*5610*/  @P6 ISETP.GE.AND P6, PT, R6, UR8, PT ;  /* 0x0000000806006c0c */ /* 0x000fe4000bfc6270 */
[----:B------:R-:W-:Y:S01]  /*5620*/  I2FP.F32.S32 R8, R8 ;  /* 0x0000000800087245 */ /* 0x000fe20000201400 */
[----:B--2---:R-:W-:Y:S02]  /*5630*/  FFMA.FTZ R5, R9, -UR5, R124 ;  /* 0x8000000509057c23 */ /* 0x004fe4000801007c */
[----:B------:R2:W1:Y:S01]  /*5640*/  MUFU.EX2 R131, R0 ;  /* 0x0000000000837308 */ /* 0x0004620000000800 */
[----:B------:R-:W-:Y:S01]  /*5650*/  @P4 IADD3 R6, R4, 0x19, RZ ;  /* 0x0000001904064810 */ /* 0x000fe20007ffe0ff */
[----:B------:R-:W-:Y:S01]  /*5660*/  FFMA.FTZ R4, R11, -UR5, R114 ;  /* 0x800000050b047c23 */ /* 0x000fe20008010072 */
[----:B------:R-:W-:Y:S02]  /*5670*/  @P0 FSEL R5, R5, -INF , !P1 ;  /* 0xff80000005050808 */ /* 0x000fe40004800000 */
[----:B------:R-:W-:Y:S02]  /*5680*/  PLOP3.LUT P1, PT, PT, PT, UP0, 0x80, 0x0 ;  /* 0x000000000000781c */ /* 0x000fe40003f2f008 */
[----:B------:R-:W-:Y:S01]  /*5690*/  PLOP3.LUT P0, PT, PT, PT, UP0, 0x80, 0x0 ;  /* 0x000000000000781c */ /* 0x000fe20003f0f008 */
[--C-:B------:R-:W-:Y:S01]  /*56a0*/  FFMA.FTZ R5, R5, UR18, -R2.reuse ;  /* 0x0000001205057c23 */ /* 0x100fe20008010802 */
[----:B------:R-:W-:Y:S03]  /*56b0*/  @P3 ISETP.GE.AND P3, PT, R6, UR8, PT ;  /* 0x0000000806003c0c */ /* 0x000fe6000bf66270 */
[----:B------:R3:W-:Y:S01]  /*56c0*/  MUFU.EX2 R205, R5 ;  /* 0x0000000500cd7308 */ /* 0x0007e20000000800 */
[----:B--2---:R-:W-:Y:S05]  /*56d0*/  FFMA.FTZ R0, R10, -UR5, R123 ;  /* 0x800000050a007c23 */ /* 0x004fea000801007b */
[----:B------:R-:W-:Y:S02]  /*56e0*/  @P1 FSEL R4, R4, -INF , !P6 ;  /* 0xff80000004041808 */ /* 0x000fe40007000000 */
[----:B------:R-:W-:Y:S02]  /*56f0*/  PLOP3.LUT P1, PT, PT, PT, UP0, 0x80, 0x0 ;  /* 0x000000000000781c */ /* 0x000fe40003f2f008 */
[----:B------:R-:W-:Y:S02]  /*5700*/  @P2 FSEL R0, R0, -INF , !P5 ;  /* 0xff80000000002808 */ /* 0x000fe40006800000 */
[----:B------:R-:W-:Y:S01]  /*5710*/  PLOP3.LUT P2, PT, PT, PT, UP0, 0x80, 0x0 ;  /* 0x000000000000781c */ /* 0x000fe20003f4f008 */
[----:B------:R-:W-:Y:S02]  /*5720*/  UISETP.GE.AND UP0, UPT, UR9, 0x1, UPT ;  /* 0x000000010900788c */ /* 0x000fe4000bf06270 */
[----:B---3--:R-:W-:Y:S01]  /*5730*/  FFMA.FTZ R5, R0, UR18, -R2 ;  /* 0x0000001200057c23 */ /* 0x008fe20008010802 */
[----:B------:R-:W-:Y:S03]  /*5740*/  FFMA.FTZ R0, R8, -UR5, R111 ;  /* 0x8000000508007c23 */ /* 0x000fe6000801006f */
[----:B------:R2:W-:Y:S02]  /*5750*/  MUFU.EX2 R204, R5 ;  /* 0x0000000500cc7308 */ /* 0x0005e40000000800 */
[----:B------:R-:W-:Y:S02]  /*5760*/  @P0 FSEL R0, R0, -INF , !P3 ;  /* 0xff80000000000808 */ /* 0x000fe40005800000 */
[----:B------:R-:W-:Y:S04]  /*5770*/  IADD3 R112, P0, R245, UR15, RZ ;  /* 0x0000000ff5707c10 */ /* 0x000fe8000ff1e0ff */
[----:B------:R-:W-:Y:S02]  /*5780*/  IADD3.X R113, R244, UR14, RZ, P0, !PT ;  /* 0x0000000ef4717c10 */ /* 0x000fe400087fe4ff */
[----:B------:R-:W-:Y:S03]  /*5790*/  PLOP3.LUT P0, PT, PT, PT, UP0, 0x80, 0x0 ;  /* 0x000000000000781c */ /* 0x000fe60003f0f008 */
[----:B------:R-:W3:Y:S01]  /*57a0*/  LDG.E R110, desc[UR6][R112.64] ;  /* 0x00000006706e7981 */ /* 0x000ee2000c1e1900 */
[--C-:B--2---:R-:W-:Y:S01]  /*57b0*/  FFMA.FTZ R5, R4, UR18, -R3.reuse ;  /* 0x0000001204057c23 */ /* 0x104fe20008010803 */
[----:B----4-:R-:W-:Y:S01]  /*57c0*/  FFMA.FTZ R4, R12, -UR5, R122 ;  /* 0x800000050c047c23 */ /* 0x010fe2000801007a */
[----:B------:R-:W-:Y:S01]  /*57d0*/  FFMA.FTZ R3, R0, UR18, -R3 ;  /* 0x0000001200037c23 */ /* 0x000fe20008010803 */
[----:B-1----:R-:W-:Y:S01]  /*57e0*/  FFMA.FTZ R0, R13, -UR5, R121 ;  /* 0x800000050d007c23 */ /* 0x002fe20008010079 */
[----:B------:R1:W-:Y:S01]  /*57f0*/  MUFU.EX2 R130, R5 ;  /* 0x0000000500827308 */ /* 0x0003e20000000800 */
[----:B------:R-:W2:Y:S01]  /*5800*/  LDG.E R109, desc[UR6][R112.64+0x20] ;  /* 0x00002006706d7981 */ /* 0x000ea2000c1e1900 */
[----:B------:R-:W-:Y:S02]  /*5810*/  @P2 FSEL R4, R4, -INF , !P6 ;  /* 0xff80000004042808 */ /* 0x000fe40007000000 */
[----:B------:R-:W-:Y:S03]  /*5820*/  @P1 FSEL R0, R0, -INF , !P3 ;  /* 0xff80000000001808 */ /* 0x000fe60005800000 */
[--C-:B------:R-:W-:Y:S03]  /*5830*/  FFMA.FTZ R4, R4, UR18, -R2.reuse ;  /* 0x0000001204047c23 */ /* 0x100fe60008010802 */
[----:B------:R4:W4:Y:S01]  /*5840*/  MUFU.EX2 R129, R3 ;  /* 0x0000000300817308 */ /* 0x0009220000000800 */
[----:B------:R-:W-:Y:S01]  /*5850*/  FFMA.FTZ R2, R0, UR18, -R2 ;  /* 0x0000001200027c23 */ /* 0x000fe20008010802 */
[----:B------:R-:W-:Y:S08]  /*5860*/  F2FP.F16.F32.PACK_AB R0, R206, R207 ;  /* 0x000000cfce00723e */ /* 0x000ff000000000ff */
[----:B------:R4:W-:Y:S01]  /*5870*/  MUFU.EX2 R203, R4 ;  /* 0x0000000400cb7308 */ /* 0x0009e20000000800 */
[----:B-1----:R-:W-:Y:S09]  /*5880*/  F2FP.F16.F32.PACK_AB R5, R131, R197 ;  /* 0x000000c58305723e */ /* 0x002ff200000000ff */
[----:B------:R1:W1:Y:S01]  /*5890*/  MUFU.EX2 R202, R2 ;  /* 0x0000000200ca7308 */ /* 0x0002620000000800 */
[----:B----4-:R-:W-:Y:S05]  /*58a0*/  F2FP.F16.F32.PACK_AB R3, R225, R234 ;  /* 0x000000eae103723e */ /* 0x010fea00000000ff */
[----:B------:R4:W-:Y:S01]  /*58b0*/  STS [R235+0x2a400], R3 ;  /* 0x02a40003eb007388 */ /* 0x0009e20000000800 */
[----:B------:R-:W-:Y:S05]  /*58c0*/  F2FP.F16.F32.PACK_AB R4, R199, R201 ;  /* 0x000000c9c704723e */ /* 0x000fea00000000ff */
[----:B------:R4:W-:Y:S01]  /*58d0*/  STS [R235+0x2a000], R4 ;  /* 0x02a00004eb007388 */ /* 0x0009e20000000800 */
[----:B-1----:R-:W-:Y:S04]  /*58e0*/  F2FP.F16.F32.PACK_AB R2, R196, R198 ;  /* 0x000000c6c402723e */ /* 0x002fe800000000ff */
[----:B------:R1:W-:Y:S05]  /*58f0*/  STS [R238+0x2a400], R0 ;  /* 0x02a40000ee007388 */ /* 0x0003ea0000000800 */
[----:B------:R1:W-:Y:S05]  /*5900*/  STS [R238+0x2a000], R2 ;  /* 0x02a00002ee007388 */ /* 0x0003ea0000000800 */
[----:B------:R-:W-:Y:S01]  /*5910*/  STS [R236+0x2a000], R5 ;  /* 0x02a00005ec007388 */ /* 0x000fe20000000800 */
[----:B----4-:R-:W-:Y:S02]  /*5920*/  F2FP.F16.F32.PACK_AB R3, R129, R130 ;  /* 0x000000828103723e */ /* 0x010fe400000000ff */
[----:B------:R-:W-:Y:S02]  /*5930*/  F2FP.F16.F32.PACK_AB R4, R204, R205 ;  /* 0x000000cdcc04723e */ /* 0x000fe400000000ff */
[----:B-1----:R-:W-:Y:S03]  /*5940*/  LEA R0, R218, UR4, 0x1 ;  /* 0x00000004da007c11 */ /* 0x002fe6000f8e08ff */
[----:B------:R-:W-:Y:S01]  /*5950*/  STS [R236+0x2a400], R4 ;  /* 0x02a40004ec007388 */ /* 0x000fe20000000800 */
[----:B------:R-:W-:Y:S04]  /*5960*/  F2FP.F16.F32.PACK_AB R2, R202, R203 ;  /* 0x000000cbca02723e */ /* 0x000fe800000000ff */
[----:B------:R1:W-:Y:S05]  /*5970*/  STS [R237+0x2a000], R3 ;  /* 0x02a00003ed007388 */ /* 0x0003ea0000000800 */
[----:B------:R4:W-:Y:S05]  /*5980*/  STS [R237+0x2a400], R2 ;  /* 0x02a40002ed007388 */ /* 0x0009ea0000000800 */
[----:B------:R-:W-:Y:S05]  /*5990*/  LDSM.16.M88.4 R16, [R0+0x10000] ;  /* 0x010000000010783b */ /* 0x000fea0000000200 */
[----:B------:R-:W4:Y:S05]  /*59a0*/  LDSM.16.M88.4 R8, [R210+UR4+0x20000] ;  /* 0x02000004d208783b */ /* 0x000f2a0008000200 */
[----:B------:R-:W4:Y:S05]  /*59b0*/  LDSM.16.M88.4 R84, [R210+UR4+0x20800] ;  /* 0x02080004d254783b */ /* 0x000f2a0008000200 */
[----:B------:R-:W-:Y:S01]  /*59c0*/  LDSM.16.M88.4 R92, [R209+0x8000] ;  /* 0x00800000d15c783b */ /* 0x000fe20000000200 */
[CC--:B-1----:R-:W-:Y:S04]  /*59d0*/  IADD3 R3, R213.reuse, R0.reuse, RZ ;  /* 0x00000000d5037210 */ /* 0x0c2fe80007ffe0ff */
[----:B------:R-:W-:Y:S01]  /*59e0*/  LDSM.16.M88.4 R96, [R209+0x8800] ;  /* 0x00880000d160783b */ /* 0x000fe20000000200 */
[----:B----4-:R-:W-:Y:S04]  /*59f0*/  IADD3 R2, R200, R0, RZ ;  /* 0x00000000c8027210 */ /* 0x010fe80007ffe0ff */
[----:B------:R-:W-:Y:S01]  /*5a00*/  LDSM.16.M88.4 R100, [R212+0x8000] ;  /* 0x00800000d464783b */ /* 0x000fe20000000200 */
[----:B------:R-:W-:Y:S04]  /*5a10*/  IADD3 R108, R213, R2, RZ ;  /* 0x00000002d56c7210 */ /* 0x000fe80007ffe0ff */
[----:B------:R-:W1:Y:S05]  /*5a20*/  LDSM.16.M88.4 R88, [R2+0x10000] ;  /* 0x010000000258783b */ /* 0x000e6a0000000200 */
[----:B------:R-:W-:Y:S01]  /*5a30*/  LDSM.16.M88.4 R104, [R212+0x8800] ;  /* 0x00880000d468783b */ /* 0x000fe20000000200 */
[C---:B------:R-:W-:Y:S06]  /*5a40*/  HMMA.16816.F32 R4, R16.reuse, R8, RZ ;  /* 0x000000081004723c */ /* 0x040fec00000018ff */
[C---:B------:R-:W-:Y:S06]  /*5a50*/  HMMA.16816.F32 R8, R16.reuse, R10, RZ ;  /* 0x0000000a1008723c */ /* 0x040fec00000018ff */
[C---:B------:R-:W-:Y:S06]  /*5a60*/  HMMA.16816.F32 R12, R16.reuse, R84, RZ ;  /* 0x00000054100c723c */ /* 0x040fec00000018ff */
[----:B------:R-:W-:Y:S01]  /*5a70*/  HMMA.16816.F32 R16, R16, R86, RZ ;  /* 0x000000561010723c */ /* 0x000fe200000018ff */
[----:B------:R-:W4:Y:S05]  /*5a80*/  LDSM.16.M88.4 R84, [R3+0x10000] ;  /* 0x010000000354783b */ /* 0x000f2a0000000200 */
[C---:B-1----:R-:W-:Y:S06]  /*5a90*/  HMMA.16816.F32 R4, R88.reuse, R92, R4 ;  /* 0x0000005c5804723c */ /* 0x042fec0000001804 */
[C---:B------:R-:W-:Y:S01]  /*5aa0*/  HMMA.16816.F32 R8, R88.reuse, R94, R8 ;  /* 0x0000005e5808723c */ /* 0x040fe20000001808 */
[----:B------:R-:W-:Y:S05]  /*5ab0*/  LDSM.16.M88.4 R92, [R211+0x8000] ;  /* 0x00800000d35c783b */ /* 0x000fea0000000200 */
[C---:B------:R-:W-:Y:S06]  /*5ac0*/  HMMA.16816.F32 R12, R88.reuse, R96, R12 ;  /* 0x00000060580c723c */ /* 0x040fec000000180c */
[----:B------:R-:W-:Y:S01]  /*5ad0*/  HMMA.16816.F32 R16, R88, R98, R16 ;  /* 0x000000625810723c */ /* 0x000fe20000001810 */
[----:B------:R-:W1:Y:S05]  /*5ae0*/  LDSM.16.M88.4 R88, [R108+0x10000] ;  /* 0x010000006c58783b */ /* 0x000e6a0000000200 */
[----:B------:R-:W1:Y:S01]  /*5af0*/  LDSM.16.M88.4 R96, [R211+0x8800] ;  /* 0x00880000d360783b */ /* 0x000e620000000200 */
[C---:B----4-:R-:W-:Y:S06]  /*5b00*/  HMMA.16816.F32 R4, R84.reuse, R100, R4 ;  /* 0x000000645404723c */ /* 0x050fec0000001804 */
[C---:B------:R-:W-:Y:S01]  /*5b10*/  HMMA.16816.F32 R8, R84.reuse, R102, R8 ;  /* 0x000000665408723c */ /* 0x040fe20000001808 */
[----:B------:R-:W-:Y:S05]  /*5b20*/  LDSM.16.M88.4 R100, [R210+UR4+0x22000] ;  /* 0x02200004d264783b */ /* 0x000fea0008000200 */
[C---:B------:R-:W-:Y:S06]  /*5b30*/  HMMA.16816.F32 R12, R84.reuse, R104, R12 ;  /* 0x00000068540c723c */ /* 0x040fec000000180c */
[----:B------:R-:W-:Y:S01]  /*5b40*/  HMMA.16816.F32 R16, R84, R106, R16 ;  /* 0x0000006a5410723c */ /* 0x000fe20000001810 */
[----:B------:R-:W4:Y:S05]  /*5b50*/  LDSM.16.M88.4 R84, [R0+0x12000] ;  /* 0x012000000054783b */ /* 0x000f2a0000000200 */
[----:B------:R-:W4:Y:S01]  /*5b60*/  LDSM.16.M88.4 R104, [R210+UR4+0x22800] ;  /* 0x02280004d268783b */ /* 0x000f220008000200 */
[C---:B-1----:R-:W-:Y:S06]  /*5b70*/  HMMA.16816.F32 R4, R88.reuse, R92, R4 ;  /* 0x0000005c5804723c */ /* 0x042fec0000001804 */
[C---:B------:R-:W-:Y:S01]  /*5b80*/  HMMA.16816.F32 R8, R88.reuse, R94, R8 ;  /* 0x0000005e5808723c */ /* 0x040fe20000001808 */
[----:B------:R-:W-:Y:S05]  /*5b90*/  LDSM.16.M88.4 R92, [R209+0xa000] ;  /* 0x00a00000d15c783b */ /* 0x000fea0000000200 */
[C---:B------:R-:W-:Y:S06]  /*5ba0*/  HMMA.16816.F32 R12, R88.reuse, R96, R12 ;  /* 0x00000060580c723c */ /* 0x040fec000000180c */
[----:B------:R-:W-:Y:S01]  /*5bb0*/  HMMA.16816.F32 R16, R88, R98, R16 ;  /* 0x000000625810723c */ /* 0x000fe20000001810 */
[----:B------:R-:W1:Y:S05]  /*5bc0*/  LDSM.16.M88.4 R88, [R2+0x12000] ;  /* 0x012000000258783b */ /* 0x000e6a0000000200 */
[----:B------:R-:W3:Y:S01]  /*5bd0*/  LDSM.16.M88.4 R96, [R209+0xa800] ;  /* 0x00a80000d160783b */ /* 0x000ee20000000200 */
[C---:B----4-:R-:W-:Y:S06]  /*5be0*/  HMMA.16816.F32 R4, R84.reuse, R100, R4 ;  /* 0x000000645404723c */ /* 0x050fec0000001804 */
[C---:B------:R-:W-:Y:S01]  /*5bf0*/  HMMA.16816.F32 R8, R84.reuse, R102, R8 ;  /* 0x000000665408723c */ /* 0x040fe20000001808 */
[----:B------:R-:W-:Y:S05]  /*5c00*/  LDSM.16.M88.4 R100, [R212+0xa000] ;  /* 0x00a00000d464783b */ /* 0x000fea0000000200 */
[C---:B------:R-:W-:Y:S06]  /*5c10*/  HMMA.16816.F32 R12, R84.reuse, R104, R12 ;  /* 0x00000068540c723c */ /* 0x040fec000000180c */
[----:B------:R-:W-:Y:S01]  /*5c20*/  HMMA.16816.F32 R16, R84, R106, R16 ;  /* 0x0000006a5410723c */ /* 0x000fe20000001810 */
[----:B------:R-:W4:Y:S05]  /*5c30*/  LDSM.16.M88.4 R84, [R3+0x12000] ;  /* 0x012000000354783b */ /* 0x000f2a0000000200 */
[----:B------:R-:W2:Y:S01]  /*5c40*/  LDSM.16.M88.4 R104, [R212+0xa800] ;  /* 0x00a80000d468783b */ /* 0x000ea20000000200 */
[C---:B-1----:R-:W-:Y:S06]  /*5c50*/  HMMA.16816.F32 R4, R88.reuse, R92, R4 ;  /* 0x0000005c5804723c */ /* 0x042fec0000001804 */
[C---:B------:R-:W-:Y:S01]  /*5c60*/  HMMA.16816.F32 R8, R88.reuse, R94, R8 ;  /* 0x0000005e5808723c */ /* 0x040fe20000001808 */
[----:B------:R-:W-:Y:S05]  /*5c70*/  LDSM.16.M88.4 R92, [R211+0xa000] ;  /* 0x00a00000d35c783b */ /* 0x000fea0000000200 */
[C---:B---3--:R-:W-:Y:S06]  /*5c80*/  HMMA.16816.F32 R12, R88.reuse, R96, R12 ;  /* 0x00000060580c723c */ /* 0x048fec000000180c */
[----:B------:R-:W-:Y:S01]  /*5c90*/  HMMA.16816.F32 R16, R88, R98, R16 ;  /* 0x000000625810723c */ /* 0x000fe20000001810 */
[----:B------:R-:W1:Y:S05]  /*5ca0*/  LDSM.16.M88.4 R88, [R108+0x12000] ;  /* 0x012000006c58783b */ /* 0x000e6a0000000200 */
[----:B------:R-:W3:Y:S01]  /*5cb0*/  LDSM.16.M88.4 R96, [R211+0xa800] ;  /* 0x00a80000d360783b */ /* 0x000ee20000000200 */
[C---:B----4-:R-:W-:Y:S06]  /*5cc0*/  HMMA.16816.F32 R4, R84.reuse, R100, R4 ;  /* 0x000000645404723c */ /* 0x050fec0000001804 */
[C---:B------:R-:W-:Y:S01]  /*5cd0*/  HMMA.16816.F32 R8, R84.reuse, R102, R8 ;  /* 0x000000665408723c */ /* 0x040fe20000001808 */
[----:B------:R-:W-:Y:S05]  /*5ce0*/  LDSM.16.M88.4 R100, [R210+UR4+0x24000] ;  /* 0x02400004d264783b */ /* 0x000fea0008000200 */
[C---:B--2---:R-:W-:Y:S06]  /*5cf0*/  HMMA.16816.F32 R12, R84.reuse, R104, R12 ;  /* 0x00000068540c723c */ /* 0x044fec000000180c */
[----:B------:R-:W-:Y:S01]  /*5d00*/  HMMA.16816.F32 R16, R84, R106, R16 ;  /* 0x0000006a5410723c */ /* 0x000fe20000001810 */
[----:B------:R-:W2:Y:S05]  /*5d10*/  LDSM.16.M88.4 R84, [R0+0x14000] ;  /* 0x014000000054783b */ /* 0x000eaa0000000200 */
[----:B------:R-:W-:Y:S01]  /*5d20*/  LDSM.16.M88.4 R104, [R209+0xe800] ;  /* 0x00e80000d168783b */ /* 0x000fe20000000200 */
[C---:B-1----:R-:W-:Y:S06]  /*5d30*/  HMMA.16816.F32 R4, R88.reuse, R92, R4 ;  /* 0x0000005c5804723c */ /* 0x042fec0000001804 */
[C---:B------:R-:W-:Y:S01]  /*5d40*/  HMMA.16816.F32 R8, R88.reuse, R94, R8 ;  /* 0x0000005e5808723c */ /* 0x040fe20000001808 */
[----:B------:R-:W1:Y:S05]  /*5d50*/  LDSM.16.M88.4 R92, [R210+UR4+0x24800] ;  /* 0x02480004d25c783b */ /* 0x000e6a0008000200 */
[C---:B---3--:R-:W-:Y:S06]  /*5d60*/  HMMA.16816.F32 R12, R88.reuse, R96, R12 ;  /* 0x00000060580c723c */ /* 0x048fec000000180c */
[----:B------:R-:W-:Y:S01]  /*5d70*/  HMMA.16816.F32 R16, R88, R98, R16 ;  /* 0x000000625810723c */ /* 0x000fe20000001810 */
[----:B------:R-:W-:Y:S05]  /*5d80*/  LDSM.16.M88.4 R88, [R2+0x14000] ;  /* 0x014000000258783b */ /* 0x000fea0000000200 */
[----:B------:R-:W3:Y:S01]  /*5d90*/  LDSM.16.M88.4 R96, [R209+0xc000] ;  /* 0x00c00000d160783b */ /* 0x000ee20000000200 */
[C---:B--2---:R-:W-:Y:S06]  /*5da0*/  HMMA.16816.F32 R4, R84.reuse, R100, R4 ;  /* 0x000000645404723c */ /* 0x044fec0000001804 */
[C---:B------:R-:W-:Y:S01]  /*5db0*/  HMMA.16816.F32 R8, R84.reuse, R102, R8 ;  /* 0x000000665408723c */ /* 0x040fe20000001808 */
[----:B------:R-:W2:Y:S05]  /*5dc0*/  LDSM.16.M88.4 R100, [R209+0xc800] ;  /* 0x00c80000d164783b */ /* 0x000eaa0000000200 */
[C---:B-1----:R-:W-:Y:S06]  /*5dd0*/  HMMA.16816.F32 R12, R84.reuse, R92, R12 ;  /* 0x0000005c540c723c */ /* 0x042fec000000180c */
[----:B------:R-:W-:Y:S01]  /*5de0*/  HMMA.16816.F32 R16, R84, R94, R16 ;  /* 0x0000005e5410723c */ /* 0x000fe20000001810 */
[----:B------:R-:W-:Y:S05]  /*5df0*/  LDSM.16.M88.4 R84, [R3+0x14000] ;  /* 0x014000000354783b */ /* 0x000fea0000000200 */
[----:B------:R-:W1:Y:S01]  /*5e00*/  LDSM.16.M88.4 R92, [R212+0xc000] ;  /* 0x00c00000d45c783b */ /* 0x000e620000000200 */
[C---:B---3--:R-:W-:Y:S06]  /*5e10*/  HMMA.16816.F32 R4, R88.reuse, R96, R4 ;  /* 0x000000605804723c */ /* 0x048fec0000001804 */
[C---:B------:R-:W-:Y:S01]  /*5e20*/  HMMA.16816.F32 R8, R88.reuse, R98, R8 ;  /* 0x000000625808723c */ /* 0x040fe20000001808 */
[----:B------:R-:W3:Y:S05]  /*5e30*/  LDSM.16.M88.4 R96, [R212+0xc800] ;  /* 0x00c80000d460783b */ /* 0x000eea0000000200 */
[C---:B--2---:R-:W-:Y:S06]  /*5e40*/  HMMA.16816.F32 R12, R88.reuse, R100, R12 ;  /* 0x00000064580c723c */ /* 0x044fec000000180c */
[----:B------:R-:W-:Y:S01]  /*5e50*/  HMMA.16816.F32 R16, R88, R102, R16 ;  /* 0x000000665810723c */ /* 0x000fe20000001810 */
[----:B------:R-:W-:Y:S05]  /*5e60*/  LDSM.16.M88.4 R88, [R108+0x14000] ;  /* 0x014000006c58783b */ /* 0x000fea0000000200 */
[----:B------:R-:W2:Y:S01]  /*5e70*/  LDSM.16.M88.4 R100, [R211+0xc000] ;  /* 0x00c00000d364783b */ /* 0x000ea20000000200 */
[C---:B-1----:R-:W-:Y:S06]  /*5e80*/  HMMA.16816.F32 R4, R84.reuse, R92, R4 ;  /* 0x0000005c5404723c */ /* 0x042fec0000001804 */
[C---:B------:R-:W-:Y:S01]  /*5e90*/  HMMA.16816.F32 R8, R84.reuse, R94, R8 ;  /* 0x0000005e5408723c */ /* 0x040fe20000001808 */
[----:B------:R-:W1:Y:S05]  /*5ea0*/  LDSM.16.M88.4 R92, [R211+0xc800] ;  /* 0x00c80000d35c783b */ /* 0x000e6a0000000200 */
[C---:B---3--:R-:W-:Y:S06]  /*5eb0*/  HMMA.16816.F32 R12, R84.reuse, R96, R12 ;  /* 0x00000060540c723c */ /* 0x048fec000000180c */
[----:B------:R-:W-:Y:S01]  /*5ec0*/  HMMA.16816.F32 R16, R84, R98, R16 ;  /* 0x000000625410723c */ /* 0x000fe20000001810 */
[----:B------:R-:W-:Y:S05]  /*5ed0*/  LDSM.16.M88.4 R84, [R0+0x16000] ;  /* 0x016000000054783b */ /* 0x000fea0000000200 */
[----:B------:R-:W3:Y:S01]  /*5ee0*/  LDSM.16.M88.4 R96, [R210+UR4+0x26000] ;  /* 0x02600004d260783b */ /* 0x000ee20008000200 */
[C---:B--2---:R-:W-:Y:S06]  /*5ef0*/  HMMA.16816.F32 R4, R88.reuse, R100, R4 ;  /* 0x000000645804723c */ /* 0x044fec0000001804 */
[C---:B------:R-:W-:Y:S01]  /*5f00*/  HMMA.16816.F32 R8, R88.reuse, R102, R8 ;  /* 0x000000665808723c */ /* 0x040fe20000001808 */
[----:B------:R-:W2:Y:S05]  /*5f10*/  LDSM.16.M88.4 R100, [R210+UR4+0x26800] ;  /* 0x02680004d264783b */ /* 0x000eaa0008000200 */
[C---:B-1----:R-:W-:Y:S06]  /*5f20*/  HMMA.16816.F32 R12, R88.reuse, R92, R12 ;  /* 0x0000005c580c723c */ /* 0x042fec000000180c */
[----:B------:R-:W-:Y:S01]  /*5f30*/  HMMA.16816.F32 R16, R88, R94, R16 ;  /* 0x0000005e5810723c */ /* 0x000fe20000001810 */
[----:B------:R1:W-:Y:S05]  /*5f40*/  LDSM.16.M88.4 R88, [R2+0x16000] ;  /* 0x016000000258783b */ /* 0x0003ea0000000200 */
[----:B------:R-:W4:Y:S01]  /*5f50*/  LDSM.16.M88.4 R92, [R209+0xe000] ;  /* 0x00e00000d15c783b */ /* 0x000f220000000200 */
[C---:B---3--:R-:W-:Y:S06]  /*5f60*/  HMMA.16816.F32 R4, R84.reuse, R96, R4 ;  /* 0x000000605404723c */ /* 0x048fec0000001804 */
[C---:B------:R-:W-:Y:S01]  /*5f70*/  HMMA.16816.F32 R8, R84.reuse, R98, R8 ;  /* 0x000000625408723c */ /* 0x040fe20000001808 */
[----:B------:R-:W-:Y:S04]  /*5f80*/  LDSM.16.M88.4 R96, [R212+0xe000] ;  /* 0x00e00000d460783b */ /* 0x000fe80000000200 */
[----:B-1----:R-:W-:Y:S01]  /*5f90*/  FFMA.FTZ R2, -R118, R118, 1 ;  /* 0x3f80000076027423 */ /* 0x002fe20000010176 */
[C---:B--2---:R-:W-:Y:S05]  /*5fa0*/  HMMA.16816.F32 R12, R84.reuse, R100, R12 ;  /* 0x00000064540c723c */ /* 0x044fea000000180c */
[----:B------:R-:W-:Y:S01]  /*5fb0*/  FMUL.FTZ R2, R2, UR10 ;  /* 0x0000000a02027c20 */ /* 0x000fe20008410000 */
[----:B------:R-:W-:Y:S01]  /*5fc0*/  HMMA.16816.F32 R16, R84, R102, R16 ;  /* 0x000000665410723c */ /* 0x000fe20000001810 */
[----:B------:R1:W2:Y:S05]  /*5fd0*/  LDSM.16.M88.4 R84, [R3+0x16000] ;  /* 0x016000000354783b */ /* 0x0002aa0000000200 */
[----:B------:R-:W-:Y:S01]  /*5fe0*/  LDSM.16.M88.4 R100, [R211+0xe000] ;  /* 0x00e00000d364783b */ /* 0x000fe20000000200 */
[C---:B----4-:R-:W-:Y:S06]  /*5ff0*/  HMMA.16816.F32 R4, R88.reuse, R92, R4 ;  /* 0x0000005c5804723c */ /* 0x050fec0000001804 */
[C---:B------:R-:W-:Y:S01]  /*6000*/  HMMA.16816.F32 R8, R88.reuse, R94, R8 ;  /* 0x0000005e5808723c */ /* 0x040fe20000001808 */
[----:B------:R-:W3:Y:S05]  /*6010*/  LDSM.16.M88.4 R92, [R212+0xe800] ;  /* 0x00e80000d45c783b */ /* 0x000eea0000000200 */
[C---:B------:R-:W-:Y:S05]  /*6020*/  HMMA.16816.F32 R12, R88.reuse, R104, R12 ;  /* 0x00000068580c723c */ /* 0x040fea000000180c */
[----:B-1----:R-:W-:Y:S01]  /*6030*/  FFMA.FTZ R3, -R119, R119, 1 ;  /* 0x3f80000077037423 */ /* 0x002fe20000010177 */
[----:B------:R-:W-:Y:S01]  /*6040*/  HMMA.16816.F32 R16, R88, R106, R16 ;  /* 0x0000006a5810723c */ /* 0x000fe20000001810 */
[----:B------:R-:W1:Y:S04]  /*6050*/  LDSM.16.M88.4 R88, [R108+0x16000] ;  /* 0x016000006c58783b */ /* 0x000e680000000200 */
[----:B------:R-:W-:Y:S01]  /*6060*/  FMUL.FTZ R3, R3, UR10 ;  /* 0x0000000a03037c20 */ /* 0x000fe20008410000 */
[----:B------:R-:W4:Y:S01]  /*6070*/  LDSM.16.M88.4 R104, [R211+0xe800] ;  /* 0x00e80000d368783b */ /* 0x000f220000000200 */
[C---:B--2---:R-:W-:Y:S06]  /*6080*/  HMMA.16816.F32 R4, R84.reuse, R96, R4 ;  /* 0x000000605404723c */ /* 0x044fec0000001804 */
[C---:B------:R-:W-:Y:S06]  /*6090*/  HMMA.16816.F32 R8, R84.reuse, R98, R8 ;  /* 0x000000625408723c */ /* 0x040fec0000001808 */
[C---:B---3--:R-:W-:Y:S06]  /*60a0*/  HMMA.16816.F32 R12, R84.reuse, R92, R12 ;  /* 0x0000005c540c723c */ /* 0x048fec000000180c */
[----:B------:R-:W-:Y:S06]  /*60b0*/  HMMA.16816.F32 R16, R84, R94, R16 ;  /* 0x0000005e5410723c */ /* 0x000fec0000001810 */
[C---:B-1----:R-:W-:Y:S05]  /*60c0*/  HMMA.16816.F32 R4, R88.reuse, R100, R4 ;  /* 0x000000645804723c */ /* 0x042fea0000001804 */
[----:B------:R-:W-:Y:S01]  /*60d0*/  FFMA.FTZ R85, -R117, R117, 1 ;  /* 0x3f80000075557423 */ /* 0x000fe20000010175 */
[C---:B------:R-:W-:Y:S05]  /*60e0*/  HMMA.16816.F32 R8, R88.reuse, R102, R8 ;  /* 0x000000665808723c */ /* 0x040fea0000001808 */
[----:B------:R-:W-:Y:S01]  /*60f0*/  FMUL.FTZ R85, R85, UR10 ;  /* 0x0000000a55557c20 */ /* 0x000fe20008410000 */
[C---:B----4-:R-:W-:Y:S05]  /*6100*/  HMMA.16816.F32 R12, R88.reuse, R104, R12 ;  /* 0x00000068580c723c */ /* 0x050fea000000180c */
[----:B------:R-:W-:Y:S01]  /*6110*/  FFMA.FTZ R84, -R111, R111, 1 ;  /* 0x3f8000006f547423 */ /* 0x000fe2000001016f */
[----:B------:R-:W-:Y:S05]  /*6120*/  HMMA.16816.F32 R16, R88, R106, R16 ;  /* 0x0000006a5810723c */ /* 0x000fea0000001810 */
[----:B------:R-:W-:Y:S01]  /*6130*/  FMUL.FTZ R84, R84, UR10 ;  /* 0x0000000a54547c20 */ /* 0x000fe20008410000 */
[C---:B------:R-:W-:Y:S01]  /*6140*/  FADD.FTZ R0, -R110.reuse, R4 ;  /* 0x000000046e007221 */ /* 0x040fe20000010100 */
[C---:B------:R-:W-:Y:S01]  /*6150*/  FADD.FTZ R4, -R110.reuse, R5 ;  /* 0x000000056e047221 */ /* 0x040fe20000010100 */
        /* <DEDUP_REMOVED lines=171> */
.L_x_1797:
        /* <DEDUP_REMOVED lines=174> */
.L_x_1798:
[----:B------:R-:W-:Y:S01]  /*76f0*/  LDSM.16.M88.4 R128, [R217] ;  /* 0x00000000d980783b */ /* 0x000fe20000000200 */
[----:B---3--:R-:W-:Y:S01]  /*7700*/  IMAD.IADD R2, R217, 0x1, R200 ;  /* 0x00000001d9027824 */ /* 0x008fe200078e02c8 */
[----:B------:R-:W-:Y:S02]  /*7710*/  ULOP3.LUT UR11, UR9, 0x1, URZ, 0xc0, !UPT ;  /* 0x00000001090b7892 */ /* 0x000fe4000f8ec03f */
[----:B------:R-:W1:Y:S01]  /*7720*/  LDSM.16.MT88.4 R16, [R0+0x18000] ;  /* 0x018000000010783b */ /* 0x000e620000004200 */
[----:B------:R-:W-:Y:S02]  /*7730*/  @UP0 UIADD3 UR16, UP2, UR13, -0x100, URZ ;  /* 0xffffff000d100890 */ /* 0x000fe4000ff5e03f */
[----:B------:R-:W-:Y:S01]  /*7740*/  UISETP.NE.U32.AND UP1, UPT, UR11, 0x1, UPT ;  /* 0x000000010b00788c */ /* 0x000fe2000bf25070 */
[----:B------:R-:W2:Y:S01]  /*7750*/  LDSM.16.M88.4 R124, [R217+0x1000] ;  /* 0x00100000d97c783b */ /* 0x000ea20000000200 */
[----:B------:R-:W-:Y:S02]  /*7760*/  UIADD3 UR17, UR9, -0x1, URZ ;  /* 0xffffffff09117890 */ /* 0x000fe4000fffe03f */
[----:B------:R-:W-:Y:S01]  /*7770*/  @UP0 UIADD3.X UR11, UR12, -0x1, URZ, UP2, !UPT ;  /* 0xffffffff0c0b0890 */ /* 0x000fe200097fe43f */
[----:B------:R-:W3:Y:S04]  /*7780*/  LDSM.16.MT88.4 R96, [R0+0x1a000] ;  /* 0x01a000000060783b */ /* 0x000ee80000004200 */
[----:B------:R-:W4:Y:S04]  /*7790*/  LDSM.16.MT88.4 R112, [R0+0x1c000] ;  /* 0x01c000000070783b */ /* 0x000f280000004200 */
[----:B------:R-:W4:Y:S04]  /*77a0*/  LDSM.16.MT88.4 R196, [R0+0x1e000] ;  /* 0x01e0000000c4783b */ /* 0x000f280000004200 */
[----:B------:R-:W-:Y:S04]  /*77b0*/  LDSM.16.MT88.4 R200, [R0+0x18800] ;  /* 0x0188000000c8783b */ /* 0x000fe80000004200 */
[----:B------:R-:W-:Y:S01]  /*77c0*/  LDSM.16.M88.4 R204, [R2+0x1000] ;  /* 0x0010000002cc783b */ /* 0x000fe20000000200 */
        /* <DEDUP_REMOVED lines=16> */
[----:B------:R1:W2:Y:S04]  /*78d0*/  LDSM.16.M88.4 R196, [R2] ;  /* 0x0000000002c4783b */ /* 0x0002a80000000200 */
[----:B-1----:R-:W-:Y:S01]  /*78e0*/  IMAD.IADD R2, R213, 0x1, R2 ;  /* 0x00000001d5027824 */ /* 0x002fe200078e0202 */
[-C--:B--2---:R-:W-:Y:S06]  /*78f0*/  HMMA.16816.F32 R4, R196, R200.reuse, R4 ;  /* 0x000000c8c404723c */ /* 0x084fec0000001804 */
        /* <DEDUP_REMOVED lines=17> */
[----:B------:R-:W-:Y:S01]  /*7a10*/  HMMA.16816.F32 R128, R196, R202, R128 ;  /* 0x000000cac480723c */ /* 0x000fe20000001880 */
[----:B------:R-:W-:Y:S04]  /*7a20*/  LDSM.16.MT88.4 R200, [R0+0x19000] ;  /* 0x0190000000c8783b */ /* 0x000fe80000004200 */
[----:B------:R-:W-:Y:S05]  /*7a30*/  IMAD.IADD R204, R217, 0x1, R213 ;  /* 0x00000001d9cc7824 */ /* 0x000fea00078e02d5 */
[----:B------:R-:W1:Y:S04]  /*7a40*/  LDSM.16.M88.4 R196, [R204] ;  /* 0x00000000ccc4783b */ /* 0x000e680000000200 */
        /* <DEDUP_REMOVED lines=19> */
[----:B------:R-:W-:Y:S05]  /*7b80*/  LDSM.16.MT88.4 R204, [R0+0x19800] ;  /* 0x0198000000cc783b */ /* 0x000fea0000004200 */
[----:B------:R-:W-:Y:S01]  /*7b90*/  HMMA.16816.F32 R128, R196, R202, R128 ;  /* 0x000000cac480723c */ /* 0x000fe20000001880 */
[----:B------:R-:W1:Y:S04]  /*7ba0*/  LDSM.16.M88.4 R196, [R2] ;  /* 0x0000000002c4783b */ /* 0x000e680000000200 */
[----:B------:R2:W3:Y:S02]  /*7bb0*/  LDSM.16.M88.4 R200, [R2+0x1000] ;  /* 0x0010000002c8783b */ /* 0x0004e40000000200 */
[----:B--2---:R-:W-:Y:S01]  /*7bc0*/  @P0 IADD3 R2, P1, R245, UR13, RZ ;  /* 0x0000000df5020c10 */ /* 0x004fe2000ff3e0ff */
[----:B------:R-:W-:Y:S03]  /*7bd0*/  @UP0 UMOV UR13, UR16 ;  /* 0x00000010000d0c82 */ /* 0x000fe60008000000 */
[----:B------:R-:W-:Y:S01]  /*7be0*/  @P0 IADD3.X R3, R244, UR12, RZ, P1, !PT ;  /* 0x0000000cf4030c10 */ /* 0x000fe20008ffe4ff */
[----:B------:R-:W-:Y:S04]  /*7bf0*/  @UP0 UMOV UR12, UR11 ;  /* 0x0000000b000c0c82 */ /* 0x000fe80008000000 */
[----:B------:R-:W5:Y:S01]  /*7c00*/  @P0 LDG.E R239, desc[UR6][R2.64+-0x100] ;  /* 0xffff000602ef0981 */ /* 0x000f62000c1e1900 */
[-C--:B-1----:R-:W-:Y:S03]  /*7c10*/  HMMA.16816.F32 R4, R196, R204.reuse, R4 ;  /* 0x000000ccc404723c */ /* 0x082fe60000001804 */
[----:B------:R1:W5:Y:S03]  /*7c20*/  @P0 LDG.E R240, desc[UR6][R2.64+-0xe0] ;  /* 0xffff200602f00981 */ /* 0x000366000c1e1900 */
[C---:B---3--:R-:W-:Y:S06]  /*7c30*/  HMMA.16816.F32 R8, R200.reuse, R204, R8 ;  /* 0x000000ccc808723c */ /* 0x048fec0000001808 */
[-C--:B------:R-:W-:Y:S06]  /*7c40*/  HMMA.16816.F32 R12, R200, R206.reuse, R12 ;  /* 0x000000cec80c723c */ /* 0x080fec000000180c */
[C---:B------:R-:W-:Y:S01]  /*7c50*/  HMMA.16816.F32 R16, R196.reuse, R206, R16 ;  /* 0x000000cec410723c */ /* 0x040fe20000001810 */
[----:B------:R-:W2:Y:S04]  /*7c60*/  LDSM.16.MT88.4 R204, [R0+0x1b800] ;  /* 0x01b8000000cc783b */ /* 0x000ea80000004200 */
[----:B------:R-:W-:Y:S01]  /*7c70*/  REDG.E.ADD.F32.FTZ.RN.STRONG.GPU desc[UR6][R222.64], R4 ;  /* 0x00000004de0079a6 */ /* 0x000fe2000c10f386 */
[-C--:B--2---:R-:W-:Y:S06]  /*7c80*/  HMMA.16816.F32 R84, R196, R204.reuse, R84 ;  /* 0x000000ccc454723c */ /* 0x084fec0000001854 */
[C---:B------:R-:W-:Y:S06]  /*7c90*/  HMMA.16816.F32 R88, R200.reuse, R204, R88 ;  /* 0x000000ccc858723c */ /* 0x040fec0000001858 */
[-C--:B------:R-:W-:Y:S06]  /*7ca0*/  HMMA.16816.F32 R92, R200, R206.reuse, R92 ;  /* 0x000000cec85c723c */ /* 0x080fec000000185c */
[C---:B------:R-:W-:Y:S01]  /*7cb0*/  HMMA.16816.F32 R96, R196.reuse, R206, R96 ;  /* 0x000000cec460723c */ /* 0x040fe20000001860 */
[----:B------:R-:W2:Y:S05]  /*7cc0*/  LDSM.16.MT88.4 R204, [R0+0x1d800] ;  /* 0x01d8000000cc783b */ /* 0x000eaa0000004200 */
[-C--:B--2---:R-:W-:Y:S06]  /*7cd0*/  HMMA.16816.F32 R100, R196, R204.reuse, R100 ;  /* 0x000000ccc464723c */ /* 0x084fec0000001864 */
[C---:B------:R-:W-:Y:S06]  /*7ce0*/  HMMA.16816.F32 R104, R200.reuse, R204, R104 ;  /* 0x000000ccc868723c */ /* 0x040fec0000001868 */
[-C--:B------:R-:W-:Y:S06]  /*7cf0*/  HMMA.16816.F32 R108, R200, R206.reuse, R108 ;  /* 0x000000cec86c723c */ /* 0x080fec000000186c */
[C---:B------:R-:W-:Y:S01]  /*7d00*/  HMMA.16816.F32 R112, R196.reuse, R206, R112 ;  /* 0x000000cec470723c */ /* 0x040fe20000001870 */
[----:B------:R2:W3:Y:S04]  /*7d10*/  LDSM.16.MT88.4 R204, [R0+0x1f800] ;  /* 0x01f8000000cc783b */ /* 0x0004e80000004200 */
[C---:B--2---:R-:W-:Y:S01]  /*7d20*/  IMAD R0, R225.reuse, 0x18, RZ ;  /* 0x00000018e1007824 */ /* 0x044fe200078e02ff */
[-C--:B---3--:R-:W-:Y:S06]  /*7d30*/  HMMA.16816.F32 R116, R196, R204.reuse, R116 ;  /* 0x000000ccc474723c */ /* 0x088fec0000001874 */
[C---:B------:R-:W-:Y:S06]  /*7d40*/  HMMA.16816.F32 R120, R200.reuse, R204, R120 ;  /* 0x000000ccc878723c */ /* 0x040fec0000001878 */
[-C--:B------:R-:W-:Y:S06]  /*7d50*/  HMMA.16816.F32 R124, R200, R206.reuse, R124 ;  /* 0x000000cec87c723c */ /* 0x080fec000000187c */
[----:B------:R-:W-:Y:S05]  /*7d60*/  HMMA.16816.F32 R128, R196, R206, R128 ;  /* 0x000000cec480723c */ /* 0x000fea0000001880 */
[C---:B------:R-:W-:Y:S02]  /*7d70*/  IMAD.SHL.U32 R201, R225.reuse, 0x8, RZ ;  /* 0x00000008e1c97824 */ /* 0x040fe400078e00ff */
[----:B------:R-:W-:Y:S04]  /*7d80*/  IMAD.SHL.U32 R200, R225, 0x10, RZ ;  /* 0x00000010e1c87824 */ /* 0x000fe800078e00ff */
[-C--:B-1----:R-:W-:Y:S01]  /*7d90*/  LEA R2, P0, R201, R222.reuse, 0x2 ;  /* 0x000000dec9027211 */ /* 0x082fe200078010ff */
[C---:B------:R-:W-:Y:S01]  /*7da0*/  IMAD.SHL.U32 R197, R225.reuse, 0x20, RZ ;  /* 0x00000020e1c57824 */ /* 0x040fe200078e00ff */
[-C--:B------:R-:W-:Y:S01]  /*7db0*/  LEA R198, P1, R200, R222.reuse, 0x2 ;  /* 0x000000dec8c67211 */ /* 0x080fe200078210ff */
[----:B------:R-:W-:Y:S01]  /*7dc0*/  IMAD R202, R225, 0x28, RZ ;  /* 0x00000028e1ca7824 */ /* 0x000fe200078e02ff */
        /* <DEDUP_REMOVED lines=519> */
.L_x_1800:
[----:B--2---:R-:W2:Y:S01]  /*9e40*/  LDL R0, [R1] ;  /* 0x0000000001007983 */ /* 0x004ea20000100800 */
        /* <DEDUP_REMOVED lines=20> */
.L_x_1801:
        /* <DEDUP_REMOVED lines=61> */
.L_x_1803:
[----:B------:R-:W-:Y:S05]  /*a360*/  BSYNC B0 ;  /* 0x0000000000007941 */ /* 0x000fea0003800000 */
.L_x_1802:
        /* <DEDUP_REMOVED lines=22> */
.L_x_1805:
[----:B------:R-:W-:Y:S05]  /*a4d0*/  BSYNC B0 ;  /* 0x0000000000007941 */ /* 0x000fea0003800000 */
.L_x_1804:
[----:B------:R-:W-:Y:S01]  /*a4e0*/  IMAD.U32 R3, RZ, RZ, UR10 ;  /* 0x0000000aff037e24 */ /* 0x000fe2000f8e00ff */
[----:B------:R-:W-:Y:S01]  /*a4f0*/  UIMAD UR9, UR9, UR10, URZ ;  /* 0x0000000a090972a4 */ /* 0x000fe2000f8e023f */
[----:B--2---:R-:W2:Y:S01]  /*a500*/  LDS.128 R24, [R0+0x20000] ;  /* 0x0200000000187984 */ /* 0x004ea20000000c00 */
        /* <DEDUP_REMOVED lines=35> */
.L_x_1807:
[----:B------:R-:W-:Y:S05]  /*a740*/  BSYNC B0 ;  /* 0x0000000000007941 */ /* 0x000fea0003800000 */
.L_x_1806:
        /* <DEDUP_REMOVED lines=23> */
.L_x_1778:
        /* <DEDUP_REMOVED lines=24> */
.L_x_1809:
        /* <DEDUP_REMOVED lines=20> */
.L_x_1810:
        /* <DEDUP_REMOVED lines=14> */
[C---:B------:R-:W-:Y:S01]  /*ac60*/  ISETP.GE.AND P5, PT, R0.reuse, UR8, PT ;  /* 0x0000000800007c0c */ /* 0x040fe2000bfa6270 */
[----:B------:R-:W-:Y:S01]  /*ac70*/  IMAD.U32 R2, RZ, RZ, UR16 ;  /* 0x00000010ff027e24 */ /* 0x000fe2000f8e00ff */
[----:B------:R-:W-:Y:S01]  /*ac80*/  IADD3.X R5, R3, UR22, R5, P0, !PT ;  /* 0x0000001603057c10 */ /* 0x000fe200087fe405 */
[----:B------:R-:W-:Y:S01]  /*ac90*/  UIMAD UR17, UR56, UR17, UR9 ;  /* 0x00000011381172a4 */ /* 0x000fe2000f8e0209 */
[----:B------:R-:W-:Y:S01]  /*aca0*/  IADD3 R6, R0, 0x20, RZ ;  /* 0x0000002000067810 */ /* 0x000fe20007ffe0ff */
[----:B------:R-:W-:Y:S01]  /*acb0*/  VIADD R12, R232, 0xc0 ;  /* 0x000000c0e80c7836 */ /* 0x000fe20000000000 */
[----:B------:R-:W-:Y:S01]  /*acc0*/  SHF.R.S32.HI R13, RZ, 0x1f, R0 ;  /* 0x0000001fff0d7819 */ /* 0x000fe20000011400 */
[----:B------:R-:W-:Y:S01]  /*acd0*/  IMAD.WIDE.U32 R4, R2, UR56, R4 ;  /* 0x0000003802047c25 */ /* 0x000fe2000f8e0004 */
[----:B------:R-:W-:-:S03]  /*ace0*/  ISETP.GE.AND P4, PT, R6, UR8, PT ;  /* 0x0000000806007c0c */ /* 0x000fc6000bf86270 */
[----:B------:R-:W-:Y:S01]  /*acf0*/  VIADD R10, R232, 0x80 ;  /* 0x00000080e80a7836 */ /* 0x000fe20000000000 */
[----:B------:R-:W-:Y:S01]  /*ad00*/  IADD3 R8, R5, UR17, RZ ;  /* 0x0000001105087c10 */ /* 0x000fe2000fffe0ff */
[----:B------:R-:W-:Y:S08]  /*ad10*/  @P5 BRA `(.L_x_1812) ;  /* 0x0000000000485947 */ /* 0x000ff00003800000 */
        /* <DEDUP_REMOVED lines=18> */
.L_x_1812:
[----:B------:R-:W-:Y:S05]  /*ae40*/  BSYNC B0 ;  /* 0x0000000000007941 */ /* 0x000fea0003800000 */
.L_x_1811:
        /* <DEDUP_REMOVED lines=21> */
.L_x_1814:
[----:B------:R-:W-:Y:S05]  /*afa0*/  BSYNC B0 ;  /* 0x0000000000007941 */ /* 0x000fea0003800000 */
.L_x_1813:
[----:B-12---:R-:W-:Y:S01]  /*afb0*/  IMAD.U32 R2, RZ, RZ, UR12 ;  /* 0x0000000cff027e24 */ /* 0x006fe2000f8e00ff */
[----:B------:R-:W-:Y:S01]  /*afc0*/  UIMAD UR8, UR18, UR12, URZ ;  /* 0x0000000c120872a4 */ /* 0x000fe2000f8e023f */
[----:B------:R-:W-:Y:S01]  /*afd0*/  BSSY B0, `(.L_x_1815) ;  /* 0x0000020000007945 */ /* 0x000fe20003800000 */
[----:B------:R-:W-:Y:S01]  /*afe0*/  USHF.R.S32.HI UR10, URZ, 0x1f, UR56 ;  /* 0x0000001f3f0a7899 */ /* 0x000fe20008011438 */
[----:B------:R-:W-:Y:S01]  /*aff0*/  IMAD.WIDE.U32 R2, R2, UR5, R232 ;  /* 0x0000000502027c25 */ /* 0x000fe2000f8e00e8 */
[----:B------:R-:W-:-:S03]  /*b000*/  UIMAD UR5, UR5, UR13, UR8 ;  /* 0x0000000d050572a4 */ /* 0x000fc6000f8e0208 */
[----:B------:R-:W-:Y:S01]  /*b010*/  ULDC.64 UR8, c[0x0][0x470] ;  /* 0x00011c0000087ab9 */ /* 0x000fe20000000a00 */
[----:B------:R-:W-:Y:S02]  /*b020*/  IADD3 R4, P0, R2, UR14, RZ ;  /* 0x0000000e02047c10 */ /* 0x000fe4000ff1e0ff */
        /* <DEDUP_REMOVED lines=26> */
.L_x_1816:
[----:B------:R-:W-:Y:S05]  /*b1d0*/  BSYNC B0 ;  /* 0x0000000000007941 */ /* 0x000fea0003800000 */
.L_x_1815:
        /* <DEDUP_REMOVED lines=20> */
.L_x_1808:
[----:B------:R-:W-:Y:S05]  /*b320*/  BSYNC B1 ;  /* 0x0000000000017941 */ /* 0x000fea0003800000 */
.L_x_1773:
        /* <DEDUP_REMOVED lines=12> */
.L_x_1817:
[----:B------:R-:W-:Y:S05]  /*b3f0*/  EXIT ;  /* 0x000000000000794d */ /* 0x000fea0003800000 */
.L_x_1819:
        /* <DEDUP_REMOVED lines=16> */
.L_x_2069:


//--------------------- .text._ZN5flash44flash_bwd_dq_dk_dv_loop_seqk_parallel_kernelI23Flash_bwd_kernel_traitsILi256ELi64ELi64ELi8ELi4ELi2ELi2ELb0ELb0EN7cutlass6half_tE19Flash_kernel_traitsILi256ELi64ELi64ELi8ES3_EELb1ELb0ELb1ELb0ELb0ELb1ELb0EEEvNS_16Flash_bwd_paramsE --------------------------
	.section	.text._ZN5flash44flash_bwd_dq_dk_dv_loop_seqk_parallel_kernelI23Flash_bwd_kernel_traitsILi256ELi64ELi64ELi8ELi4ELi2ELi2ELb0ELb0EN7cutlass6half_tE19Flash_kernel_traitsILi256ELi64ELi64ELi8ES3_EELb1ELb0ELb1ELb0ELb0ELb1ELb0EEEvNS_16Flash_bwd_paramsE,"ax",@progbits
	.align	128
        .global         _ZN5flash44flash_bwd_dq_dk_dv_loop_seqk_parallel_kernelI23Flash_bwd_kernel_traitsILi256ELi64ELi64ELi8ELi4ELi2ELi2ELb0ELb0EN7cutlass6half_tE19Flash_kernel_traitsILi256ELi64ELi64ELi8ES3_EELb1ELb0ELb1ELb0ELb0ELb1ELb0EEEvNS_16Flash_bwd_paramsE
        .type           _ZN5flash44flash_bwd_dq_dk_dv_loop_seqk_parallel_kernelI23Flash_bwd_kernel_traitsILi256ELi64ELi64ELi8ELi4ELi2ELi2ELb0ELb0EN7cutlass6half_tE19Flash_kernel_traitsILi256ELi64ELi64ELi8ES3_EELb1ELb0ELb1ELb0ELb0ELb1ELb0EEEvNS_16Flash_bwd_paramsE,@function
        .size           _ZN5flash44flash_bwd_dq_dk_dv_loop_seqk_parallel_kernelI23Flash_bwd_kernel_traitsILi256ELi64ELi64ELi8ELi4ELi2ELi2ELb0ELb0EN7cutlass6half_tE19Flash_kernel_traitsILi256ELi64ELi64ELi8ES3_EELb1ELb0ELb1ELb0ELb0ELb1ELb0EEEvNS_16Flash_bwd_paramsE,(.L_x_2070 - _ZN5flash44flash_bwd_dq_dk_dv_loop_seqk_parallel_kernelI23Flash_bwd_kernel_traitsILi256ELi64ELi64ELi8ELi4ELi2ELi2ELb0ELb0EN7cutlass6half_tE19Flash_kernel_traitsILi256ELi64ELi64ELi8ES3_EELb1ELb0ELb1ELb0ELb0ELb1ELb0EEEvNS_16Flash_bwd_paramsE)
        .other          _ZN5flash44flash_bwd_dq_dk_dv_loop_seqk_parallel_kernelI23Flash_bwd_kernel_traitsILi256ELi64ELi64ELi8ELi4ELi2ELi2ELb0ELb0EN7cutlass6half_tE19Flash_kernel_traitsILi256ELi64ELi64ELi8ES3_EELb1ELb0ELb1ELb0ELb0ELb1ELb0EEEvNS_16Flash_bwd_paramsE,@"STO_CUDA_ENTRY STV_DEFAULT"
_ZN5flash44flash_bwd_dq_dk_dv_loop_seqk_parallel_kernelI23Flash_bwd_kernel_traitsILi256ELi64ELi64ELi8ELi4ELi2ELi2ELb0ELb0EN7cutlass6half_tE19Flash_kernel_traitsILi256ELi64ELi64ELi8ES3_EELb1ELb0ELb1ELb0ELb0ELb1ELb0EEEvNS_16Flash_bwd_paramsE:
.text._ZN5flash44flash_bwd_dq_dk_dv_loop_seqk_parallel_kernelI23Flash_bwd_kernel_traitsILi256ELi64ELi64ELi8ELi4ELi2ELi2ELb0ELb0EN7cutlass6half_tE19Flash_kernel_traitsILi256ELi64ELi64ELi8ES3_EELb1ELb0ELb1ELb0ELb0ELb1ELb0EEEvNS_16Flash_bwd_paramsE:
        /* <DEDUP_REMOVED lines=15> */
[----:B------:R-:W-:Y:S01]  /*00f0*/  IMAD.MOV.U32 R240, RZ, RZ, -0x10 ;  /* 0xfffffff0fff07424 */ /* 0x000fe200078e00ff */
        /* <DEDUP_REMOVED lines=9> */
[CC--:B------:R-:W-:Y:S01]  /*0190*/  LEA.HI R8, R7.reuse, R6.reuse, RZ, 0x3 ;  /* 0x0000000607087211 */ /* 0x0c0fe200078f18ff */
[----:B------:R-:W-:Y:S01]  /*01a0*/  IMAD.U32 R232, RZ, RZ, UR5 ;  /* 0x00000005ffe87e24 */ /* 0x000fe2000f8e00ff */
[--C-:B------:R-:W-:Y:S01]  /*01b0*/  SHF.R.S32.HI R0, RZ, 0x5, R3.reuse ;  /* 0x00000005ff007819 */ /* 0x100fe20000011403 */
[----:B----4-:R-:W-:Y:S01]  /*01c0*/  USHF.R.S32.HI UR5, URZ, 0x1f, UR53 ;  /* 0x0000001f3f057899 */ /* 0x010fe20008011435 */
[----:B------:R-:W-:Y:S01]  /*01d0*/  SHF.R.S32.HI R227, RZ, 0x1f, R3 ;  /* 0x0000001fffe37819 */ /* 0x000fe20000011403 */
[----:B------:R-:W-:Y:S01]  /*01e0*/  IMAD.U32 R231, RZ, RZ, UR8 ;  /* 0x00000008ffe77e24 */ /* 0x000fe2000f8e00ff */
[CC--:B------:R-:W-:Y:S01]  /*01f0*/  LEA.HI R9, R7.reuse, R6.reuse, RZ, 0x4 ;  /* 0x0000000607097211 */ /* 0x0c0fe200078f20ff */
[----:B------:R-:W-:Y:S01]  /*0200*/  UIADD3 UR8, UR4, 0x18000, URZ ;  /* 0x0001800004087890 */ /* 0x000fe2000fffe03f */
[CC--:B------:R-:W-:Y:S01]  /*0210*/  LEA.HI R226, R7.reuse, R6.reuse, RZ, 0x7 ;  /* 0x0000000607e27211 */ /* 0x0c0fe200078f38ff */
[----:B------:R-:W-:Y:S01]  /*0220*/  IMAD.U32 R230, RZ, RZ, UR5 ;  /* 0x00000005ffe67e24 */ /* 0x000fe2000f8e00ff */
[CC--:B------:R-:W-:Y:S01]  /*0230*/  LEA.HI R4, R7.reuse, R6.reuse, RZ, 0x6 ;  /* 0x0000000607047211 */ /* 0x0c0fe200078f30ff */
[----:B------:R-:W-:Y:S01]  /*0240*/  UIADD3 UR5, UR4, 0x28000, URZ ;  /* 0x0002800004057890 */ /* 0x000fe2000fffe03f */
[----:B------:R-:W-:Y:S01]  /*0250*/  LEA.HI R7, R7, R6, RZ, 0x2 ;  /* 0x0000000607077211 */ /* 0x000fe200078f10ff */
[----:B------:R-:W-:Y:S01]  /*0260*/  USHF.R.S32.HI UR61, URZ, 0x1f, UR53 ;  /* 0x0000001f3f3d7899 */ /* 0x000fe20008011435 */
[----:B------:R-:W-:-:S02]  /*0270*/  LOP3.LUT R11, R3, 0xffffffe0, RZ, 0xc0, !PT ;  /* 0xffffffe0030b7812 */ /* 0x000fc400078ec0ff */
[-C--:B------:R-:W-:Y:S02]  /*0280*/  LEA.HI R227, R227, R0.reuse, RZ, 0x2 ;  /* 0x00000000e3e37211 */ /* 0x080fe400078f10ff */
[----:B------:R-:W-:Y:S01]  /*0290*/  LEA.HI R3, R3, R0, RZ, 0x1 ;  /* 0x0000000003037211 */ /* 0x000fe200078f08ff */
[----:B------:R-:W-:Y:S01]  /*02a0*/  IMAD.IADD R11, R6, 0x1, -R11 ;  /* 0x00000001060b7824 */ /* 0x000fe200078e0a0b */
[----:B------:R-:W-:Y:S02]  /*02b0*/  LOP3.LUT R13, R7, 0x7ffffffc, RZ, 0xc0, !PT ;  /* 0x7ffffffc070d7812 */ /* 0x000fe400078ec0ff */
[--C-:B------:R-:W-:Y:S02]  /*02c0*/  SHF.R.S32.HI R10, RZ, 0x2, R7.reuse ;  /* 0x00000002ff0a7819 */ /* 0x100fe40000011407 */
[----:B------:R-:W-:Y:S02]  /*02d0*/  SHF.R.S32.HI R7, RZ, 0x1f, R7 ;  /* 0x0000001fff077819 */ /* 0x000fe40000011407 */
[----:B------:R-:W-:-:S02]  /*02e0*/  LOP3.LUT R227, R227, 0xfffffffc, RZ, 0xc0, !PT ;  /* 0xfffffffce3e37812 */ /* 0x000fc400078ec0ff */
[----:B------:R-:W-:Y:S02]  /*02f0*/  LOP3.LUT R3, R3, 0xfffffffe, RZ, 0xc0, !PT ;  /* 0xfffffffe03037812 */ /* 0x000fe400078ec0ff */
[----:B------:R-:W-:Y:S01]  /*0300*/  LOP3.LUT R5, R8, 0xfffffff8, RZ, 0xc0, !PT ;  /* 0xfffffff808057812 */ /* 0x000fe200078ec0ff */
[C---:B------:R-:W-:Y:S01]  /*0310*/  IMAD.IADD R227, R0.reuse, 0x1, -R227 ;  /* 0x0000000100e37824 */ /* 0x040fe200078e0ae3 */
[----:B------:R-:W-:Y:S01]  /*0320*/  SHF.R.S32.HI R12, RZ, 0x4, R9 ;  /* 0x00000004ff0c7819 */ /* 0x000fe20000011409 */
[----:B------:R-:W-:Y:S01]  /*0330*/  IMAD.IADD R3, R0, 0x1, -R3 ;  /* 0x0000000100037824 */ /* 0x000fe200078e0a03 */
[----:B------:R-:W-:Y:S01]  /*0340*/  LEA.HI R7, R7, R10, RZ, 0x3 ;  /* 0x0000000a07077211 */ /* 0x000fe200078f18ff */
[----:B------:R-:W-:Y:S01]  /*0350*/  IMAD.IADD R5, R6, 0x1, -R5 ;  /* 0x0000000106057824 */ /* 0x000fe200078e0a05 */
[----:B------:R-:W-:Y:S01]  /*0360*/  SHF.R.S32.HI R0, RZ, 0x3, R8 ;  /* 0x00000003ff007819 */ /* 0x000fe20000011408 */
[----:B------:R-:W-:Y:S01]  /*0370*/  IMAD.SHL.U32 R14, R3, 0x10, RZ ;  /* 0x00000010030e7824 */ /* 0x000fe200078e00ff */
[----:B------:R-:W-:-:S02]  /*0380*/  LOP3.LUT R15, R9, 0xfffffff0, RZ, 0xc0, !PT ;  /* 0xfffffff0090f7812 */ /* 0x000fc400078ec0ff */
[----:B------:R-:W-:Y:S01]  /*0390*/  SHF.R.S32.HI R2, RZ, 0x1f, R11 ;  /* 0x0000001fff027819 */ /* 0x000fe2000001140b */
[----:B------:R-:W-:Y:S01]  /*03a0*/  IMAD.SHL.U32 R0, R0, 0x40, RZ ;  /* 0x0000004000007824 */ /* 0x000fe200078e00ff */
[----:B------:R-:W-:Y:S01]  /*03b0*/  LEA.HI R9, R9, R12, RZ, 0x1 ;  /* 0x0000000c09097211 */ /* 0x000fe200078f08ff */
[C---:B------:R-:W-:Y:S01]  /*03c0*/  IMAD.IADD R15, R6.reuse, 0x1, -R15 ;  /* 0x00000001060f7824 */ /* 0x040fe200078e0a0f */
[----:B------:R-:W-:Y:S01]  /*03d0*/  LOP3.LUT R7, R7, 0xfffffff8, RZ, 0xc0, !PT ;  /* 0xfffffff807077812 */ /* 0x000fe200078ec0ff */
[----:B------:R-:W-:Y:S01]  /*03e0*/  IMAD.IADD R6, R6, 0x1, -R13 ;  /* 0x0000000106067824 */ /* 0x000fe200078e0a0d */
[----:B------:R-:W-:Y:S01]  /*03f0*/  LEA.HI R2, R2, R11, RZ, 0x2 ;  /* 0x0000000b02027211 */ /* 0x000fe200078f10ff */
[----:B------:R-:W-:Y:S01]  /*0400*/  IMAD.SHL.U32 R11, R5, 0x40, RZ ;  /* 0x00000040050b7824 */ /* 0x000fe200078e00ff */
[----:B------:R-:W-:Y:S01]  /*0410*/  LOP3.LUT R9, R9, 0xfffffffe, RZ, 0xc0, !PT ;  /* 0xfffffffe09097812 */ /* 0x000fe200078ec0ff */
[----:B------:R-:W-:Y:S01]  /*0420*/  IMAD.IADD R7, R10, 0x1, -R7 ;  /* 0x000000010a077824 */ /* 0x000fe200078e0a07 */
[----:B------:R-:W-:Y:S01]  /*0430*/  LOP3.LUT R10, R0, 0x1c0, RZ, 0xc0, !PT ;  /* 0x000001c0000a7812 */ /* 0x000fe200078ec0ff */
[----:B------:R-:W-:Y:S01]  /*0440*/  IMAD.SHL.U32 R13, R5, 0x8, RZ ;  /* 0x00000008050d7824 */ /* 0x000fe200078e00ff */
[----:B------:R-:W-:Y:S01]  /*0450*/  LOP3.LUT R11, R11, 0x1c0, RZ, 0xc0, !PT ;  /* 0x000001c00b0b7812 */ /* 0x000fe200078ec0ff */
[----:B------:R-:W-:Y:S01]  /*0460*/  IMAD.IADD R9, R12, 0x1, -R9 ;  /* 0x000000010c097824 */ /* 0x000fe200078e0a09 */
[----:B------:R-:W-:Y:S01]  /*0470*/  LOP3.LUT R12, R7, 0x1, RZ, 0xc0, !PT ;  /* 0x00000001070c7812 */ /* 0x000fe200078ec0ff */
[----:B------:R-:W-:Y:S01]  /*0480*/  IMAD.SHL.U32 R6, R6, 0x2, RZ ;  /* 0x0000000206067824 */ /* 0x000fe200078e00ff */
[----:B------:R-:W-:Y:S01]  /*0490*/  LOP3.LUT P4, RZ, R5, 0x2, RZ, 0xc0, !PT ;  /* 0x0000000205ff7812 */ /* 0x000fe2000788c0ff */
[----:B------:R-:W-:Y:S01]  /*04a0*/  IMAD.SHL.U32 R223, R9, 0x20, RZ ;  /* 0x0000002009df7824 */ /* 0x000fe200078e00ff */
[----:B------:R-:W-:Y:S01]  /*04b0*/  LOP3.LUT P3, RZ, R5, 0x4, RZ, 0xc0, !PT ;  /* 0x0000000405ff7812 */ /* 0x000fe2000786c0ff */
[----:B------:R-:W-:Y:S01]  /*04c0*/  IMAD R233, R227, 0x400, R6 ;  /* 0x00000400e3e97824 */ /* 0x000fe200078e0206 */
[----:B------:R-:W-:-:S02]  /*04d0*/  LOP3.LUT R16, R10, 0x38, R13, 0xf8, !PT ;  /* 0x000000380a107812 */ /* 0x000fc400078ef80d */
[----:B------:R-:W-:Y:S02]  /*04e0*/  SHF.R.U32.HI R5, RZ, 0x3, R10 ;  /* 0x00000003ff057819 */ /* 0x000fe4000001160a */
[----:B------:R-:W-:Y:S02]  /*04f0*/  LOP3.LUT R13, R11, 0x10, R14, 0xf8, !PT ;  /* 0x000000100b0d7812 */ /* 0x000fe400078ef80e */
[----:B------:R-:W-:Y:S02]  /*0500*/  ISETP.NE.U32.AND P0, PT, R12, 0x1, PT ;  /* 0x000000010c00780c */ /* 0x000fe40003f05070 */
[----:B------:R-:W-:Y:S02]  /*0510*/  SHF.R.S32.HI R0, RZ, 0x1f, R15 ;  /* 0x0000001fff007819 */ /* 0x000fe4000001140f */
[----:B------:R-:W-:Y:S02]  /*0520*/  LOP3.LUT R5, R16, R5, RZ, 0x3c, !PT ;  /* 0x0000000510057212 */ /* 0x000fe400078e3cff */
[----:B------:R-:W-:Y:S01]  /*0530*/  LOP3.LUT R222, R13, 0x8, R8, 0xf8, !PT ;  /* 0x000000080dde7812 */ /* 0x000fe200078ef808 */
[C---:B------:R-:W-:Y:S01]  /*0540*/  IMAD.SHL.U32 R13, R9.reuse, 0x200, RZ ;  /* 0x00000200090d7824 */ /* 0x040fe200078e00ff */
[----:B------:R-:W-:Y:S01]  /*0550*/  SHF.R.S32.HI R4, RZ, 0x6, R4 ;  /* 0x00000006ff047819 */ /* 0x000fe20000011404 */
[----:B------:R-:W-:Y:S01]  /*0560*/  IMAD.SHL.U32 R9, R9, 0x8, RZ ;  /* 0x0000000809097824 */ /* 0x000fe200078e00ff */
[----:B------:R-:W-:-:S02]  /*0570*/  LOP3.LUT R8, R11, 0x8, R8, 0xf8, !PT ;  /* 0x000000080b087812 */ /* 0x000fc400078ef808 */
[C---:B------:R-:W-:Y:S01]  /*0580*/  R2P PR, R7.reuse, 0x6 ;  /* 0x0000000607007804 */ /* 0x040fe20000000000 */
[----:B------:R-:W-:Y:S01]  /*0590*/  IMAD.SHL.U32 R7, R7, 0x40, RZ ;  /* 0x0000004007077824 */ /* 0x000fe200078e00ff */
[----:B------:R-:W-:Y:S01]  /*05a0*/  SHF.R.S32.HI R226, RZ, 0x7, R226 ;  /* 0x00000007ffe27819 */ /* 0x000fe200000114e2 */
[C---:B------:R-:W-:Y:S01]  /*05b0*/  IMAD R228, R4.reuse, 0x200, R5 ;  /* 0x0000020004e47824 */ /* 0x040fe200078e0205 */
[----:B------:R-:W-:Y:S01]  /*05c0*/  SHF.R.U32.HI R11, RZ, 0x3, R11 ;  /* 0x00000003ff0b7819 */ /* 0x000fe2000001160b */
[----:B------:R-:W-:Y:S01]  /*05d0*/  IMAD.SHL.U32 R4, R4, 0x8, RZ ;  /* 0x0000000804047824 */ /* 0x000fe200078e00ff */
[----:B------:R-:W-:Y:S02]  /*05e0*/  LEA.HI R0, R0, R15, RZ, 0x3 ;  /* 0x0000000f00007211 */ /* 0x000fe400078f18ff */
[----:B------:R-:W-:Y:S01]  /*05f0*/  LOP3.LUT R213, R8, R11, RZ, 0x3c, !PT ;  /* 0x0000000b08d57212 */ /* 0x000fe200078e3cff */
[----:B------:R-:W-:Y:S01]  /*0600*/  IMAD R8, R226, 0x800, R13 ;  /* 0x00000800e2087824 */ /* 0x000fe200078e020d */
[C---:B------:R-:W-:Y:S01]  /*0610*/  LOP3.LUT R10, R0.reuse, 0xfffffff8, RZ, 0xc0, !PT ;  /* 0xfffffff8000a7812 */ /* 0x040fe200078ec0ff */
[----:B------:R-:W-:Y:S01]  /*0620*/  IMAD.SHL.U32 R0, R0, 0x40, RZ ;  /* 0x0000004000007824 */ /* 0x000fe200078e00ff */
[----:B------:R-:W-:Y:S01]  /*0630*/  LOP3.LUT R7, R7, 0x1c0, RZ, 0xc0, !PT ;  /* 0x000001c007077812 */ /* 0x000fe200078ec0ff */
[----:B------:R-:W-:Y:S01]  /*0640*/  IMAD.IADD R213, R8, 0x1, R213 ;  /* 0x0000000108d57824 */ /* 0x000fe200078e02d5 */
[----:B------:R-:W-:Y:S01]  /*0650*/  LOP3.LUT R4, R4, 0x18, RZ, 0xc0, !PT ;  /* 0x0000001804047812 */ /* 0x000fe200078ec0ff */
[----:B------:R-:W-:Y:S01]  /*0660*/  IMAD.IADD R10, R15, 0x1, -R10 ;  /* 0x000000010f0a7824 */ /* 0x000fe200078e0a0a */
[----:B------:R-:W-:Y:S01]  /*0670*/  SHF.R.U32.HI R5, RZ, 0x3, R7 ;  /* 0x00000003ff057819 */ /* 0x000fe20000011607 */
[----:B------:R-:W-:Y:S01]  /*0680*/  IMAD.SHL.U32 R8, R226, 0x20, RZ ;  /* 0x00000020e2087824 */ /* 0x000fe200078e00ff */
[----:B------:R-:W-:-:S02]  /*0690*/  LOP3.LUT R223, R4, 0x20, R223, 0xf8, !PT ;  /* 0x0000002004df7812 */ /* 0x000fc400078ef8df */
[----:B------:R-:W-:Y:S01]  /*06a0*/  LOP3.LUT R234, R5, R7, R4, 0x1e, !PT ;  /* 0x0000000705ea7212 */ /* 0x000fe200078e1e04 */
[----:B------:R-:W-:Y:S01]  /*06b0*/  IMAD.SHL.U32 R4, R10, 0x40, RZ ;  /* 0x000000400a047824 */ /* 0x000fe200078e00ff */
[----:B------:R-:W-:Y:S02]  /*06c0*/  LOP3.LUT R8, R7, 0x20, R8, 0xf8, !PT ;  /* 0x0000002007087812 */ /* 0x000fe400078ef808 */
[----:B------:R-:W-:Y:S02]  /*06d0*/  LOP3.LUT R0, R0, 0xfffffe00, RZ, 0xc0, !PT ;  /* 0xfffffe0000007812 */ /* 0x000fe400078ec0ff */
[----:B------:R-:W-:Y:S01]  /*06e0*/  LOP3.LUT R8, R8, R5, RZ, 0x3c, !PT ;  /* 0x0000000508087212 */ /* 0x000fe200078e3cff */
[----:B------:R-:W-:Y:S01]  /*06f0*/  IMAD R5, R3, 0x400, R6 ;  /* 0x0000040003057824 */ /* 0x000fe200078e0206 */
[----:B------:R-:W-:Y:S01]  /*0700*/  LOP3.LUT R4, R4, 0x1c0, RZ, 0xc0, !PT ;  /* 0x000001c004047812 */ /* 0x000fe200078ec0ff */
[----:B------:R-:W-:Y:S01]  /*0710*/  IMAD R224, R227, 0x400, R0 ;  /* 0x00000400e3e07824 */ /* 0x000fe200078e0200 */
[----:B------:R-:W-:Y:S01]  /*0720*/  LOP3.LUT R222, R13, R222, R11, 0xf6, !PT ;  /* 0x000000de0dde7212 */ /* 0x000fe200078ef60b */
[----:B------:R-:W-:Y:S01]  /*0730*/  IMAD.IADD R233, R233, 0x1, R8 ;  /* 0x00000001e9e97824 */ /* 0x000fe200078e0208 */
[----:B------:R-:W-:Y:S01]  /*0740*/  SHF.R.U32.HI R221, RZ, 0x3, R4 ;  /* 0x00000003ffdd7819 */ /* 0x000fe20000011604 */
[----:B------:R-:W-:Y:S01]  /*0750*/  IMAD.IADD R234, R5, 0x1, R234 ;  /* 0x0000000105ea7824 */ /* 0x000fe200078e02ea */
[----:B------:R-:W-:Y:S01]  /*0760*/  LOP3.LUT R6, R4, 0x8, R9, 0xf8, !PT ;  /* 0x0000000804067812 */ /* 0x000fe200078ef809 */
[----:B------:R-:W-:Y:S01]  /*0770*/  IMAD.MOV.U32 R5, RZ, RZ, 0x40 ;  /* 0x00000040ff057424 */ /* 0x000fe200078e00ff */
[----:B------:R-:W-:Y:S01]  /*0780*/  LOP3.LUT R223, R221, R223, R4, 0x1e, !PT ;  /* 0x000000dfdddf7212 */ /* 0x000fe200078e1e04 */
[----:B------:R-:W-:Y:S01]  /*0790*/  IMAD R4, R3, 0x400, R0 ;  /* 0x0000040003047824 */ /* 0x000fe200078e0200 */
[----:B------:R-:W-:-:S02]  /*07a0*/  LOP3.LUT R221, R6, R221, RZ, 0x3c, !PT ;  /* 0x000000dd06dd7212 */ /* 0x000fc400078e3cff */
[----:B------:R-:W-:Y:S02]  /*07b0*/  LEA R233, R233, UR4, 0x1 ;  /* 0x00000004e9e97c11 */ /* 0x000fe4000f8e08ff */
[----:B------:R-:W-:Y:S01]  /*07c0*/  SEL R212, R212, 0xffffffe0, !P4 ;  /* 0xffffffe0d4d47807 */ /* 0x000fe20006000000 */
[----:B------:R-:W-:Y:S01]  /*07d0*/  IMAD.IADD R224, R224, 0x1, R221 ;  /* 0x00000001e0e07824 */ /* 0x000fe200078e02dd */
[----:B------:R-:W-:Y:S01]  /*07e0*/  LEA R213, R213, UR4, 0x1 ;  /* 0x00000004d5d57c11 */ /* 0x000fe2000f8e08ff */
[----:B------:R-:W-:Y:S01]  /*07f0*/  IMAD.IADD R221, R221, 0x1, R4 ;  /* 0x00000001dddd7824 */ /* 0x000fe200078e0204 */
[----:B------:R-:W-:Y:S01]  /*0800*/  SHF.R.S32.HI R2, RZ, 0x2, R2 ;  /* 0x00000002ff027819 */ /* 0x000fe20000011402 */
[C---:B------:R-:W-:Y:S01]  /*0810*/  VIADD R235, R233.reuse, 0x20 ;  /* 0x00000020e9eb7836 */ /* 0x040fe20000000000 */
[----:B------:R-:W-:Y:S01]  /*0820*/  SEL R240, R240, 0x10, !P0 ;  /* 0x00000010f0f07807 */ /* 0x000fe20004000000 */
[--C-:B------:R-:W-:Y:S01]  /*0830*/  IMAD.IADD R212, R212, 0x1, R213.reuse ;  /* 0x00000001d4d47824 */ /* 0x100fe200078e02d5 */
[----:B------:R-:W-:Y:S01]  /*0840*/  LEA R234, R234, UR8, 0x1 ;  /* 0x00000008eaea7c11 */ /* 0x000fe2000f8e08ff */
[----:B------:R-:W-:Y:S01]  /*0850*/  @P1 VIADD R235, R233, 0xffffffe0 ;  /* 0xffffffe0e9eb1836 */ /* 0x000fe20000000000 */
[----:B------:R-:W-:Y:S01]  /*0860*/  SEL R5, R5, 0xffffffc0, !P3 ;  /* 0xffffffc005057807 */ /* 0x000fe20005800000 */
[----:B------:R-:W-:Y:S01]  /*0870*/  IMAD R229, R227, 0x10, R2 ;  /* 0x00000010e3e57824 */ /* 0x000fe200078e0202 */
[----:B------:R-:W-:Y:S01]  /*0880*/  LEA R222, R222, UR4, 0x1 ;  /* 0x00000004dede7c11 */ /* 0x000fe2000f8e08ff */
[----:B------:R-:W-:Y:S01]  /*0890*/  VIADD R236, R234, 0x40 ;  /* 0x00000040eaec7836 */ /* 0x000fe20000000000 */
[----:B------:R-:W-:Y:S01]  /*08a0*/  LOP3.LUT R223, R223, R0, RZ, 0xfc, !PT ;  /* 0x00000000dfdf7212 */ /* 0x000fe200078efcff */
[----:B------:R-:W-:Y:S01]  /*08b0*/  IMAD.IADD R237, R233, 0x1, R240 ;  /* 0x00000001e9ed7824 */ /* 0x000fe200078e02f0 */
[----:B------:R-:W-:Y:S01]  /*08c0*/  LEA R221, R221, UR5, 0x1 ;  /* 0x00000005dddd7c11 */ /* 0x000fe2000f8e08ff */
[----:B------:R-:W-:-:S02]  /*08d0*/  IMAD.IADD R3, R5, 0x1, R213 ;  /* 0x0000000105037824 */ /* 0x000fc400078e02d5 */
[C---:B------:R-:W-:Y:S02]  /*08e0*/  IMAD.IADD R2, R5.reuse, 0x1, R212 ;  /* 0x0000000105027824 */ /* 0x040fe400078e02d4 */
[----:B------:R-:W-:Y:S02]  /*08f0*/  IMAD.IADD R0, R5, 0x1, R222 ;  /* 0x0000000105007824 */ /* 0x000fe400078e02de */
[----:B------:R-:W-:Y:S02]  /*0900*/  @P2 VIADD R236, R234, 0xffffffc0 ;  /* 0xffffffc0eaec2836 */ /* 0x000fe40000000000 */
[----:B------:R-:W-:-:S07]  /*0910*/  IMAD.IADD R240, R240, 0x1, R235 ;  /* 0x00000001f0f07824 */ /* 0x000fce00078e02eb */
.L_x_1856:
        /* <DEDUP_REMOVED lines=16> */
[----:B--2---:R-:W-:Y:S01]  /*0a20*/  IMAD.U32 R14, RZ, RZ, UR10 ;  /* 0x0000000aff0e7e24 */ /* 0x004fe2000f8e00ff */
[----:B------:R-:W-:Y:S01]  /*0a30*/  @UP4 UIADD3.X UR13, UR5, UR9, URZ, UP1, !UPT ;  /* 0x00000009050d4290 */ /* 0x000fe20008ffe43f */
[----:B-1----:R-:W-:Y:S01]  /*0a40*/  IMAD.U32 R6, RZ, RZ, UR12 ;  /* 0x0000000cff067e24 */ /* 0x002fe2000f8e00ff */
[----:B------:R-:W-:Y:S01]  /*0a50*/  UISETP.NE.U32.AND UP0, UPT, UR16, URZ, UPT ;  /* 0x0000003f1000728c */ /* 0x000fe2000bf05070 */
[----:B------:R-:W-:-:S02]  /*0a60*/  ULDC.64 UR8, c[0x0][0x2f8] ;  /* 0x0000be0000087ab9 */ /* 0x000fc40000000a00 */
[----:B------:R-:W-:Y:S01]  /*0a70*/  ULDC.U8 UR16, c[0x0][0x3c2] ;  /* 0x0000f08000107ab9 */ /* 0x000fe20000000000 */
[----:B------:R-:W-:Y:S01]  /*0a80*/  UIADD3.X UR15, UR5, UR17, URZ, UP2, !UPT ;  /* 0x00000011050f7290 */ /* 0x000fe200097fe43f */
[----:B------:R-:W-:Y:S01]  /*0a90*/  IMAD.U32 R15, RZ, RZ, UR11 ;  /* 0x0000000bff0f7e24 */ /* 0x000fe2000f8e00ff */
[----:B------:R-:W-:Y:S01]  /*0aa0*/  UISETP.NE.AND UP2, UPT, UR16, URZ, UPT ;  /* 0x0000003f1000728c */ /* 0x000fe2000bf45270 */
[----:B------:R-:W-:Y:S01]  /*0ab0*/  IMAD.U32 R7, RZ, RZ, UR13 ;  /* 0x0000000dff077e24 */ /* 0x000fe2000f8e00ff */
[----:B------:R-:W-:Y:S02]  /*0ac0*/  UISETP.EQ.U32.AND UP4, UPT, UR8, URZ, UPT ;  /* 0x0000003f0800728c */ /* 0x000fe4000bf82070 */
[----:B------:R-:W-:Y:S01]  /*0ad0*/  UISETP.NE.AND.EX UP0, UPT, UR17, URZ, UPT, UP0 ;  /* 0x0000003f1100728c */ /* 0x000fe2000bf05300 */
[----:B------:R-:W2:Y:S01]  /*0ae0*/  @P0 LDG.E R4, desc[UR6][R14.64] ;  /* 0x000000060e040981 */ /* 0x000ea2000c1e1900 */
[----:B------:R-:W-:Y:S02]  /*0af0*/  UISETP.EQ.OR.EX UP4, UPT, UR9, URZ, !UP2, UP4 ;  /* 0x0000003f0900728c */ /* 0x000fe4000d782740 */
[----:B------:R-:W-:Y:S01]  /*0b00*/  UIADD3 UR10, UP1, UR19, UR8, URZ ;  /* 0x00000008130a7290 */ /* 0x000fe2000ff3e03f */
[----:B---3--:R-:W3:Y:S01]  /*0b10*/  @P1 LDG.E R6, desc[UR6][R6.64] ;  /* 0x0000000606061981 */ /* 0x008ee2000c1e1900 */
[----:B------:R-:W-:-:S02]  /*0b20*/  PLOP3.LUT P3, PT, PT, PT, UP0, 0x80, 0x0 ;  /* 0x000000000000781c */ /* 0x000fc40003f6f008 */
[----:B------:R-:W-:Y:S01]  /*0b30*/  PLOP3.LUT P2, PT, PT, PT, UP4, 0x80, 0x0 ;  /* 0x000000000000781c */ /* 0x000fe20003f4f048 */
[----:B------:R-:W-:Y:S01]  /*0b40*/  UIADD3.X UR5, UR5, UR9, URZ, UP1, !UPT ;  /* 0x0000000905057290 */ /* 0x000fe20008ffe43f */
[----:B------:R-:W-:Y:S02]  /*0b50*/  IMAD.U32 R12, RZ, RZ, UR18 ;  /* 0x00000012ff0c7e24 */ /* 0x000fe4000f8e00ff */
[----:B------:R-:W-:Y:S02]  /*0b60*/  IMAD.U32 R13, RZ, RZ, UR15 ;  /* 0x0000000fff0d7e24 */ /* 0x000fe4000f8e00ff */
[----:B------:R-:W-:Y:S01]  /*0b70*/  IMAD.U32 R10, RZ, RZ, UR10 ;  /* 0x0000000aff0a7e24 */ /* 0x000fe2000f8e00ff */
[----:B------:R-:W-:Y:S01]  /*0b80*/  UMOV UR39, URZ ;  /* 0x0000003f00277c82 */ /* 0x000fe20008000000 */
[----:B------:R-:W-:Y:S01]  /*0b90*/  IMAD.U32 R11, RZ, RZ, UR5 ;  /* 0x00000005ff0b7e24 */ /* 0x000fe2000f8e00ff */
[----:B------:R-:W-:Y:S02]  /*0ba0*/  @!UP3 ULDC.64 UR10, c[0x0][0x318] ;  /* 0x0000c600000abab9 */ /* 0x000fe40000000a00 */
[----:B----4-:R-:W4:Y:S04]  /*0bb0*/  @P3 LDG.E R8, desc[UR6][R12.64] ;  /* 0x000000060c083981 */ /* 0x010f28000c1e1900 */
[----:B-----5:R-:W5:Y:S04]  /*0bc0*/  @P3 LDG.E R5, desc[UR6][R12.64+0x4] ;  /* 0x000004060c053981 */ /* 0x020f68000c1e1900 */
[----:B------:R-:W5:Y:S01]  /*0bd0*/  @!P2 LDG.E R7, desc[UR6][R10.64] ;  /* 0x000000060a07a981 */ /* 0x000f62000c1e1900 */
[----:B------:R-:W-:-:S04]  /*0be0*/  @!UP3 UISETP.NE.U32.AND UP1, UPT, UR10, URZ, UPT ;  /* 0x0000003f0a00b28c */ /* 0x000fc8000bf25070 */
[----:B------:R-:W-:Y:S01]  /*0bf0*/  @!UP3 UISETP.NE.AND.EX UP1, UPT, UR11, URZ, UPT, UP1 ;  /* 0x0000003f0b00b28c */ /* 0x000fe2000bf25310 */
[----:B------:R-:W-:Y:S01]  /*0c00*/  UMOV UR5, 0xffffffff ;  /* 0xffffffff00057882 */ /* 0x000fe20000000000 */
[----:B------:R-:W-:Y:S01]  /*0c10*/  UMOV UR41, 0xffffffff ;  /* 0xffffffff00297882 */ /* 0x000fe20000000000 */
[----:B------:R-:W-:Y:S01]  /*0c20*/  USHF.L.U32 UR22, UR14, 0x6, URZ ;  /* 0x000000060e167899 */ /* 0x000fe2000800063f */
[----:B--2---:R-:W-:Y:S02]  /*0c30*/  @P0 R2UR UR12, R4 ;  /* 0x00000000040c02ca */ /* 0x004fe400000e0000 */
[----:B------:R-:W-:Y:S01]  /*0c40*/  ISETP.NE.U32.AND P0, PT, RZ, UR8, PT ;  /* 0x00000008ff007c0c */ /* 0x000fe2000bf05070 */
[----:B------:R-:W-:Y:S01]  /*0c50*/  @!UP3 ULDC UR8, c[0x0][0x2cc] ;  /* 0x0000b3000008bab9 */ /* 0x000fe20000000800 */
[----:B---3--:R-:W-:Y:S02]  /*0c60*/  @P1 R2UR UR39, R6 ;  /* 0x00000000062712ca */ /* 0x008fe400000e0000 */
[----:B------:R-:W-:Y:S01]  /*0c70*/  ISETP.NE.AND.EX P0, PT, RZ, UR9, PT, P0 ;  /* 0x00000009ff007c0c */ /* 0x000fe2000bf05300 */
[----:B------:R-:W-:Y:S01]  /*0c80*/  @!UP3 USEL UR10, UR8, URZ, UP1 ;  /* 0x0000003f080ab287 */ /* 0x000fe20008800000 */
[----:B------:R-:W-:-:S09]  /*0c90*/  ULDC UR9, c[0x0][0x2c8] ;  /* 0x0000b20000097ab9 */ /* 0x000fd20000000800 */
        /* <DEDUP_REMOVED lines=11> */
.L_x_1820:
        /* <DEDUP_REMOVED lines=8> */
[----:B------:R-:W-:Y:S01]  /*0dd0*/  ULDC.64 UR10, c[0x0][0x228] ;  /* 0x00008a00000a7ab9 */ /* 0x000fe20000000a00 */
[----:B------:R-:W-:Y:S01]  /*0de0*/  ULDC.64 UR16, c[0x0][0x488] ;  /* 0x0001220000107ab9 */ /* 0x000fe20000000a00 */
[----:B------:R-:W-:Y:S02]  /*0df0*/  UIMAD.WIDE.U32 UR20, UR46, UR10, URZ ;  /* 0x0000000a2e1472a5 */ /* 0x000fe4000f8e003f */
[----:B------:R-:W-:Y:S02]  /*0e00*/  UIMAD UR10, UR54, UR10, URZ ;  /* 0x0000000a360a72a4 */ /* 0x000fe4000f8e023f */
        /* <DEDUP_REMOVED lines=9> */
[----:B------:R-:W-:Y:S02]  /*0ea0*/  USHF.L.U32 UR15, UR46, 0x7, URZ ;  /* 0x000000072e0f7899 */ /* 0x000fe4000800063f */
[----:B------:R-:W-:Y:S01]  /*0eb0*/  UIADD3 UR47, UR21, UR23, URZ ;  /* 0x00000017152f7290 */ /* 0x000fe2000fffe03f */
[----:B-1----:R-:W-:Y:S01]  /*0ec0*/  IABS R7, R4 ;  /* 0x0000000400077213 */ /* 0x002fe20000000000 */
[----:B------:R-:W-:Y:S01]  /*0ed0*/  ULDC.64 UR34, c[0x0][0x240] ;  /* 0x0000900000227ab9 */ /* 0x000fe20000000a00 */
[----:B------:R-:W-:Y:S01]  /*0ee0*/  ULDC UR59, c[0x0][0x2dc] ;  /* 0x0000b700003b7ab9 */ /* 0x000fe20000000800 */
[----:B------:R-:W-:Y:S01]  /*0ef0*/  ULDC UR58, c[0x0][0x270] ;  /* 0x00009c00003a7ab9 */ /* 0x000fe20000000800 */
[----:B------:R-:W1:Y:S01]  /*0f00*/  I2F.RP R8, R7 ;  /* 0x0000000700087306 */ /* 0x000e620000209400 */
[----:B------:R-:W-:Y:S01]  /*0f10*/  USEL UR31, UR15, URZ, UP0 ;  /* 0x0000003f0f1f7287 */ /* 0x000fe20008000000 */
[----:B------:R-:W-:Y:S01]  /*0f20*/  ISETP.NE.AND P3, PT, R4, RZ, PT ;  /* 0x000000ff0400720c */ /* 0x000fe20003f65270 */
[----:B------:R-:W-:Y:S01]  /*0f30*/  ULDC.U8 UR45, c[0x0][0x3d8] ;  /* 0x0000f600002d7ab9 */ /* 0x000fe20000000000 */
[----:B--2---:R-:W-:-:S02]  /*0f40*/  UIMAD.WIDE.U32 UR26, UR9, UR16, URZ ;  /* 0x00000010091a72a5 */ /* 0x004fc4000f8e003f */
[----:B------:R-:W-:Y:S02]  /*0f50*/  UIMAD.WIDE.U32 UR18, UR5, UR34, URZ ;  /* 0x00000022051272a5 */ /* 0x000fe4000f8e003f */
[----:B------:R-:W-:Y:S02]  /*0f60*/  UIMAD UR49, UR9, UR17, UR27 ;  /* 0x00000011093172a4 */ /* 0x000fe4000f8e021b */
[----:B------:R-:W-:Y:S02]  /*0f70*/  @!UP2 UIMAD UR9, UR54, UR10, URZ ;  /* 0x0000000a3609a2a4 */ /* 0x000fe4000f8e023f */
[----:B------:R-:W-:Y:S02]  /*0f80*/  UIADD3 UR10, UR12, 0x40, UR22 ;  /* 0x000000400c0a7890 */ /* 0x000fe4000fffe016 */
[----:B------:R-:W-:Y:S01]  /*0f90*/  @!UP2 UIMAD UR25, UR46, UR11, UR9 ;  /* 0x0000000b2e19a2a4 */ /* 0x000fe2000f8e0209 */
[----:B-1----:R-:W1:Y:S01]  /*0fa0*/  MUFU.RCP R8, R8 ;  /* 0x0000000800087308 */ /* 0x002e620000001000 */
[----:B------:R-:W-:-:S02]  /*0fb0*/  UIADD3 UR9, UR12, 0x3f, URZ ;  /* 0x0000003f0c097890 */ /* 0x000fc4000fffe03f */
[----:B------:R-:W-:Y:S02]  /*0fc0*/  UIADD3 UR10, UR10, UR13, -UR8 ;  /* 0x0000000d0a0a7290 */ /* 0x000fe4000fffe808 */
[----:B------:R-:W-:Y:S02]  /*0fd0*/  USHF.R.S32.HI UR11, URZ, 0x1f, UR9 ;  /* 0x0000001f3f0b7899 */ /* 0x000fe40008011409 */
[----:B------:R-:W-:Y:S02]  /*0fe0*/  @UP1 UIADD3 UR13, UR39, UR41, URZ ;  /* 0x00000029270d1290 */ /* 0x000fe4000fffe03f */
[----:B------:R-:W-:Y:S02]  /*0ff0*/  ULEA.HI UR30, UR11, UR9, URZ, 0x6 ;  /* 0x000000090b1e7291 */ /* 0x000fe4000f8f303f */
[----:B------:R-:W-:Y:S02]  /*1000*/  UIADD3 UR9, UR10, 0x3f, URZ ;  /* 0x0000003f0a097890 */ /* 0x000fe4000fffe03f */
[----:B------:R-:W-:-:S02]  /*1010*/  @UP1 UIMAD.WIDE.U32 UR10, UR13, UR28, URZ ;  /* 0x0000001c0d0a12a5 */ /* 0x000fc4000f8e003f */
[----:B------:R-:W-:Y:S01]  /*1020*/  @UP1 UIMAD UR13, UR13, UR29, URZ ;  /* 0x0000001d0d0d12a4 */ /* 0x000fe2000f8e023f */
[----:B-1----:R-:W-:Y:S01]  /*1030*/  VIADD R8, R8, 0xffffffe ;  /* 0x0ffffffe08087836 */ /* 0x002fe20000000000 */
[----:B------:R-:W-:Y:S02]  /*1040*/  @UP2 ULDC.64 UR16, c[0x0][0x420] ;  /* 0x0001080000102ab9 */ /* 0x000fe40000000a00 */
[----:B------:R-:W-:Y:S01]  /*1050*/  @UP1 UIADD3 UR40, UR11, UR13, URZ ;  /* 0x0000000d0b281290 */ /* 0x000fe2000fffe03f */
[----:B------:R-:W1:Y:S01]  /*1060*/  F2I.FTZ.U32.TRUNC.NTZ R9, R8 ;  /* 0x0000000800097305 */ /* 0x000e62000021f000 */
[----:B------:R-:W-:Y:S02]  /*1070*/  USHF.R.S32.HI UR13, URZ, 0x1f, UR9 ;  /* 0x0000001f3f0d7899 */ /* 0x000fe40008011409 */
[----:B------:R-:W-:Y:S02]  /*1080*/  @UP2 UIMAD.WIDE.U32 UR42, UR5, UR16, URZ ;  /* 0x00000010052a22a5 */ /* 0x000fe4000f8e003f */
[----:B------:R-:W-:Y:S01]  /*1090*/  ULEA.HI UR23, UR13, UR9, URZ, 0x6 ;  /* 0x000000090d177291 */ /* 0x000fe2000f8f303f */
[----:B------:R-:W-:Y:S01]  /*10a0*/  ULDC.U8 UR16, c[0x0][0x480] ;  /* 0x0001200000107ab9 */ /* 0x000fe20000000000 */
[----:B------:R-:W-:-:S02]  /*10b0*/  UIMAD UR9, UR38, UR46, URZ ;  /* 0x0000002e260972a4 */ /* 0x000fc4000f8e023f */
[----:B------:R-:W-:Y:S02]  /*10c0*/  @UP2 UIMAD UR48, UR5, UR17, UR43 ;  /* 0x00000011053022a4 */ /* 0x000fe4000f8e022b */
[----:B------:R-:W-:Y:S01]  /*10d0*/  UIMAD UR15, UR5, UR35, URZ ;  /* 0x00000023050f72a4 */ /* 0x000fe2000f8e023f */
[----:B------:R-:W-:Y:S01]  /*10e0*/  @UP1 UMOV UR37, UR10 ;  /* 0x0000000a00251c82 */ /* 0x000fe20008000000 */
[----:B-1----:R-:W-:Y:S01]  /*10f0*/  IMAD.MOV R5, RZ, RZ, -R9 ;  /* 0x000000ffff057224 */ /* 0x002fe200078e0a09 */
[----:B------:R-:W-:Y:S01]  /*1100*/  UISETP.NE.AND UP4, UPT, UR16, URZ, UPT ;  /* 0x0000003f1000728c */ /* 0x000fe2000bf85270 */
[----:B------:R-:W-:Y:S01]  /*1110*/  IMAD.MOV.U32 R8, RZ, RZ, RZ ;  /* 0x000000ffff087224 */ /* 0x000fe200078e00ff */
[----:B------:R-:W-:Y:S01]  /*1120*/  UIMAD.WIDE UR10, UR59, UR58, URZ ;  /* 0x0000003a3b0a72a5 */ /* 0x000fe2000f8e023f */
[----:B------:R-:W-:Y:S01]  /*1130*/  IMAD R6, R5, R7, RZ ;  /* 0x0000000705067224 */ /* 0x000fe200078e02ff */
[----:B------:R-:W-:Y:S01]  /*1140*/  IABS R5, UR53 ;  /* 0x0000003500057c13 */ /* 0x000fe20008000000 */
[----:B------:R-:W-:-:S02]  /*1150*/  UIMAD.WIDE.U32 UR16, UR46, UR55, URZ ;  /* 0x000000372e1072a5 */ /* 0x000fc4000f8e003f */
[----:B------:R-:W-:Y:S01]  /*1160*/  IMAD.HI.U32 R6, R9, R6, R8 ;  /* 0x0000000609067227 */ /* 0x000fe200078e0008 */
[----:B------:R-:W-:Y:S02]  /*1170*/  UISETP.NE.AND UP3, UPT, UR45, URZ, UPT ;  /* 0x0000003f2d00728c */ /* 0x000fe4000bf65270 */
[----:B------:R-:W-:Y:S02]  /*1180*/  UIMAD UR9, UR54, UR55, UR9 ;  /* 0x00000037360972a4 */ /* 0x000fe4000f8e0209 */
[----:B------:R-:W-:Y:S01]  /*1190*/  USEL UR52, UR20, UR18, !UP2 ;  /* 0x0000001214347287 */ /* 0x000fe2000d000000 */
[----:B------:R-:W-:Y:S01]  /*11a0*/  IMAD.HI.U32 R22, R6, R5, RZ ;  /* 0x0000000506167227 */ /* 0x000fe200078e00ff */
[----:B------:R-:W-:Y:S02]  /*11b0*/  @UP2 UIADD3 UR47, UR19, UR15, URZ ;  /* 0x0000000f132f2290 */ /* 0x000fe4000fffe03f */
[----:B------:R-:W-:Y:S01]  /*11c0*/  UIMAD.WIDE.U32 UR18, UR10, UR16, URZ ;  /* 0x000000100a1272a5 */ /* 0x000fe2000f8e003f */
[----:B------:R-:W-:Y:S01]  /*11d0*/  IMAD.MOV R6, RZ, RZ, -R22 ;  /* 0x000000ffff067224 */ /* 0x000fe200078e0a16 */
[----:B------:R-:W-:-:S02]  /*11e0*/  UIMAD UR21, UR11, UR16, URZ ;  /* 0x000000100b1572a4 */ /* 0x000fc4000f8e023f */
[----:B------:R-:W-:Y:S01]  /*11f0*/  USHF.L.U64.HI UR24, UR46, 0x7, UR54 ;  /* 0x000000072e187899 */ /* 0x000fe20008010236 */
[C---:B------:R-:W-:Y:S01]  /*1200*/  IMAD R6, R7.reuse, R6, R5 ;  /* 0x0000000607067224 */ /* 0x040fe200078e0205 */
[----:B------:R-:W-:Y:S01]  /*1210*/  UIADD3 UR16, UR17, UR9, URZ ;  /* 0x0000000911107290 */ /* 0x000fe2000fffe03f */
[----:B------:R-:W-:Y:S01]  /*1220*/  LOP3.LUT R5, R4, UR53, RZ, 0x3c, !PT ;  /* 0x0000003504057c12 */ /* 0x000fe2000f8e3cff */
[----:B------:R-:W-:Y:S02]  /*1230*/  USHF.R.S32.HI UR13, URZ, 0x6, UR30 ;  /* 0x000000063f0d7899 */ /* 0x000fe4000801141e */
[----:B------:R-:W-:Y:S01]  /*1240*/  ISETP.GT.U32.AND P1, PT, R7, R6, PT ;  /* 0x000000060700720c */ /* 0x000fe20003f24070 */
[----:B------:R-:W-:Y:S01]  /*1250*/  USHF.R.S32.HI UR9, URZ, 0x6, UR23 ;  /* 0x000000063f097899 */ /* 0x000fe20008011417 */
[----:B------:R-:W-:Y:S01]  /*1260*/  ISETP.GE.AND P2, PT, R5, RZ, PT ;  /* 0x000000ff0500720c */ /* 0x000fe20003f46270 */
[----:B------:R-:W-:Y:S01]  /*1270*/  ULDC UR44, c[0x0][0x2c4] ;  /* 0x0000b100002c7ab9 */ /* 0x000fe20000000800 */
[----:B------:R-:W-:-:S02]  /*1280*/  USEL UR24, UR24, URZ, UP0 ;  /* 0x0000003f18187287 */ /* 0x000fc40008000000 */
[----:B------:R-:W-:Y:S02]  /*1290*/  UISETP.LT.AND UP0, UPT, UR13, UR9, UPT ;  /* 0x000000090d00728c */ /* 0x000fe4000bf01270 */
[----:B------:R-:W-:Y:S02]  /*12a0*/  @UP3 UIMAD UR20, UR46, UR44, URZ ;  /* 0x0000002c2e1432a4 */ /* 0x000fe4000f8e023f */
[----:B------:R-:W-:Y:S02]  /*12b0*/  USEL UR38, UR13, UR9, UP0 ;  /* 0x000000090d267287 */ /* 0x000fe40008000000 */
[----:B------:R-:W-:Y:S01]  /*12c0*/  @UP3 USEL UR17, UR20, UR5, !UP2 ;  /* 0x0000000514113287 */ /* 0x000fe2000d000000 */
[-C--:B------:R-:W-:Y:S01]  /*12d0*/  @!P1 IADD3 R6, R6, -R7.reuse, RZ ;  /* 0x8000000706069210 */ /* 0x080fe20007ffe0ff */
[----:B------:R-:W-:Y:S01]  /*12e0*/  @UP3 ULDC UR15, c[0x0][0x2e4] ;  /* 0x0000b900000f3ab9 */ /* 0x000fe20000000800 */
[----:B------:R-:W-:Y:S01]  /*12f0*/  @!UP3 UIMAD UR20, UR46, UR58, UR53 ;  /* 0x0000003a2e14b2a4 */ /* 0x000fe2000f8e0235 */
[----:B------:R-:W-:Y:S01]  /*1300*/  @!P1 VIADD R22, R22, 0x1 ;  /* 0x0000000116169836 */ /* 0x000fe20000000000 */
[----:B------:R-:W-:Y:S01]  /*1310*/  ULEA UR13, UR38, 0xffffffc0, 0x6 ;  /* 0xffffffc0260d7891 */ /* 0x000fe2000f8e303f */
[----:B------:R-:W-:Y:S01]  /*1320*/  ISETP.GE.U32.AND P0, PT, R6, R7, PT ;  /* 0x000000070600720c */ /* 0x000fe20003f06070 */
[----:B------:R-:W-:Y:S01]  /*1330*/  @UP3 UIMAD UR23, UR53, UR15, UR17 ;  /* 0x0000000f351732a4 */ /* 0x000fe2000f8e0211 */
[----:B------:R-:W-:Y:S01]  /*1340*/  PLOP3.LUT P1, PT, PT, PT, UP1, 0x80, 0x0 ;  /* 0x000000000000781c */ /* 0x000fe20003f2f018 */
[----:B------:R-:W-:-:S02]  /*1350*/  UIMAD UR15, UR10, UR16, UR21 ;  /* 0x000000100a0f72a4 */ /* 0x000fc4000f8e0215 */
[----:B------:R-:W-:Y:S02]  /*1360*/  UIMAD.WIDE.U32 UR16, UR10, UR5, URZ ;  /* 0x000000050a1072a5 */ /* 0x000fe4000f8e003f */
[----:B------:R-:W-:Y:S02]  /*1370*/  @!UP3 UIMAD UR23, UR20, UR44, URZ ;  /* 0x0000002c1417b2a4 */ /* 0x000fe4000f8e023f */
[----:B------:R-:W-:Y:S02]  /*1380*/  USHF.R.S32.HI UR20, URZ, 0x1f, UR13 ;  /* 0x0000001f3f147899 */ /* 0x000fe4000801140d */
[----:B------:R-:W-:Y:S02]  /*1390*/  UIADD3 UR9, UP0, UR13, UR31, URZ ;  /* 0x0000001f0d097290 */ /* 0x000fe4000ff1e03f */
[----:B------:R-:W-:Y:S01]  /*13a0*/  UIADD3 UR44, UR19, UR15, URZ ;  /* 0x0000000f132c7290 */ /* 0x000fe2000fffe03f */
[----:B------:R-:W-:Y:S01]  /*13b0*/  @P0 VIADD R22, R22, 0x1 ;  /* 0x0000000116160836 */ /* 0x000fe20000000000 */
[----:B------:R-:W-:Y:S01]  /*13c0*/  USEL UR51, UR18, UR16, !UP2 ;  /* 0x0000001012337287 */ /* 0x000fe2000d000000 */
[----:B------:R-:W-:Y:S01]  /*13d0*/  PLOP3.LUT P0, PT, PT, PT, UP3, 0x80, 0x0 ;  /* 0x000000000000781c */ /* 0x000fe20003f0f038 */
[----:B------:R-:W-:-:S02]  /*13e0*/  UIMAD UR15, UR11, UR5, URZ ;  /* 0x000000050b0f72a4 */ /* 0x000fc4000f8e023f */
[----:B------:R-:W-:Y:S01]  /*13f0*/  UIADD3.X UR16, UR20, UR24, URZ, UP0, !UPT ;  /* 0x0000001814107290 */ /* 0x000fe200087fe43f */
[----:B------:R-:W-:Y:S01]  /*1400*/  @!P2 IADD3 R22, -R22, RZ, RZ ;  /* 0x000000ff1616a210 */ /* 0x000fe20007ffe1ff */
[----:B------:R-:W-:Y:S01]  /*1410*/  UIMAD UR11, UR11, UR9, URZ ;  /* 0x000000090b0b72a4 */ /* 0x000fe2000f8e023f */
[----:B------:R-:W-:Y:S01]  /*1420*/  @!P3 LOP3.LUT R22, RZ, R4, RZ, 0x33, !PT ;  /* 0x00000004ff16b212 */ /* 0x000fe200078e33ff */
[----:B------:R-:W-:Y:S02]  /*1430*/  @UP1 UIADD3 UR27, UR39, UR41, URZ ;  /* 0x00000029271b1290 */ /* 0x000fe4000fffe03f */
[----:B------:R-:W-:Y:S02]  /*1440*/  @!UP2 UIADD3 UR48, UR33, UR25, URZ ;  /* 0x000000192130a290 */ /* 0x000fe4000fffe03f */
[----:B------:R-:W-:Y:S01]  /*1450*/  UIMAD.WIDE.U32 UR18, UR10, UR9, URZ ;  /* 0x000000090a1272a5 */ /* 0x000fe2000f8e003f */
[----:B------:R-:W-:Y:S01]  /*1460*/  @UP1 ULDC.64 UR24, c[0x0][0x250] ;  /* 0x0000940000181ab9 */ /* 0x000fe20000000a00 */
[----:B------:R-:W-:-:S02]  /*1470*/  UIMAD UR9, UR10, UR16, UR11 ;  /* 0x000000100a0972a4 */ /* 0x000fc4000f8e020b */
[----:B------:R-:W-:Y:S02]  /*1480*/  @UP1 UIMAD.WIDE.U32 UR10, UR27, UR24, URZ ;  /* 0x000000181b0a12a5 */ /* 0x000fe4000f8e003f */
[----:B------:R-:W-:Y:S02]  /*1490*/  @UP2 UIADD3 UR44, UR17, UR15, URZ ;  /* 0x0000000f112c2290 */ /* 0x000fe4000fffe03f */
[----:B------:R-:W-:Y:S02]  /*14a0*/  UIMAD UR45, UR53, UR59, URZ ;  /* 0x0000003b352d72a4 */ /* 0x000fe4000f8e023f */
[----:B------:R-:W-:Y:S02]  /*14b0*/  @UP1 UIMAD UR15, UR27, UR25, URZ ;  /* 0x000000191b0f12a4 */ /* 0x000fe4000f8e023f */
[----:B------:R-:W-:Y:S02]  /*14c0*/  USEL UR50, UR26, URZ, UP4 ;  /* 0x0000003f1a327287 */ /* 0x000fe4000a000000 */
[----:B------:R-:W-:-:S02]  /*14d0*/  USHF.R.S32.HI UR36, URZ, 0x1f, UR22 ;  /* 0x0000001f3f247899 */ /* 0x000fc40008011416 */
[----:B------:R-:W-:Y:S02]  /*14e0*/  USHF.R.S32.HI UR27, URZ, 0x1f, UR45 ;  /* 0x0000001f3f1b7899 */ /* 0x000fe4000801142d */
        /* <DEDUP_REMOVED lines=11> */
[----:B------:R-:W-:-:S04]  /*15a0*/  UIADD3 UR11, UR11, UR9, URZ ;  /* 0x000000090b0b7290 */ /* 0x000fc8000fffe03f */
[----:B------:R-:W-:Y:S02]  /*15b0*/  UIMAD.WIDE.U32 UR10, UR46, UR16, UR10 ;  /* 0x000000102e0a72a5 */ /* 0x000fe4000f8e000a */
[----:B------:R-:W-:-:S04]  /*15c0*/  UIMAD UR16, UR54, UR16, URZ ;  /* 0x00000010361072a4 */ /* 0x000fc8000f8e023f */
[----:B------:R-:W-:Y:S01]  /*15d0*/  UIMAD UR17, UR46, UR17, UR16 ;  /* 0x000000112e1172a4 */ /* 0x000fe2000f8e0210 */
[----:B------:R-:W-:-:S03]  /*15e0*/  UMOV UR37, UR10 ;  /* 0x0000000a00257c82 */ /* 0x000fc60008000000 */
[----:B------:R-:W-:-:S12]  /*15f0*/  UIADD3 UR40, UR11, UR17, URZ ;  /* 0x000000110b287290 */ /* 0x000fd8000fffe03f */
.L_x_1822:
[----:B------:R-:W-:Y:S05]  /*1600*/  @P1 BRA `(.L_x_1823) ;  /* 0x0000000000301947 */ /* 0x000fea0003800000 */
        /* <DEDUP_REMOVED lines=12> */
.L_x_1823:
        /* <DEDUP_REMOVED lines=11> */
.L_x_1824:
[----:B------:R-:W-:-:S04]  /*1780*/  UIMAD UR5, UR46, UR58, UR53 ;  /* 0x0000003a2e0572a4 */ /* 0x000fc8000f8e0235 */
[----:B------:R-:W-:-:S12]  /*1790*/  UIMAD UR5, UR5, UR55, URZ ;  /* 0x00000037050572a4 */ /* 0x000fd8000f8e023f */
.L_x_1825:
[----:B------:R-:W1:Y:S01]  /*17a0*/  S2R R13, SR_TID.X ;  /* 0x00000000000d7919 */ /* 0x000e620000002100 */
[----:B------:R-:W2:Y:S01]  /*17b0*/  LDC.64 R4, c[0x0][0x420] ;  /* 0x00010800ff047b82 */ /* 0x000ea20000000a00 */
[----:B------:R-:W-:Y:S01]  /*17c0*/  UIADD3 UR21, UR22, UR12, URZ ;  /* 0x0000000c16157290 */ /* 0x000fe2000fffe03f */
[----:B------:R-:W-:Y:S01]  /*17d0*/  BSSY B1, `(.L_x_1821) ;  /* 0x000081f000017945 */ /* 0x000fe20003800000 */
[----:B------:R-:W-:Y:S01]  /*17e0*/  UIMAD UR11, UR59, UR58, URZ ;  /* 0x0000003a3b0b72a4 */ /* 0x000fe2000f8e023f */
[----:B------:R-:W-:Y:S01]  /*17f0*/  ULDC UR55, c[0x0][0x398] ;  /* 0x0000e60000377ab9 */ /* 0x000fe20000000800 */
[----:B------:R-:W-:Y:S02]  /*1800*/  UIADD3 UR43, UR13, UR23, URZ ;  /* 0x000000170d2b7290 */ /* 0x000fe4000fffe03f */
[----:B------:R-:W-:Y:S01]  /*1810*/  USHF.L.U32 UR10, UR11, 0x6, URZ ;  /* 0x000000060b0a7899 */ /* 0x000fe2000800063f */
[----:B------:R-:W-:Y:S01]  /*1820*/  ULDC.64 UR16, c[0x0][0x428] ;  /* 0x00010a0000107ab9 */ /* 0x000fe20000000a00 */
[----:B------:R-:W-:-:S02]  /*1830*/  UIADD3 UR42, UR13, UR5, URZ ;  /* 0x000000050d2a7290 */ /* 0x000fc4000fffe03f */
[----:B------:R-:W-:Y:S02]  /*1840*/  UIADD3 UR15, UP2, UP0, UR18, UR10, UR45 ;  /* 0x0000000a120f7290 */ /* 0x000fe4000f85e02d */
[----:B------:R-:W-:Y:S02]  /*1850*/  USHF.R.S32.HI UR10, URZ, 0x1f, UR10 ;  /* 0x0000001f3f0a7899 */ /* 0x000fe4000801140a */
[----:B------:R-:W-:Y:S01]  /*1860*/  UIMAD UR5, UR61, UR16, URZ ;  /* 0x000000103d0572a4 */ /* 0x000fe2000f8e023f */
[----:B------:R-:W-:Y:S01]  /*1870*/  ULDC.64 UR18, c[0x0][0x258] ;  /* 0x0000960000127ab9 */ /* 0x000fe20000000a00 */
[----:B------:R-:W-:Y:S02]  /*1880*/  ULDC.64 UR32, c[0x0][0x210] ;  /* 0x0000840000207ab9 */ /* 0x000fe40000000a00 */
[----:B------:R-:W-:Y:S02]  /*1890*/  UIMAD UR17, UR53, UR17, UR5 ;  /* 0x00000011351172a4 */ /* 0x000fe4000f8e0205 */
[----:B------:R-:W-:Y:S01]  /*18a0*/  UIADD3 UR5, UR38, -0x1, URZ ;  /* 0xffffffff26057890 */ /* 0x000fe2000fffe03f */
[----:B--2---:R-:W-:-:S04]  /*18b0*/  IMAD R6, R4, UR20, RZ ;  /* 0x0000001404067c24 */ /* 0x004fc8000f8e02ff */
        /* <DEDUP_REMOVED lines=9> */
[----:B------:R-:W-:Y:S02]  /*1950*/  IADD3.X R10, R15, UR20, RZ, P0, !PT ;  /* 0x000000140f0a7c10 */ /* 0x000fe400087fe4ff */
[--C-:B------:R-:W-:Y:S02]  /*1960*/  SHF.R.S32.HI R9, RZ, 0x1f, R8.reuse ;  /* 0x0000001fff097819 */ /* 0x100fe40000011408 */
[----:B------:R-:W-:Y:S01]  /*1970*/  IADD3 R18, P0, R8, UR9, RZ ;  /* 0x0000000908127c10 */ /* 0x000fe2000ff1e0ff */
[----:B------:R-:W-:Y:S01]  /*1980*/  IMAD R10, R10, UR34, RZ ;  /* 0x000000220a0a7c24 */ /* 0x000fe2000f8e02ff */
[----:B------:R-:W-:Y:S01]  /*1990*/  UIADD3 UR9, UR21, -UR55, -UR8 ;  /* 0x8000003715097290 */ /* 0x000fe2000fffe808 */
[----:B------:R-:W-:Y:S01]  /*19a0*/  IMAD.WIDE.U32 R16, R11, UR34, R8 ;  /* 0x000000220b107c25 */ /* 0x000fe2000f8e0008 */
[----:B------:R-:W-:Y:S02]  /*19b0*/  IADD3.X R19, R9, UR48, RZ, P0, !PT ;  /* 0x0000003009137c10 */ /* 0x000fe400087fe4ff */
[----:B------:R-:W-:Y:S01]  /*19c0*/  USHF.R.S32.HI UR23, URZ, 0x1f, UR9 ;  /* 0x0000001f3f177899 */ /* 0x000fe20008011409 */
[----:B------:R-:W-:Y:S01]  /*19d0*/  IMAD R10, R11, UR35, R10 ;  /* 0x000000230b0a7c24 */ /* 0x000fe2000f8e020a */
[----:B------:R-:W-:Y:S01]  /*19e0*/  LEA.HI R11, R12, R13, RZ, 0x5 ;  /* 0x0000000d0c0b7211 */ /* 0x000fe200078f28ff */
[----:B------:R-:W-:Y:S01]  /*19f0*/  IMAD.WIDE.U32 R18, R4, UR13, R18 ;  /* 0x0000000d04127c25 */ /* 0x000fe2000f8e0012 */
[----:B------:R-:W-:Y:S01]  /*1a00*/  ULEA.HI UR23, UR23, UR9, URZ, 0x6 ;  /* 0x0000000917177291 */ /* 0x000fe2000f8f303f */
[----:B------:R-:W-:Y:S01]  /*1a10*/  IADD3 R20, P0, R16, UR52, RZ ;  /* 0x0000003410147c10 */ /* 0x000fe2000ff1e0ff */
[----:B------:R-:W-:Y:S01]  /*1a20*/  UIADD3.X UR9, UR26, UR10, UR27, UP2, UP0 ;  /* 0x0000000a1a097290 */ /* 0x000fe200097e041b */
[----:B------:R-:W-:Y:S01]  /*1a30*/  LOP3.LUT R242, R11, 0xffffffe0, RZ, 0xc0, !PT ;  /* 0xffffffe00bf27812 */ /* 0x000fe200078ec0ff */
[----:B------:R-:W-:Y:S01]  /*1a40*/  UIADD3 UR10, UP2, UP0, UR50, UR15, UR51 ;  /* 0x0000000f320a7290 */ /* 0x000fe2000f85e033 */
[----:B------:R-:W-:Y:S01]  /*1a50*/  SHF.R.S32.HI R11, RZ, 0x5, R11 ;  /* 0x00000005ff0b7819 */ /* 0x000fe2000001140b */
[----:B------:R-:W-:Y:S01]  /*1a60*/  USHF.R.S32.HI UR23, URZ, 0x6, UR23 ;  /* 0x000000063f177899 */ /* 0x000fe20008011417 */
[----:B------:R-:W-:Y:S01]  /*1a70*/  IMAD.IADD R19, R19, 0x1, R6 ;  /* 0x0000000113137824 */ /* 0x000fe200078e0206 */
[----:B------:R-:W-:Y:S01]  /*1a80*/  UIADD3.X UR9, UR49, UR9, UR44, UP2, UP0 ;  /* 0x0000000931097290 */ /* 0x000fe200097e042c */
[----:B------:R-:W-:Y:S01]  /*1a90*/  IMAD.IADD R242, R13, 0x1, -R242 ;  /* 0x000000010df27824 */ /* 0x000fe200078e0af2 */
[----:B------:R-:W-:Y:S01]  /*1aa0*/  UISETP.LT.AND UP0, UPT, URZ, UR23, UPT ;  /* 0x000000173f00728c */ /* 0x000fe2000bf01270 */
[----:B------:R-:W-:Y:S01]  /*1ab0*/  IADD3.X R21, R17, UR47, R10, P0, !PT ;  /* 0x0000002f11157c10 */ /* 0x000fe200087fe40a */
[----:B------:R-:W-:Y:S01]  /*1ac0*/  IMAD.U32 R16, RZ, RZ, UR16 ;  /* 0x00000010ff107e24 */ /* 0x000fe2000f8e00ff */
[----:B------:R-:W-:Y:S01]  /*1ad0*/  UIMAD UR13, UR61, UR18, URZ ;  /* 0x000000123d0d72a4 */ /* 0x000fe2000f8e023f */
[----:B------:R-:W-:Y:S01]  /*1ae0*/  IMAD R6, R11, UR11, R242 ;  /* 0x0000000b0b067c24 */ /* 0x000fe2000f8e02f2 */
[----:B------:R-:W-:Y:S01]  /*1af0*/  USEL UR23, URZ, UR23, !UP0 ;  /* 0x000000173f177287 */ /* 0x000fe2000c000000 */
[----:B------:R-:W-:Y:S01]  /*1b00*/  IMAD.WIDE.U32 R16, R16, UR53, R18 ;  /* 0x0000003510107c25 */ /* 0x000fe2000f8e0012 */
[----:B------:R-:W-:-:S02]  /*1b10*/  UIMAD UR13, UR53, UR19, UR13 ;  /* 0x00000013350d72a4 */ /* 0x000fc4000f8e020d */
[C---:B------:R-:W-:Y:S01]  /*1b20*/  IADD3 R11, P0, R6.reuse, UR10, RZ ;  /* 0x0000000a060b7c10 */ /* 0x040fe2000ff1e0ff */
[----:B------:R-:W-:Y:S01]  /*1b30*/  ULDC.64 UR10, c[0x0][0x400] ;  /* 0x00010000000a7ab9 */ /* 0x000fe20000000a00 */
[----:B------:R-:W-:Y:S01]  /*1b40*/  UISETP.GT.AND UP0, UPT, UR38, UR23, UPT ;  /* 0x000000172600728c */ /* 0x000fe2000bf04270 */
[----:B------:R-:W-:Y:S01]  /*1b50*/  IMAD.U32 R18, RZ, RZ, UR18 ;  /* 0x00000012ff127e24 */ /* 0x000fe2000f8e00ff */
[----:B------:R-:W-:Y:S01]  /*1b60*/  LEA.HI.X.SX32 R6, R6, UR9, 0x1, P0 ;  /* 0x0000000906067c11 */ /* 0x000fe200080f0eff */
[----:B------:R-:W-:Y:S01]  /*1b70*/  VIADD R17, R17, UR17 ;  /* 0x0000001111117c36 */ /* 0x000fe20008000000 */
[----:B------:R-:W-:Y:S01]  /*1b80*/  LEA R246, P0, R11, UR10, 0x2 ;  /* 0x0000000a0bf67c11 */ /* 0x000fe2000f8010ff */
[-C--:B------:R-:W-:Y:S01]  /*1b90*/  IMAD R10, R15, R4.reuse, RZ ;  /* 0x000000040f0a7224 */ /* 0x080fe200078e02ff */
[----:B------:R-:W-:Y:S01]  /*1ba0*/  ULDC.64 UR50, c[0x0][0x478] ;  /* 0x00011e0000327ab9 */ /* 0x000fe20000000a00 */
[----:B------:R-:W-:Y:S01]  /*1bb0*/  IMAD.WIDE.U32 R18, R18, UR53, R20 ;  /* 0x0000003512127c25 */ /* 0x000fe2000f8e0014 */
[----:B------:R-:W-:Y:S01]  /*1bc0*/  LEA.HI.X R247, R11, UR11, R6, 0x2, P0 ;  /* 0x0000000b0bf77c11 */ /* 0x000fe200080f1406 */
[----:B------:R-:W-:Y:S01]  /*1bd0*/  UIMAD.WIDE UR16, UR42, 0x4, UR50 ;  /* 0x000000042a1078a5 */ /* 0x000fe2000f8e0232 */
[----:B------:R-:W-:Y:S01]  /*1be0*/  PLOP3.LUT P0, PT, PT, PT, UP0, 0x80, 0x0 ;  /* 0x000000000000781c */ /* 0x000fe20003f0f008 */
[C---:B------:R-:W-:Y:S01]  /*1bf0*/  IMAD R10, R14.reuse, R5, R10 ;  /* 0x000000050e0a7224 */ /* 0x040fe200078e020a */
[----:B------:R-:W-:Y:S01]  /*1c00*/  ULDC.64 UR26, c[0x0][0x3e0] ;  /* 0x0000f800001a7ab9 */ /* 0x000fe20000000a00 */
[----:B------:R-:W-:Y:S01]  /*1c10*/  IMAD.WIDE.U32 R16, R14, R4, R16 ;  /* 0x000000040e107225 */ /* 0x000fe200078e0010 */
[----:B------:R-:W-:Y:S01]  /*1c20*/  LEA R250, P3, R18, UR32, 0x1 ;  /* 0x0000002012fa7c11 */ /* 0x000fe2000f8608ff */
[----:B------:R-:W-:Y:S01]  /*1c30*/  ULDC.64 UR50, c[0x0][0x2b0] ;  /* 0x0000ac0000327ab9 */ /* 0x000fe20000000a00 */
[----:B------:R-:W-:Y:S01]  /*1c40*/  UMOV UR20, UR16 ;  /* 0x0000001000147c82 */ /* 0x000fe20008000000 */
[----:B------:R-:W-:Y:S01]  /*1c50*/  VIADD R6, R19, UR13 ;  /* 0x0000000d13067c36 */ /* 0x000fe20008000000 */
[----:B------:R-:W-:Y:S01]  /*1c60*/  LEA R248, P2, R16, UR26, 0x1 ;  /* 0x0000001a10f87c11 */ /* 0x000fe2000f8408ff */
[----:B------:R-:W-:Y:S01]  /*1c70*/  IMAD.IADD R10, R17, 0x1, R10 ;  /* 0x00000001110a7824 */ /* 0x000fe200078e020a */
[----:B------:R-:W-:-:S02]  /*1c80*/  UIMAD.WIDE UR10, UR43, 0x4, UR50 ;  /* 0x000000042b0a78a5 */ /* 0x000fc4000f8e0232 */
[----:B------:R-:W-:Y:S01]  /*1c90*/  LEA.HI.X R251, R18, UR33, R6, 0x1, P3 ;  /* 0x0000002112fb7c11 */ /* 0x000fe200098f0c06 */
[----:B------:R-:W-:Y:S01]  /*1ca0*/  UMOV UR19, UR17 ;  /* 0x0000001100137c82 */ /* 0x000fe20008000000 */
[----:B------:R-:W-:Y:S01]  /*1cb0*/  LEA.HI.X R249, R16, UR27, R10, 0x1, P2 ;  /* 0x0000001b10f97c11 */ /* 0x000fe200090f0c0a */
[----:B------:R-:W-:Y:S07]  /*1cc0*/  @P0 BRA `(.L_x_1826) ;  /* 0x00000008000c0947 */ /* 0x000fee0003800000 */
        /* <DEDUP_REMOVED lines=19> */
.L_x_1827:
        /* <DEDUP_REMOVED lines=19> */
.L_x_1828:
[----:B------:R-:W-:Y:S01]  /*1f30*/  UIMAD UR5, UR36, UR10, URZ ;  /* 0x0000000a240572a4 */ /* 0x000fe2000f8e023f */
[----:B------:R-:W-:Y:S01]  /*1f40*/  IMAD.U32 R7, RZ, RZ, UR10 ;  /* 0x0000000aff077e24 */ /* 0x000fe2000f8e00ff */
[----:B------:R-:W-:Y:S01]  /*1f50*/  UIMAD UR8, UR14, -0x40, UR8 ;  /* 0xffffffc00e0878a4 */ /* 0x000fe2000f8e0208 */
[C---:B------:R-:W-:Y:S01]  /*1f60*/  VIADD R4, R14.reuse, 0x20 ;  /* 0x000000200e047836 */ /* 0x040fe20000000000 */
[----:B------:R-:W-:Y:S01]  /*1f70*/  UIMAD UR5, UR22, UR11, UR5 ;  /* 0x0000000b160572a4 */ /* 0x000fe2000f8e0205 */
[----:B------:R-:W-:Y:S01]  /*1f80*/  IMAD.WIDE.U32 R6, R7, UR22, R8 ;  /* 0x0000001607067c25 */ /* 0x000fe2000f8e0008 */
[----:B------:R-:W-:Y:S01]  /*1f90*/  ULDC.64 UR16, c[0x0][0x468] ;  /* 0x00011a0000107ab9 */ /* 0x000fe20000000a00 */
[----:B------:R-:W-:Y:S01]  /*1fa0*/  BSSY B0, `(.L_x_1829) ;  /* 0x0000018000007945 */ /* 0x000fe20003800000 */
        /* <DEDUP_REMOVED lines=13> */
[----:B------:R-:W-:-:S03]  /*2080*/  ULDC.64 UR16, c[0x0][0x3f0] ;  /* 0x0000fc0000107ab9 */ /* 0x000fc60000000a00 */
[----:B------:R-:W-:-:S04]  /*2090*/  IMAD.WIDE.U32 R12, R14, UR10, R4 ;  /* 0x0000000a0e0c7c25 */ /* 0x000fc8000f8e0004 */
        /* <DEDUP_REMOVED lines=8> */
.L_x_1830:
[----:B------:R-:W-:Y:S05]  /*2120*/  BSYNC B0 ;  /* 0x0000000000007941 */ /* 0x000fea0003800000 */
.L_x_1829:
[----:B------:R-:W-:Y:S04]  /*2130*/  BSSY B0, `(.L_x_1831) ;  /* 0x0000010000007945 */ /* 0x000fe80003800000 */
[----:B------:R-:W-:Y:S05]  /*2140*/  @P0 BRA `(.L_x_1832) ;  /* 0x0000000000380947 */ /* 0x000fea0003800000 */
[----:B-1----:R-:W-:Y:S01]  /*2150*/  IADD3 R7, P2, R14, 0x20, RZ ;  /* 0x000000200e077810 */ /* 0x002fe20007f5e0ff */
[----:B------:R-:W-:Y:S01]  /*2160*/  ULDC.64 UR8, c[0x0][0x3f0] ;  /* 0x0000fc0000087ab9 */ /* 0x000fe20000000a00 */
[----:B------:R-:W-:Y:S02]  /*2170*/  MOV R11, R5 ;  /* 0x00000005000b7202 */ /* 0x000fe40000000f00 */
[----:B------:R-:W-:Y:S01]  /*2180*/  IADD3.X R4, RZ, R15, RZ, P2, !PT ;  /* 0x0000000fff047210 */ /* 0x000fe200017fe4ff */
[----:B------:R-:W-:-:S04]  /*2190*/  IMAD.WIDE.U32 R10, R7, UR10, R10 ;  /* 0x0000000a070a7c25 */ /* 0x000fc8000f8e000a */
[----:B------:R-:W-:Y:S01]  /*21a0*/  IMAD R4, R4, UR10, RZ ;  /* 0x0000000a04047c24 */ /* 0x000fe2000f8e02ff */
[----:B------:R-:W-:-:S03]  /*21b0*/  LEA R6, P2, R10, UR8, 0x1 ;  /* 0x000000080a067c11 */ /* 0x000fc6000f8408ff */
[----:B------:R-:W-:-:S05]  /*21c0*/  IMAD R4, R7, UR11, R4 ;  /* 0x0000000b07047c24 */ /* 0x000fca000f8e0204 */
[----:B------:R-:W-:-:S04]  /*21d0*/  IADD3 R5, R11, R4, RZ ;  /* 0x000000040b057210 */ /* 0x000fc80007ffe0ff */
[----:B------:R-:W-:-:S05]  /*21e0*/  LEA.HI.X R7, R10, UR9, R5, 0x1, P2 ;  /* 0x000000090a077c11 */ /* 0x000fca00090f0c05 */
[----:B------:R2:W-:Y:S04]  /*21f0*/  STG.E.128 desc[UR6][R6.64], RZ ;  /* 0x000000ff06007986 */ /* 0x0005e8000c101d06 */
[----:B------:R2:W-:Y:S04]  /*2200*/  STG.E.128 desc[UR6][R6.64+0x80], RZ ;  /* 0x000080ff06007986 */ /* 0x0005e8000c101d06 */
[----:B------:R2:W-:Y:S04]  /*2210*/  STG.E.128 desc[UR6][R6.64+0x100], RZ ;  /* 0x000100ff06007986 */ /* 0x0005e8000c101d06 */
[----:B------:R2:W-:Y:S02]  /*2220*/  STG.E.128 desc[UR6][R6.64+0x180], RZ ;  /* 0x000180ff06007986 */ /* 0x0005e4000c101d06 */
.L_x_1832:
[----:B------:R-:W-:Y:S05]  /*2230*/  BSYNC B0 ;  /* 0x0000000000007941 */ /* 0x000fea0003800000 */
.L_x_1831:
[----:B------:R-:W-:Y:S01]  /*2240*/  IMAD.U32 R5, RZ, RZ, UR12 ;  /* 0x0000000cff057e24 */ /* 0x000fe2000f8e00ff */
[----:B------:R-:W-:Y:S01]  /*2250*/  UIMAD UR5, UR36, UR12, URZ ;  /* 0x0000000c240572a4 */ /* 0x000fe2000f8e023f */
[----:B------:R-:W-:Y:S01]  /*2260*/  BSSY B0, `(.L_x_1833) ;  /* 0x0000019000007945 */ /* 0x000fe20003800000 */
[----:B------:R-:W-:Y:S01]  /*2270*/  ULDC.64 UR8, c[0x0][0x470] ;  /* 0x00011c0000087ab9 */ /* 0x000fe20000000a00 */
[----:B------:R-:W-:Y:S01]  /*2280*/  IMAD.WIDE.U32 R4, R5, UR22, R8 ;  /* 0x0000001605047c25 */ /* 0x000fe2000f8e0008 */
[----:B------:R-:W-:Y:S01]  /*2290*/  UIMAD UR5, UR22, UR13, UR5 ;  /* 0x0000000d160572a4 */ /* 0x000fe2000f8e0205 */
[----:B-12---:R-:W-:Y:S02]  /*22a0*/  MOV R6, UR8 ;  /* 0x0000000800067c02 */ /* 0x006fe40008000f00 */
[----:B------:R-:W-:-:S03]  /*22b0*/  IADD3 R8, P2, R4, UR15, RZ ;  /* 0x0000000f04087c10 */ /* 0x000fc6000ff5e0ff */
[----:B------:R-:W-:Y:S01]  /*22c0*/  IMAD.U32 R4, RZ, RZ, UR5 ;  /* 0x00000005ff047e24 */ /* 0x000fe2000f8e00ff */
[----:B------:R-:W-:-:S04]  /*22d0*/  UIMAD UR5, UR61, UR8, URZ ;  /* 0x000000083d0572a4 */ /* 0x000fc8000f8e023f */
[----:B------:R-:W-:Y:S01]  /*22e0*/  IADD3.X R9, R5, UR18, R4, P2, !PT ;  /* 0x0000001205097c10 */ /* 0x000fe200097fe404 */
[----:B------:R-:W-:Y:S02]  /*22f0*/  UIMAD UR9, UR53, UR9, UR5 ;  /* 0x00000009350972a4 */ /* 0x000fe4000f8e0205 */
[----:B------:R-:W-:-:S05]  /*2300*/  IMAD.WIDE.U32 R6, R6, UR53, R8 ;  /* 0x0000003506067c25 */ /* 0x000fca000f8e0008 */
[----:B------:R-:W-:Y:S01]  /*2310*/  IADD3 R5, R7, UR9, RZ ;  /* 0x0000000907057c10 */ /* 0x000fe2000fffe0ff */
[----:B------:R-:W-:Y:S06]  /*2320*/  @P1 BRA `(.L_x_1834) ;  /* 0x0000000000301947 */ /* 0x000fec0003800000 */
        /* <DEDUP_REMOVED lines=12> */
.L_x_1834:
[----:B------:R-:W-:Y:S05]  /*23f0*/  BSYNC B0 ;  /* 0x0000000000007941 */ /* 0x000fea0003800000 */
.L_x_1833:
[----:B------:R-:W-:Y:S05]  /*2400*/  @P0 BRA `(.L_x_1835) ;  /* 0x00000074006c0947 */ /* 0x000fea0003800000 */
[----:B------:R-:W-:Y:S01]  /*2410*/  IADD3 R14, P0, R14, 0x20, RZ ;  /* 0x000000200e0e7810 */ /* 0x000fe20007f1e0ff */
[----:B------:R-:W-:Y:S01]  /*2420*/  ULDC.64 UR8, c[0x0][0x3f8] ;  /* 0x0000fe0000087ab9 */ /* 0x000fe20000000a00 */
[----:B------:R-:W-:Y:S02]  /*2430*/  MOV R4, R6 ;  /* 0x0000000600047202 */ /* 0x000fe40000000f00 */
[----:B------:R-:W-:-:S03]  /*2440*/  IADD3.X R15, RZ, R15, RZ, P0, !PT ;  /* 0x0000000fff0f7210 */ /* 0x000fc600007fe4ff */
        /* <DEDUP_REMOVED lines=9> */
[----:B------:R2:W-:Y:S01]  /*24e0*/  STG.E.128 desc[UR6][R6.64+0x180], RZ ;  /* 0x000180ff06007986 */ /* 0x0005e2000c101d06 */
[----:B------:R-:W-:Y:S05]  /*24f0*/  BRA `(.L_x_1835) ;  /* 0x0000007400307947 */ /* 0x000fea0003800000 */
.L_x_1826:
[----:B------:R-:W-:Y:S01]  /*2500*/  PLOP3.LUT P0, PT, PT, PT, UP4, 0x80, 0x0 ;  /* 0x000000000000781c */ /* 0x000fe20003f0f048 */
[----:B------:R-:W-:Y:S01]  /*2510*/  UIMAD UR9, UR5, -0x40, UR12 ;  /* 0xffffffc0050978a4 */ /* 0x000fe2000f8e020c */
[----:B------:R-:W-:Y:S01]  /*2520*/  VIADD R6, R14, 0x20 ;  /* 0x000000200e067836 */ /* 0x000fe20000000000 */
[----:B------:R-:W-:Y:S01]  /*2530*/  LEA R239, R228, UR4, 0x1 ;  /* 0x00000004e4ef7c11 */ /* 0x000fe2000f8e08ff */
[----:B------:R-:W-:Y:S01]  /*2540*/  IMAD.WIDE.U32 R10, R4, 0x40, RZ ;  /* 0x00000040040a7825 */ /* 0x000fe200078e00ff */
[----:B------:R-:W-:Y:S01]  /*2550*/  ULEA.HI UR13, UR5, UR5, URZ, 0x1 ;  /* 0x00000005050d7291 */ /* 0x000fe2000f8f083f */
[----:B------:R-:W-:Y:S07]  /*2560*/  BSSY B0, `(.L_x_1836) ;  /* 0x000003d000007945 */ /* 0x000fee0003800000 */
        /* <DEDUP_REMOVED lines=8> */
[----:B------:R-:W-:Y:S01]  /*25f0*/  @!P1 IADD3.X R11, R249, R11, R5, P3, !PT ;  /* 0x0000000bf90b9210 */ /* 0x000fe20001ffe405 */
[----:B------:R-:W-:Y:S01]  /*2600*/  VIADD R5, R228, 0x4000 ;  /* 0x00004000e4057836 */ /* 0x000fe20000000000 */
[----:B------:R-:W-:Y:S01]  /*2610*/  PLOP3.LUT P0, PT, PT, PT, UP0, 0x80, 0x0 ;  /* 0x000000000000781c */ /* 0x000fe20003f0f008 */
[----:B------:R1:W-:Y:S03]  /*2620*/  @P2 STS.128 [R239+0x10000], RZ ;  /* 0x010000ffef002388 */ /* 0x0003e60000000c00 */
[----:B------:R-:W-:Y:S01]  /*2630*/  SEL R5, R5, R228, !P0 ;  /* 0x000000e405057207 */ /* 0x000fe20004000000 */
[----:B------:R1:W-:Y:S03]  /*2640*/  @P2 STS.128 [R239+0x12000], RZ ;  /* 0x012000ffef002388 */ /* 0x0003e60000000c00 */
[----:B------:R-:W-:Y:S01]  /*2650*/  LEA R245, R5, UR4, 0x1 ;  /* 0x0000000405f57c11 */ /* 0x000fe2000f8e08ff */
        /* <DEDUP_REMOVED lines=38> */
.L_x_1837:
[----:B------:R-:W-:Y:S01]  /*28c0*/  @!PT LDS RZ, [RZ] ;  /* 0x00000000fffff984 */ /* 0x000fe20000000800 */
[----:B------:R-:W-:Y:S01]  /*28d0*/  @!PT LDS RZ, [RZ] ;  /* 0x00000000fffff984 */ /* 0x000fe20000000800 */
[----:B------:R-:W-:Y:S01]  /*28e0*/  @!PT LDS RZ, [RZ] ;  /* 0x00000000fffff984 */ /* 0x000fe20000000800 */
[----:B------:R2:W-:Y:S04]  /*28f0*/  LDGSTS.E.BYPASS.LTC128B.128 [R245], desc[UR6][R250.64] ;  /* 0x00000000faf57fae */ /* 0x0005e8000b901d46 */
[----:B------:R2:W-:Y:S04]  /*2900*/  LDGSTS.E.BYPASS.LTC128B.128 [R245+0x2000], desc[UR6][R250.64+0x80] ;  /* 0x02000080faf57fae */ /* 0x0005e8000b901d46 */
[----:B------:R2:W-:Y:S04]  /*2910*/  LDGSTS.E.BYPASS.LTC128B.128 [R245+0x4000], desc[UR6][R250.64+0x100] ;  /* 0x04000100faf57fae */ /* 0x0005e8000b901d46 */
[----:B------:R2:W-:Y:S02]  /*2920*/  LDGSTS.E.BYPASS.LTC128B.128 [R245+0x6000], desc[UR6][R250.64+0x180] ;  /* 0x06000180faf57fae */ /* 0x0005e4000b901d46 */
.L_x_1838:
[----:B------:R-:W-:Y:S05]  /*2930*/  BSYNC B0 ;  /* 0x0000000000007941 */ /* 0x000fea0003800000 */
.L_x_1836:
        /* <DEDUP_REMOVED lines=21> */
.L_x_1840:
[----:B------:R-:W-:Y:S01]  /*2a90*/  IMAD.U32 R5, RZ, RZ, UR13 ;  /* 0x0000000dff057e24 */ /* 0x000fe2000f8e00ff */
[----:B------:R-:W-:-:S04]  /*2aa0*/  IADD3 R4, P1, R250, UR16, RZ ;  /* 0x00000010fa047c10 */ /* 0x000fc8000ff3e0ff */
        /* <DEDUP_REMOVED lines=8> */
.L_x_1841:
[----:B------:R-:W-:Y:S05]  /*2b30*/  BSYNC B0 ;  /* 0x0000000000007941 */ /* 0x000fea0003800000 */
.L_x_1839:
[----:B------:R-:W-:Y:S01]  /*2b40*/  UIMAD UR13, UR36, UR28, URZ ;  /* 0x0000001c240d72a4 */ /* 0x000fe2000f8e023f */
[----:B----4-:R-:W-:Y:S01]  /*2b50*/  IMAD.U32 R5, RZ, RZ, UR28 ;  /* 0x0000001cff057e24 */ /* 0x010fe2000f8e00ff */
[----:B------:R-:W-:Y:S01]  /*2b60*/  UIMAD UR15, UR36, UR24, URZ ;  /* 0x00000018240f72a4 */ /* 0x000fe2000f8e023f */
[----:B------:R-:W-:Y:S01]  /*2b70*/  IMAD.U32 R4, RZ, RZ, UR24 ;  /* 0x00000018ff047e24 */ /* 0x000fe2000f8e00ff */
[----:B------:R-:W-:Y:S01]  /*2b80*/  UIMAD UR16, UR22, UR29, UR13 ;  /* 0x0000001d161072a4 */ /* 0x000fe2000f8e020d */
[--C-:B-1----:R-:W-:Y:S01]  /*2b90*/  IMAD.WIDE.U32 R10, R5, UR22, R8.reuse ;  /* 0x00000016050a7c25 */ /* 0x102fe2000f8e0008 */
        /* <DEDUP_REMOVED lines=8> */
[----:B------:R-:W-:Y:S01]  /*2c20*/  IMAD.U32 R4, RZ, RZ, UR15 ;  /* 0x0000000fff047e24 */ /* 0x000fe2000f8e00ff */
[----:B------:R-:W-:Y:S01]  /*2c30*/  ULDC.64 UR16, c[0x0][0x268] ;  /* 0x00009a0000107ab9 */ /* 0x000fe20000000a00 */
[----:B------:R-:W-:Y:S01]  /*2c40*/  IMAD.MOV.U32 R243, RZ, RZ, 0x7f800000 ;  /* 0x7f800000fff37424 */ /* 0x000fe200078e00ff */
[----:B------:R-:W-:Y:S01]  /*2c50*/  IADD3.X R29, R11, UR40, R5, P2, !PT ;  /* 0x000000280b1d7c10 */ /* 0x000fe200097fe405 */
[C---:B------:R-:W-:Y:S01]  /*2c60*/  IMAD R5, R7.reuse, UR26, RZ ;  /* 0x0000001a07057c24 */ /* 0x040fe2000f8e02ff */
[----:B------:R-:W-:Y:S01]  /*2c70*/  ISETP.GE.AND P2, PT, R14, UR13, PT ;  /* 0x0000000d0e007c0c */ /* 0x000fe2000bf46270 */
[----:B------:R-:W-:Y:S01]  /*2c80*/  IMAD R7, R7, UR16, RZ ;  /* 0x0000001007077c24 */ /* 0x000fe2000f8e02ff */
[----:B------:R-:W-:Y:S01]  /*2c90*/  IADD3.X R9, R9, UR31, R4, P3, !PT ;  /* 0x0000001f09097c10 */ /* 0x000fe20009ffe404 */
[----:B------:R-:W-:-:S02]  /*2ca0*/  IMAD R5, R22, UR27, R5 ;  /* 0x0000001b16057c24 */ /* 0x000fc4000f8e0205 */
[----:B------:R-:W-:Y:S01]  /*2cb0*/  IMAD.MOV.U32 R244, RZ, RZ, 0x7f800000 ;  /* 0x7f800000fff47424 */ /* 0x000fe200078e00ff */
[----:B------:R-:W-:Y:S01]  /*2cc0*/  @!P1 IADD3 R17, P3, R14, 0x20, RZ ;  /* 0x000000200e119810 */ /* 0x000fe20007f7e0ff */
[----:B------:R-:W-:Y:S01]  /*2cd0*/  IMAD.WIDE.U32 R28, R22, UR26, R28 ;  /* 0x0000001a161c7c25 */ /* 0x000fe2000f8e001c */
[----:B------:R-:W-:Y:S01]  /*2ce0*/  SHF.R.S32.HI R241, RZ, 0x1f, R242 ;  /* 0x0000001ffff17819 */ /* 0x000fe200000114f2 */
[----:B------:R-:W-:Y:S01]  /*2cf0*/  ULDC UR18, c[0x0][0x394] ;  /* 0x0000e50000127ab9 */ /* 0x000fe20000000800 */
[----:B------:R-:W-:Y:S01]  /*2d00*/  ULDC UR42, c[0x0][0x2dc] ;  /* 0x0000b700002a7ab9 */ /* 0x000fe20000000800 */
[----:B------:R-:W-:Y:S01]  /*2d10*/  @!P1 IMAD.X R18, RZ, RZ, R15, P3 ;  /* 0x000000ffff129224 */ /* 0x000fe200018e060f */
[----:B------:R-:W-:Y:S01]  /*2d20*/  @!P1 IADD3 R16, P3, R14, 0x20, RZ ;  /* 0x000000200e109810 */ /* 0x000fe20007f7e0ff */
[C---:B------:R-:W-:Y:S01]  /*2d30*/  IMAD R26, R22.reuse, UR17, R7 ;  /* 0x00000011161a7c24 */ /* 0x040fe2000f8e0207 */
[----:B------:R-:W1:Y:S01]  /*2d40*/  @!P2 LDC.64 R10, c[0x0][0x218] ;  /* 0x00008600ff0aab82 */ /* 0x000e620000000a00 */
[----:B------:R-:W-:Y:S01]  /*2d50*/  IMAD.WIDE.U32 R22, R22, UR16, R8 ;  /* 0x0000001016167c25 */ /* 0x000fe2000f8e0008 */
[----:B------:R4:W-:Y:S03]  /*2d60*/  @P2 STS.128 [R239+0x18000], RZ ;  /* 0x018000ffef002388 */ /* 0x0009e60000000c00 */
[----:B------:R-:W-:Y:S01]  /*2d70*/  IMAD.MOV.U32 R218, RZ, RZ, 0x20 ;  /* 0x00000020ffda7424 */ /* 0x000fe200078e00ff */
[----:B------:R4:W-:Y:S01]  /*2d80*/  @P2 STS.128 [R239+0x1a000], RZ ;  /* 0x01a000ffef002388 */ /* 0x0009e20000000c00 */
[C---:B------:R-:W-:Y:S01]  /*2d90*/  @!P2 IMAD R21, R15.reuse, UR28, RZ ;  /* 0x0000001c0f15ac24 */ /* 0x040fe2000f8e02ff */
[----:B------:R-:W2:Y:S01]  /*2da0*/  @!P1 LDC.64 R6, c[0x0][0x218] ;  /* 0x00008600ff069b82 */ /* 0x000ea20000000a00 */
[----:B------:R-:W-:Y:S01]  /*2db0*/  @!P2 IMAD R19, R15, UR24, RZ ;  /* 0x000000180f13ac24 */ /* 0x000fe2000f8e02ff */
[----:B------:R4:W-:Y:S01]  /*2dc0*/  @P2 STS.128 [R239+0x1c000], RZ ;  /* 0x01c000ffef002388 */ /* 0x0009e20000000c00 */
[----:B------:R-:W-:-:S02]  /*2dd0*/  IMAD.IADD R29, R29, 0x1, R5 ;  /* 0x000000011d1d7824 */ /* 0x000fc400078e0205 */
[----:B------:R-:W-:Y:S01]  /*2de0*/  IMAD.MOV.U32 R217, RZ, RZ, 0x40 ;  /* 0x00000040ffd97424 */ /* 0x000fe200078e00ff */
[----:B------:R4:W-:Y:S01]  /*2df0*/  @P2 STS.128 [R239+0x1e000], RZ ;  /* 0x01e000ffef002388 */ /* 0x0009e20000000c00 */
[----:B------:R-:W-:Y:S01]  /*2e00*/  IMAD.IADD R27, R23, 0x1, R26 ;  /* 0x00000001171b7824 */ /* 0x000fe200078e021a */
[----:B------:R-:W3:Y:S01]  /*2e10*/  @!P1 LDC.64 R4, c[0x0][0x220] ;  /* 0x00008800ff049b82 */ /* 0x000ee20000000a00 */
[----:B------:R-:W-:Y:S01]  /*2e20*/  @!P1 IMAD.X R15, RZ, RZ, R15, P3 ;  /* 0x000000ffff0f9224 */ /* 0x000fe200018e060f */
[----:B------:R-:W-:Y:S01]  /*2e30*/  CS2R R190, SRZ ;  /* 0x0000000000be7805 */ /* 0x000fe2000001ff00 */
[----:B------:R-:W-:Y:S01]  /*2e40*/  @!P1 IMAD.MOV.U32 R24, RZ, RZ, R28 ;  /* 0x000000ffff189224 */ /* 0x000fe200078e001c */
[----:B------:R-:W-:Y:S01]  /*2e50*/  CS2R R188, SRZ ;  /* 0x0000000000bc7805 */ /* 0x000fe2000001ff00 */
[----:B------:R-:W-:Y:S01]  /*2e60*/  @!P1 IMAD.MOV.U32 R25, RZ, RZ, R29 ;  /* 0x000000ffff199224 */ /* 0x000fe200078e001d */
[----:B------:R-:W-:Y:S01]  /*2e70*/  CS2R R194, SRZ ;  /* 0x0000000000c27805 */ /* 0x000fe2000001ff00 */
[----:B------:R-:W-:Y:S01]  /*2e80*/  @!P1 IMAD.MOV.U32 R23, RZ, RZ, R27 ;  /* 0x000000ffff179224 */ /* 0x000fe200078e001b */
[----:B------:R-:W4:Y:S01]  /*2e90*/  @!P2 LDC.64 R8, c[0x0][0x220] ;  /* 0x00008800ff08ab82 */ /* 0x000f220000000a00 */
[----:B------:R-:W-:Y:S01]  /*2ea0*/  @!P1 IMAD R18, R18, UR28, RZ ;  /* 0x0000001c12129c24 */ /* 0x000fe2000f8e02ff */
[----:B------:R-:W-:Y:S01]  /*2eb0*/  CS2R R192, SRZ ;  /* 0x0000000000c07805 */ /* 0x000fe2000001ff00 */
[----:B------:R-:W-:Y:S01]  /*2ec0*/  @!P1 IMAD R15, R15, UR24, RZ ;  /* 0x000000180f0f9c24 */ /* 0x000fe2000f8e02ff */
[----:B------:R-:W-:Y:S01]  /*2ed0*/  CS2R R186, SRZ ;  /* 0x0000000000ba7805 */ /* 0x000fe2000001ff00 */
[----:B------:R-:W-:Y:S01]  /*2ee0*/  @!P2 IMAD.MOV.U32 R26, RZ, RZ, R22 ;  /* 0x000000ffff1aa224 */ /* 0x000fe200078e0016 */
[----:B------:R-:W-:Y:S01]  /*2ef0*/  CS2R R184, SRZ ;  /* 0x0000000000b87805 */ /* 0x000fe2000001ff00 */
[C---:B------:R-:W-:Y:S01]  /*2f00*/  @!P1 IMAD R18, R17.reuse, UR29, R18 ;  /* 0x0000001d11129c24 */ /* 0x040fe2000f8e0212 */
[----:B------:R-:W-:Y:S01]  /*2f10*/  CS2R R182, SRZ ;  /* 0x0000000000b67805 */ /* 0x000fe2000001ff00 */
[----:B------:R-:W-:Y:S01]  /*2f20*/  @!P1 IMAD.WIDE.U32 R24, R17, UR28, R24 ;  /* 0x0000001c11189c25 */ /* 0x000fe2000f8e0018 */
[----:B------:R-:W-:-:S02]  /*2f30*/  CS2R R180, SRZ ;  /* 0x0000000000b47805 */ /* 0x000fc4000001ff00 */
[----:B------:R-:W-:Y:S02]  /*2f40*/  CS2R R174, SRZ ;  /* 0x0000000000ae7805 */ /* 0x000fe4000001ff00 */
[----:B------:R-:W-:Y:S01]  /*2f50*/  CS2R R172, SRZ ;  /* 0x0000000000ac7805 */ /* 0x000fe2000001ff00 */
[----:B------:R-:W-:Y:S01]  /*2f60*/  @!P1 IMAD R15, R16, UR25, R15 ;  /* 0x00000019100f9c24 */ /* 0x000fe2000f8e020f */
[----:B--2---:R-:W-:Y:S01]  /*2f70*/  @!P1 LEA R6, P3, R24, R6, 0x1 ;  /* 0x0000000618069211 */ /* 0x004fe200078608ff */
[----:B------:R-:W-:Y:S01]  /*2f80*/  @!P1 IMAD.WIDE.U32 R22, R16, UR24, R22 ;  /* 0x0000001810169c25 */ /* 0x000fe2000f8e0016 */
[----:B------:R-:W-:Y:S01]  /*2f90*/  CS2R R178, SRZ ;  /* 0x0000000000b27805 */ /* 0x000fe2000001ff00 */
[----:B------:R-:W2:Y:S01]  /*2fa0*/  LDC.64 R16, c[0x0][0x3b8] ;  /* 0x0000ee00ff107b82 */ /* 0x000ea20000000a00 */
        /* <DEDUP_REMOVED lines=8> */
[----:B-1----:R-:W-:Y:S01]  /*3030*/  @!P2 LEA R10, P4, R28, R10, 0x1 ;  /* 0x0000000a1c0aa211 */ /* 0x002fe200078808ff */
[----:B------:R-:W-:Y:S01]  /*3040*/  @!P1 IMAD.IADD R18, R25, 0x1, R18 ;  /* 0x0000000119129824 */ /* 0x000fe200078e0212 */
[----:B------:R-:W-:Y:S01]  /*3050*/  CS2R R158, SRZ ;  /* 0x00000000009e7805 */ /* 0x000fe2000001ff00 */
[----:B------:R-:W-:Y:S01]  /*3060*/  @!P2 IMAD R19, R14, UR25, R19 ;  /* 0x000000190e13ac24 */ /* 0x000fe2000f8e0213 */
[----:B------:R-:W-:Y:S01]  /*3070*/  @!P2 LEA.HI.X R11, R28, R11, R20, 0x1, P4 ;  /* 0x0000000b1c0ba211 */ /* 0x000fe200020f0c14 */
[----:B------:R-:W-:Y:S01]  /*3080*/  @!P2 IMAD.WIDE.U32 R26, R14, UR24, R26 ;  /* 0x000000180e1aac25 */ /* 0x000fe2000f8e001a */
[----:B------:R-:W-:-:S02]  /*3090*/  @!P1 LEA.HI.X R7, R24, R7, R18, 0x1, P3 ;  /* 0x0000000718079211 */ /* 0x000fc400018f0c12 */
[----:B------:R-:W-:Y:S02]  /*30a0*/  CS2R R156, SRZ ;  /* 0x00000000009c7805 */ /* 0x000fe4000001ff00 */
[----:B---3--:R-:W-:Y:S01]  /*30b0*/  @!P1 LEA R14, P3, R22, R4, 0x1 ;  /* 0x00000004160e9211 */ /* 0x008fe200078608ff */
[----:B------:R-:W-:Y:S01]  /*30c0*/  @!PT LDS RZ, [RZ] ;  /* 0x00000000fffff984 */ /* 0x000fe20000000800 */
[----:B------:R-:W-:Y:S01]  /*30d0*/  @!PT LDS RZ, [RZ] ;  /* 0x00000000fffff984 */ /* 0x000fe20000000800 */
[----:B------:R-:W-:Y:S01]  /*30e0*/  @!PT LDS RZ, [RZ] ;  /* 0x00000000fffff984 */ /* 0x000fe20000000800 */
[----:B------:R-:W-:Y:S01]  /*30f0*/  @!P2 LDGSTS.E.BYPASS.LTC128B.128 [R239+0x18000], desc[UR6][R10.64] ;  /* 0x180000000aefafae */ /* 0x000fe2000b901d46 */
[----:B------:R-:W-:Y:S01]  /*3100*/  @!P1 IMAD.IADD R15, R23, 0x1, R15 ;  /* 0x00000001170f9824 */ /* 0x000fe200078e020f */
[----:B----4-:R-:W-:Y:S01]  /*3110*/  @!P2 LEA R8, P4, R26, R8, 0x1 ;  /* 0x000000081a08a211 */ /* 0x010fe200078808ff */
[----:B------:R-:W-:Y:S01]  /*3120*/  @!P2 IMAD.IADD R19, R27, 0x1, R19 ;  /* 0x000000011b13a824 */ /* 0x000fe200078e0213 */
[----:B------:R-:W-:Y:S01]  /*3130*/  @!P2 LDGSTS.E.BYPASS.LTC128B.128 [R239+0x1a000], desc[UR6][R10.64+0x80] ;  /* 0x1a0000800aefafae */ /* 0x000fe2000b901d46 */
[----:B------:R-:W-:Y:S01]  /*3140*/  IMAD.MOV.U32 R238, RZ, RZ, 0x4 ;  /* 0x00000004ffee7424 */ /* 0x000fe200078e00ff */
[----:B------:R-:W-:Y:S02]  /*3150*/  @!P1 LEA.HI.X R15, R22, R5, R15, 0x1, P3 ;  /* 0x00000005160f9211 */ /* 0x000fe400018f0c0f */
[----:B------:R-:W-:Y:S01]  /*3160*/  CS2R R162, SRZ ;  /* 0x0000000000a27805 */ /* 0x000fe2000001ff00 */
[----:B------:R-:W-:Y:S01]  /*3170*/  @!P2 LDGSTS.E.BYPASS.LTC128B.128 [R239+0x1c000], desc[UR6][R10.64+0x100] ;  /* 0x1c0001000aefafae */ /* 0x000fe2000b901d46 */
[----:B------:R-:W-:-:S02]  /*3180*/  @!P2 LEA.HI.X R9, R26, R9, R19, 0x1, P4 ;  /* 0x000000091a09a211 */ /* 0x000fc400020f0c13 */
        /* <DEDUP_REMOVED lines=57> */
[----:B------:R-:W-:Y:S01]  /*3520*/  @!PT LDS RZ, [RZ] ;  /* 0x00000000fffff984 */ /* 0x000fe20000000800 */
[----:B------:R-:W-:Y:S01]  /*3530*/  @!PT LDS RZ, [RZ] ;  /* 0x00000000fffff984 */ /* 0x000fe20000000800 */
[----:B------:R-:W-:Y:S01]  /*3540*/  @!PT LDS RZ, [RZ] ;  /* 0x00000000fffff984 */ /* 0x000fe20000000800 */
[----:B------:R-:W-:Y:S01]  /*3550*/  @!P2 LDGSTS.E.BYPASS.LTC128B.128 [R239+0x20000], desc[UR6][R8.64] ;  /* 0x2000000008efafae */ /* 0x000fe2000b901d46 */
[----:B------:R-:W-:-:S03]  /*3560*/  ULDC.U8 UR22, c[0x0][0x388] ;  /* 0x0000e20000167ab9 */ /* 0x000fc60000000000 */
[----:B------:R-:W-:Y:S04]  /*3570*/  @!P2 LDGSTS.E.BYPASS.LTC128B.128 [R239+0x22000], desc[UR6][R8.64+0x80] ;  /* 0x2200008008efafae */ /* 0x000fe8000b901d46 */
[----:B------:R-:W-:Y:S01]  /*3580*/  @!P2 LDGSTS.E.BYPASS.LTC128B.128 [R239+0x24000], desc[UR6][R8.64+0x100] ;  /* 0x2400010008efafae */ /* 0x000fe2000b901d46 */
[----:B---3--:R-:W-:-:S03]  /*3590*/  VIADD R6, R229, 0x8 ;  /* 0x00000008e5067836 */ /* 0x008fc60000000000 */
        /* <DEDUP_REMOVED lines=12> */
[----:B------:R-:W-:Y:S01]  /*3660*/  ISETP.GE.AND P1, PT, R6, UR9, PT ;  /* 0x0000000906007c0c */ /* 0x000fe2000bf26270 */
[----:B------:R-:W-:Y:S01]  /*3670*/  IMAD.MOV.U32 R6, RZ, RZ, 0x4 ;  /* 0x00000004ff067424 */ /* 0x000fe200078e00ff */
[C---:B------:R-:W-:Y:S01]  /*3680*/  ISETP.GE.AND P2, PT, R229.reuse, UR9, PT ;  /* 0x00000009e5007c0c */ /* 0x040fe2000bf46270 */
[----:B------:R-:W0:Y:S04]  /*3690*/  LDGDEPBAR ;  /* 0x00000000000079af */ /* 0x000e280000000000 */
[----:B--2---:R-:W2:Y:S04]  /*36a0*/  LDG.E.64 R10, desc[UR6][R16.64+0x8] ;  /* 0x00000806100a7981 */ /* 0x004ea8000c1e1b00 */
[----:B------:R-:W4:Y:S01]  /*36b0*/  LDG.E.64 R4, desc[UR6][R16.64] ;  /* 0x0000000610047981 */ /* 0x000f22000c1e1b00 */
[----:B---3--:R-:W-:Y:S01]  /*36c0*/  IMAD.WIDE R8, R229, R6, UR10 ;  /* 0x0000000ae5087e25 */ /* 0x008fe2000f8e0206 */
[----:B------:R-:W-:-:S04]  /*36d0*/  LEA.HI R6, R12, R13, RZ, 0x4 ;  /* 0x0000000d0c067211 */ /* 0x000fc800078f20ff */
[----:B------:R-:W-:Y:S01]  /*36e0*/  LOP3.LUT R6, R6, 0xfffffff0, RZ, 0xc0, !PT ;  /* 0xfffffff006067812 */ /* 0x000fe200078ec0ff */
[----:B------:R-:W-:Y:S01]  /*36f0*/  UIMAD UR9, UR46, UR58, UR53 ;  /* 0x0000003a2e0972a4 */ /* 0x000fe2000f8e0235 */
[----:B------:R1:W5:Y:S03]  /*3700*/  @!P2 LDG.E R243, desc[UR6][R8.64] ;  /* 0x0000000608f3a981 */ /* 0x000366000c1e1900 */
[----:B------:R-:W-:Y:S01]  /*3710*/  IMAD.IADD R13, R13, 0x1, -R6 ;  /* 0x000000010d0d7824 */ /* 0x000fe200078e0a06 */
[----:B------:R1:W5:Y:S01]  /*3720*/  @!P1 LDG.E R244, desc[UR6][R8.64+0x20] ;  /* 0x0000200608f49981 */ /* 0x000362000c1e1900 */
[----:B------:R-:W-:Y:S01]  /*3730*/  USHF.L.U32 UR9, UR9, 0x5, URZ ;  /* 0x0000000509097899 */ /* 0x000fe2000800063f */
[----:B------:R-:W-:Y:S01]  /*3740*/  CS2R R28, SRZ ;  /* 0x00000000001c7805 */ /* 0x000fe2000001ff00 */
[----:B------:R-:W-:Y:S01]  /*3750*/  UIADD3 UR26, -UR8, 0x40, UR21 ;  /* 0x00000040081a7890 */ /* 0x000fe2000fffe115 */
[----:B------:R-:W-:Y:S01]  /*3760*/  SHF.R.S32.HI R6, RZ, 0x1f, R13 ;  /* 0x0000001fff067819 */ /* 0x000fe2000001140d */
[----:B------:R-:W-:Y:S01]  /*3770*/  USHF.R.S32.HI UR13, URZ, 0x1f, UR9 ;  /* 0x0000001f3f0d7899 */ /* 0x000fe20008011409 */
[----:B------:R-:W-:-:S02]  /*3780*/  CS2R R26, SRZ ;  /* 0x00000000001a7805 */ /* 0x000fc4000001ff00 */
[----:B------:R-:W-:Y:S02]  /*3790*/  CS2R R24, SRZ ;  /* 0x0000000000187805 */ /* 0x000fe4000001ff00 */
[----:B------:R-:W-:Y:S02]  /*37a0*/  LEA.HI R6, R6, R13, RZ, 0x3 ;  /* 0x0000000d06067211 */ /* 0x000fe400078f18ff */
[----:B------:R-:W-:Y:S02]  /*37b0*/  CS2R R22, SRZ ;  /* 0x0000000000167805 */ /* 0x000fe4000001ff00 */
[----:B------:R-:W-:Y:S01]  /*37c0*/  CS2R R20, SRZ ;  /* 0x0000000000147805 */ /* 0x000fe2000001ff00 */
[----:B------:R-:W-:Y:S01]  /*37d0*/  UMOV UR17, UR18 ;  /* 0x0000001200117c82 */ /* 0x000fe20008000000 */
[----:B------:R-:W-:Y:S01]  /*37e0*/  LOP3.LUT R6, R6, 0xfffffff8, RZ, 0xc0, !PT ;  /* 0xfffffff806067812 */ /* 0x000fe200078ec0ff */
[----:B------:R-:W-:Y:S01]  /*37f0*/  UIADD3 UR26, UR26, -UR55, URZ ;  /* 0x800000371a1a7290 */ /* 0x000fe2000fffe03f */
[----:B------:R-:W-:-:S03]  /*3800*/  ULDC UR21, c[0x0][0x2ec] ;  /* 0x0000bb0000157ab9 */ /* 0x000fc60000000800 */
[----:B------:R-:W-:Y:S01]  /*3810*/  IMAD.IADD R6, R13, 0x1, -R6 ;  /* 0x000000010d067824 */ /* 0x000fe200078e0a06 */
[----:B--2---:R-:W-:-:S04]  /*3820*/  IADD3 R242, P4, P3, R10, UR9, R242 ;  /* 0x000000090af27c10 */ /* 0x004fc8000fb9e0f2 */
[----:B------:R-:W-:Y:S02]  /*3830*/  R2P PR, R6, 0x6 ;  /* 0x0000000606007804 */ /* 0x000fe40000000000 */
[----:B----4-:R-:W-:Y:S01]  /*3840*/  R2UR UR24, R5 ;  /* 0x00000000051872ca */ /* 0x010fe200000e0000 */
[----:B------:R-:W-:Y:S01]  /*3850*/  VIADD R5, R224, 0x4000 ;  /* 0x00004000e0057836 */ /* 0x000fe20000000000 */
[----:B------:R-:W-:Y:S01]  /*3860*/  R2UR UR25, R4 ;  /* 0x00000000041972ca */ /* 0x000fe200000e0000 */
[----:B------:R-:W-:Y:S01]  /*3870*/  VIADD R4, R223, 0x4000 ;  /* 0x00004000df047836 */ /* 0x000fe20000000000 */
[----:B------:R-:W-:Y:S02]  /*3880*/  SEL R218, R218, 0xffffffe0, !P1 ;  /* 0xffffffe0dada7807 */ /* 0x000fe40004800000 */
[----:B------:R-:W-:Y:S02]  /*3890*/  SEL R217, R217, 0xffffffc0, !P2 ;  /* 0xffffffc0d9d97807 */ /* 0x000fe40005000000 */
[----:B------:R-:W-:Y:S01]  /*38a0*/  SEL R220, R5, R224, !P0 ;  /* 0x000000e005dc7207 */ /* 0x000fe20004000000 */
[C---:B------:R-:W-:Y:S01]  /*38b0*/  IMAD.IADD R216, R221.reuse, 0x1, R218 ;  /* 0x00000001ddd87824 */ /* 0x040fe200078e02da */
[----:B------:R-:W-:Y:S01]  /*38c0*/  SEL R219, R4, R223, !P0 ;  /* 0x000000df04db7207 */ /* 0x000fe20004000000 */
[----:B------:R-:W-:Y:S01]  /*38d0*/  IMAD.IADD R214, R221, 0x1, R217 ;  /* 0x00000001ddd67824 */ /* 0x000fe200078e02d9 */
[----:B------:R-:W-:Y:S01]  /*38e0*/  IADD3.X R241, R11, UR13, R241, P4, P3 ;  /* 0x0000000d0bf17c10 */ /* 0x000fe2000a7e64f1 */
[----:B------:R-:W-:Y:S01]  /*38f0*/  IMAD.IADD R215, R217, 0x1, R216 ;  /* 0x00000001d9d77824 */ /* 0x000fe200078e02d8 */
[----:B------:R-:W-:Y:S01]  /*3900*/  LEA R220, R220, UR4, 0x1 ;  /* 0x00000004dcdc7c11 */ /* 0x000fe2000f8e08ff */
[----:B------:R-:W-:Y:S01]  /*3910*/  UIADD3 UR38, UR25, -0x61c88647, URZ ;  /* 0x9e3779b919267890 */ /* 0x000fe2000fffe03f */
[----:B------:R-:W-:Y:S01]  /*3920*/  LEA R219, R219, UR4, 0x1 ;  /* 0x00000004dbdb7c11 */ /* 0x000fe2000f8e08ff */
        /* <DEDUP_REMOVED lines=11> */
.L_x_1846:
[----:B------:R-:W0:Y:S01]  /*39e0*/  LDGDEPBAR ;  /* 0x00000000000079af */ /* 0x000e220000000000 */
[C---:B------:R-:W-:Y:S01]  /*39f0*/  IMAD.IADD R114, R220.reuse, 0x1, R218 ;  /* 0x00000001dc727824 */ /* 0x040fe200078e02da */
[----:B------:R-:W-:Y:S01]  /*3a00*/  MOV R117, UR19 ;  /* 0x0000001300757c02 */ /* 0x000fe20008000f00 */
[----:B------:R-:W-:Y:S01]  /*3a10*/  IMAD.IADD R113, R220, 0x1, R217 ;  /* 0x00000001dc717824 */ /* 0x000fe200078e02d9 */
[----:B------:R-:W-:Y:S01]  /*3a20*/  USHF.L.U32 UR13, UR5, 0x6, URZ ;  /* 0x00000006050d7899 */ /* 0x000fe2000800063f */
[----:B------:R-:W-:Y:S01]  /*3a30*/  IMAD.U32 R116, RZ, RZ, UR20 ;  /* 0x00000014ff747e24 */ /* 0x000fe2000f8e00ff */
[----:B------:R-:W-:Y:S01]  /*3a40*/  IADD3 R112, R114, R217, RZ ;  /* 0x000000d972707210 */ /* 0x000fe20007ffe0ff */
[----:B------:R-:W-:Y:S01]  /*3a50*/  UMOV UR9, UR56 ;  /* 0x0000003800097c82 */ /* 0x000fe20008000000 */
[----:B------:R-:W-:Y:S02]  /*3a60*/  UISETP.GE.AND UP0, UPT, UR13, UR26, UPT ;  /* 0x0000001a0d00728c */ /* 0x000fe4000bf06270 */
[C---:B------:R-:W-:Y:S04]  /*3a70*/  LEA R118, P0, R229.reuse, R116, 0x2 ;  /* 0x00000074e5767211 */ /* 0x040fe800078010ff */
[----:B------:R-:W-:Y:S02]  /*3a80*/  LEA.HI.X.SX32 R119, R229, R117, 0x2, P0 ;  /* 0x00000075e5777211 */ /* 0x000fe400000f16ff */
[----:B------:R-:W-:Y:S01]  /*3a90*/  PLOP3.LUT P0, PT, PT, PT, UP0, 0x80, 0x0 ;  /* 0x000000000000781c */ /* 0x000fe20003f0f008 */
[----:B------:R-:W-:Y:S04]  /*3aa0*/  DEPBAR.LE SB0, 0x0 ;  /* 0x000080000000791a */ /* 0x000fe80000000000 */
[----:B------:R-:W-:Y:S06]  /*3ab0*/  BAR.SYNC.DEFER_BLOCKING 0x0 ;  /* 0x0000000000007b1d */ /* 0x000fec0000010000 */
[----:B------:R-:W-:Y:S04]  /*3ac0*/  LDSM.16.M88.4 R84, [R220] ;  /* 0x00000000dc54783b */ /* 0x000fe80000000200 */
[----:B------:R-:W1:Y:S04]  /*3ad0*/  LDSM.16.M88.4 R88, [R213+0x18000] ;  /* 0x01800000d558783b */ /* 0x000e680000000200 */
[----:B------:R-:W2:Y:S04]  /*3ae0*/  LDSM.16.M88.4 R92, [R213+0x18800] ;  /* 0x01880000d55c783b */ /* 0x000ea80000000200 */
[----:B------:R-:W-:Y:S04]  /*3af0*/  LDSM.16.M88.4 R96, [R114] ;  /* 0x000000007260783b */ /* 0x000fe80000000200 */
[----:B------:R-:W3:Y:S04]  /*3b00*/  LDSM.16.M88.4 R100, [R212+0x18000] ;  /* 0x01800000d464783b */ /* 0x000ee80000000200 */
[----:B------:R-:W4:Y:S04]  /*3b10*/  LDSM.16.M88.4 R104, [R212+0x18800] ;  /* 0x01880000d468783b */ /* 0x000f280000000200 */
[----:B------:R-:W-:Y:S04]  /*3b20*/  LDSM.16.M88.4 R108, [R3+0x18000] ;  /* 0x01800000036c783b */ /* 0x000fe80000000200 */
[----:B-----5:R2:W5:Y:S04]  /*3b30*/  LDG.E R117, desc[UR6][R118.64] ;  /* 0x0000000676757981 */ /* 0x020568000c1e1900 */
        /* <DEDUP_REMOVED lines=121> */
.L_x_1842:
        /* <DEDUP_REMOVED lines=9> */
[----:B------:R-:W-:Y:S02]  /*4360*/  VIADDMNMX R95, R88, UR15, RZ, !PT ;  /* 0x0000000f585f7c46 */ /* 0x000fe4000f8001ff */
        /* <DEDUP_REMOVED lines=64> */
.L_x_1843:
[C---:B------:R-:W-:Y:S01]  /*4770*/  FMUL.FTZ R84, R243.reuse, 1.4426950216293334961 ;  /* 0x3fb8aa3bf3547820 */ /* 0x040fe20000410000 */
[----:B------:R-:W-:Y:S01]  /*4780*/  FSETP.NEU.FTZ.AND P0, PT, R243, -INF , PT ;  /* 0xff800000f300780b */ /* 0x000fe20003f1d000 */
[----:B------:R-:W-:Y:S02]  /*4790*/  IMAD.U32 R87, RZ, RZ, UR14 ;  /* 0x0000000eff577e24 */ /* 0x000fe4000f8e00ff */
[----:B------:R-:W-:Y:S01]  /*47a0*/  FMUL.FTZ R85, R244, 1.4426950216293334961 ;  /* 0x3fb8aa3bf4557820 */ /* 0x000fe20000410000 */
[----:B------:R-:W-:Y:S01]  /*47b0*/  IMAD.U32 R86, RZ, RZ, UR5 ;  /* 0x00000005ff567e24 */ /* 0x000fe2000f8e00ff */
[----:B------:R-:W-:Y:S01]  /*47c0*/  FSEL R84, R84, RZ, P0 ;  /* 0x000000ff54547208 */ /* 0x000fe20000000000 */
[----:B------:R-:W-:Y:S01]  /*47d0*/  IMAD.WIDE.U32 R90, R242, -0x2daee0ad, RZ ;  /* 0xd2511f53f25a7825 */ /* 0x000fe200078e00ff */
[----:B------:R-:W-:Y:S01]  /*47e0*/  FSETP.NEU.FTZ.AND P0, PT, R244, -INF , PT ;  /* 0xff800000f400780b */ /* 0x000fe20003f1d000 */
[----:B------:R-:W-:Y:S01]  /*47f0*/  UISETP.GT.AND UP2, UPT, UR5, UR23, UPT ;  /* 0x000000170500728c */ /* 0x000fe2000bf44270 */
[----:B------:R-:W-:Y:S01]  /*4800*/  LEA R115, R224, UR4, 0x1 ;  /* 0x00000004e0737c11 */ /* 0x000fe2000f8e08ff */
[----:B------:R-:W-:Y:S02]  /*4810*/  IMAD R87, R87, 0x2, R226 ;  /* 0x0000000257577824 */ /* 0x000fe400078e02e2 */
[--C-:B------:R-:W-:Y:S01]  /*4820*/  FFMA.FTZ R118, R16, UR21, -R84.reuse ;  /* 0x0000001510767c23 */ /* 0x100fe20008010854 */
[----:B------:R-:W-:Y:S02]  /*4830*/  IMAD R16, R86, 0x4, R227 ;  /* 0x0000000456107824 */ /* 0x000fe400078e02e3 */
[--C-:B------:R-:W-:Y:S01]  /*4840*/  FFMA.FTZ R119, R8, UR21, -R84.reuse ;  /* 0x0000001508777c23 */ /* 0x100fe20008010854 */
[----:B------:R-:W-:Y:S01]  /*4850*/  FSEL R8, R85, RZ, P0 ;  /* 0x000000ff55087208 */ /* 0x000fe20000000000 */
[--C-:B------:R-:W-:Y:S01]  /*4860*/  FFMA.FTZ R122, R4, UR21, -R84.reuse ;  /* 0x00000015047a7c23 */ /* 0x100fe20008010854 */
[----:B------:R-:W-:Y:S01]  /*4870*/  LOP3.LUT R86, R91, UR24, R87, 0x96, !PT ;  /* 0x000000185b567c12 */ /* 0x000fe2000f8e9657 */
[----:B------:R-:W-:Y:S04]  /*4880*/  IMAD.WIDE.U32 R88, R16, -0x326172a9, RZ ;  /* 0xcd9e8d5710587825 */ /* 0x000fe800078e00ff */
[----:B------:R-:W-:Y:S01]  /*4890*/  FFMA.FTZ R9, R9, UR21, -R84 ;  /* 0x0000001509097c23 */ /* 0x000fe20008010854 */
[----:B------:R-:W1:Y:S01]  /*48a0*/  MUFU.EX2 R118, R118 ;  /* 0x0000007600767308 */ /* 0x000e620000000800 */
[--C-:B------:R-:W-:Y:S01]  /*48b0*/  FFMA.FTZ R120, R11, UR21, -R8.reuse ;  /* 0x000000150b787c23 */ /* 0x100fe20008010808 */
        /* <DEDUP_REMOVED lines=14> */
[----:B------:R-:W-:Y:S01]  /*49a0*/  FFMA.FTZ R84, R17, UR21, -R84 ;  /* 0x0000001511547c23 */ /* 0x000fe20008010854 */
[----:B------:R3:W-:Y:S01]  /*49b0*/  MUFU.EX2 R123, R5 ;  /* 0x00000005007b7308 */ /* 0x0007e20000000800 */
        /* <DEDUP_REMOVED lines=11> */
[----:B------:R-:W-:Y:S01]  /*4a70*/  FFMA.FTZ R8, R18, UR21, -R8 ;  /* 0x0000001512087c23 */ /* 0x000fe20008010808 */
[--C-:B------:R-:W-:Y:S01]  /*4a80*/  IMAD.IADD R114, R218, 0x1, R115.reuse ;  /* 0x00000001da727824 */ /* 0x100fe200078e0273 */
[----:B------:R-:W-:Y:S01]  /*4a90*/  LOP3.LUT R86, R7, UR31, R86, 0x96, !PT ;  /* 0x0000001f07567c12 */ /* 0x000fe2000f8e9656 */
[----:B------:R-:W-:Y:S01]  /*4aa0*/  IMAD.WIDE.U32 R88, R88, -0x326172a9, RZ ;  /* 0xcd9e8d5758587825 */ /* 0x000fe200078e00ff */
[----:B------:R-:W4:Y:S03]  /*4ab0*/  MUFU.EX2 R119, R119 ;  /* 0x0000007700777308 */ /* 0x000f260000000800 */
[----:B------:R-:W-:Y:S01]  /*4ac0*/  IMAD.WIDE.U32 R86, R86, -0x326172a9, RZ ;  /* 0xcd9e8d5756567825 */ /* 0x000fe200078e00ff */
[----:B------:R-:W-:Y:S03]  /*4ad0*/  LOP3.LUT R4, R89, UR32, R90, 0x96, !PT ;  /* 0x0000002059047c12 */ /* 0x000fe6000f8e965a */
[----:B------:R-:W-:Y:S01]  /*4ae0*/  IMAD.IADD R113, R217, 0x1, R115 ;  /* 0x00000001d9717824 */ /* 0x000fe200078e0273 */
[----:B------:R-:W-:Y:S01]  /*4af0*/  LOP3.LUT R7, R87, UR30, R88, 0x96, !PT ;  /* 0x0000001e57077c12 */ /* 0x000fe2000f8e9658 */
[----:B------:R-:W-:Y:S01]  /*4b00*/  IMAD.WIDE.U32 R90, R4, -0x2daee0ad, RZ ;  /* 0xd2511f53045a7825 */ /* 0x000fe200078e00ff */
[----:B------:R1:W-:Y:S03]  /*4b10*/  MUFU.EX2 R129, R10 ;  /* 0x0000000a00817308 */ /* 0x0003e60000000800 */
[----:B------:R-:W-:Y:S01]  /*4b20*/  IMAD.WIDE.U32 R16, R7, -0x2daee0ad, RZ ;  /* 0xd2511f5307107825 */ /* 0x000fe200078e00ff */
[----:B------:R-:W-:Y:S03]  /*4b30*/  LOP3.LUT R88, R91, UR29, R6, 0x96, !PT ;  /* 0x0000001d5b587c12 */ /* 0x000fe6000f8e9606 */
[----:B------:R-:W-:Y:S01]  /*4b40*/  IMAD.IADD R112, R217, 0x1, R114 ;  /* 0x00000001d9707824 */ /* 0x000fe200078e0272 */
[----:B------:R-:W-:Y:S01]  /*4b50*/  LOP3.LUT R7, R16, 0xff, RZ, 0xc0, !PT ;  /* 0x000000ff10077812 */ /* 0x000fe200078ec0ff */
[----:B------:R-:W-:Y:S01]  /*4b60*/  IMAD.WIDE.U32 R88, R88, -0x326172a9, RZ ;  /* 0xcd9e8d5758587825 */ /* 0x000fe200078e00ff */
[----:B--2---:R-:W-:Y:S01]  /*4b70*/  SHF.R.U32.HI R9, RZ, 0x18, R16 ;  /* 0x00000018ff097819 */ /* 0x004fe20000011610 */
[----:B------:R-:W2:Y:S01]  /*4b80*/  MUFU.EX2 R120, R120 ;  /* 0x0000007800787308 */ /* 0x000ea20000000800 */
[----:B------:R-:W-:Y:S02]  /*4b90*/  ISETP.LE.U32.AND P2, PT, R7, UR22, PT ;  /* 0x0000001607007c0c */ /* 0x000fe4000bf43070 */
[----:B------:R-:W-:Y:S02]  /*4ba0*/  SHF.R.U32.HI R11, RZ, 0x18, R88 ;  /* 0x00000018ff0b7819 */ /* 0x000fe40000011658 */
[----:B------:R-:W-:Y:S02]  /*4bb0*/  LOP3.LUT R86, R89, UR28, R86, 0x96, !PT ;  /* 0x0000001c59567c12 */ /* 0x000fe4000f8e9656 */
[----:B------:R-:W-:Y:S03]  /*4bc0*/  ISETP.LE.U32.AND P1, PT, R11, UR22, PT ;  /* 0x000000160b007c0c */ /* 0x000fe6000bf23070 */
[----:B------:R-:W2:Y:S01]  /*4bd0*/  MUFU.EX2 R121, R121 ;  /* 0x0000007900797308 */ /* 0x000ea20000000800 */
[----:B------:R-:W-:Y:S02]  /*4be0*/  SHF.R.U32.HI R11, RZ, 0x18, R86 ;  /* 0x00000018ff0b7819 */ /* 0x000fe40000011656 */
[----:B------:R-:W-:Y:S02]  /*4bf0*/  LOP3.LUT R6, R17, UR27, R90, 0x96, !PT ;  /* 0x0000001b11067c12 */ /* 0x000fe4000f8e965a */
[----:B------:R-:W-:Y:S02]  /*4c00*/  ISETP.LE.U32.AND P4, PT, R11, UR22, PT ;  /* 0x000000160b007c0c */ /* 0x000fe4000bf83070 */
[----:B------:R-:W-:Y:S03]  /*4c10*/  ISETP.LE.U32.AND P0, PT, R9, UR22, PT ;  /* 0x0000001609007c0c */ /* 0x000fe6000bf03070 */
[----:B------:R-:W-:Y:S01]  /*4c20*/  MUFU.EX2 R124, R124 ;  /* 0x0000007c007c7308 */ /* 0x000fe20000000800 */
[----:B------:R-:W-:Y:S02]  /*4c30*/  LOP3.LUT R11, R86, 0xff, RZ, 0xc0, !PT ;  /* 0x000000ff560b7812 */ /* 0x000fe400078ec0ff */
[----:B------:R-:W-:Y:S02]  /*4c40*/  SHF.R.U32.HI R9, RZ, 0x18, R6 ;  /* 0x00000018ff097819 */ /* 0x000fe40000011606 */
[----:B------:R-:W-:Y:S02]  /*4c50*/  LOP3.LUT R4, R16, 0xffff, RZ, 0xc0, !PT ;  /* 0x0000ffff10047812 */ /* 0x000fe400078ec0ff */
[----:B---3--:R-:W-:Y:S03]  /*4c60*/  SHF.R.U32.HI R5, RZ, 0x10, R16 ;  /* 0x00000010ff057819 */ /* 0x008fe60000011610 */
[----:B------:R-:W3:Y:S01]  /*4c70*/  MUFU.EX2 R197, R12 ;  /* 0x0000000c00c57308 */ /* 0x000ee20000000800 */
[----:B------:R-:W-:Y:S02]  /*4c80*/  LOP3.LUT R16, R88, 0xff, RZ, 0xc0, !PT ;  /* 0x000000ff58107812 */ /* 0x000fe400078ec0ff */
[----:B------:R-:W-:Y:S02]  /*4c90*/  ISETP.LE.U32.AND P3, PT, R9, UR22, PT ;  /* 0x0000001609007c0c */ /* 0x000fe4000bf63070 */
[----:B------:R-:W-:Y:S02]  /*4ca0*/  SHF.R.U32.HI R9, RZ, 0x10, R86 ;  /* 0x00000010ff097819 */ /* 0x000fe40000011656 */
[----:B------:R-:W-:Y:S03]  /*4cb0*/  ISETP.LE.U32.AND P6, PT, R16, UR22, PT ;  /* 0x0000001610007c0c */ /* 0x000fe6000bfc3070 */
[----:B------:R-:W3:Y:S01]  /*4cc0*/  MUFU.EX2 R127, R15 ;  /* 0x0000000f007f7308 */ /* 0x000ee20000000800 */
[----:B------:R-:W-:Y:S02]  /*4cd0*/  LOP3.LUT R86, R86, 0xffff, RZ, 0xc0, !PT ;  /* 0x0000ffff56567812 */ /* 0x000fe400078ec0ff */
[----:B------:R-:W-:Y:S02]  /*4ce0*/  LOP3.LUT R9, R9, 0xff, RZ, 0xc0, !PT ;  /* 0x000000ff09097812 */ /* 0x000fe400078ec0ff */
[----:B------:R-:W-:Y:S02]  /*4cf0*/  SHF.R.U32.HI R86, RZ, 0x8, R86 ;  /* 0x00000008ff567819 */ /* 0x000fe40000011656 */
[----:B-1----:R-:W-:Y:S03]  /*4d00*/  LOP3.LUT R10, R88, 0xffff, RZ, 0xc0, !PT ;  /* 0x0000ffff580a7812 */ /* 0x002fe600078ec0ff */
[----:B------:R-:W-:Y:S01]  /*4d10*/  MUFU.EX2 R196, R13 ;  /* 0x0000000d00c47308 */ /* 0x000fe20000000800 */
[----:B------:R-:W-:Y:S02]  /*4d20*/  LOP3.LUT R86, R86, 0xffff, RZ, 0xc0, !PT ;  /* 0x0000ffff56567812 */ /* 0x000fe400078ec0ff */
[----:B------:R-:W-:Y:S02]  /*4d30*/  SHF.R.U32.HI R7, RZ, 0x10, R88 ;  /* 0x00000010ff077819 */ /* 0x000fe40000011658 */
[----:B------:R-:W-:Y:S02]  /*4d40*/  SHF.R.U32.HI R10, RZ, 0x8, R10 ;  /* 0x00000008ff0a7819 */ /* 0x000fe4000001160a */
[----:B------:R-:W-:Y:S03]  /*4d50*/  LOP3.LUT R7, R7, 0xff, RZ, 0xc0, !PT ;  /* 0x000000ff07077812 */ /* 0x000fe600078ec0ff */
[----:B------:R-:W-:Y:S01]  /*4d60*/  MUFU.EX2 R130, R14 ;  /* 0x0000000e00827308 */ /* 0x000fe20000000800 */
[----:B------:R-:W-:Y:S02]  /*4d70*/  LOP3.LUT R10, R10, 0xffff, RZ, 0xc0, !PT ;  /* 0x0000ffff0a0a7812 */ /* 0x000fe400078ec0ff */
[----:B------:R-:W-:Y:S02]  /*4d80*/  LOP3.LUT R5, R5, 0xff, RZ, 0xc0, !PT ;  /* 0x000000ff05057812 */ /* 0x000fe400078ec0ff */
[----:B------:R-:W-:Y:S02]  /*4d90*/  LOP3.LUT R16, R6, 0xff, RZ, 0xc0, !PT ;  /* 0x000000ff06107812 */ /* 0x000fe400078ec0ff */
[----:B------:R-:W-:Y:S03]  /*4da0*/  SHF.R.U32.HI R4, RZ, 0x8, R4 ;  /* 0x00000008ff047819 */ /* 0x000fe60000011604 */
[----:B------:R-:W1:Y:S01]  /*4db0*/  MUFU.EX2 R125, R19 ;  /* 0x00000013007d7308 */ /* 0x000e620000000800 */
[----:B------:R-:W-:Y:S02]  /*4dc0*/  ISETP.LE.U32.AND P5, PT, R16, UR22, PT ;  /* 0x0000001610007c0c */ /* 0x000fe4000bfa3070 */
[----:B------:R-:W-:Y:S07]  /*4dd0*/  LOP3.LUT R4, R4, 0xffff, RZ, 0xc0, !PT ;  /* 0x0000ffff04047812 */ /* 0x000fee00078ec0ff */
[----:B------:R-:W-:Y:S10]  /*4de0*/  MUFU.EX2 R131, R84 ;  /* 0x0000005400837308 */ /* 0x000ff40000000800 */
[----:B------:R-:W1:Y:S01]  /*4df0*/  MUFU.EX2 R128, R8 ;  /* 0x0000000800807308 */ /* 0x000e620000000800 */
[----:B------:R-:W-:Y:S01]  /*4e00*/  @!P2 FADD.FTZ R118, -R118, -RZ ;  /* 0x800000ff7676a221 */ /* 0x000fe20000010100 */
[----:B------:R-:W-:Y:S01]  /*4e10*/  ISETP.LE.U32.AND P2, PT, R11, UR22, PT ;  /* 0x000000160b007c0c */ /* 0x000fe2000bf43070 */
[----:B----4-:R-:W-:Y:S01]  /*4e20*/  @!P6 FADD.FTZ R119, -R119, -RZ ;  /* 0x800000ff7777e221 */ /* 0x010fe20000010100 */
[----:B------:R-:W-:Y:S01]  /*4e30*/  ISETP.LE.U32.AND P6, PT, R9, UR22, PT ;  /* 0x0000001609007c0c */ /* 0x000fe2000bfc3070 */
[----:B--2---:R-:W-:Y:S01]  /*4e40*/  @!P1 FADD.FTZ R120, -R120, -RZ ;  /* 0x800000ff78789221 */ /* 0x004fe20000010100 */
[----:B------:R-:W-:Y:S01]  /*4e50*/  @!P4 FADD.FTZ R121, -R121, -RZ ;  /* 0x800000ff7979c221 */ /* 0x000fe20000010100 */
[----:B------:R-:W-:Y:S01]  /*4e60*/  ISETP.LE.U32.AND P4, PT, R10, UR22, PT ;  /* 0x000000160a007c0c */ /* 0x000fe2000bf83070 */
[----:B---3--:R-:W-:Y:S01]  /*4e70*/  @!P5 FADD.FTZ R197, -R197, -RZ ;  /* 0x800000ffc5c5d221 */ /* 0x008fe20000010100 */
[----:B------:R-:W-:Y:S01]  /*4e80*/  ISETP.LE.U32.AND P1, PT, R5, UR22, PT ;  /* 0x0000001605007c0c */ /* 0x000fe2000bf23070 */
[----:B------:R-:W-:Y:S01]  /*4e90*/  @!P3 FADD.FTZ R127, -R127, -RZ ;  /* 0x800000ff7f7fb221 */ /* 0x000fe20000010100 */
[----:B------:R-:W-:Y:S01]  /*4ea0*/  SHF.R.U32.HI R5, RZ, 0x10, R6 ;  /* 0x00000010ff057819 */ /* 0x000fe20000011606 */
[----:B-1----:R-:W-:Y:S01]  /*4eb0*/  @!P0 FADD.FTZ R125, -R125, -RZ ;  /* 0x800000ff7d7d8221 */ /* 0x002fe20000010100 */
[----:B------:R-:W-:Y:S02]  /*4ec0*/  LOP3.LUT R6, R6, 0xffff, RZ, 0xc0, !PT ;  /* 0x0000ffff06067812 */ /* 0x000fe400078ec0ff */
[----:B------:R-:W-:Y:S01]  /*4ed0*/  @!P2 FADD.FTZ R122, -R122, -RZ ;  /* 0x800000ff7a7aa221 */ /* 0x000fe20000010100 */
[----:B------:R-:W-:Y:S01]  /*4ee0*/  ISETP.LE.U32.AND P2, PT, R86, UR22, PT ;  /* 0x0000001656007c0c */ /* 0x000fe2000bf43070 */
[----:B------:R-:W-:Y:S01]  /*4ef0*/  @!P6 FADD.FTZ R124, -R124, -RZ ;  /* 0x800000ff7c7ce221 */ /* 0x000fe20000010100 */
[----:B------:R-:W-:Y:S02]  /*4f00*/  ISETP.LE.U32.AND P6, PT, R7, UR22, PT ;  /* 0x0000001607007c0c */ /* 0x000fe4000bfc3070 */
[----:B------:R-:W-:Y:S01]  /*4f10*/  SHF.R.U32.HI R6, RZ, 0x8, R6 ;  /* 0x00000008ff067819 */ /* 0x000fe20000011606 */
[----:B------:R-:W-:Y:S01]  /*4f20*/  @!P4 FADD.FTZ R126, -R126, -RZ ;  /* 0x800000ff7e7ec221 */ /* 0x000fe20000010100 */
[----:B------:R-:W-:Y:S01]  /*4f30*/  LOP3.LUT R5, R5, 0xff, RZ, 0xc0, !PT ;  /* 0x000000ff05057812 */ /* 0x000fe200078ec0ff */
[----:B------:R-:W-:Y:S01]  /*4f40*/  @!P1 FADD.FTZ R128, -R128, -RZ ;  /* 0x800000ff80809221 */ /* 0x000fe20000010100 */
[----:B------:R-:W-:Y:S02]  /*4f50*/  LOP3.LUT R6, R6, 0xffff, RZ, 0xc0, !PT ;  /* 0x0000ffff06067812 */ /* 0x000fe400078ec0ff */
[----:B------:R-:W-:Y:S02]  /*4f60*/  ISETP.LE.U32.AND P4, PT, R5, UR22, PT ;  /* 0x0000001605007c0c */ /* 0x000fe4000bf83070 */
[----:B------:R-:W-:Y:S01]  /*4f70*/  F2FP.RELU.F16.F32.PACK_AB R10, R121, R124 ;  /* 0x0000007c790a723e */ /* 0x000fe200000008ff */
[----:B------:R-:W-:Y:S01]  /*4f80*/  @!P2 FADD.FTZ R123, -R123, -RZ ;  /* 0x800000ff7b7ba221 */ /* 0x000fe20000010100 */
[----:B------:R-:W-:Y:S01]  /*4f90*/  ISETP.LE.U32.AND P2, PT, R4, UR22, PT ;  /* 0x0000001604007c0c */ /* 0x000fe2000bf43070 */
[----:B------:R-:W-:Y:S01]  /*4fa0*/  @!P6 FADD.FTZ R129, -R129, -RZ ;  /* 0x800000ff8181e221 */ /* 0x000fe20000010100 */
[----:B------:R-:W-:Y:S01]  /*4fb0*/  ISETP.LE.U32.AND P6, PT, R6, UR22, PT ;  /* 0x0000001606007c0c */ /* 0x000fe2000bfc3070 */
[----:B------:R-:W-:Y:S01]  /*4fc0*/  STS [R233+0x2a400], R10 ;  /* 0x02a4000ae9007388 */ /* 0x000fe20000000800 */
[----:B------:R-:W-:Y:S02]  /*4fd0*/  F2FP.RELU.F16.F32.PACK_AB R12, R123, R122 ;  /* 0x0000007a7b0c723e */ /* 0x000fe400000008ff */
[----:B------:R-:W-:Y:S02]  /*4fe0*/  F2FP.RELU.F16.F32.PACK_AB R4, R126, R119 ;  /* 0x000000777e04723e */ /* 0x000fe400000008ff */
[----:B------:R-:W-:Y:S01]  /*4ff0*/  F2FP.RELU.F16.F32.PACK_AB R6, R120, R129 ;  /* 0x000000817806723e */ /* 0x000fe200000008ff */
[----:B------:R1:W-:Y:S01]  /*5000*/  STS [R233+0x2a000], R12 ;  /* 0x02a0000ce9007388 */ /* 0x0003e20000000800 */
[----:B------:R-:W-:Y:S01]  /*5010*/  @!P4 FADD.FTZ R130, -R130, -RZ ;  /* 0x800000ff8282c221 */ /* 0x000fe20000010100 */
[----:B------:R-:W-:Y:S02]  /*5020*/  F2FP.RELU.F16.F32.PACK_AB R13, R125, R128 ;  /* 0x000000807d0d723e */ /* 0x000fe400000008ff */
[----:B------:R-:W-:Y:S02]  /*5030*/  @!P2 FADD.FTZ R131, -R131, -RZ ;  /* 0x800000ff8383a221 */ /* 0x000fe40000010100 */
[----:B------:R-:W-:Y:S01]  /*5040*/  STS [R237+0x2a000], R4 ;  /* 0x02a00004ed007388 */ /* 0x000fe20000000800 */
[----:B------:R-:W-:Y:S01]  /*5050*/  @!P6 FADD.FTZ R196, -R196, -RZ ;  /* 0x800000ffc4c4e221 */ /* 0x000fe20000010100 */
[----:B------:R-:W-:Y:S04]  /*5060*/  FSETP.GE.FTZ.AND P3, PT, R122, RZ, PT ;  /* 0x000000ff7a00720b */ /* 0x000fe80003f76000 */
[----:B------:R-:W-:Y:S01]  /*5070*/  STS [R237+0x2a400], R6 ;  /* 0x02a40006ed007388 */ /* 0x000fe20000000800 */
[----:B------:R-:W-:Y:S02]  /*5080*/  F2FP.RELU.F16.F32.PACK_AB R15, R131, R118 ;  /* 0x00000076830f723e */ /* 0x000fe400000008ff */
[----:B------:R-:W-:Y:S02]  /*5090*/  F2FP.RELU.F16.F32.PACK_AB R14, R196, R197 ;  /* 0x000000c5c40e723e */ /* 0x000fe400000008ff */
[----:B------:R-:W-:Y:S02]  /*50a0*/  FSETP.GE.FTZ.AND P2, PT, R123, RZ, PT ;  /* 0x000000ff7b00720b */ /* 0x000fe40003f56000 */
[----:B------:R-:W-:Y:S01]  /*50b0*/  FSETP.GE.FTZ.AND P0, PT, R121, RZ, PT ;  /* 0x000000ff7900720b */ /* 0x000fe20003f16000 */
[----:B------:R-:W-:Y:S01]  /*50c0*/  STS [R235+0x2a000], R14 ;  /* 0x02a0000eeb007388 */ /* 0x000fe20000000800 */
[----:B------:R-:W-:Y:S02]  /*50d0*/  FSETP.GE.FTZ.AND P1, PT, R124, RZ, PT ;  /* 0x000000ff7c00720b */ /* 0x000fe40003f36000 */
[----:B-1----:R-:W-:Y:S05]  /*50e0*/  F2FP.RELU.F16.F32.PACK_AB R12, R127, R130 ;  /* 0x000000827f0c723e */ /* 0x002fea00000008ff */
        /* <DEDUP_REMOVED lines=118> */
[-C--:B------:R-:W-:Y:S01]  /*5850*/  FSEL R85, R4, R117.reuse, P3 ;  /* 0x0000007504557208 */ /* 0x080fe20001800000 */
[----:B------:R-:W-:Y:S01]  /*5860*/  FADD.FTZ R5, -R116, R6 ;  /* 0x0000000674057221 */ /* 0x000fe20000010100 */
[----:B------:R-:W-:Y:S01]  /*5870*/  FSEL R84, R84, R117, P2 ;  /* 0x0000007554547208 */ /* 0x000fe20001000000 */
[----:B------:R-:W-:Y:S01]  /*5880*/  FADD.FTZ R6, -R117, R9 ;  /* 0x0000000975067221 */ /* 0x000fe20000010100 */
[-C--:B------:R-:W-:Y:S01]  /*5890*/  FSEL R4, R7, R116.reuse, P0 ;  /* 0x0000007407047208 */ /* 0x080fe20000000000 */
[C---:B------:R-:W-:Y:S01]  /*58a0*/  FADD.FTZ R11, -R116.reuse, R11 ;  /* 0x0000000b740b7221 */ /* 0x040fe20000010100 */
[----:B------:R-:W-:Y:S01]  /*58b0*/  FSEL R5, R5, R116, P1 ;  /* 0x0000007405057208 */ /* 0x000fe20000800000 */
[----:B------:R-:W-:Y:S01]  /*58c0*/  FADD.FTZ R9, -R116, R10 ;  /* 0x0000000a74097221 */ /* 0x000fe20000010100 */
[----:B------:R-:W-:Y:S01]  /*58d0*/  FSETP.GE.FTZ.AND P2, PT, R126, RZ, PT ;  /* 0x000000ff7e00720b */ /* 0x000fe20003f56000 */
[----:B------:R-:W-:Y:S01]  /*58e0*/  FADD.FTZ R12, -R117, R12 ;  /* 0x0000000c750c7221 */ /* 0x000fe20000010100 */
[----:B------:R-:W-:Y:S01]  /*58f0*/  FSETP.GE.FTZ.AND P0, PT, R120, RZ, PT ;  /* 0x000000ff7800720b */ /* 0x000fe20003f16000 */
[----:B------:R-:W-:Y:S01]  /*5900*/  FMUL.FTZ R5, R124, R5 ;  /* 0x000000057c057220 */ /* 0x000fe20000410000 */
[----:B------:R-:W-:Y:S01]  /*5910*/  FSETP.GE.FTZ.AND P1, PT, R129, RZ, PT ;  /* 0x000000ff8100720b */ /* 0x000fe20003f36000 */
[----:B------:R-:W-:Y:S01]  /*5920*/  FMUL.FTZ R4, R121, R4 ;  /* 0x0000000479047220 */ /* 0x000fe20000410000 */
[----:B------:R-:W-:Y:S01]  /*5930*/  FSEL R7, R6, R117, P2 ;  /* 0x0000007506077208 */ /* 0x000fe20001000000 */
[----:B------:R-:W-:Y:S01]  /*5940*/  FADD.FTZ R10, -R117, R13 ;  /* 0x0000000d750a7221 */ /* 0x000fe20000010100 */
[-C--:B------:R-:W-:Y:S01]  /*5950*/  FSEL R11, R11, R116.reuse, P0 ;  /* 0x000000740b0b7208 */ /* 0x080fe20000000000 */
[C---:B------:R-:W-:Y:S01]  /*5960*/  FADD.FTZ R15, -R116.reuse, R15 ;  /* 0x0000000f740f7221 */ /* 0x040fe20000010100 */
[----:B------:R-:W-:Y:S01]  /*5970*/  FSEL R6, R9, R116, P1 ;  /* 0x0000007409067208 */ /* 0x000fe20000800000 */
[----:B------:R-:W-:Y:S01]  /*5980*/  FADD.FTZ R9, -R116, R14 ;  /* 0x0000000e74097221 */ /* 0x000fe20000010100 */
[----:B------:R-:W-:Y:S01]  /*5990*/  FSETP.GE.FTZ.AND P0, PT, R197, RZ, PT ;  /* 0x000000ffc500720b */ /* 0x000fe20003f16000 */
[C---:B------:R-:W-:Y:S01]  /*59a0*/  FADD.FTZ R8, -R117.reuse, R8 ;  /* 0x0000000875087221 */ /* 0x040fe20000010100 */
[----:B------:R-:W-:Y:S01]  /*59b0*/  FSETP.GE.FTZ.AND P1, PT, R130, RZ, PT ;  /* 0x000000ff8200720b */ /* 0x000fe20003f36000 */
[----:B------:R-:W-:Y:S01]  /*59c0*/  FMUL.FTZ R7, R126, R7 ;  /* 0x000000077e077220 */ /* 0x000fe20000410000 */
[----:B------:R-:W-:Y:S01]  /*59d0*/  FSETP.GE.FTZ.AND P2, PT, R196, RZ, PT ;  /* 0x000000ffc400720b */ /* 0x000fe20003f56000 */
[----:B------:R-:W-:Y:S01]  /*59e0*/  FADD.FTZ R16, -R117, R16 ;  /* 0x0000001075107221 */ /* 0x000fe20000010100 */
[----:B------:R-:W-:Y:S01]  /*59f0*/  FSEL R12, R12, R117, P0 ;  /* 0x000000750c0c7208 */ /* 0x000fe20000000000 */
[----:B------:R-:W-:Y:S01]  /*5a00*/  FMUL.FTZ R6, R129, R6 ;  /* 0x0000000681067220 */ /* 0x000fe20000410000 */
[----:B------:R-:W-:Y:S01]  /*5a10*/  FSETP.GE.FTZ.AND P0, PT, R127, RZ, PT ;  /* 0x000000ff7f00720b */ /* 0x000fe20003f16000 */
        /* <DEDUP_REMOVED lines=34> */
[----:B------:R-:W1:Y:S01]  /*5c40*/  LDC R11, c[0x0][0x240] ;  /* 0x00009000ff0b7b82 */ /* 0x000e620000000800 */
[----:B------:R-:W-:Y:S04]  /*5c50*/  ULOP3.LUT UR9, UR5, 0x1, URZ, 0xc0, !UPT ;  /* 0x0000000105097892 */ /* 0x000fe8000f8ec03f */
[----:B------:R-:W-:Y:S03]  /*5c60*/  UISETP.NE.U32.AND UP0, UPT, UR9, 0x1, UPT ;  /* 0x000000010900788c */ /* 0x000fe6000bf05070 */
[----:B------:R-:W2:Y:S01]  /*5c70*/  LDC R9, c[0x0][0x244] ;  /* 0x00009100ff097b82 */ /* 0x000ea20000000800 */
[----:B------:R-:W-:Y:S06]  /*5c80*/  USEL UR9, UR57, 0x8000, !UP0 ;  /* 0x0000800039097887 */ /* 0x000fec000c000000 */
[----:B------:R-:W-:Y:S02]  /*5c90*/  VIADD R245, R245, UR9 ;  /* 0x00000009f5f57c36 */ /* 0x000fe40008000000 */
[----:B------:R-:W-:Y:S02]  /*5ca0*/  VIADD R220, R220, UR9 ;  /* 0x00000009dcdc7c36 */ /* 0x000fe40008000000 */
[----:B-1----:R-:W-:Y:S05]  /*5cb0*/  IMAD.U32 R13, R11, -0x40, RZ ;  /* 0xffffffc00b0d7824 */ /* 0x002fea00078e00ff */
[C---:B------:R-:W-:Y:S04]  /*5cc0*/  LEA R250, P0, R13.reuse, R250, 0x1 ;  /* 0x000000fa0dfa7211 */ /* 0x040fe800078008ff */
[----:B------:R-:W-:Y:S02]  /*5cd0*/  LEA.HI.X.SX32 R251, R13, R251, 0x1, P0 ;  /* 0x000000fb0dfb7211 */ /* 0x000fe400000f0eff */
        /* <DEDUP_REMOVED lines=14> */
.L_x_1844:
[----:B------:R-:W-:Y:S01]  /*5dc0*/  STS [R233+0x28000], R84 ;  /* 0x02800054e9007388 */ /* 0x000fe20000000800 */
[----:B------:R-:W-:Y:S01]  /*5dd0*/  F2FP.F16.F32.PACK_AB R101, R6, R7 ;  /* 0x000000070665723e */ /* 0x000fe200000000ff */
[----:B------:R-:W2:Y:S01]  /*5de0*/  LDC R252, c[0x0][0x270] ;  /* 0x00009c00fffc7b82 */ /* 0x000ea20000000800 */
[----:B------:R-:W-:Y:S02]  /*5df0*/  F2FP.F16.F32.PACK_AB R105, R116, R5 ;  /* 0x000000057469723e */ /* 0x000fe400000000ff */
[----:B------:R-:W-:Y:S01]  /*5e00*/  STS [R233+0x28400], R4 ;  /* 0x02840004e9007388 */ /* 0x000fe20000000800 */
[----:B------:R-:W-:Y:S04]  /*5e10*/  LEA R225, R223, UR4, 0x1 ;  /* 0x00000004dfe17c11 */ /* 0x000fe8000f8e08ff */
[----:B------:R-:W-:Y:S05]  /*5e20*/  STS [R237+0x28000], R18 ;  /* 0x02800012ed007388 */ /* 0x000fea0000000800 */
[----:B------:R-:W-:Y:S05]  /*5e30*/  STS [R237+0x28400], R86 ;  /* 0x02840056ed007388 */ /* 0x000fea0000000800 */
[----:B------:R-:W-:Y:S05]  /*5e40*/  STS [R235+0x28000], R88 ;  /* 0x02800058eb007388 */ /* 0x000fea0000000800 */
[----:B------:R-:W-:Y:S05]  /*5e50*/  STS [R235+0x28400], R92 ;  /* 0x0284005ceb007388 */ /* 0x000fea0000000800 */
[----:B------:R-:W-:Y:S01]  /*5e60*/  STS [R240+0x28000], R101 ;  /* 0x02800065f0007388 */ /* 0x000fe20000000800 */
[----:B--2---:R-:W-:Y:S04]  /*5e70*/  IMAD R252, R252, UR42, RZ ;  /* 0x0000002afcfc7c24 */ /* 0x004fe8000f8e02ff */
[----:B------:R-:W-:Y:S01]  /*5e80*/  STS [R240+0x28400], R105 ;  /* 0x02840069f0007388 */ /* 0x000fe20000000800 */
[----:B------:R-:W-:Y:S06]  /*5e90*/  BAR.SYNC.DEFER_BLOCKING 0x0 ;  /* 0x0000000000007b1d */ /* 0x000fec0000010000 */
[----:B------:R-:W-:Y:S05]  /*5ea0*/  LDSM.16.MT88.4 R4, [R222+0x2a000] ;  /* 0x02a00000de04783b */ /* 0x000fea0000004200 */
[----:B-1----:R-:W1:Y:S05]  /*5eb0*/  LDSM.16.MT88.4 R8, [R225+0x10000] ;  /* 0x01000000e108783b */ /* 0x002e6a0000004200 */
        /* <DEDUP_REMOVED lines=97> */
[----:B------:R-:W-:Y:S02]  /*64d0*/  LEA.HI.X.SX32 R249, R9, R249, 0x1, P0 ;  /* 0x000000f909f97211 */ /* 0x000fe400000f0eff */
[C---:B------:R-:W-:Y:S03]  /*64e0*/  LEA R4, P0, R7.reuse, R248, 0x6 ;  /* 0x000000f807047211 */ /* 0x040fe600078030ff */
        /* <DEDUP_REMOVED lines=13> */
.L_x_1845:
[----:B------:R-:W-:Y:S01]  /*65c0*/  LDSM.16.M88.4 R196, [R221] ;  /* 0x00000000ddc4783b */ /* 0x000fe20000000200 */
[----:B------:R-:W-:Y:S02]  /*65d0*/  @UP2 UIADD3 UR13, UP0, UR10, -0x100, URZ ;  /* 0xffffff000a0d2890 */ /* 0x000fe4000ff1e03f */
[----:B------:R-:W-:Y:S01]  /*65e0*/  UISETP.GT.AND UP1, UPT, UR5, UR23, UPT ;  /* 0x000000170500728c */ /* 0x000fe2000bf24270 */
[----:B------:R-:W1:Y:S01]  /*65f0*/  LDSM.16.MT88.4 R16, [R225+0x18000] ;  /* 0x01800000e110783b */ /* 0x000e620000004200 */
[----:B------:R-:W-:Y:S03]  /*6600*/  @UP2 UIADD3.X UR9, UR11, -0x1, URZ, UP0, !UPT ;  /* 0xffffffff0b092890 */ /* 0x000fe600087fe43f */
[----:B------:R-:W2:Y:S01]  /*6610*/  LDSM.16.M88.4 R124, [R221+0x1000] ;  /* 0x00100000dd7c783b */ /* 0x000ea20000000200 */
[----:B------:R-:W-:Y:S03]  /*6620*/  @UP2 UMOV UR10, UR13 ;  /* 0x0000000d000a2c82 */ /* 0x000fe60008000000 */
[----:B------:R-:W3:Y:S01]  /*6630*/  LDSM.16.MT88.4 R96, [R225+0x1a000] ;  /* 0x01a00000e160783b */ /* 0x000ee20000004200 */
[----:B------:R-:W-:Y:S01]  /*6640*/  @UP2 UMOV UR11, UR9 ;  /* 0x00000009000b2c82 */ /* 0x000fe20008000000 */
[----:B------:R-:W-:Y:S02]  /*6650*/  ULOP3.LUT UR9, UR5, 0x1, URZ, 0xc0, !UPT ;  /* 0x0000000105097892 */ /* 0x000fe4000f8ec03f */
[----:B------:R-:W4:Y:S01]  /*6660*/  LDSM.16.MT88.4 R112, [R225+0x1c000] ;  /* 0x01c00000e170783b */ /* 0x000f220000004200 */
[----:B------:R-:W-:Y:S02]  /*6670*/  UIADD3 UR5, UR5, -0x1, URZ ;  /* 0xffffffff05057890 */ /* 0x000fe4000fffe03f */
[----:B------:R-:W-:Y:S01]  /*6680*/  UISETP.NE.U32.AND UP0, UPT, UR9, 0x1, UPT ;  /* 0x000000010900788c */ /* 0x000fe2000bf05070 */
[----:B------:R-:W4:Y:S04]  /*6690*/  LDSM.16.MT88.4 R128, [R225+0x1e000] ;  /* 0x01e00000e180783b */ /* 0x000f280000004200 */
[----:B------:R-:W-:Y:S04]  /*66a0*/  LDSM.16.M88.4 R200, [R216] ;  /* 0x00000000d8c8783b */ /* 0x000fe80000000200 */
[----:B------:R-:W4:Y:S04]  /*66b0*/  LDSM.16.MT88.4 R204, [R225+0x18800] ;  /* 0x01880000e1cc783b */ /* 0x000f280000004200 */
[----:B------:R-:W4:Y:S01]  /*66c0*/  LDSM.16.M88.4 R208, [R216+0x1000] ;  /* 0x00100000d8d0783b */ /* 0x000f220000000200 */
        /* <DEDUP_REMOVED lines=70> */
[----:B------:R2:W3:Y:S05]  /*6b30*/  LDSM.16.MT88.4 R204, [R225+0x1f800] ;  /* 0x01f80000e1cc783b */ /* 0x0004ea0000004200 */
[-C--:B-1----:R-:W-:Y:S06]  /*6b40*/  HMMA.16816.F32 R100, R196, R208.reuse, R100 ;  /* 0x000000d0c464723c */ /* 0x082fec0000001864 */
[C---:B------:R-:W-:Y:S05]  /*6b50*/  HMMA.16816.F32 R104, R200.reuse, R208, R104 ;  /* 0x000000d0c868723c */ /* 0x040fea0000001868 */
[C---:B--2---:R-:W-:Y:S01]  /*6b60*/  IMAD R225, R252.reuse, 0x38, RZ ;  /* 0x00000038fce17824 */ /* 0x044fe200078e02ff */
[-C--:B------:R-:W-:Y:S06]  /*6b70*/  HMMA.16816.F32 R108, R200, R210.reuse, R108 ;  /* 0x000000d2c86c723c */ /* 0x080fec000000186c */
[C---:B------:R-:W-:Y:S06]  /*6b80*/  HMMA.16816.F32 R112, R196.reuse, R210, R112 ;  /* 0x000000d2c470723c */ /* 0x040fec0000001870 */
[-C--:B---3--:R-:W-:Y:S05]  /*6b90*/  HMMA.16816.F32 R116, R196, R204.reuse, R116 ;  /* 0x000000ccc474723c */ /* 0x088fea0000001874 */
[C---:B------:R-:W-:Y:S01]  /*6ba0*/  IMAD.SHL.U32 R211, R252.reuse, 0x20, RZ ;  /* 0x00000020fcd37824 */ /* 0x040fe200078e00ff */
[C---:B------:R-:W-:Y:S06]  /*6bb0*/  HMMA.16816.F32 R120, R200.reuse, R204, R120 ;  /* 0x000000ccc878723c */ /* 0x040fec0000001878 */
[-C--:B------:R-:W-:Y:S05]  /*6bc0*/  HMMA.16816.F32 R124, R200, R206.reuse, R124 ;  /* 0x000000cec87c723c */ /* 0x080fea000000187c */
[----:B------:R-:W-:Y:S01]  /*6bd0*/  @P1 IMAD.WIDE R204, R229, R238, UR10 ;  /* 0x0000000ae5cc1e25 */ /* 0x000fe2000f8e02ee */
[----:B------:R-:W-:Y:S04]  /*6be0*/  HMMA.16816.F32 R128, R196, R206, R128 ;  /* 0x000000cec480723c */ /* 0x000fe80000001880 */
[----:B------:R-:W5:Y:S01]  /*6bf0*/  @P1 LDG.E R243, desc[UR6][R204.64] ;  /* 0x00000006ccf31981 */ /* 0x000f62000c1e1900 */
[C---:B------:R-:W-:Y:S02]  /*6c00*/  IMAD.SHL.U32 R201, R252.reuse, 0x8, RZ ;  /* 0x00000008fcc97824 */ /* 0x040fe400078e00ff */
[C---:B------:R-:W-:Y:S01]  /*6c10*/  IMAD.SHL.U32 R203, R252.reuse, 0x10, RZ ;  /* 0x00000010fccb7824 */ /* 0x040fe200078e00ff */
[----:B------:R1:W5:Y:S03]  /*6c20*/  @P1 LDG.E R244, desc[UR6][R204.64+0x20] ;  /* 0x00002006ccf41981 */ /* 0x000366000c1e1900 */
[-C--:B------:R-:W-:Y:S01]  /*6c30*/  LEA R208, P0, R201, R246.reuse, 0x2 ;  /* 0x000000f6c9d07211 */ /* 0x080fe200078010ff */
[C---:B------:R-:W-:Y:S01]  /*6c40*/  IMAD R207, R252.reuse, 0x18, RZ ;  /* 0x00000018fccf7824 */ /* 0x040fe200078e02ff */
[-C--:B------:R-:W-:Y:S01]  /*6c50*/  LEA R196, P1, R203, R246.reuse, 0x2 ;  /* 0x000000f6cbc47211 */ /* 0x080fe200078210ff */
[----:B------:R-:W-:Y:S01]  /*6c60*/  REDG.E.ADD.F32.FTZ.RN.STRONG.GPU desc[UR6][R246.64], R4 ;  /* 0x00000004f60079a6 */ /* 0x000fe2000c10f386 */
[-C--:B------:R-:W-:Y:S02]  /*6c70*/  LEA.HI.X.SX32 R209, R201, R247.reuse, 0x2, P0 ;  /* 0x000000f7c9d17211 */ /* 0x080fe400000f16ff */
[-C--:B------:R-:W-:Y:S02]  /*6c80*/  LEA R198, P0, R207, R246.reuse, 0x2 ;  /* 0x000000f6cfc67211 */ /* 0x080fe400078010ff */
[-C--:B------:R-:W-:Y:S01]  /*6c90*/  LEA.HI.X.SX32 R197, R203, R247.reuse, 0x2, P1 ;  /* 0x000000f7cbc57211 */ /* 0x080fe200008f16ff */
[----:B------:R2:W-:Y:S01]  /*6ca0*/  REDG.E.ADD.F32.FTZ.RN.STRONG.GPU desc[UR6][R208.64], R5 ;  /* 0x00000005d00079a6 */ /* 0x0005e2000c10f386 */
[-C--:B------:R-:W-:Y:S02]  /*6cb0*/  LEA R210, P1, R211, R246.reuse, 0x2 ;  /* 0x000000f6d3d27211 */ /* 0x080fe400078210ff */
[-C--:B------:R-:W-:Y:S01]  /*6cc0*/  LEA.HI.X.SX32 R199, R207, R247.reuse, 0x2, P0 ;  /* 0x000000f7cfc77211 */ /* 0x080fe200000f16ff */
[----:B------:R-:W-:Y:S01]  /*6cd0*/  REDG.E.ADD.F32.FTZ.RN.STRONG.GPU desc[UR6][R196.64], R6 ;  /* 0x00000006c40079a6 */ /* 0x000fe2000c10f386 */
[-C--:B------:R-:W-:Y:S01]  /*6ce0*/  LEA.HI.X.SX32 R211, R211, R247.reuse, 0x2, P1 ;  /* 0x000000f7d3d37211 */ /* 0x080fe200008f16ff */
[C---:B------:R-:W-:Y:S02]  /*6cf0*/  IMAD R207, R252.reuse, 0x30, RZ ;  /* 0x00000030fccf7824 */ /* 0x040fe400078e02ff */
[----:B------:R3:W-:Y:S03]  /*6d00*/  REDG.E.ADD.F32.FTZ.RN.STRONG.GPU desc[UR6][R198.64], R7 ;  /* 0x00000007c60079a6 */ /* 0x0007e6000c10f386 */
[CC--:B------:R-:W-:Y:S01]  /*6d10*/  LEA R206, P1, R207.reuse, R246.reuse, 0x2 ;  /* 0x000000f6cfce7211 */ /* 0x0c0fe200078210ff */
[----:B------:R4:W-:Y:S01]  /*6d20*/  REDG.E.ADD.F32.FTZ.RN.STRONG.GPU desc[UR6][R210.64], R8 ;  /* 0x00000008d20079a6 */ /* 0x0009e2000c10f386 */
[----:B-1----:R-:W-:Y:S02]  /*6d30*/  IMAD R205, R252, 0x28, RZ ;  /* 0x00000028fccd7824 */ /* 0x002fe400078e02ff */
[-C--:B------:R-:W-:Y:S03]  /*6d40*/  LEA.HI.X.SX32 R207, R207, R247.reuse, 0x2, P1 ;  /* 0x000000f7cfcf7211 */ /* 0x080fe600008f16ff */
[CC--:B------:R-:W-:Y:S04]  /*6d50*/  LEA R204, P0, R205.reuse, R246.reuse, 0x2 ;  /* 0x000000f6cdcc7211 */ /* 0x0c0fe800078010ff */
[-C--:B------:R-:W-:Y:S05]  /*6d60*/  LEA.HI.X.SX32 R205, R205, R247.reuse, 0x2, P0 ;  /* 0x000000f7cdcd7211 */ /* 0x080fea00000f16ff */
[----:B------:R1:W-:Y:S01]  /*6d70*/  REDG.E.ADD.F32.FTZ.RN.STRONG.GPU desc[UR6][R204.64], R9 ;  /* 0x00000009cc0079a6 */ /* 0x0003e2000c10f386 */
[----:B--2---:R-:W-:Y:S03]  /*6d80*/  VIADD R5, R203, 0x20 ;  /* 0x00000020cb057836 */ /* 0x004fe60000000000 */
[----:B------:R2:W-:Y:S01]  /*6d90*/  REDG.E.ADD.F32.FTZ.RN.STRONG.GPU desc[UR6][R206.64], R10 ;  /* 0x0000000ace0079a6 */ /* 0x0005e2000c10f386 */
[----:B---3--:R-:W-:Y:S01]  /*6da0*/  IMAD.IADD R7, R201, 0x1, R5 ;  /* 0x00000001c9077824 */ /* 0x008fe200078e0205 */
[CC--:B----4-:R-:W-:Y:S04]  /*6db0*/  LEA R210, P0, R225.reuse, R246.reuse, 0x2 ;  /* 0x000000f6e1d27211 */ /* 0x0d0fe800078010ff */
[-C--:B------:R-:W-:Y:S02]  /*6dc0*/  LEA.HI.X.SX32 R211, R225, R247.reuse, 0x2, P0 ;  /* 0x000000f7e1d37211 */ /* 0x080fe400000f16ff */
[CC--:B------:R-:W-:Y:S03]  /*6dd0*/  LEA R198, P0, R5.reuse, R246.reuse, 0x2 ;  /* 0x000000f605c67211 */ /* 0x0c0fe600078010ff */
[----:B------:R3:W-:Y:S01]  /*6de0*/  REDG.E.ADD.F32.FTZ.RN.STRONG.GPU desc[UR6][R210.64], R11 ;  /* 0x0000000bd20079a6 */ /* 0x0007e2000c10f386 */
[-C--:B------:R-:W-:Y:S01]  /*6df0*/  LEA.HI.X.SX32 R199, R5, R247.reuse, 0x2, P0 ;  /* 0x000000f705c77211 */ /* 0x080fe200000f16ff */
[----:B------:R-:W-:Y:S02]  /*6e00*/  IMAD.IADD R5, R201, 0x1, R7 ;  /* 0x00000001c9057824 */ /* 0x000fe400078e0207 */
[----:B------:R4:W-:Y:S01]  /*6e10*/  REDG.E.ADD.F32.FTZ.RN.STRONG.GPU desc[UR6][R246.64+0x80], R16 ;  /* 0x00008010f60079a6 */ /* 0x0009e2000c10f386 */
[CC--:B-1----:R-:W-:Y:S03]  /*6e20*/  LEA R204, P0, R7.reuse, R246.reuse, 0x2 ;  /* 0x000000f607cc7211 */ /* 0x0c2fe600078010ff */
[----:B------:R1:W-:Y:S01]  /*6e30*/  REDG.E.ADD.F32.FTZ.RN.STRONG.GPU desc[UR6][R208.64+0x80], R17 ;  /* 0x00008011d00079a6 */ /* 0x0003e2000c10f386 */
[-C--:B------:R-:W-:Y:S01]  /*6e40*/  LEA.HI.X.SX32 R205, R7, R247.reuse, 0x2, P0 ;  /* 0x000000f707cd7211 */ /* 0x080fe200000f16ff */
[----:B------:R-:W-:Y:S01]  /*6e50*/  IMAD.IADD R7, R201, 0x1, R5 ;  /* 0x00000001c9077824 */ /* 0x000fe200078e0205 */
[-C--:B--2---:R-:W-:Y:S01]  /*6e60*/  LEA R206, P1, R5, R246.reuse, 0x2 ;  /* 0x000000f605ce7211 */ /* 0x084fe200078210ff */
[----:B------:R2:W-:Y:S02]  /*6e70*/  REDG.E.ADD.F32.FTZ.RN.STRONG.GPU desc[UR6][R198.64], R18 ;  /* 0x00000012c60079a6 */ /* 0x0005e4000c10f386 */
[----:B------:R-:W-:Y:S01]  /*6e80*/  IMAD.IADD R9, R201, 0x1, R7 ;  /* 0x00000001c9097824 */ /* 0x000fe200078e0207 */
[-C--:B------:R-:W-:Y:S01]  /*6e90*/  LEA R6, P0, R7, R246.reuse, 0x2 ;  /* 0x000000f607067211 */ /* 0x080fe200078010ff */
[----:B------:R2:W-:Y:S01]  /*6ea0*/  REDG.E.ADD.F32.FTZ.RN.STRONG.GPU desc[UR6][R204.64], R19 ;  /* 0x00000013cc0079a6 */ /* 0x0005e2000c10f386 */
[-C--:B------:R-:W-:Y:S01]  /*6eb0*/  LEA.HI.X.SX32 R207, R5, R247.reuse, 0x2, P1 ;  /* 0x000000f705cf7211 */ /* 0x080fe200008f16ff */
[----:B------:R-:W-:Y:S01]  /*6ec0*/  IMAD.IADD R5, R201, 0x1, R9 ;  /* 0x00000001c9057824 */ /* 0x000fe200078e0209 */
[-C--:B------:R-:W-:Y:S02]  /*6ed0*/  LEA.HI.X.SX32 R7, R7, R247.reuse, 0x2, P0 ;  /* 0x000000f707077211 */ /* 0x080fe400000f16ff */
[CC--:B------:R-:W-:Y:S01]  /*6ee0*/  LEA R10, P0, R9.reuse, R246.reuse, 0x2 ;  /* 0x000000f6090a7211 */ /* 0x0c0fe200078010ff */
[----:B------:R-:W-:Y:S03]  /*6ef0*/  REDG.E.ADD.F32.FTZ.RN.STRONG.GPU desc[UR6][R206.64], R12 ;  /* 0x0000000cce0079a6 */ /* 0x000fe6000c10f386 */
[-C--:B---3--:R-:W-:Y:S01]  /*6f00*/  LEA.HI.X.SX32 R11, R9, R247.reuse, 0x2, P0 ;  /* 0x000000f7090b7211 */ /* 0x088fe200000f16ff */
[----:B------:R3:W-:Y:S01]  /*6f10*/  REDG.E.ADD.F32.FTZ.RN.STRONG.GPU desc[UR6][R6.64], R13 ;  /* 0x0000000d060079a6 */ /* 0x0007e2000c10f386 */
[----:B------:R-:W-:Y:S01]  /*6f20*/  VIADD R9, R203, 0x40 ;  /* 0x00000040cb097836 */ /* 0x000fe20000000000 */
[CC--:B----4-:R-:W-:Y:S02]  /*6f30*/  LEA R16, P0, R5.reuse, R246.reuse, 0x2 ;  /* 0x000000f605107211 */ /* 0x0d0fe400078010ff */
[----:B------:R4:W-:Y:S02]  /*6f40*/  REDG.E.ADD.F32.FTZ.RN.STRONG.GPU desc[UR6][R10.64], R14 ;  /* 0x0000000e0a0079a6 */ /* 0x0009e4000c10f386 */
[-C--:B-1----:R-:W-:Y:S01]  /*6f50*/  LEA.HI.X.SX32 R17, R5, R247.reuse, 0x2, P0 ;  /* 0x000000f705117211 */ /* 0x082fe200000f16ff */
[----:B------:R-:W-:Y:S01]  /*6f60*/  IMAD.IADD R5, R201, 0x1, R9 ;  /* 0x00000001c9057824 */ /* 0x000fe200078e0209 */
[CC--:B--2---:R-:W-:Y:S03]  /*6f70*/  LEA R18, P0, R9.reuse, R246.reuse, 0x2 ;  /* 0x000000f609127211 */ /* 0x0c4fe600078010ff */
[----:B------:R1:W-:Y:S01]  /*6f80*/  REDG.E.ADD.F32.FTZ.RN.STRONG.GPU desc[UR6][R16.64], R15 ;  /* 0x0000000f100079a6 */ /* 0x0003e2000c10f386 */
[-C--:B------:R-:W-:Y:S03]  /*6f90*/  LEA.HI.X.SX32 R19, R9, R247.reuse, 0x2, P0 ;  /* 0x000000f709137211 */ /* 0x080fe600000f16ff */
[----:B------:R-:W-:Y:S01]  /*6fa0*/  REDG.E.ADD.F32.FTZ.RN.STRONG.GPU desc[UR6][R246.64+0x100], R84 ;  /* 0x00010054f60079a6 */ /* 0x000fe2000c10f386 */
[-C--:B------:R-:W-:Y:S01]  /*6fb0*/  LEA R204, P0, R5, R246.reuse, 0x2 ;  /* 0x000000f605cc7211 */ /* 0x080fe200078010ff */
[----:B------:R-:W-:Y:S02]  /*6fc0*/  IMAD.IADD R9, R201, 0x1, R5 ;  /* 0x00000001c9097824 */ /* 0x000fe400078e0205 */
[----:B------:R-:W-:Y:S01]  /*6fd0*/  REDG.E.ADD.F32.FTZ.RN.STRONG.GPU desc[UR6][R208.64+0x100], R85 ;  /* 0x00010055d00079a6 */ /* 0x000fe2000c10f386 */
[-C--:B------:R-:W-:Y:S01]  /*6fe0*/  LEA.HI.X.SX32 R205, R5, R247.reuse, 0x2, P0 ;  /* 0x000000f705cd7211 */ /* 0x080fe200000f16ff */
[C---:B------:R-:W-:Y:S02]  /*6ff0*/  IMAD.IADD R5, R201.reuse, 0x1, R9 ;  /* 0x00000001c9057824 */ /* 0x040fe400078e0209 */
[----:B------:R-:W-:Y:S02]  /*7000*/  REDG.E.ADD.F32.FTZ.RN.STRONG.GPU desc[UR6][R18.64], R86 ;  /* 0x00000056120079a6 */ /* 0x000fe4000c10f386 */
[----:B---3--:R-:W-:Y:S01]  /*7010*/  IMAD.IADD R7, R201, 0x1, R5 ;  /* 0x00000001c9077824 */ /* 0x008fe200078e0205 */
[-C--:B------:R-:W-:Y:S01]  /*7020*/  LEA R8, P0, R5, R246.reuse, 0x2 ;  /* 0x000000f605087211 */ /* 0x080fe200078010ff */
[----:B------:R-:W-:Y:S01]  /*7030*/  REDG.E.ADD.F32.FTZ.RN.STRONG.GPU desc[UR6][R204.64], R87 ;  /* 0x00000057cc0079a6 */ /* 0x000fe2000c10f386 */
[CC--:B----4-:R-:W-:Y:S03]  /*7040*/  LEA R10, P1, R9.reuse, R246.reuse, 0x2 ;  /* 0x000000f6090a7211 */ /* 0x0d0fe600078210ff */
[----:B------:R-:W-:Y:S01]  /*7050*/  LDSM.16.MT88.4 R84, [R219+0x4000] ;  /* 0x00400000db54783b */ /* 0x000fe20000004200 */
[-C--:B------:R-:W-:Y:S02]  /*7060*/  LEA.HI.X.SX32 R11, R9, R247.reuse, 0x2, P1 ;  /* 0x000000f7090b7211 */ /* 0x080fe400008f16ff */
[-C--:B------:R-:W-:Y:S01]  /*7070*/  LEA.HI.X.SX32 R9, R5, R247.reuse, 0x2, P0 ;  /* 0x000000f705097211 */ /* 0x080fe200000f16ff */
[----:B------:R-:W-:Y:S01]  /*7080*/  IMAD.IADD R5, R201, 0x1, R7 ;  /* 0x00000001c9057824 */ /* 0x000fe200078e0207 */
[CC--:B------:R-:W-:Y:S01]  /*7090*/  LEA R12, P0, R7.reuse, R246.reuse, 0x2 ;  /* 0x000000f6070c7211 */ /* 0x0c0fe200078010ff */
[----:B------:R2:W-:Y:S03]  /*70a0*/  REDG.E.ADD.F32.FTZ.RN.STRONG.GPU desc[UR6][R10.64], R88 ;  /* 0x000000580a0079a6 */ /* 0x0005e6000c10f386 */
[-C--:B------:R-:W-:Y:S01]  /*70b0*/  LEA.HI.X.SX32 R13, R7, R247.reuse, 0x2, P0 ;  /* 0x000000f7070d7211 */ /* 0x080fe200000f16ff */
[----:B------:R-:W-:Y:S01]  /*70c0*/  REDG.E.ADD.F32.FTZ.RN.STRONG.GPU desc[UR6][R8.64], R89 ;  /* 0x00000059080079a6 */ /* 0x000fe2000c10f386 */
[-C--:B------:R-:W-:Y:S01]  /*70d0*/  LEA R14, P0, R5, R246.reuse, 0x2 ;  /* 0x000000f6050e7211 */ /* 0x080fe200078010ff */
[----:B------:R-:W-:Y:S02]  /*70e0*/  VIADD R7, R203, 0x60 ;  /* 0x00000060cb077836 */ /* 0x000fe40000000000 */
[----:B------:R3:W-:Y:S01]  /*70f0*/  REDG.E.ADD.F32.FTZ.RN.STRONG.GPU desc[UR6][R12.64], R90 ;  /* 0x0000005a0c0079a6 */ /* 0x0007e2000c10f386 */
[-C--:B-1----:R-:W-:Y:S01]  /*7100*/  LEA.HI.X.SX32 R15, R5, R247.reuse, 0x2, P0 ;  /* 0x000000f7050f7211 */ /* 0x082fe200000f16ff */
[----:B------:R-:W-:Y:S01]  /*7110*/  IMAD.IADD R5, R201, 0x1, R7 ;  /* 0x00000001c9057824 */ /* 0x000fe200078e0207 */
[CC--:B------:R-:W-:Y:S03]  /*7120*/  LEA R16, P0, R7.reuse, R246.reuse, 0x2 ;  /* 0x000000f607107211 */ /* 0x0c0fe600078010ff */
[----:B------:R1:W-:Y:S01]  /*7130*/  REDG.E.ADD.F32.FTZ.RN.STRONG.GPU desc[UR6][R14.64], R91 ;  /* 0x0000005b0e0079a6 */ /* 0x0003e2000c10f386 */
[-C--:B------:R-:W-:Y:S01]  /*7140*/  LEA.HI.X.SX32 R17, R7, R247.reuse, 0x2, P0 ;  /* 0x000000f707117211 */ /* 0x080fe200000f16ff */
[----:B------:R-:W-:Y:S02]  /*7150*/  IMAD.IADD R7, R201, 0x1, R5 ;  /* 0x00000001c9077824 */ /* 0x000fe400078e0205 */
[----:B------:R-:W-:Y:S04]  /*7160*/  REDG.E.ADD.F32.FTZ.RN.STRONG.GPU desc[UR6][R246.64+0x180], R96 ;  /* 0x00018060f60079a6 */ /* 0x000fe8000c10f386 */
[----:B------:R-:W-:Y:S04]  /*7170*/  REDG.E.ADD.F32.FTZ.RN.STRONG.GPU desc[UR6][R208.64+0x180], R97 ;  /* 0x00018061d00079a6 */ /* 0x000fe8000c10f386 */
[----:B------:R4:W-:Y:S01]  /*7180*/  REDG.E.ADD.F32.FTZ.RN.STRONG.GPU desc[UR6][R16.64], R98 ;  /* 0x00000062100079a6 */ /* 0x0009e2000c10f386 */
[CC--:B--2---:R-:W-:Y:S03]  /*7190*/  LEA R10, P0, R5.reuse, R246.reuse, 0x2 ;  /* 0x000000f6050a7211 */ /* 0x0c4fe600078010ff */
[----:B------:R-:W-:Y:S01]  /*71a0*/  LDSM.16.MT88.4 R88, [R219+0x6000] ;  /* 0x00600000db58783b */ /* 0x000fe20000004200 */
[-C--:B------:R-:W-:Y:S01]  /*71b0*/  LEA.HI.X.SX32 R11, R5, R247.reuse, 0x2, P0 ;  /* 0x000000f7050b7211 */ /* 0x080fe200000f16ff */
[----:B------:R-:W-:Y:S01]  /*71c0*/  IMAD.IADD R5, R201, 0x1, R7 ;  /* 0x00000001c9057824 */ /* 0x000fe200078e0207 */
[-C--:B---3--:R-:W-:Y:S03]  /*71d0*/  LEA R12, P1, R7, R246.reuse, 0x2 ;  /* 0x000000f6070c7211 */ /* 0x088fe600078210ff */
[----:B------:R2:W-:Y:S01]  /*71e0*/  REDG.E.ADD.F32.FTZ.RN.STRONG.GPU desc[UR6][R10.64], R99 ;  /* 0x000000630a0079a6 */ /* 0x0005e2000c10f386 */
[-C--:B------:R-:W-:Y:S01]  /*71f0*/  LEA R6, P0, R5, R246.reuse, 0x2 ;  /* 0x000000f605067211 */ /* 0x080fe200078010ff */
[----:B------:R-:W-:Y:S01]  /*7200*/  IMAD.IADD R9, R201, 0x1, R5 ;  /* 0x00000001c9097824 */ /* 0x000fe200078e0205 */
[-C--:B------:R-:W-:Y:S02]  /*7210*/  LEA.HI.X.SX32 R13, R7, R247.reuse, 0x2, P1 ;  /* 0x000000f7070d7211 */ /* 0x080fe400008f16ff */
[-C--:B------:R-:W-:Y:S01]  /*7220*/  LEA.HI.X.SX32 R7, R5, R247.reuse, 0x2, P0 ;  /* 0x000000f705077211 */ /* 0x080fe200000f16ff */
[----:B------:R-:W-:Y:S01]  /*7230*/  IMAD.IADD R5, R201, 0x1, R9 ;  /* 0x00000001c9057824 */ /* 0x000fe200078e0209 */
[CC--:B-1----:R-:W-:Y:S01]  /*7240*/  LEA R14, P0, R9.reuse, R246.reuse, 0x2 ;  /* 0x000000f6090e7211 */ /* 0x0c2fe200078010ff */
[----:B------:R1:W-:Y:S03]  /*7250*/  REDG.E.ADD.F32.FTZ.RN.STRONG.GPU desc[UR6][R12.64], R92 ;  /* 0x0000005c0c0079a6 */ /* 0x0003e6000c10f386 */
[-C--:B------:R-:W-:Y:S01]  /*7260*/  LEA.HI.X.SX32 R15, R9, R247.reuse, 0x2, P0 ;  /* 0x000000f7090f7211 */ /* 0x080fe200000f16ff */
[----:B------:R-:W-:Y:S01]  /*7270*/  REDG.E.ADD.F32.FTZ.RN.STRONG.GPU desc[UR6][R6.64], R93 ;  /* 0x0000005d060079a6 */ /* 0x000fe2000c10f386 */
[----:B------:R-:W-:Y:S03]  /*7280*/  VIADD R9, R203, 0x80 ;  /* 0x00000080cb097836 */ /* 0x000fe60000000000 */
[----:B------:R3:W-:Y:S01]  /*7290*/  REDG.E.ADD.F32.FTZ.RN.STRONG.GPU desc[UR6][R14.64], R94 ;  /* 0x0000005e0e0079a6 */ /* 0x0007e2000c10f386 */
[CC--:B----4-:R-:W-:Y:S04]  /*72a0*/  LEA R16, P0, R5.reuse, R246.reuse, 0x2 ;  /* 0x000000f605107211 */ /* 0x0d0fe800078010ff */
[-C--:B------:R-:W-:Y:S01]  /*72b0*/  LEA.HI.X.SX32 R17, R5, R247.reuse, 0x2, P0 ;  /* 0x000000f705117211 */ /* 0x080fe200000f16ff */
[----:B------:R-:W-:Y:S04]  /*72c0*/  IMAD.IADD R5, R201, 0x1, R9 ;  /* 0x00000001c9057824 */ /* 0x000fe800078e0209 */
[----:B------:R4:W-:Y:S01]  /*72d0*/  REDG.E.ADD.F32.FTZ.RN.STRONG.GPU desc[UR6][R16.64], R95 ;  /* 0x0000005f100079a6 */ /* 0x0009e2000c10f386 */
[CC--:B--2---:R-:W-:Y:S03]  /*72e0*/  LEA R10, P0, R9.reuse, R246.reuse, 0x2 ;  /* 0x000000f6090a7211 */ /* 0x0c4fe600078010ff */
[----:B------:R-:W-:Y:S01]  /*72f0*/  REDG.E.ADD.F32.FTZ.RN.STRONG.GPU desc[UR6][R246.64+0x200], R100 ;  /* 0x00020064f60079a6 */ /* 0x000fe2000c10f386 */
[-C--:B------:R-:W-:Y:S01]  /*7300*/  LEA.HI.X.SX32 R11, R9, R247.reuse, 0x2, P0 ;  /* 0x000000f7090b7211 */ /* 0x080fe200000f16ff */
[----:B------:R-:W-:Y:S02]  /*7310*/  IMAD.IADD R9, R201, 0x1, R5 ;  /* 0x00000001c9097824 */ /* 0x000fe400078e0205 */
[----:B------:R-:W-:Y:S01]  /*7320*/  REDG.E.ADD.F32.FTZ.RN.STRONG.GPU desc[UR6][R208.64+0x200], R101 ;  /* 0x00020065d00079a6 */ /* 0x000fe2000c10f386 */
[CC--:B-1----:R-:W-:Y:S03]  /*7330*/  LEA R12, P0, R5.reuse, R246.reuse, 0x2 ;  /* 0x000000f6050c7211 */ /* 0x0c2fe600078010ff */
[----:B------:R1:W-:Y:S01]  /*7340*/  REDG.E.ADD.F32.FTZ.RN.STRONG.GPU desc[UR6][R10.64], R102 ;  /* 0x000000660a0079a6 */ /* 0x0003e2000c10f386 */
[-C--:B------:R-:W-:Y:S01]  /*7350*/  LEA.HI.X.SX32 R13, R5, R247.reuse, 0x2, P0 ;  /* 0x000000f7050d7211 */ /* 0x080fe200000f16ff */
[----:B------:R-:W-:Y:S02]  /*7360*/  IMAD.IADD R5, R201, 0x1, R9 ;  /* 0x00000001c9057824 */ /* 0x000fe400078e0209 */
[----:B------:R-:W-:Y:S01]  /*7370*/  LDSM.16.MT88.4 R92, [R222+0x28800] ;  /* 0x02880000de5c783b */ /* 0x000fe20000004200 */
[-C--:B---3--:R-:W-:Y:S01]  /*7380*/  LEA R14, P1, R9, R246.reuse, 0x2 ;  /* 0x000000f6090e7211 */ /* 0x088fe200078210ff */
[----:B------:R-:W-:Y:S01]  /*7390*/  IMAD.IADD R7, R201, 0x1, R5 ;  /* 0x00000001c9077824 */ /* 0x000fe200078e0205 */
[-C--:B------:R-:W-:Y:S01]  /*73a0*/  LEA R8, P0, R5, R246.reuse, 0x2 ;  /* 0x000000f605087211 */ /* 0x080fe200078010ff */
[----:B------:R2:W-:Y:S01]  /*73b0*/  REDG.E.ADD.F32.FTZ.RN.STRONG.GPU desc[UR6][R12.64], R103 ;  /* 0x000000670c0079a6 */ /* 0x0005e2000c10f386 */
[-C--:B------:R-:W-:Y:S02]  /*73c0*/  LEA.HI.X.SX32 R15, R9, R247.reuse, 0x2, P1 ;  /* 0x000000f7090f7211 */ /* 0x080fe400008f16ff */
[-C--:B------:R-:W-:Y:S01]  /*73d0*/  LEA.HI.X.SX32 R9, R5, R247.reuse, 0x2, P0 ;  /* 0x000000f705097211 */ /* 0x080fe200000f16ff */
[----:B------:R-:W-:Y:S02]  /*73e0*/  IMAD.IADD R5, R201, 0x1, R7 ;  /* 0x00000001c9057824 */ /* 0x000fe400078e0207 */
[----:B------:R3:W-:Y:S01]  /*73f0*/  REDG.E.ADD.F32.FTZ.RN.STRONG.GPU desc[UR6][R14.64], R104 ;  /* 0x000000680e0079a6 */ /* 0x0007e2000c10f386 */
[CC--:B----4-:R-:W-:Y:S03]  /*7400*/  LEA R16, P0, R7.reuse, R246.reuse, 0x2 ;  /* 0x000000f607107211 */ /* 0x0d0fe600078010ff */
[----:B------:R4:W-:Y:S01]  /*7410*/  REDG.E.ADD.F32.FTZ.RN.STRONG.GPU desc[UR6][R8.64], R105 ;  /* 0x00000069080079a6 */ /* 0x0009e2000c10f386 */
[-C--:B------:R-:W-:Y:S01]  /*7420*/  LEA.HI.X.SX32 R17, R7, R247.reuse, 0x2, P0 ;  /* 0x000000f707117211 */ /* 0x080fe200000f16ff */
[----:B------:R-:W-:Y:S04]  /*7430*/  VIADD R7, R203, 0xa0 ;  /* 0x000000a0cb077836 */ /* 0x000fe80000000000 */
[----:B------:R4:W-:Y:S01]  /*7440*/  REDG.E.ADD.F32.FTZ.RN.STRONG.GPU desc[UR6][R16.64], R106 ;  /* 0x0000006a100079a6 */ /* 0x0009e2000c10f386 */
[CC--:B-1----:R-:W-:Y:S04]  /*7450*/  LEA R10, P0, R5.reuse, R246.reuse, 0x2 ;  /* 0x000000f6050a7211 */ /* 0x0c2fe800078010ff */
[-C--:B------:R-:W-:Y:S01]  /*7460*/  LEA.HI.X.SX32 R11, R5, R247.reuse, 0x2, P0 ;  /* 0x000000f7050b7211 */ /* 0x080fe200000f16ff */
[----:B------:R-:W-:Y:S01]  /*7470*/  IMAD.IADD R5, R201, 0x1, R7 ;  /* 0x00000001c9057824 */ /* 0x000fe200078e0207 */
[CC--:B--2---:R-:W-:Y:S03]  /*7480*/  LEA R12, P0, R7.reuse, R246.reuse, 0x2 ;  /* 0x000000f6070c7211 */ /* 0x0c4fe600078010ff */
[----:B------:R1:W-:Y:S01]  /*7490*/  REDG.E.ADD.F32.FTZ.RN.STRONG.GPU desc[UR6][R10.64], R107 ;  /* 0x0000006b0a0079a6 */ /* 0x0003e2000c10f386 */
[-C--:B------:R-:W-:Y:S03]  /*74a0*/  LEA.HI.X.SX32 R13, R7, R247.reuse, 0x2, P0 ;  /* 0x000000f7070d7211 */ /* 0x080fe600000f16ff */
[----:B------:R-:W-:Y:S01]  /*74b0*/  REDG.E.ADD.F32.FTZ.RN.STRONG.GPU desc[UR6][R246.64+0x280], R112 ;  /* 0x00028070f60079a6 */ /* 0x000fe2000c10f386 */
[-C--:B---3--:R-:W-:Y:S01]  /*74c0*/  LEA R14, P0, R5, R246.reuse, 0x2 ;  /* 0x000000f6050e7211 */ /* 0x088fe200078010ff */
[----:B------:R-:W-:Y:S02]  /*74d0*/  IMAD.IADD R7, R201, 0x1, R5 ;  /* 0x00000001c9077824 */ /* 0x000fe400078e0205 */
[----:B------:R-:W-:Y:S01]  /*74e0*/  REDG.E.ADD.F32.FTZ.RN.STRONG.GPU desc[UR6][R208.64+0x280], R113 ;  /* 0x00028071d00079a6 */ /* 0x000fe2000c10f386 */
[-C--:B------:R-:W-:Y:S01]  /*74f0*/  LEA.HI.X.SX32 R15, R5, R247.reuse, 0x2, P0 ;  /* 0x000000f7050f7211 */ /* 0x080fe200000f16ff */
[C---:B------:R-:W-:Y:S02]  /*7500*/  IMAD.IADD R5, R201.reuse, 0x1, R7 ;  /* 0x00000001c9057824 */ /* 0x040fe400078e0207 */
[----:B------:R2:W-:Y:S02]  /*7510*/  REDG.E.ADD.F32.FTZ.RN.STRONG.GPU desc[UR6][R12.64], R114 ;  /* 0x000000720c0079a6 */ /* 0x0005e4000c10f386 */
[----:B----4-:R-:W-:Y:S01]  /*7520*/  IMAD.IADD R9, R201, 0x1, R5 ;  /* 0x00000001c9097824 */ /* 0x010fe200078e0205 */
[-C--:B------:R-:W-:Y:S01]  /*7530*/  LEA R16, P1, R7, R246.reuse, 0x2 ;  /* 0x000000f607107211 */ /* 0x080fe200078210ff */
[----:B------:R3:W-:Y:S01]  /*7540*/  REDG.E.ADD.F32.FTZ.RN.STRONG.GPU desc[UR6][R14.64], R115 ;  /* 0x000000730e0079a6 */ /* 0x0007e2000c10f386 */
[-C--:B------:R-:W-:Y:S02]  /*7550*/  LEA R6, P0, R5, R246.reuse, 0x2 ;  /* 0x000000f605067211 */ /* 0x080fe400078010ff */
[-C--:B------:R-:W-:Y:S01]  /*7560*/  LEA.HI.X.SX32 R17, R7, R247.reuse, 0x2, P1 ;  /* 0x000000f707117211 */ /* 0x080fe200008f16ff */
[----:B------:R-:W-:Y:S01]  /*7570*/  LDSM.16.MT88.4 R112, [R219+0x7800] ;  /* 0x00780000db70783b */ /* 0x000fe20000004200 */
[-C--:B------:R-:W-:Y:S01]  /*7580*/  LEA.HI.X.SX32 R7, R5, R247.reuse, 0x2, P0 ;  /* 0x000000f705077211 */ /* 0x080fe200000f16ff */
[----:B------:R-:W-:Y:S02]  /*7590*/  IMAD.IADD R5, R201, 0x1, R9 ;  /* 0x00000001c9057824 */ /* 0x000fe400078e0209 */
[----:B------:R4:W-:Y:S01]  /*75a0*/  REDG.E.ADD.F32.FTZ.RN.STRONG.GPU desc[UR6][R16.64], R108 ;  /* 0x0000006c100079a6 */ /* 0x0009e2000c10f386 */
[CC--:B-1----:R-:W-:Y:S03]  /*75b0*/  LEA R10, P0, R9.reuse, R246.reuse, 0x2 ;  /* 0x000000f6090a7211 */ /* 0x0c2fe600078010ff */
[----:B------:R1:W-:Y:S01]  /*75c0*/  REDG.E.ADD.F32.FTZ.RN.STRONG.GPU desc[UR6][R6.64], R109 ;  /* 0x0000006d060079a6 */ /* 0x0003e2000c10f386 */
[-C--:B------:R-:W-:Y:S01]  /*75d0*/  LEA.HI.X.SX32 R11, R9, R247.reuse, 0x2, P0 ;  /* 0x000000f7090b7211 */ /* 0x080fe200000f16ff */
[C---:B------:R-:W-:Y:S02]  /*75e0*/  VIADD R9, R203.reuse, 0xc0 ;  /* 0x000000c0cb097836 */ /* 0x040fe40000000000 */
[----:B------:R-:W-:Y:S02]  /*75f0*/  VIADD R203, R203, 0xe0 ;  /* 0x000000e0cbcb7836 */ /* 0x000fe40000000000 */
[----:B------:R1:W-:Y:S01]  /*7600*/  REDG.E.ADD.F32.FTZ.RN.STRONG.GPU desc[UR6][R10.64], R110 ;  /* 0x0000006e0a0079a6 */ /* 0x0003e2000c10f386 */
[CC--:B--2---:R-:W-:Y:S04]  /*7610*/  LEA R12, P0, R5.reuse, R246.reuse, 0x2 ;  /* 0x000000f6050c7211 */ /* 0x0c4fe800078010ff */
[-C--:B------:R-:W-:Y:S01]  /*7620*/  LEA.HI.X.SX32 R13, R5, R247.reuse, 0x2, P0 ;  /* 0x000000f7050d7211 */ /* 0x080fe200000f16ff */
[----:B------:R-:W-:Y:S01]  /*7630*/  IMAD.IADD R5, R201, 0x1, R9 ;  /* 0x00000001c9057824 */ /* 0x000fe200078e0209 */
[CC--:B---3--:R-:W-:Y:S03]  /*7640*/  LEA R14, P0, R9.reuse, R246.reuse, 0x2 ;  /* 0x000000f6090e7211 */ /* 0x0c8fe600078010ff */
[----:B------:R2:W-:Y:S01]  /*7650*/  REDG.E.ADD.F32.FTZ.RN.STRONG.GPU desc[UR6][R12.64], R111 ;  /* 0x0000006f0c0079a6 */ /* 0x0005e2000c10f386 */
[-C--:B------:R-:W-:Y:S01]  /*7660*/  LEA.HI.X.SX32 R15, R9, R247.reuse, 0x2, P0 ;  /* 0x000000f7090f7211 */ /* 0x080fe200000f16ff */
[----:B------:R-:W-:Y:S01]  /*7670*/  IMAD.IADD R9, R201, 0x1, R5 ;  /* 0x00000001c9097824 */ /* 0x000fe200078e0205 */
[CC--:B----4-:R-:W-:Y:S01]  /*7680*/  LEA R16, P0, R5.reuse, R246.reuse, 0x2 ;  /* 0x000000f605107211 */ /* 0x0d0fe200078010ff */
[----:B------:R-:W-:Y:S03]  /*7690*/  REDG.E.ADD.F32.FTZ.RN.STRONG.GPU desc[UR6][R246.64+0x300], R116 ;  /* 0x00030074f60079a6 */ /* 0x000fe6000c10f386 */
[-C--:B------:R-:W-:Y:S01]  /*76a0*/  LEA.HI.X.SX32 R17, R5, R247.reuse, 0x2, P0 ;  /* 0x000000f705117211 */ /* 0x080fe200000f16ff */
[----:B------:R-:W-:Y:S01]  /*76b0*/  REDG.E.ADD.F32.FTZ.RN.STRONG.GPU desc[UR6][R208.64+0x300], R117 ;  /* 0x00030075d00079a6 */ /* 0x000fe2000c10f386 */
[C---:B------:R-:W-:Y:S03]  /*76c0*/  IMAD.IADD R5, R201.reuse, 0x1, R9 ;  /* 0x00000001c9057824 */ /* 0x040fe600078e0209 */
[----:B------:R3:W-:Y:S01]  /*76d0*/  REDG.E.ADD.F32.FTZ.RN.STRONG.GPU desc[UR6][R14.64], R118 ;  /* 0x000000760e0079a6 */ /* 0x0007e2000c10f386 */
[----:B-1----:R-:W-:Y:S01]  /*76e0*/  IMAD.IADD R7, R201, 0x1, R5 ;  /* 0x00000001c9077824 */ /* 0x002fe200078e0205 */
[-C--:B------:R-:W-:Y:S02]  /*76f0*/  LEA R8, P0, R5, R246.reuse, 0x2 ;  /* 0x000000f605087211 */ /* 0x080fe400078010ff */
[CC--:B------:R-:W-:Y:S01]  /*7700*/  LEA R10, P1, R9.reuse, R246.reuse, 0x2 ;  /* 0x000000f6090a7211 */ /* 0x0c0fe200078210ff */
[----:B------:R1:W-:Y:S03]  /*7710*/  REDG.E.ADD.F32.FTZ.RN.STRONG.GPU desc[UR6][R16.64], R119 ;  /* 0x00000077100079a6 */ /* 0x0003e6000c10f386 */
[-C--:B------:R-:W-:Y:S01]  /*7720*/  LEA.HI.X.SX32 R11, R9, R247.reuse, 0x2, P1 ;  /* 0x000000f7090b7211 */ /* 0x080fe200008f16ff */
[----:B------:R-:W-:Y:S01]  /*7730*/  LDSM.16.MT88.4 R108, [R219+0x5800] ;  /* 0x00580000db6c783b */ /* 0x000fe20000004200 */
[-C--:B------:R-:W-:Y:S01]  /*7740*/  LEA.HI.X.SX32 R9, R5, R247.reuse, 0x2, P0 ;  /* 0x000000f705097211 */ /* 0x080fe200000f16ff */
[----:B------:R-:W-:Y:S01]  /*7750*/  IMAD.IADD R5, R201, 0x1, R7 ;  /* 0x00000001c9057824 */ /* 0x000fe200078e0207 */
[CC--:B------:R-:W-:Y:S01]  /*7760*/  LEA R6, P0, R7.reuse, R246.reuse, 0x2 ;  /* 0x000000f607067211 */ /* 0x0c0fe200078010ff */
[----:B------:R-:W-:Y:S03]  /*7770*/  REDG.E.ADD.F32.FTZ.RN.STRONG.GPU desc[UR6][R10.64], R120 ;  /* 0x000000780a0079a6 */ /* 0x000fe6000c10f386 */
[-C--:B------:R-:W-:Y:S01]  /*7780*/  LEA.HI.X.SX32 R7, R7, R247.reuse, 0x2, P0 ;  /* 0x000000f707077211 */ /* 0x080fe200000f16ff */
[----:B------:R4:W-:Y:S01]  /*7790*/  REDG.E.ADD.F32.FTZ.RN.STRONG.GPU desc[UR6][R8.64], R121 ;  /* 0x00000079080079a6 */ /* 0x0009e2000c10f386 */
[CC--:B--2---:R-:W-:Y:S03]  /*77a0*/  LEA R12, P0, R5.reuse, R246.reuse, 0x2 ;  /* 0x000000f6050c7211 */ /* 0x0c4fe600078010ff */
[----:B------:R-:W-:Y:S01]  /*77b0*/  REDG.E.ADD.F32.FTZ.RN.STRONG.GPU desc[UR6][R6.64], R122 ;  /* 0x0000007a060079a6 */ /* 0x000fe2000c10f386 */
[-C--:B------:R-:W-:Y:S01]  /*77c0*/  LEA.HI.X.SX32 R13, R5, R247.reuse, 0x2, P0 ;  /* 0x000000f7050d7211 */ /* 0x080fe200000f16ff */
[C---:B------:R-:W-:Y:S04]  /*77d0*/  IMAD.IADD R5, R201.reuse, 0x1, R203 ;  /* 0x00000001c9057824 */ /* 0x040fe800078e02cb */
[----:B---3--:R-:W-:Y:S01]  /*77e0*/  IMAD.IADD R15, R201, 0x1, R5 ;  /* 0x00000001c90f7824 */ /* 0x008fe200078e0205 */
[----:B------:R-:W-:Y:S01]  /*77f0*/  REDG.E.ADD.F32.FTZ.RN.STRONG.GPU desc[UR6][R12.64], R123 ;  /* 0x0000007b0c0079a6 */ /* 0x000fe2000c10f386 */
[CC--:B-1----:R-:W-:Y:S03]  /*7800*/  LEA R16, P0, R203.reuse, R246.reuse, 0x2 ;  /* 0x000000f6cb107211 */ /* 0x0c2fe600078010ff */
[----:B------:R-:W-:Y:S01]  /*7810*/  REDG.E.ADD.F32.FTZ.RN.STRONG.GPU desc[UR6][R246.64+0x380], R128 ;  /* 0x00038080f60079a6 */ /* 0x000fe2000c10f386 */
[-C--:B------:R-:W-:Y:S03]  /*7820*/  LEA.HI.X.SX32 R17, R203, R247.reuse, 0x2, P0 ;  /* 0x000000f7cb117211 */ /* 0x080fe600000f16ff */
[----:B------:R-:W-:Y:S01]  /*7830*/  REDG.E.ADD.F32.FTZ.RN.STRONG.GPU desc[UR6][R208.64+0x380], R129 ;  /* 0x00038081d00079a6 */ /* 0x000fe2000c10f386 */
[CC--:B------:R-:W-:Y:S03]  /*7840*/  LEA R18, P0, R5.reuse, R246.reuse, 0x2 ;  /* 0x000000f605127211 */ /* 0x0c0fe600078010ff */
[----:B------:R-:W-:Y:S01]  /*7850*/  REDG.E.ADD.F32.FTZ.RN.STRONG.GPU desc[UR6][R16.64], R130 ;  /* 0x00000082100079a6 */ /* 0x000fe2000c10f386 */
[-C--:B------:R-:W-:Y:S01]  /*7860*/  LEA.HI.X.SX32 R19, R5, R247.reuse, 0x2, P0 ;  /* 0x000000f705137211 */ /* 0x080fe200000f16ff */
[----:B----4-:R-:W-:Y:S01]  /*7870*/  IMAD.IADD R9, R201, 0x1, R15 ;  /* 0x00000001c9097824 */ /* 0x010fe200078e020f */
[-C--:B------:R-:W-:Y:S03]  /*7880*/  LEA R96, P0, R15, R246.reuse, 0x2 ;  /* 0x000000f60f607211 */ /* 0x080fe600078010ff */
[----:B------:R-:W-:Y:S01]  /*7890*/  REDG.E.ADD.F32.FTZ.RN.STRONG.GPU desc[UR6][R18.64], R131 ;  /* 0x00000083120079a6 */ /* 0x000fe2000c10f386 */
[----:B------:R-:W-:Y:S01]  /*78a0*/  IMAD.IADD R5, R201, 0x1, R9 ;  /* 0x00000001c9057824 */ /* 0x000fe200078e0209 */
[-C--:B------:R-:W-:Y:S02]  /*78b0*/  LEA R100, P2, R9, R246.reuse, 0x2 ;  /* 0x000000f609647211 */ /* 0x080fe400078410ff */
[-C--:B------:R-:W-:Y:S01]  /*78c0*/  LEA.HI.X.SX32 R97, R15, R247.reuse, 0x2, P0 ;  /* 0x000000f70f617211 */ /* 0x080fe200000f16ff */
[----:B------:R-:W-:Y:S01]  /*78d0*/  IMAD.IADD R201, R201, 0x1, R5 ;  /* 0x00000001c9c97824 */ /* 0x000fe200078e0205 */
[-C--:B------:R-:W-:Y:S01]  /*78e0*/  LEA R106, P1, R5, R246.reuse, 0x2 ;  /* 0x000000f6056a7211 */ /* 0x080fe200078210ff */
[----:B------:R-:W-:Y:S01]  /*78f0*/  LDSM.16.MT88.4 R12, [R0+0x28000] ;  /* 0x02800000000c783b */ /* 0x000fe20000004200 */
[-C--:B------:R-:W-:Y:S02]  /*7900*/  LEA.HI.X.SX32 R101, R9, R247.reuse, 0x2, P2 ;  /* 0x000000f709657211 */ /* 0x080fe400010f16ff */
[-C--:B------:R-:W-:Y:S01]  /*7910*/  LEA.HI.X.SX32 R107, R5, R247.reuse, 0x2, P1 ;  /* 0x000000f7056b7211 */ /* 0x080fe200008f16ff */
[----:B------:R-:W-:Y:S01]  /*7920*/  LDSM.16.MT88.4 R8, [R219] ;  /* 0x00000000db08783b */ /* 0x000fe20000004200 */
[C---:B------:R-:W-:Y:S02]  /*7930*/  LEA R104, P0, R201.reuse, R246, 0x2 ;  /* 0x000000f6c9687211 */ /* 0x040fe400078010ff */
[----:B------:R-:W-:Y:S01]  /*7940*/  PLOP3.LUT P1, PT, PT, PT, UP0, 0x80, 0x0 ;  /* 0x000000000000781c */ /* 0x000fe20003f2f008 */
[----:B------:R-:W1:Y:S01]  /*7950*/  LDSM.16.MT88.4 R4, [R222+0x28000] ;  /* 0x02800000de04783b */ /* 0x000e620000004200 */
[----:B------:R-:W-:Y:S01]  /*7960*/  LEA.HI.X.SX32 R105, R201, R247, 0x2, P0 ;  /* 0x000000f7c9697211 */ /* 0x000fe200000f16ff */
[----:B------:R-:W-:Y:S01]  /*7970*/  @UP2 UIADD3 UR20, UP0, UR20, -0x100, URZ ;  /* 0xffffff0014142890 */ /* 0x000fe2000ff1e03f */
[----:B------:R-:W-:Y:S01]  /*7980*/  PLOP3.LUT P0, PT, PT, PT, UP1, 0x80, 0x0 ;  /* 0x000000000000781c */ /* 0x000fe20003f0f018 */
[----:B------:R-:W2:Y:S02]  /*7990*/  LDSM.16.MT88.4 R16, [R219+0x2000] ;  /* 0x00200000db10783b */ /* 0x000ea40000004200 */
[----:B------:R-:W-:Y:S02]  /*79a0*/  @UP2 UIADD3.X UR19, UR19, -0x1, URZ, UP0, !UPT ;  /* 0xffffffff13132890 */ /* 0x000fe400087fe43f */
[----:B------:R-:W-:Y:S04]  /*79b0*/  REDG.E.ADD.F32.FTZ.RN.STRONG.GPU desc[UR6][R96.64], R124 ;  /* 0x0000007c600079a6 */ /* 0x000fe8000c10f386 */
[----:B------:R-:W3:Y:S04]  /*79c0*/  LDSM.16.MT88.4 R96, [R219+0x800] ;  /* 0x00080000db60783b */ /* 0x000ee80000004200 */
[----:B------:R-:W-:Y:S04]  /*79d0*/  REDG.E.ADD.F32.FTZ.RN.STRONG.GPU desc[UR6][R100.64], R125 ;  /* 0x0000007d640079a6 */ /* 0x000fe8000c10f386 */
[----:B------:R-:W4:Y:S04]  /*79e0*/  LDSM.16.MT88.4 R100, [R0+0x28800] ;  /* 0x028800000064783b */ /* 0x000f280000004200 */
        /* <DEDUP_REMOVED lines=17> */
[----:B------:R-:W2:Y:S05]  /*7b00*/  LDSM.16.MT88.4 R84, [R219+0x6800] ;  /* 0x00680000db54783b */ /* 0x000eaa0000004200 */
[-C--:B------:R-:W-:Y:S06]  /*7b10*/  HMMA.16816.F32 R180, R4, R88.reuse, R180 ;  /* 0x0000005804b4723c */ /* 0x080fec00000018b4 */
[C---:B------:R-:W-:Y:S06]  /*7b20*/  HMMA.16816.F32 R184, R12.reuse, R88, R184 ;  /* 0x000000580cb8723c */ /* 0x040fec00000018b8 */
[-C--:B------:R-:W-:Y:S01]  /*7b30*/  HMMA.16816.F32 R188, R12, R90.reuse, R188 ;  /* 0x0000005a0cbc723c */ /* 0x080fe200000018bc */
[----:B------:R-:W-:Y:S05]  /*7b40*/  LDSM.16.MT88.4 R12, [R219+0x1000] ;  /* 0x00100000db0c783b */ /* 0x000fea0000004200 */
[----:B------:R-:W-:Y:S01]  /*7b50*/  HMMA.16816.F32 R192, R4, R90, R192 ;  /* 0x0000005a04c0723c */ /* 0x000fe200000018c0 */
[----:B------:R-:W2:Y:S04]  /*7b60*/  LDSM.16.MT88.4 R4, [R222+0x29000] ;  /* 0x02900000de04783b */ /* 0x000ea80000004200 */
[----:B------:R-:W2:Y:S01]  /*7b70*/  LDSM.16.MT88.4 R88, [R0+0x29000] ;  /* 0x029000000058783b */ /* 0x000ea20000004200 */
[-C--:B---3--:R-:W-:Y:S06]  /*7b80*/  HMMA.16816.F32 R132, R92, R96.reuse, R132 ;  /* 0x000000605c84723c */ /* 0x088fec0000001884 */
[C---:B----4-:R-:W-:Y:S06]  /*7b90*/  HMMA.16816.F32 R136, R100.reuse, R96, R136 ;  /* 0x000000606488723c */ /* 0x050fec0000001888 */
        /* <DEDUP_REMOVED lines=248> */
[----:B------:R-:W1:Y:S01]  /*8b20*/  S2R R58, SR_TID.X ;  /* 0x00000000003a7919 */ /* 0x000e620000002100 */
        /* <DEDUP_REMOVED lines=93> */
.L_x_1847:
[----:B------:R-:W-:Y:S01]  /*9100*/  @UP0 UIADD3 UR9, UR39, UR41, URZ ;  /* 0x0000002927090290 */ /* 0x000fe2000fffe03f */
[----:B------:R-:W-:Y:S01]  /*9110*/  LOP3.LUT R5, R53, 0xfffffff8, RZ, 0xc0, !PT ;  /* 0xfffffff835057812 */ /* 0x000fe200078ec0ff */
[----:B------:R-:W-:Y:S01]  /*9120*/  @UP0 ULDC.64 UR12, c[0x0][0x458] ;  /* 0x00011600000c0ab9 */ /* 0x000fe20000000a00 */
[----:B------:R-:W-:Y:S01]  /*9130*/  USHF.L.U32 UR5, UR14, 0x6, URZ ;  /* 0x000000060e057899 */ /* 0x000fe2000800063f */
[----:B------:R-:W-:Y:S01]  /*9140*/  LEA R54, R228, UR4, 0x1 ;  /* 0x00000004e4367c11 */ /* 0x000fe2000f8e08ff */
[----:B------:R-:W-:Y:S01]  /*9150*/  @UP0 UIMAD.WIDE.U32 UR16, UR9, UR12, URZ ;  /* 0x0000000c091002a5 */ /* 0x000fe2000f8e003f */
[----:B------:R-:W-:Y:S01]  /*9160*/  IMAD.IADD R58, R58, 0x1, -R5 ;  /* 0x000000013a3a7824 */ /* 0x000fe200078e0a05 */
        /* <DEDUP_REMOVED lines=15> */
.L_x_1848:
[----:B------:R-:W-:Y:S01]  /*9260*/  BAR.SYNC.DEFER_BLOCKING 0x0 ;  /* 0x0000000000007b1d */ /* 0x000fe20000010000 */
[----:B------:R-:W-:Y:S01]  /*9270*/  IMAD.SHL.U32 R58, R58, 0x8, RZ ;  /* 0x000000083a3a7824 */ /* 0x000fe200078e00ff */
[----:B------:R-:W-:Y:S01]  /*9280*/  USHF.R.S32.HI UR9, URZ, 0x1f, UR5 ;  /* 0x0000001f3f097899 */ /* 0x000fe20008011405 */
[----:B------:R-:W-:Y:S01]  /*9290*/  IMAD.U32 R5, RZ, RZ, UR10 ;  /* 0x0000000aff057e24 */ /* 0x000fe2000f8e00ff */
[----:B------:R-:W-:Y:S01]  /*92a0*/  UIMAD UR8, UR14, -0x40, UR8 ;  /* 0xffffffc00e0878a4 */ /* 0x000fe2000f8e0208 */
[----:B------:R-:W-:Y:S01]  /*92b0*/  SHF.R.S32.HI R53, RZ, 0x3, R53 ;  /* 0x00000003ff357819 */ /* 0x000fe20000011435 */
[----:B------:R-:W-:Y:S01]  /*92c0*/  UIMAD UR15, UR9, UR10, URZ ;  /* 0x0000000a090f72a4 */ /* 0x000fe2000f8e023f */
[--C-:B--2---:R-:W-:Y:S01]  /*92d0*/  SHF.R.S32.HI R59, RZ, 0x1f, R58.reuse ;  /* 0x0000001fff3b7819 */ /* 0x104fe2000001143a */
[----:B------:R-:W-:Y:S01]  /*92e0*/  USHF.R.S32.HI UR22, URZ, 0x1f, UR53 ;  /* 0x0000001f3f167899 */ /* 0x000fe20008011435 */
[----:B------:R-:W-:Y:S01]  /*92f0*/  BSSY B0, `(.L_x_1849) ;  /* 0x000002a000007945 */ /* 0x000fe20003800000 */
[----:B------:R-:W-:Y:S01]  /*9300*/  UIMAD UR15, UR5, UR11, UR15 ;  /* 0x0000000b050f72a4 */ /* 0x000fe2000f8e020f */
[----:B------:R-:W-:Y:S01]  /*9310*/  ISETP.GE.AND P2, PT, R53, UR8, PT ;  /* 0x0000000835007c0c */ /* 0x000fe2000bf46270 */
[----:B------:R-:W-:Y:S01]  /*9320*/  IMAD.WIDE.U32 R6, R5, UR5, R58 ;  /* 0x0000000505067c25 */ /* 0x000fe2000f8e003a */
[----:B------:R-:W-:Y:S01]  /*9330*/  ULDC.64 UR18, c[0x0][0x468] ;  /* 0x00011a0000127ab9 */ /* 0x000fe20000000a00 */
[----:B------:R-:W-:-:S02]  /*9340*/  IADD3 R5, R53, 0x20, RZ ;  /* 0x0000002035057810 */ /* 0x000fc40007ffe0ff */
[----:B------:R-:W-:Y:S01]  /*9350*/  IMAD.U32 R4, RZ, RZ, UR15 ;  /* 0x0000000fff047e24 */ /* 0x000fe2000f8e00ff */
[----:B------:R-:W-:Y:S01]  /*9360*/  IADD3 R60, P0, R6, UR20, RZ ;  /* 0x00000014063c7c10 */ /* 0x000fe2000ff1e0ff */
[----:B------:R-:W-:Y:S01]  /*9370*/  UIMAD UR15, UR22, UR18, URZ ;  /* 0x00000012160f72a4 */ /* 0x000fe2000f8e023f */
[----:B------:R-:W-:Y:S02]  /*9380*/  ISETP.GE.AND P1, PT, R5, UR8, PT ;  /* 0x0000000805007c0c */ /* 0x000fe4000bf26270 */
[----:B------:R-:W-:Y:S01]  /*9390*/  IADD3.X R61, R7, UR21, R4, P0, !PT ;  /* 0x00000015073d7c10 */ /* 0x000fe200087fe404 */
[----:B------:R-:W-:Y:S01]  /*93a0*/  IMAD.U32 R4, RZ, RZ, UR18 ;  /* 0x00000012ff047e24 */ /* 0x000fe2000f8e00ff */
[----:B------:R-:W-:Y:S01]  /*93b0*/  UIMAD UR19, UR53, UR19, UR15 ;  /* 0x00000013351372a4 */ /* 0x000fe2000f8e020f */
[----:B------:R1:W2:Y:S01]  /*93c0*/  LDS.128 R48, [R54+0x19000] ;  /* 0x0190000036307984 */ /* 0x0002a20000000c00 */
[----:B------:R-:W-:Y:S01]  /*93d0*/  SHF.R.S32.HI R52, RZ, 0x1f, R53 ;  /* 0x0000001fff347819 */ /* 0x000fe20000011435 */
        /* <DEDUP_REMOVED lines=27> */
.L_x_1850:
[----:B------:R-:W-:Y:S05]  /*9590*/  BSYNC B0 ;  /* 0x0000000000007941 */ /* 0x000fea0003800000 */
.L_x_1849:
[----:B------:R-:W-:Y:S04]  /*95a0*/  BSSY B0, `(.L_x_1851) ;  /* 0x0000010000007945 */ /* 0x000fe80003800000 */
[----:B------:R-:W-:Y:S05]  /*95b0*/  @P1 BRA `(.L_x_1852) ;  /* 0x0000000000381947 */ /* 0x000fea0003800000 */
[----:B--2---:R-:W-:Y:S01]  /*95c0*/  IADD3 R5, P0, R53, 0x20, RZ ;  /* 0x0000002035057810 */ /* 0x004fe20007f1e0ff */
        /* <DEDUP_REMOVED lines=9> */
[----:B------:R2:W-:Y:S04]  /*9660*/  STG.E.128 desc[UR6][R8.64], R48 ;  /* 0x0000003008007986 */ /* 0x0005e8000c101d06 */
[----:B---3--:R2:W-:Y:S04]  /*9670*/  STG.E.128 desc[UR6][R8.64+0x80], R44 ;  /* 0x0000802c08007986 */ /* 0x0085e8000c101d06 */
[----:B----4-:R2:W-:Y:S04]  /*9680*/  STG.E.128 desc[UR6][R8.64+0x100], R40 ;  /* 0x0001002808007986 */ /* 0x0105e8000c101d06 */
[----:B-1----:R2:W-:Y:S02]  /*9690*/  STG.E.128 desc[UR6][R8.64+0x180], R36 ;  /* 0x0001802408007986 */ /* 0x0025e4000c101d06 */
.L_x_1852:
[----:B------:R-:W-:Y:S05]  /*96a0*/  BSYNC B0 ;  /* 0x0000000000007941 */ /* 0x000fea0003800000 */
.L_x_1851:
[----:B--2---:R2:W2:Y:S01]  /*96b0*/  LDS.128 R12, [R54+0x20000] ;  /* 0x02000000360c7984 */ /* 0x0044a20000000c00 */
[----:B-1----:R-:W-:Y:S01]  /*96c0*/  IMAD.U32 R37, RZ, RZ, UR12 ;  /* 0x0000000cff257e24 */ /* 0x002fe2000f8e00ff */
        /* <DEDUP_REMOVED lines=18> */
[----:B----4-:R-:W-:Y:S01]  /*97f0*/  MOV R40, R38 ;  /* 0x0000002600287202 */ /* 0x010fe20000000f00 */
        /* <DEDUP_REMOVED lines=8> */
[----:B--2---:R2:W-:Y:S04]  /*9880*/  STG.E.128 desc[UR6][R42.64], R12 ;  /* 0x0000000c2a007986 */ /* 0x0045e8000c101d06 */
[----:B-1----:R2:W-:Y:S04]  /*9890*/  STG.E.128 desc[UR6][R42.64+0x80], R8 ;  /* 0x000080082a007986 */ /* 0x0025e8000c101d06 */
[----:B------:R2:W-:Y:S04]  /*98a0*/  STG.E.128 desc[UR6][R42.64+0x100], R4 ;  /* 0x000100042a007986 */ /* 0x0005e8000c101d06 */
[----:B------:R2:W-:Y:S02]  /*98b0*/  STG.E.128 desc[UR6][R42.64+0x180], R16 ;  /* 0x000180102a007986 */ /* 0x0005e4000c101d06 */
.L_x_1854:
[----:B------:R-:W-:Y:S05]  /*98c0*/  BSYNC B0 ;  /* 0x0000000000007941 */ /* 0x000fea0003800000 */
.L_x_1853:
[----:B------:R-:W-:Y:S05]  /*98d0*/  @P1 BRA `(.L_x_1835) ;  /* 0x0000000000381947 */ /* 0x000fea0003800000 */
[----:B------:R-:W-:Y:S01]  /*98e0*/  IADD3 R53, P0, R53, 0x20, RZ ;  /* 0x0000002035357810 */ /* 0x000fe20007f1e0ff */
[----:B------:R-:W-:Y:S01]  /*98f0*/  ULDC.64 UR8, c[0x0][0x3f8] ;  /* 0x0000fe0000087ab9 */ /* 0x000fe20000000a00 */
[----:B------:R-:W-:Y:S02]  /*9900*/  MOV R36, R38 ;  /* 0x0000002600247202 */ /* 0x000fe40000000f00 */
[----:B-12---:R-:W-:-:S03]  /*9910*/  IADD3.X R4, RZ, R52, RZ, P0, !PT ;  /* 0x00000034ff047210 */ /* 0x006fc600007fe4ff */
[----:B------:R-:W-:-:S04]  /*9920*/  IMAD.WIDE.U32 R6, R53, UR12, R36 ;  /* 0x0000000c35067c25 */ /* 0x000fc8000f8e0024 */
[----:B------:R-:W-:Y:S01]  /*9930*/  IMAD R4, R4, UR12, RZ ;  /* 0x0000000c04047c24 */ /* 0x000fe2000f8e02ff */
[----:B------:R-:W-:-:S03]  /*9940*/  LEA R8, P0, R6, UR8, 0x1 ;  /* 0x0000000806087c11 */ /* 0x000fc6000f8008ff */
[----:B------:R-:W-:-:S05]  /*9950*/  IMAD R4, R53, UR13, R4 ;  /* 0x0000000d35047c24 */ /* 0x000fca000f8e0204 */
[----:B------:R-:W-:-:S04]  /*9960*/  IADD3 R4, R4, R7, RZ ;  /* 0x0000000704047210 */ /* 0x000fc80007ffe0ff */
[----:B------:R-:W-:-:S05]  /*9970*/  LEA.HI.X R9, R6, UR9, R4, 0x1, P0 ;  /* 0x0000000906097c11 */ /* 0x000fca00080f0c04 */
[----:B------:R1:W-:Y:S04]  /*9980*/  STG.E.128 desc[UR6][R8.64], R32 ;  /* 0x0000002008007986 */ /* 0x0003e8000c101d06 */
[----:B------:R1:W-:Y:S04]  /*9990*/  STG.E.128 desc[UR6][R8.64+0x80], R28 ;  /* 0x0000801c08007986 */ /* 0x0003e8000c101d06 */
[----:B------:R1:W-:Y:S04]  /*99a0*/  STG.E.128 desc[UR6][R8.64+0x100], R24 ;  /* 0x0001001808007986 */ /* 0x0003e8000c101d06 */
[----:B------:R1:W-:Y:S02]  /*99b0*/  STG.E.128 desc[UR6][R8.64+0x180], R20 ;  /* 0x0001801408007986 */ /* 0x0003e4000c101d06 */
.L_x_1835:
[----:B------:R-:W-:Y:S05]  /*99c0*/  BSYNC B1 ;  /* 0x0000000000017941 */ /* 0x000fea0003800000 */
.L_x_1821:
[----:B------:R-:W-:Y:S02]  /*99d0*/  ULDC UR5, c[0x0][0xc] ;  /* 0x0000030000057ab9 */ /* 0x000fe40000000800 */
[----:B------:R-:W-:-:S04]  /*99e0*/  UIADD3 UR14, UR5, UR14, URZ ;  /* 0x0000000e050e7290 */ /* 0x000fc8000fffe03f */
[----:B------:R-:W-:-:S06]  /*99f0*/  UISETP.GE.AND UP0, UPT, UR14, UR60, UPT ;  /* 0x0000003c0e00728c */ /* 0x000fcc000bf06270 */
[----:B------:R-:W-:-:S13]  /*9a00*/  PLOP3.LUT P0, PT, PT, PT, UP0, 0x80, 0x0 ;  /* 0x000000000000781c */ /* 0x000fda0003f0f008 */
[----:B------:R-:W-:Y:S05]  /*9a10*/  @P0 BRA `(.L_x_1855) ;  /* 0x0000000000040947 */ /* 0x000fea0003800000 */
[----:B------:R-:W-:Y:S05]  /*9a20*/  BRA `(.L_x_1856) ;  /* 0xffffff6c00bc7947 */ /* 0x000fea000383ffff */
.L_x_1855:
[----:B------:R-:W-:Y:S05]  /*9a30*/  EXIT ;  /* 0x000000000000794d */ /* 0x000fea0003800000 */
.L_x_1857:
        /* <DEDUP_REMOVED lines=12> */
.L_x_2070:


//--------------------- .text._ZN5flash44flash_bwd_dq_dk_dv_loop_seqk_parallel_kernelI23Flash_bwd_kernel_traitsILi256ELi64ELi64ELi8ELi4ELi2ELi2ELb0ELb0EN7cutlass6half_tE19Flash_kernel_traitsILi256ELi64ELi64ELi8ES3_EELb0ELb0ELb1ELb0ELb0ELb1ELb1EEEvNS_16Flash_bwd_paramsE --------------------------
	.section	.text._ZN5flash44flash_bwd_dq_dk_dv_loop_seqk_parallel_kernelI23Flash_bwd_kernel_traitsILi256ELi64ELi64ELi8ELi4ELi2ELi2ELb0ELb0EN7cutlass6half_tE19Flash_kernel_traitsILi256ELi64ELi64ELi8ES3_EELb0ELb0ELb1ELb0ELb0ELb1ELb1EEEvNS_16Flash_bwd_paramsE,"ax",@progbits
	.align	128
        .global         _ZN5flash44flash_bwd_dq_dk_dv_loop_seqk_parallel_kernelI23Flash_bwd_kernel_traitsILi256ELi64ELi64ELi8ELi4ELi2ELi2ELb0ELb0EN7cutlass6half_tE19Flash_kernel_traitsILi256ELi64ELi64ELi8ES3_EELb0ELb0ELb1ELb0ELb0ELb1ELb1EEEvNS_16Flash_bwd_paramsE
        .type           _ZN5flash44flash_bwd_dq_dk_dv_loop_seqk_parallel_kernelI23Flash_bwd_kernel_traitsILi256ELi64ELi64ELi8ELi4ELi2ELi2ELb0ELb0EN7cutlass6half_tE19Flash_kernel_traitsILi256ELi64ELi64ELi8ES3_EELb0ELb0ELb1ELb0ELb0ELb1ELb1EEEvNS_16Flash_bwd_paramsE,@function
        .size           _ZN5flash44flash_bwd_dq_dk_dv_loop_seqk_parallel_kernelI23Flash_bwd_kernel_traitsILi256ELi64ELi64ELi8ELi4ELi2ELi2ELb0ELb0EN7cutlass6half_tE19Flash_kernel_traitsILi256ELi64ELi64ELi8ES3_EELb0ELb0ELb1ELb0ELb0ELb1ELb1EEEvNS_16Flash_bwd_paramsE,(.L_x_2071 - _ZN5flash44flash_bwd_dq_dk_dv_loop_seqk_parallel_kernelI23Flash_bwd_kernel_traitsILi256ELi64ELi64ELi8ELi4ELi2ELi2ELb0ELb0EN7cutlass6half_tE19Flash_kernel_traitsILi256ELi64ELi64ELi8ES3_EELb0ELb0ELb1ELb0ELb0ELb1ELb1EEEvNS_16Flash_bwd_paramsE)
        .other          _ZN5flash44flash_bwd_dq_dk_dv_loop_seqk_parallel_kernelI23Flash_bwd_kernel_traitsILi256ELi64ELi64ELi8ELi4ELi2ELi2ELb0ELb0EN7cutlass6half_tE19Flash_kernel_traitsILi256ELi64ELi64ELi8ES3_EELb0ELb0ELb1ELb0ELb0ELb1ELb1EEEvNS_16Flash_bwd_paramsE,@"STO_CUDA_ENTRY STV_DEFAULT"
_ZN5flash44flash_bwd_dq_dk_dv_loop_seqk_parallel_kernelI23Flash_bwd_kernel_traitsILi256ELi64ELi64ELi8ELi4ELi2ELi2ELb0ELb0EN7cutlass6half_tE19Flash_kernel_traitsILi256ELi64ELi64ELi8ES3_EELb0ELb0ELb1ELb0ELb0ELb1ELb1EEEvNS_16Flash_bwd_paramsE:
.text._ZN5flash44flash_bwd_dq_dk_dv_loop_seqk_parallel_kernelI23Flash_bwd_kernel_traitsILi256ELi64ELi64ELi8ELi4ELi2ELi2ELb0ELb0EN7cutlass6half_tE19Flash_kernel_traitsILi256ELi64ELi64ELi8ES3_EELb0ELb0ELb1ELb0ELb0ELb1ELb1EEEvNS_16Flash_bwd_paramsE:
        /* <DEDUP_REMOVED lines=154> */
.L_x_1894:
        /* <DEDUP_REMOVED lines=67> */
.L_x_1858:
        /* <DEDUP_REMOVED lines=15> */
[----:B------:R-:W-:-:S02]  /*0ec0*/  UIMAD UR21, UR47, UR13, UR12 ;  /* 0x0000000d2f1572a4 */ /* 0x000fc4000f8e020c */
[----:B------:R-:W-:Y:S01]  /*0ed0*/  UIADD3 UR11, UR10, 0x40, UR22 ;  /* 0x000000400a0b7890 */ /* 0x000fe2000fffe016 */
[----:B------:R-:W-:Y:S01]  /*0ee0*/  @!UP2 ULDC.64 UR12, c[0x0][0x418] ;  /* 0x00010600000caab9 */ /* 0x000fe20000000a00 */
[----:B------:R-:W-:Y:S01]  /*0ef0*/  ULDC UR57, c[0x0][0x2d4] ;  /* 0x0000b50000397ab9 */ /* 0x000fe20000000800 */
[----:B------:R-:W-:Y:S02]  /*0f00*/  @!UP2 UIMAD.WIDE.U32 UR36, UR47, UR12, URZ ;  /* 0x0000000c2f24a2a5 */ /* 0x000fe4000f8e003f */
[----:B------:R-:W-:Y:S02]  /*0f10*/  USHF.R.S32.HI UR39, URZ, 0x1f, UR57 ;  /* 0x0000001f3f277899 */ /* 0x000fe40008011439 */
[----:B------:R-:W-:Y:S01]  /*0f20*/  @UP1 ULDC.64 UR28, c[0x0][0x248] ;  /* 0x00009200001c1ab9 */ /* 0x000fe20000000a00 */
[----:B------:R-:W-:Y:S01]  /*0f30*/  ULDC.U8 UR41, c[0x0][0x3d8] ;  /* 0x0000f60000297ab9 */ /* 0x000fe20000000000 */
[----:B------:R-:W-:Y:S01]  /*0f40*/  UIADD3 UR48, UR19, UR21, URZ ;  /* 0x0000001513307290 */ /* 0x000fe2000fffe03f */
[----:B-1----:R-:W-:Y:S01]  /*0f50*/  IABS R5, R6 ;  /* 0x0000000600057213 */ /* 0x002fe20000000000 */
[----:B------:R-:W-:Y:S01]  /*0f60*/  UISETP.NE.AND UP3, UPT, UR41, URZ, UPT ;  /* 0x0000003f2900728c */ /* 0x000fe2000bf65270 */
[----:B------:R-:W-:Y:S01]  /*0f70*/  ISETP.NE.AND P3, PT, R6, RZ, PT ;  /* 0x000000ff0600720c */ /* 0x000fe20003f65270 */
[----:B------:R-:W-:Y:S01]  /*0f80*/  USHF.L.U32 UR16, UR47, 0x7, URZ ;  /* 0x000000072f107899 */ /* 0x000fe2000800063f */
[----:B------:R-:W1:Y:S01]  /*0f90*/  I2F.RP R2, R5 ;  /* 0x0000000500027306 */ /* 0x000e620000209400 */
[----:B------:R-:W-:Y:S01]  /*0fa0*/  ULDC.64 UR34, c[0x0][0x240] ;  /* 0x0000900000227ab9 */ /* 0x000fe20000000a00 */
[----:B------:R-:W-:-:S02]  /*0fb0*/  USHF.L.U64.HI UR25, UR47, 0x7, UR56 ;  /* 0x000000072f197899 */ /* 0x000fc40008010238 */
[----:B--2---:R-:W-:Y:S01]  /*0fc0*/  UIMAD.WIDE.U32 UR32, UR9, UR14, URZ ;  /* 0x0000000e092072a5 */ /* 0x004fe2000f8e003f */
[----:B------:R-:W-:Y:S01]  /*0fd0*/  ULDC UR61, c[0x0][0x2dc] ;  /* 0x0000b700003d7ab9 */ /* 0x000fe20000000800 */
[----:B------:R-:W-:Y:S02]  /*0fe0*/  ULDC UR60, c[0x0][0x270] ;  /* 0x00009c00003c7ab9 */ /* 0x000fe40000000800 */
[----:B------:R-:W-:Y:S02]  /*0ff0*/  UIMAD UR43, UR9, UR15, UR33 ;  /* 0x0000000f092b72a4 */ /* 0x000fe4000f8e0221 */
[----:B------:R-:W-:Y:S01]  /*1000*/  @!UP2 UIMAD UR9, UR56, UR12, URZ ;  /* 0x0000000c3809a2a4 */ /* 0x000fe2000f8e023f */
[----:B------:R-:W-:Y:S02]  /*1010*/  @UP2 ULDC.64 UR14, c[0x0][0x420] ;  /* 0x00010800000e2ab9 */ /* 0x000fe40000000a00 */
[----:B------:R-:W-:Y:S01]  /*1020*/  ULDC UR12, c[0x0][0x394] ;  /* 0x0000e500000c7ab9 */ /* 0x000fe20000000800 */
        /* <DEDUP_REMOVED lines=11> */
[----:B------:R-:W-:Y:S02]  /*10e0*/  @UP2 UIMAD.WIDE.U32 UR44, UR5, UR14, URZ ;  /* 0x0000000e052c22a5 */ /* 0x000fe4000f8e003f */
[----:B------:R-:W-:Y:S01]  /*10f0*/  @UP1 UIADD3 UR42, UR13, UR11, URZ ;  /* 0x0000000b0d2a1290 */ /* 0x000fe2000fffe03f */
[----:B------:R-:W1:Y:S01]  /*1100*/  F2I.FTZ.U32.TRUNC.NTZ R3, R2 ;  /* 0x0000000200037305 */ /* 0x000e62000021f000 */
[----:B------:R-:W-:Y:S01]  /*1110*/  USHF.R.S32.HI UR11, URZ, 0x1f, UR9 ;  /* 0x0000001f3f0b7899 */ /* 0x000fe20008011409 */
[----:B------:R-:W-:Y:S01]  /*1120*/  ULDC.U8 UR14, c[0x0][0x480] ;  /* 0x00012000000e7ab9 */ /* 0x000fe20000000000 */
[----:B------:R-:W-:Y:S02]  /*1130*/  @UP2 UIMAD UR50, UR5, UR15, UR45 ;  /* 0x0000000f053222a4 */ /* 0x000fe4000f8e022d */
[----:B------:R-:W-:-:S02]  /*1140*/  ULEA.HI UR21, UR11, UR9, URZ, 0x6 ;  /* 0x000000090b157291 */ /* 0x000fc4000f8f303f */
[----:B------:R-:W-:Y:S02]  /*1150*/  UIMAD UR9, UR39, UR47, URZ ;  /* 0x0000002f270972a4 */ /* 0x000fe4000f8e023f */
[----:B------:R-:W-:Y:S02]  /*1160*/  UISETP.NE.AND UP4, UPT, UR14, URZ, UPT ;  /* 0x0000003f0e00728c */ /* 0x000fe4000bf85270 */
[----:B------:R-:W-:Y:S02]  /*1170*/  UIMAD.WIDE.U32 UR14, UR47, UR57, URZ ;  /* 0x000000392f0e72a5 */ /* 0x000fe4000f8e003f */
[----:B------:R-:W-:Y:S01]  /*1180*/  UIMAD UR9, UR56, UR57, UR9 ;  /* 0x00000039380972a4 */ /* 0x000fe2000f8e0209 */
[----:B-1----:R-:W-:Y:S01]  /*1190*/  IMAD.MOV R0, RZ, RZ, -R3 ;  /* 0x000000ffff007224 */ /* 0x002fe200078e0a03 */
[----:B------:R-:W-:Y:S01]  /*11a0*/  USEL UR33, UR16, URZ, UP0 ;  /* 0x0000003f10217287 */ /* 0x000fe20008000000 */
[----:B------:R-:W-:Y:S01]  /*11b0*/  IMAD.MOV.U32 R2, RZ, RZ, RZ ;  /* 0x000000ffff027224 */ /* 0x000fe200078e00ff */
[----:B------:R-:W-:Y:S01]  /*11c0*/  UIMAD.WIDE.U32 UR16, UR5, UR34, URZ ;  /* 0x00000022051072a5 */ /* 0x000fe2000f8e003f */
[----:B------:R-:W-:Y:S01]  /*11d0*/  IMAD R0, R0, R5, RZ ;  /* 0x0000000500007224 */ /* 0x000fe200078e02ff */
[----:B------:R-:W-:Y:S01]  /*11e0*/  UIADD3 UR15, UR15, UR9, URZ ;  /* 0x000000090f0f7290 */ /* 0x000fe2000fffe03f */
[----:B------:R-:W-:-:S02]  /*11f0*/  ULDC UR46, c[0x0][0x2c4] ;  /* 0x0000b100002e7ab9 */ /* 0x000fc40000000800 */
[----:B------:R-:W-:Y:S01]  /*1200*/  IMAD.HI.U32 R0, R3, R0, R2 ;  /* 0x0000000003007227 */ /* 0x000fe200078e0002 */
[----:B------:R-:W-:Y:S01]  /*1210*/  MOV R2, R4 ;  /* 0x0000000400027202 */ /* 0x000fe20000000f00 */
[----:B------:R-:W-:Y:S02]  /*1220*/  USHF.R.S32.HI UR11, URZ, 0x6, UR27 ;  /* 0x000000063f0b7899 */ /* 0x000fe4000801141b */
[----:B------:R-:W-:Y:S02]  /*1230*/  USHF.R.S32.HI UR9, URZ, 0x6, UR21 ;  /* 0x000000063f097899 */ /* 0x000fe40008011415 */
[----:B------:R-:W-:Y:S01]  /*1240*/  IMAD.HI.U32 R0, R0, R2, RZ ;  /* 0x0000000200007227 */ /* 0x000fe200078e00ff */
[----:B------:R-:W-:Y:S01]  /*1250*/  USEL UR54, UR18, UR16, !UP2 ;  /* 0x0000001012367287 */ /* 0x000fe2000d000000 */
[----:B------:R-:W-:Y:S02]  /*1260*/  @UP1 UMOV UR40, UR12 ;  /* 0x0000000c00281c82 */ /* 0x000fe40008000000 */
[----:B------:R-:W-:Y:S01]  /*1270*/  IMAD.MOV R3, RZ, RZ, -R0 ;  /* 0x000000ffff037224 */ /* 0x000fe200078e0a00 */
[----:B------:R-:W-:-:S02]  /*1280*/  UIMAD UR24, UR5, UR35, URZ ;  /* 0x00000023051872a4 */ /* 0x000fc4000f8e023f */
[----:B------:R-:W-:Y:S01]  /*1290*/  UIMAD.WIDE UR12, UR61, UR60, URZ ;  /* 0x0000003c3d0c72a5 */ /* 0x000fe2000f8e023f */
[C---:B------:R-:W-:Y:S01]  /*12a0*/  IMAD R2, R5.reuse, R3, R2 ;  /* 0x0000000305027224 */ /* 0x040fe200078e0202 */
[----:B------:R-:W-:Y:S02]  /*12b0*/  @UP3 UIMAD UR18, UR47, UR46, URZ ;  /* 0x0000002e2f1232a4 */ /* 0x000fe4000f8e023f */
[----:B------:R-:W-:Y:S02]  /*12c0*/  USEL UR25, UR25, URZ, UP0 ;  /* 0x0000003f19197287 */ /* 0x000fe40008000000 */
[----:B------:R-:W-:Y:S01]  /*12d0*/  ISETP.GT.U32.AND P1, PT, R5, R2, PT ;  /* 0x000000020500720c */ /* 0x000fe20003f24070 */
[----:B------:R-:W-:Y:S02]  /*12e0*/  UISETP.LT.AND UP0, UPT, UR11, UR9, UPT ;  /* 0x000000090b00728c */ /* 0x000fe4000bf01270 */
[----:B------:R-:W-:Y:S02]  /*12f0*/  @UP2 UIADD3 UR48, UR17, UR24, URZ ;  /* 0x0000001811302290 */ /* 0x000fe4000fffe03f */
[----:B------:R-:W-:-:S02]  /*1300*/  UIMAD UR19, UR13, UR14, URZ ;  /* 0x0000000e0d1372a4 */ /* 0x000fc4000f8e023f */
[----:B------:R-:W-:Y:S02]  /*1310*/  @UP3 USEL UR18, UR18, UR5, !UP2 ;  /* 0x0000000512123287 */ /* 0x000fe4000d000000 */
[----:B------:R-:W-:Y:S02]  /*1320*/  UIMAD.WIDE.U32 UR16, UR12, UR14, URZ ;  /* 0x0000000e0c1072a5 */ /* 0x000fe4000f8e003f */
[----:B------:R-:W-:Y:S02]  /*1330*/  USEL UR39, UR11, UR9, UP0 ;  /* 0x000000090b277287 */ /* 0x000fe40008000000 */
[----:B------:R-:W-:Y:S01]  /*1340*/  @!P1 IMAD.IADD R2, R2, 0x1, -R5 ;  /* 0x0000000102029824 */ /* 0x000fe200078e0a05 */
[----:B------:R-:W-:Y:S01]  /*1350*/  @UP3 ULDC UR14, c[0x0][0x2e4] ;  /* 0x0000b900000e3ab9 */ /* 0x000fe20000000800 */
[----:B------:R-:W-:Y:S01]  /*1360*/  UIMAD UR19, UR12, UR15, UR19 ;  /* 0x0000000f0c1372a4 */ /* 0x000fe2000f8e0213 */
[----:B------:R-:W-:Y:S01]  /*1370*/  @!P1 IADD3 R0, R0, 0x1, RZ ;  /* 0x0000000100009810 */ /* 0x000fe20007ffe0ff */
[----:B------:R-:W-:Y:S01]  /*1380*/  @UP3 UIMAD UR41, UR55, UR14, UR18 ;  /* 0x0000000e372932a4 */ /* 0x000fe2000f8e0212 */
[----:B------:R-:W-:Y:S01]  /*1390*/  ISETP.GE.U32.AND P0, PT, R2, R5, PT ;  /* 0x000000050200720c */ /* 0x000fe20003f06070 */
[----:B------:R-:W-:Y:S01]  /*13a0*/  UIMAD.WIDE.U32 UR14, UR12, UR5, URZ ;  /* 0x000000050c0e72a5 */ /* 0x000fe2000f8e003f */
[----:B------:R-:W-:Y:S01]  /*13b0*/  LOP3.LUT R2, R6, UR55, RZ, 0x3c, !PT ;  /* 0x0000003706027c12 */ /* 0x000fe2000f8e3cff */
[----:B------:R-:W-:Y:S01]  /*13c0*/  ULEA UR18, UR39, 0xffffffc0, 0x6 ;  /* 0xffffffc027127891 */ /* 0x000fe2000f8e303f */
[----:B------:R-:W-:Y:S01]  /*13d0*/  PLOP3.LUT P1, PT, PT, PT, UP3, 0x80, 0x0 ;  /* 0x000000000000781c */ /* 0x000fe20003f2f038 */
[----:B------:R-:W-:Y:S01]  /*13e0*/  USEL UR53, UR16, UR14, !UP2 ;  /* 0x0000000e10357287 */ /* 0x000fe2000d000000 */
[----:B------:R-:W-:Y:S01]  /*13f0*/  ISETP.GE.AND P2, PT, R2, RZ, PT ;  /* 0x000000ff0200720c */ /* 0x000fe20003f46270 */
[----:B------:R-:W-:-:S02]  /*1400*/  USHF.R.S32.HI UR16, URZ, 0x1f, UR18 ;  /* 0x0000001f3f107899 */ /* 0x000fc40008011412 */
[----:B------:R-:W-:Y:S02]  /*1410*/  UIADD3 UR9, UP0, UR18, UR33, URZ ;  /* 0x0000002112097290 */ /* 0x000fe4000ff1e03f */
[----:B------:R-:W-:Y:S02]  /*1420*/  UIMAD UR11, UR13, UR5, URZ ;  /* 0x000000050d0b72a4 */ /* 0x000fe4000f8e023f */
[----:B------:R-:W-:Y:S01]  /*1430*/  @P0 VIADD R0, R0, 0x1 ;  /* 0x0000000100000836 */ /* 0x000fe20000000000 */
[----:B------:R-:W-:Y:S01]  /*1440*/  UIADD3.X UR14, UR16, UR25, URZ, UP0, !UPT ;  /* 0x00000019100e7290 */ /* 0x000fe200087fe43f */
[----:B------:R-:W-:Y:S01]  /*1450*/  PLOP3.LUT P0, PT, PT, PT, UP1, 0x80, 0x0 ;  /* 0x000000000000781c */ /* 0x000fe20003f0f018 */
[----:B------:R-:W-:Y:S01]  /*1460*/  UIMAD UR13, UR13, UR9, URZ ;  /* 0x000000090d0d72a4 */ /* 0x000fe2000f8e023f */
[----:B------:R-:W-:Y:S01]  /*1470*/  IMAD.MOV.U32 R4, RZ, RZ, R0 ;  /* 0x000000ffff047224 */ /* 0x000fe200078e0000 */
[----:B------:R-:W-:Y:S02]  /*1480*/  @UP1 UIADD3 UR30, UR23, UR31, URZ ;  /* 0x0000001f171e1290 */ /* 0x000fe4000fffe03f */
[----:B------:R-:W-:-:S02]  /*1490*/  @!UP3 UIMAD UR21, UR47, UR60, UR55 ;  /* 0x0000003c2f15b2a4 */ /* 0x000fc4000f8e0237 */
[----:B------:R-:W-:Y:S01]  /*14a0*/  @!UP2 UIADD3 UR50, UR37, UR26, URZ ;  /* 0x0000001a2532a290 */ /* 0x000fe2000fffe03f */
[----:B------:R-:W-:Y:S01]  /*14b0*/  @!P2 IADD3 R4, -R4, RZ, RZ ;  /* 0x000000ff0404a210 */ /* 0x000fe20007ffe1ff */
[----:B------:R-:W-:Y:S01]  /*14c0*/  @UP1 ULDC.64 UR24, c[0x0][0x250] ;  /* 0x0000940000181ab9 */ /* 0x000fe20000000a00 */
[----:B------:R-:W-:Y:S01]  /*14d0*/  UIMAD.WIDE.U32 UR26, UR12, UR9, URZ ;  /* 0x000000090c1a72a5 */ /* 0x000fe2000f8e003f */
[----:B------:R-:W-:Y:S01]  /*14e0*/  @!P3 LOP3.LUT R4, RZ, R6, RZ, 0x33, !PT ;  /* 0x00000006ff04b212 */ /* 0x000fe200078e33ff */
[----:B------:R-:W-:Y:S02]  /*14f0*/  UIMAD UR9, UR12, UR14, UR13 ;  /* 0x0000000e0c0972a4 */ /* 0x000fe4000f8e020d */
[----:B------:R-:W-:Y:S02]  /*1500*/  @!UP3 UIMAD UR41, UR21, UR46, URZ ;  /* 0x0000002e1529b2a4 */ /* 0x000fe4000f8e023f */
[----:B------:R-:W-:Y:S02]  /*1510*/  @UP1 UIMAD.WIDE.U32 UR12, UR30, UR24, URZ ;  /* 0x000000181e0c12a5 */ /* 0x000fe4000f8e003f */
[----:B------:R-:W-:-:S02]  /*1520*/  UIADD3 UR46, UR17, UR19, URZ ;  /* 0x00000013112e7290 */ /* 0x000fc4000fffe03f */
[----:B------:R-:W-:Y:S02]  /*1530*/  @UP2 UIADD3 UR46, UR15, UR11, URZ ;  /* 0x0000000b0f2e2290 */ /* 0x000fe4000fffe03f */
[----:B------:R-:W-:Y:S02]  /*1540*/  UIMAD UR49, UR55, UR61, URZ ;  /* 0x0000003d373172a4 */ /* 0x000fe4000f8e023f */
[----:B------:R-:W-:Y:S02]  /*1550*/  @UP1 UIMAD UR11, UR30, UR25, URZ ;  /* 0x000000191e0b12a4 */ /* 0x000fe4000f8e023f */
[----:B------:R-:W-:Y:S02]  /*1560*/  USEL UR52, UR32, URZ, UP4 ;  /* 0x0000003f20347287 */ /* 0x000fe4000a000000 */
[----:B------:R-:W-:Y:S02]  /*1570*/  USHF.R.S32.HI UR38, URZ, 0x1f, UR22 ;  /* 0x0000001f3f267899 */ /* 0x000fe40008011416 */
[----:B------:R-:W-:-:S02]  /*1580*/  USHF.R.S32.HI UR21, URZ, 0x1f, UR49 ;  /* 0x0000001f3f157899 */ /* 0x000fc40008011431 */
        /* <DEDUP_REMOVED lines=17> */
.L_x_1860:
        /* <DEDUP_REMOVED lines=13> */
.L_x_1861:
        /* <DEDUP_REMOVED lines=11> */
.L_x_1862:
[----:B------:R-:W-:-:S04]  /*1820*/  UIMAD UR5, UR47, UR60, UR55 ;  /* 0x0000003c2f0572a4 */ /* 0x000fc8000f8e0237 */
[----:B------:R-:W-:-:S12]  /*1830*/  UIMAD UR5, UR5, UR57, URZ ;  /* 0x00000039050572a4 */ /* 0x000fd8000f8e023f */
.L_x_1863:
[----:B------:R-:W1:Y:S01]  /*1840*/  S2R R26, SR_TID.X ;  /* 0x00000000001a7919 */ /* 0x000e620000002100 */
[----:B------:R-:W2:Y:S01]  /*1850*/  LDC.64 R10, c[0x0][0x420] ;  /* 0x00010800ff0a7b82 */ /* 0x000ea20000000a00 */
[----:B------:R-:W-:Y:S01]  /*1860*/  USHF.R.S32.HI UR15, URZ, 0x1f, UR55 ;  /* 0x0000001f3f0f7899 */ /* 0x000fe20008011437 */
[----:B------:R-:W-:Y:S01]  /*1870*/  BSSY B1, `(.L_x_1859) ;  /* 0x00007b7000017945 */ /* 0x000fe20003800000 */
[----:B------:R-:W-:Y:S01]  /*1880*/  ULDC.64 UR12, c[0x0][0x428] ;  /* 0x00010a00000c7ab9 */ /* 0x000fe20000000a00 */
[----:B------:R-:W-:Y:S01]  /*1890*/  UIADD3 UR43, UR18, UR5, URZ ;  /* 0x00000005122b7290 */ /* 0x000fe2000fffe03f */
[----:B------:R-:W-:Y:S01]  /*18a0*/  IMAD.U32 R14, RZ, RZ, UR12 ;  /* 0x0000000cff0e7e24 */ /* 0x000fe2000f8e00ff */
[----:B------:R-:W-:Y:S02]  /*18b0*/  UIMAD UR5, UR15, UR12, URZ ;  /* 0x0000000c0f0572a4 */ /* 0x000fe4000f8e023f */
[----:B------:R-:W-:Y:S02]  /*18c0*/  UIADD3 UR9, -UR8, UR10, UR22 ;  /* 0x0000000a08097290 */ /* 0x000fe4000fffe116 */
[----:B------:R-:W-:Y:S01]  /*18d0*/  UIMAD UR14, UR61, UR60, URZ ;  /* 0x0000003c3d0e72a4 */ /* 0x000fe2000f8e023f */
[----:B------:R-:W-:Y:S01]  /*18e0*/  ULDC UR44, c[0x0][0x398] ;  /* 0x0000e600002c7ab9 */ /* 0x000fe20000000800 */
[----:B------:R-:W-:-:S02]  /*18f0*/  UIMAD UR33, UR55, UR13, UR5 ;  /* 0x0000000d372172a4 */ /* 0x000fc4000f8e0205 */
[----:B------:R-:W-:Y:S02]  /*1900*/  UIADD3 UR5, UR9, -UR44, URZ ;  /* 0x8000002c09057290 */ /* 0x000fe4000fffe03f */
[----:B------:R-:W-:Y:S01]  /*1910*/  USHF.L.U32 UR9, UR14, 0x6, URZ ;  /* 0x000000060e097899 */ /* 0x000fe2000800063f */
[----:B------:R-:W-:Y:S01]  /*1920*/  ULDC.64 UR12, c[0x0][0x258] ;  /* 0x00009600000c7ab9 */ /* 0x000fe20000000a00 */
[----:B------:R-:W-:Y:S02]  /*1930*/  UIADD3 UR41, UR18, UR41, URZ ;  /* 0x0000002912297290 */ /* 0x000fe4000fffe03f */
[----:B------:R-:W-:Y:S02]  /*1940*/  UIADD3 UR19, UP2, UP0, UR26, UR9, UR49 ;  /* 0x000000091a137290 */ /* 0x000fe4000f85e031 */
[----:B------:R-:W-:Y:S01]  /*1950*/  USHF.R.S32.HI UR9, URZ, 0x1f, UR9 ;  /* 0x0000001f3f097899 */ /* 0x000fe20008011409 */
[----:B------:R-:W-:Y:S01]  /*1960*/  ULDC.64 UR60, c[0x0][0x2b0] ;  /* 0x0000ac00003c7ab9 */ /* 0x000fe20000000a00 */
[----:B------:R-:W-:-:S02]  /*1970*/  ULDC.64 UR36, c[0x0][0x210] ;  /* 0x0000840000247ab9 */ /* 0x000fc40000000a00 */
[----:B------:R-:W-:Y:S01]  /*1980*/  UIADD3.X UR9, UR17, UR9, UR21, UP2, UP0 ;  /* 0x0000000911097290 */ /* 0x000fe200097e0415 */
[----:B------:R-:W-:Y:S01]  /*1990*/  ULDC.64 UR26, c[0x0][0x3e0] ;  /* 0x0000f800001a7ab9 */ /* 0x000fe20000000a00 */
        /* <DEDUP_REMOVED lines=41> */
[----:B------:R-:W-:Y:S01]  /*1c30*/  IADD3 R5, P1, R12, UR5, RZ ;  /* 0x000000050c057c10 */ /* 0x000fe2000ff3e0ff */
[----:B------:R-:W-:-:S02]  /*1c40*/  UIMAD.WIDE UR12, UR41, 0x4, UR60 ;  /* 0x00000004290c78a5 */ /* 0x000fc4000f8e023c */
[----:B------:R-:W-:Y:S01]  /*1c50*/  UISETP.GT.AND UP0, UPT, UR39, UR21, UPT ;  /* 0x000000152700728c */ /* 0x000fe2000bf04270 */
[----:B------:R-:W-:Y:S01]  /*1c60*/  LEA.HI.X.SX32 R12, R12, UR9, 0x1, P1 ;  /* 0x000000090c0c7c11 */ /* 0x000fe200088f0eff */
[----:B------:R-:W-:Y:S01]  /*1c70*/  VIADD R7, R7, UR33 ;  /* 0x0000002107077c36 */ /* 0x000fe20008000000 */
[----:B------:R-:W-:Y:S01]  /*1c80*/  LEA R232, P1, R5, UR16, 0x2 ;  /* 0x0000001005e87c11 */ /* 0x000fe2000f8210ff */
[----:B------:R-:W-:Y:S01]  /*1c90*/  ULDC.64 UR60, c[0x0][0x478] ;  /* 0x00011e00003c7ab9 */ /* 0x000fe20000000a00 */
[----:B------:R-:W-:Y:S01]  /*1ca0*/  VIADD R9, R9, UR15 ;  /* 0x0000000f09097c36 */ /* 0x000fe20008000000 */
[----:B------:R-:W-:Y:S01]  /*1cb0*/  UIMAD.WIDE UR18, UR43, 0x4, UR60 ;  /* 0x000000042b1278a5 */ /* 0x000fe2000f8e023c */
[----:B------:R-:W-:Y:S01]  /*1cc0*/  LEA.HI.X R233, R5, UR17, R12, 0x2, P1 ;  /* 0x0000001105e97c11 */ /* 0x000fe200088f140c */
[----:B------:R-:W-:Y:S01]  /*1cd0*/  IMAD.WIDE.U32 R6, R0, R10, R6 ;  /* 0x0000000a00067225 */ /* 0x000fe200078e0006 */
[----:B------:R-:W-:Y:S01]  /*1ce0*/  PLOP3.LUT P1, PT, PT, PT, UP0, 0x80, 0x0 ;  /* 0x000000000000781c */ /* 0x000fe20003f2f008 */
[----:B------:R-:W-:Y:S01]  /*1cf0*/  UIADD3 UR5, UR39, -0x1, URZ ;  /* 0xffffffff27057890 */ /* 0x000fe2000fffe03f */
[----:B------:R-:W-:Y:S01]  /*1d00*/  LEA R240, P3, R8, UR36, 0x1 ;  /* 0x0000002408f07c11 */ /* 0x000fe2000f8608ff */
[----:B------:R-:W-:Y:S01]  /*1d10*/  IMAD.IADD R7, R7, 0x1, R13 ;  /* 0x0000000107077824 */ /* 0x000fe200078e020d */
[----:B------:R-:W-:Y:S01]  /*1d20*/  LEA R238, P2, R6, UR26, 0x1 ;  /* 0x0000001a06ee7c11 */ /* 0x000fe2000f8408ff */
[----:B------:R-:W-:Y:S01]  /*1d30*/  UMOV UR16, UR12 ;  /* 0x0000000c00107c82 */ /* 0x000fe20008000000 */
[----:B------:R-:W-:Y:S01]  /*1d40*/  LEA.HI.X R241, R8, UR37, R9, 0x1, P3 ;  /* 0x0000002508f17c11 */ /* 0x000fe200098f0c09 */
[----:B------:R-:W-:Y:S01]  /*1d50*/  UMOV UR15, UR13 ;  /* 0x0000000d000f7c82 */ /* 0x000fe20008000000 */
[----:B------:R-:W-:Y:S01]  /*1d60*/  LEA.HI.X R239, R6, UR27, R7, 0x1, P2 ;  /* 0x0000001b06ef7c11 */ /* 0x000fe200090f0c07 */
[----:B------:R-:W-:-:S04]  /*1d70*/  UMOV UR17, UR19 ;  /* 0x0000001300117c82 */ /* 0x000fc80008000000 */
        /* <DEDUP_REMOVED lines=20> */
.L_x_1865:
        /* <DEDUP_REMOVED lines=19> */
.L_x_1866:
        /* <DEDUP_REMOVED lines=33> */
.L_x_1868:
[----:B------:R-:W-:Y:S05]  /*2200*/  BSYNC B0 ;  /* 0x0000000000007941 */ /* 0x000fea0003800000 */
.L_x_1867:
        /* <DEDUP_REMOVED lines=16> */
.L_x_1870:
[----:B------:R-:W-:Y:S05]  /*2310*/  BSYNC B0 ;  /* 0x0000000000007941 */ /* 0x000fea0003800000 */
.L_x_1869:
        /* <DEDUP_REMOVED lines=29> */
.L_x_1872:
[----:B------:R-:W-:Y:S05]  /*24f0*/  BSYNC B0 ;  /* 0x0000000000007941 */ /* 0x000fea0003800000 */
.L_x_1871:
        /* <DEDUP_REMOVED lines=16> */
.L_x_1864:
        /* <DEDUP_REMOVED lines=61> */
.L_x_1875:
[----:B------:R-:W-:Y:S01]  /*29d0*/  @!PT LDS RZ, [RZ] ;  /* 0x00000000fffff984 */ /* 0x000fe20000000800 */
[----:B------:R-:W-:Y:S01]  /*29e0*/  @!PT LDS RZ, [RZ] ;  /* 0x00000000fffff984 */ /* 0x000fe20000000800 */
[----:B------:R-:W-:Y:S01]  /*29f0*/  @!PT LDS RZ, [RZ] ;  /* 0x00000000fffff984 */ /* 0x000fe20000000800 */
[----:B------:R2:W-:Y:S04]  /*2a00*/  LDGSTS.E.BYPASS.LTC128B.128 [R235], desc[UR6][R240.64] ;  /* 0x00000000f0eb7fae */ /* 0x0005e8000b901d46 */
[----:B------:R2:W-:Y:S04]  /*2a10*/  LDGSTS.E.BYPASS.LTC128B.128 [R235+0x2000], desc[UR6][R240.64+0x80] ;  /* 0x02000080f0eb7fae */ /* 0x0005e8000b901d46 */
[----:B------:R2:W-:Y:S04]  /*2a20*/  LDGSTS.E.BYPASS.LTC128B.128 [R235+0x4000], desc[UR6][R240.64+0x100] ;  /* 0x04000100f0eb7fae */ /* 0x0005e8000b901d46 */
[----:B------:R2:W-:Y:S02]  /*2a30*/  LDGSTS.E.BYPASS.LTC128B.128 [R235+0x6000], desc[UR6][R240.64+0x180] ;  /* 0x06000180f0eb7fae */ /* 0x0005e4000b901d46 */
.L_x_1876:
[----:B------:R-:W-:Y:S05]  /*2a40*/  BSYNC B0 ;  /* 0x0000000000007941 */ /* 0x000fea0003800000 */
.L_x_1874:
        /* <DEDUP_REMOVED lines=21> */
.L_x_1878:
        /* <DEDUP_REMOVED lines=10> */
.L_x_1879:
[----:B------:R-:W-:Y:S05]  /*2c40*/  BSYNC B0 ;  /* 0x0000000000007941 */ /* 0x000fea0003800000 */
.L_x_1877:
        /* <DEDUP_REMOVED lines=21> */
[----:B------:R-:W-:Y:S01]  /*2da0*/  IMAD.MOV.U32 R245, RZ, RZ, 0x7f800000 ;  /* 0x7f800000fff57424 */ /* 0x000fe200078e00ff */
[----:B------:R-:W-:Y:S01]  /*2db0*/  IADD3.X R3, R3, UR32, R5, P3, !PT ;  /* 0x0000002003037c10 */ /* 0x000fe20009ffe405 */
[----:B------:R-:W-:Y:S01]  /*2dc0*/  IMAD R5, R15, UR12, RZ ;  /* 0x0000000c0f057c24 */ /* 0x000fe2000f8e02ff */
[----:B------:R-:W-:Y:S01]  /*2dd0*/  @!P1 IADD3 R8, P3, R0, 0x20, RZ ;  /* 0x0000002000089810 */ /* 0x000fe20007f7e0ff */
[C---:B------:R-:W-:Y:S01]  /*2de0*/  IMAD.WIDE.U32 R6, R4.reuse, UR26, R6 ;  /* 0x0000001a04067c25 */ /* 0x040fe2000f8e0006 */
[----:B------:R-:W1:Y:S03]  /*2df0*/  @!P1 LDC.64 R24, c[0x0][0x218] ;  /* 0x00008600ff189b82 */ /* 0x000e660000000a00 */
[----:B------:R-:W-:Y:S01]  /*2e00*/  IMAD.MOV.U32 R246, RZ, RZ, 0x7f800000 ;  /* 0x7f800000fff67424 */ /* 0x000fe200078e00ff */
[----:B------:R1:W-:Y:S01]  /*2e10*/  @P2 STS.128 [R236+0x18000], RZ ;  /* 0x018000ffec002388 */ /* 0x0003e20000000c00 */
[----:B------:R-:W-:-:S02]  /*2e20*/  IMAD R9, R4, UR13, R5 ;  /* 0x0000000d04097c24 */ /* 0x000fc4000f8e0205 */
[----:B------:R-:W-:Y:S01]  /*2e30*/  IMAD.MOV.U32 R225, RZ, RZ, 0x20 ;  /* 0x00000020ffe17424 */ /* 0x000fe200078e00ff */
        /* <DEDUP_REMOVED lines=12> */
[C---:B------:R-:W-:Y:S01]  /*2f00*/  @!P1 IADD3 R10, P3, R0.reuse, 0x20, RZ ;  /* 0x00000020000a9810 */ /* 0x040fe20007f7e0ff */
[----:B------:R-:W-:Y:S01]  /*2f10*/  @!P2 IMAD.MOV.U32 R4, RZ, RZ, R6 ;  /* 0x000000ffff04a224 */ /* 0x000fe200078e0006 */
        /* <DEDUP_REMOVED lines=123> */
[----:B------:R-:W-:Y:S01]  /*36d0*/  ULDC UR25, c[0x0][0x2dc] ;  /* 0x0000b70000197ab9 */ /* 0x000fe20000000800 */
[----:B------:R-:W-:-:S02]  /*36e0*/  ULDC UR19, c[0x0][0x2ec] ;  /* 0x0000bb0000137ab9 */ /* 0x000fc40000000800 */
        /* <DEDUP_REMOVED lines=26> */
[----:B------:R-:W-:Y:S01]  /*3890*/  VIADD R2, R230, 0x4000 ;  /* 0x00004000e6027836 */ /* 0x000fe20000000000 */
[----:B------:R-:W-:Y:S01]  /*38a0*/  UIADD3 UR9, UR22, UR10, URZ ;  /* 0x0000000a16097290 */ /* 0x000fe2000fffe03f */
[----:B------:R-:W-:Y:S02]  /*38b0*/  VIADD R0, R231, 0x4000 ;  /* 0x00004000e7007836 */ /* 0x000fe40000000000 */
[----:B------:R-:W-:Y:S01]  /*38c0*/  SEL R225, R225, 0xffffffe0, !P1 ;  /* 0xffffffe0e1e17807 */ /* 0x000fe20004800000 */
[----:B------:R-:W-:Y:S01]  /*38d0*/  UIADD3 UR9, -UR8, 0x40, UR9 ;  /* 0x0000004008097890 */ /* 0x000fe2000fffe109 */
[----:B------:R-:W-:Y:S02]  /*38e0*/  SEL R224, R224, 0xffffffc0, !P2 ;  /* 0xffffffc0e0e07807 */ /* 0x000fe40005000000 */
[----:B------:R-:W-:Y:S01]  /*38f0*/  SEL R2, R2, R230, !P0 ;  /* 0x000000e602027207 */ /* 0x000fe20004000000 */
[----:B------:R-:W-:Y:S01]  /*3900*/  IMAD.IADD R227, R226, 0x1, R225 ;  /* 0x00000001e2e37824 */ /* 0x000fe200078e02e1 */
[----:B------:R-:W-:-:S02]  /*3910*/  SEL R0, R0, R231, !P0 ;  /* 0x000000e700007207 */ /* 0x000fc40004000000 */
[----:B------:R-:W-:Y:S02]  /*3920*/  CS2R R26, SRZ ;  /* 0x00000000001a7805 */ /* 0x000fe4000001ff00 */
[----:B------:R-:W-:Y:S02]  /*3930*/  CS2R R22, SRZ ;  /* 0x0000000000167805 */ /* 0x000fe4000001ff00 */
[----:B------:R-:W-:Y:S01]  /*3940*/  LEA R221, R2, UR4, 0x1 ;  /* 0x0000000402dd7c11 */ /* 0x000fe2000f8e08ff */
[----:B------:R-:W-:Y:S01]  /*3950*/  IMAD.IADD R228, R226, 0x1, R224 ;  /* 0x00000001e2e47824 */ /* 0x000fe200078e02e0 */
[----:B------:R-:W-:Y:S01]  /*3960*/  LEA R216, R0, UR4, 0x1 ;  /* 0x0000000400d87c11 */ /* 0x000fe2000f8e08ff */
[----:B------:R-:W-:Y:S01]  /*3970*/  IMAD.IADD R229, R224, 0x1, R227 ;  /* 0x00000001e0e57824 */ /* 0x000fe200078e02e3 */
[----:B------:R-:W-:-:S03]  /*3980*/  UIADD3 UR22, UR9, -UR44, URZ ;  /* 0x8000002c09167290 */ /* 0x000fc6000fffe03f */
[----:B---3--:R-:W-:-:S09]  /*3990*/  ULDC UR9, c[0x0][0x39c] ;  /* 0x0000e70000097ab9 */ /* 0x008fd20000000800 */
.L_x_1884:
[----:B------:R-:W0:Y:S01]  /*39a0*/  LDGDEPBAR ;  /* 0x00000000000079af */ /* 0x000e220000000000 */
[C---:B------:R-:W-:Y:S01]  /*39b0*/  IADD3 R3, R221.reuse, R225, RZ ;  /* 0x000000e1dd037210 */ /* 0x040fe20007ffe0ff */
[----:B------:R-:W-:Y:S01]  /*39c0*/  USHF.L.U32 UR12, UR5, 0x6, URZ ;  /* 0x00000006050c7899 */ /* 0x000fe2000800063f */
[-C--:B------:R-:W-:Y:S01]  /*39d0*/  IADD3 R2, R221, R224.reuse, RZ ;  /* 0x000000e0dd027210 */ /* 0x080fe20007ffe0ff */
[----:B------:R-:W-:Y:S01]  /*39e0*/  UMOV UR11, UR58 ;  /* 0x0000003a000b7c82 */ /* 0x000fe20008000000 */
[----:B------:R-:W-:Y:S01]  /*39f0*/  IADD3 R0, R3, R224, RZ ;  /* 0x000000e003007210 */ /* 0x000fe20007ffe0ff */
[----:B------:R-:W-:Y:S01]  /*3a00*/  UISETP.GE.AND UP0, UPT, UR12, UR22, UPT ;  /* 0x000000160c00728c */ /* 0x000fe2000bf06270 */
        /* <DEDUP_REMOVED lines=9> */
[----:B------:R-:W4:Y:S04]  /*3aa0*/  LDSM.16.M88.4 R104, [R220] ;  /* 0x00000000dc68783b */ /* 0x000f280000000200 */
[----:B------:R-:W-:Y:S04]  /*3ab0*/  LDSM.16.M88.4 R108, [R0] ;  /* 0x00000000006c783b */ /* 0x000fe80000000200 */
        /* <DEDUP_REMOVED lines=170> */
.L_x_1880:
[----:B------:R-:W-:Y:S01]  /*4560*/  UIADD3 UR14, UR8, 0x1, -UR10 ;  /* 0x00000001080e7890 */ /* 0x000fe2000fffe80a */
[----:B------:R-:W-:Y:S01]  /*4570*/  IMAD.U32 R0, RZ, RZ, UR20 ;  /* 0x00000014ff007e24 */ /* 0x000fe2000f8e00ff */
[----:B------:R-:W-:Y:S01]  /*4580*/  UIADD3 UR13, -UR11, UR8, -UR10 ;  /* 0x000000080b0d7290 */ /* 0x000fe2000fffe90a */
[----:B--2---:R-:W-:Y:S01]  /*4590*/  VIADD R4, R251, UR12 ;  /* 0x0000000cfb047c36 */ /* 0x004fe20008000000 */
[----:B------:R-:W-:Y:S01]  /*45a0*/  UIADD3 UR12, UR14, UR24, URZ ;  /* 0x000000180e0c7290 */ /* 0x000fe2000fffe03f */
[----:B------:R-:W-:Y:S02]  /*45b0*/  IMAD R0, R0, 0x40, R252 ;  /* 0x0000004000007824 */ /* 0x000fe400078e02fc */
        /* <DEDUP_REMOVED lines=64> */
.L_x_1881:
[C---:B------:R-:W-:Y:S01]  /*49c0*/  FMUL.FTZ R2, R245.reuse, 1.4426950216293334961 ;  /* 0x3fb8aa3bf5027820 */ /* 0x040fe20000410000 */
[----:B------:R-:W-:Y:S01]  /*49d0*/  FSETP.NEU.FTZ.AND P0, PT, R245, -INF , PT ;  /* 0xff800000f500780b */ /* 0x000fe20003f1d000 */
[----:B------:R-:W-:Y:S01]  /*49e0*/  FMUL.FTZ R10, R246, 1.4426950216293334961 ;  /* 0x3fb8aa3bf60a7820 */ /* 0x000fe20000410000 */
[----:B------:R-:W-:Y:S02]  /*49f0*/  UISETP.GT.AND UP3, UPT, UR5, UR21, UPT ;  /* 0x000000150500728c */ /* 0x000fe4000bf64270 */
[----:B------:R-:W-:Y:S02]  /*4a00*/  FSEL R2, R2, RZ, P0 ;  /* 0x000000ff02027208 */ /* 0x000fe40000000000 */
[----:B------:R-:W-:Y:S02]  /*4a10*/  FSETP.NEU.FTZ.AND P0, PT, R246, -INF , PT ;  /* 0xff800000f600780b */ /* 0x000fe40003f1d000 */
[----:B------:R-:W-:Y:S01]  /*4a20*/  PLOP3.LUT P1, PT, PT, PT, UP3, 0x80, 0x0 ;  /* 0x000000000000781c */ /* 0x000fe20003f2f038 */
[--C-:B------:R-:W-:Y:S04]  /*4a30*/  FFMA.FTZ R0, R19, UR19, -R2.reuse ;  /* 0x0000001313007c23 */ /* 0x100fe80008010802 */
[----:B------:R1:W-:Y:S02]  /*4a40*/  MUFU.EX2 R203, R0 ;  /* 0x0000000000cb7308 */ /* 0x0003e40000000800 */
[----:B-1----:R-:W-:Y:S01]  /*4a50*/  FSEL R0, R10, RZ, P0 ;  /* 0x000000ff0a007208 */ /* 0x002fe20000000000 */
[----:B------:R-:W-:Y:S04]  /*4a60*/  FFMA.FTZ R10, R84, UR19, -R2 ;  /* 0x00000013540a7c23 */ /* 0x000fe80008010802 */
[--C-:B------:R-:W-:Y:S03]  /*4a70*/  FFMA.FTZ R3, R3, UR19, -R0.reuse ;  /* 0x0000001303037c23 */ /* 0x100fe60008010800 */
[----:B------:R1:W2:Y:S10]  /*4a80*/  MUFU.EX2 R201, R10 ;  /* 0x0000000a00c97308 */ /* 0x0002b40000000800 */
[----:B------:R3:W-:Y:S01]  /*4a90*/  MUFU.EX2 R199, R3 ;  /* 0x0000000300c77308 */ /* 0x0007e20000000800 */
[----:B-1----:R-:W-:Y:S09]  /*4aa0*/  FFMA.FTZ R10, R12, UR19, -R0 ;  /* 0x000000130c0a7c23 */ /* 0x002ff20008010800 */
[----:B------:R-:W-:Y:S01]  /*4ab0*/  MUFU.EX2 R200, R10 ;  /* 0x0000000a00c87308 */ /* 0x000fe20000000800 */
[--C-:B---3--:R-:W-:Y:S09]  /*4ac0*/  FFMA.FTZ R3, R13, UR19, -R2.reuse ;  /* 0x000000130d037c23 */ /* 0x108ff20008010802 */
[----:B------:R1:W-:Y:S02]  /*4ad0*/  MUFU.EX2 R206, R3 ;  /* 0x0000000300ce7308 */ /* 0x0003e40000000800 */
[----:B-1----:R-:W-:Y:S08]  /*4ae0*/  FFMA.FTZ R3, R14, UR19, -R2 ;  /* 0x000000130e037c23 */ /* 0x002ff00008010802 */
[----:B------:R1:W-:Y:S02]  /*4af0*/  MUFU.EX2 R205, R3 ;  /* 0x0000000300cd7308 */ /* 0x0003e40000000800 */
[--C-:B-1----:R-:W-:Y:S01]  /*4b00*/  FFMA.FTZ R3, R4, UR19, -R0.reuse ;  /* 0x0000001304037c23 */ /* 0x102fe20008010800 */
[----:B--2---:R-:W-:Y:S07]  /*4b10*/  F2FP.F16.F32.PACK_AB R4, R201, R203 ;  /* 0x000000cbc904723e */ /* 0x004fee00000000ff */
[----:B------:R1:W-:Y:S01]  /*4b20*/  MUFU.EX2 R204, R3 ;  /* 0x0000000300cc7308 */ /* 0x0003e20000000800 */
[----:B------:R2:W-:Y:S01]  /*4b30*/  STS [R237+0x2a000], R4 ;  /* 0x02a00004ed007388 */ /* 0x0005e20000000800 */
[----:B-1----:R-:W-:Y:S08]  /*4b40*/  FFMA.FTZ R3, R5, UR19, -R0 ;  /* 0x0000001305037c23 */ /* 0x002ff00008010800 */
[----:B------:R1:W-:Y:S02]  /*4b50*/  MUFU.EX2 R202, R3 ;  /* 0x0000000300ca7308 */ /* 0x0003e40000000800 */
[--C-:B-1----:R-:W-:Y:S08]  /*4b60*/  FFMA.FTZ R3, R15, UR19, -R2.reuse ;  /* 0x000000130f037c23 */ /* 0x102ff00008010802 */
[----:B------:R1:W-:Y:S02]  /*4b70*/  MUFU.EX2 R210, R3 ;  /* 0x0000000300d27308 */ /* 0x0003e40000000800 */
[----:B-1----:R-:W-:Y:S08]  /*4b80*/  FFMA.FTZ R3, R16, UR19, -R2 ;  /* 0x0000001310037c23 */ /* 0x002ff00008010802 */
[----:B------:R1:W3:Y:S02]  /*4b90*/  MUFU.EX2 R209, R3 ;  /* 0x0000000300d17308 */ /* 0x0002e40000000800 */
[--C-:B-1----:R-:W-:Y:S01]  /*4ba0*/  FFMA.FTZ R3, R6, UR19, -R0.reuse ;  /* 0x0000001306037c23 */ /* 0x102fe20008010800 */
[----:B---3--:R-:W-:Y:S07]  /*4bb0*/  F2FP.F16.F32.PACK_AB R5, R209, R210 ;  /* 0x000000d2d105723e */ /* 0x008fee00000000ff */
[----:B------:R1:W-:Y:S02]  /*4bc0*/  MUFU.EX2 R208, R3 ;  /* 0x0000000300d07308 */ /* 0x0003e40000000800 */
[----:B-1----:R-:W-:Y:S08]  /*4bd0*/  FFMA.FTZ R3, R7, UR19, -R0 ;  /* 0x0000001307037c23 */ /* 0x002ff00008010800 */
[----:B------:R1:W2:Y:S02]  /*4be0*/  MUFU.EX2 R207, R3 ;  /* 0x0000000300cf7308 */ /* 0x0002a40000000800 */
[--C-:B-1----:R-:W-:Y:S01]  /*4bf0*/  FFMA.FTZ R3, R17, UR19, -R2.reuse ;  /* 0x0000001311037c23 */ /* 0x102fe20008010802 */
[----:B------:R-:W-:Y:S01]  /*4c00*/  FFMA.FTZ R2, R18, UR19, -R2 ;  /* 0x0000001312027c23 */ /* 0x000fe20008010802 */
[----:B--2---:R-:W-:Y:S06]  /*4c10*/  F2FP.F16.F32.PACK_AB R4, R207, R208 ;  /* 0x000000d0cf04723e */ /* 0x004fec00000000ff */
[----:B------:R1:W-:Y:S10]  /*4c20*/  MUFU.EX2 R214, R3 ;  /* 0x0000000300d67308 */ /* 0x0003f40000000800 */
[----:B------:R2:W3:Y:S01]  /*4c30*/  MUFU.EX2 R213, R2 ;  /* 0x0000000200d57308 */ /* 0x0004e20000000800 */
[----:B-1----:R-:W-:Y:S05]  /*4c40*/  F2FP.F16.F32.PACK_AB R3, R199, R200 ;  /* 0x000000c8c703723e */ /* 0x002fea00000000ff */
[----:B------:R3:W-:Y:S01]  /*4c50*/  STS [R237+0x2a400], R3 ;  /* 0x02a40003ed007388 */ /* 0x0007e20000000800 */
[--C-:B--2---:R-:W-:Y:S01]  /*4c60*/  FFMA.FTZ R2, R8, UR19, -R0.reuse ;  /* 0x0000001308027c23 */ /* 0x104fe20008010800 */
[----:B------:R-:W-:Y:S03]  /*4c70*/  FFMA.FTZ R0, R9, UR19, -R0 ;  /* 0x0000001309007c23 */ /* 0x000fe60008010800 */
[----:B------:R1:W-:Y:S10]  /*4c80*/  MUFU.EX2 R212, R2 ;  /* 0x0000000200d47308 */ /* 0x0003f40000000800 */
[----:B------:R2:W4:Y:S01]  /*4c90*/  MUFU.EX2 R211, R0 ;  /* 0x0000000000d37308 */ /* 0x0005220000000800 */
[----:B-1----:R-:W-:Y:S02]  /*4ca0*/  F2FP.F16.F32.PACK_AB R2, R205, R206 ;  /* 0x000000cecd02723e */ /* 0x002fe400000000ff */
[----:B---3--:R-:W-:Y:S03]  /*4cb0*/  F2FP.F16.F32.PACK_AB R3, R213, R214 ;  /* 0x000000d6d503723e */ /* 0x008fe600000000ff */
[----:B------:R4:W-:Y:S01]  /*4cc0*/  STS [R244+0x2a000], R2 ;  /* 0x02a00002f4007388 */ /* 0x0009e20000000800 */
[----:B--2---:R-:W-:Y:S05]  /*4cd0*/  F2FP.F16.F32.PACK_AB R0, R202, R204 ;  /* 0x000000ccca00723e */ /* 0x004fea00000000ff */
[----:B------:R1:W-:Y:S05]  /*4ce0*/  STS [R244+0x2a400], R0 ;  /* 0x02a40000f4007388 */ /* 0x0003ea0000000800 */
[----:B------:R-:W-:Y:S05]  /*4cf0*/  STS [R242+0x2a000], R5 ;  /* 0x02a00005f2007388 */ /* 0x000fea0000000800 */
[----:B------:R-:W-:Y:S05]  /*4d00*/  STS [R242+0x2a400], R4 ;  /* 0x02a40004f2007388 */ /* 0x000fea0000000800 */
[----:B------:R2:W-:Y:S01]  /*4d10*/  STS [R243+0x2a000], R3 ;  /* 0x02a00003f3007388 */ /* 0x0005e20000000800 */
[----:B----4-:R-:W-:Y:S05]  /*4d20*/  F2FP.F16.F32.PACK_AB R2, R211, R212 ;  /* 0x000000d4d302723e */ /* 0x010fea00000000ff */
[----:B------:R3:W-:Y:S01]  /*4d30*/  STS [R243+0x2a400], R2 ;  /* 0x02a40002f3007388 */ /* 0x0007e20000000800 */
[----:B-1----:R-:W-:Y:S04]  /*4d40*/  LEA R0, R230, UR4, 0x1 ;  /* 0x00000004e6007c11 */ /* 0x002fe8000f8e08ff */
[----:B------:R-:W-:Y:S05]  /*4d50*/  LDSM.16.M88.4 R8, [R218+UR4+0x20000] ;  /* 0x02000004da08783b */ /* 0x000fea0008000200 */
[----:B------:R-:W1:Y:S05]  /*4d60*/  LDSM.16.M88.4 R16, [R0+0x10000] ;  /* 0x010000000010783b */ /* 0x000e6a0000000200 */
[----:B------:R-:W4:Y:S01]  /*4d70*/  LDSM.16.M88.4 R84, [R218+UR4+0x20800] ;  /* 0x02080004da54783b */ /* 0x000f220008000200 */
[CC--:B--2---:R-:W-:Y:S04]  /*4d80*/  IADD3 R3, R224.reuse, R0.reuse, RZ ;  /* 0x00000000e0037210 */ /* 0x0c4fe80007ffe0ff */
[----:B------:R-:W-:Y:S05]  /*4d90*/  LDSM.16.M88.4 R92, [R217+0x8000] ;  /* 0x00800000d95c783b */ /* 0x000fea0000000200 */
[----:B------:R-:W-:Y:S01]  /*4da0*/  LDSM.16.M88.4 R96, [R217+0x8800] ;  /* 0x00880000d960783b */ /* 0x000fe20000000200 */
[----:B---3--:R-:W-:Y:S04]  /*4db0*/  IADD3 R2, R225, R0, RZ ;  /* 0x00000000e1027210 */ /* 0x008fe80007ffe0ff */
[----:B------:R-:W-:Y:S01]  /*4dc0*/  LDSM.16.M88.4 R100, [R3+0x10000] ;  /* 0x010000000364783b */ /* 0x000fe20000000200 */
[----:B------:R-:W-:Y:S04]  /*4dd0*/  IADD3 R116, R224, R2, RZ ;  /* 0x00000002e0747210 */ /* 0x000fe80007ffe0ff */
[----:B------:R-:W2:Y:S05]  /*4de0*/  LDSM.16.M88.4 R88, [R2+0x10000] ;  /* 0x010000000258783b */ /* 0x000eaa0000000200 */
[----:B------:R-:W3:Y:S05]  /*4df0*/  LDSM.16.M88.4 R104, [R220+0x8000] ;  /* 0x00800000dc68783b */ /* 0x000eea0000000200 */
[----:B------:R-:W-:Y:S01]  /*4e00*/  LDSM.16.M88.4 R108, [R116+0x10000] ;  /* 0x01000000746c783b */ /* 0x000fe20000000200 */
[C---:B-1----:R-:W-:Y:S04]  /*4e10*/  HMMA.16816.F32 R4, R16.reuse, R8, RZ ;  /* 0x000000081004723c */ /* 0x042fe800000018ff */
[----:B------:R-:W-:Y:S02]  /*4e20*/  LDSM.16.M88.4 R112, [R219+0x8000] ;  /* 0x00800000db70783b */ /* 0x000fe40000000200 */
[C---:B------:R-:W-:Y:S06]  /*4e30*/  HMMA.16816.F32 R8, R16.reuse, R10, RZ ;  /* 0x0000000a1008723c */ /* 0x040fec00000018ff */
[C---:B----4-:R-:W-:Y:S06]  /*4e40*/  HMMA.16816.F32 R12, R16.reuse, R84, RZ ;  /* 0x00000054100c723c */ /* 0x050fec00000018ff */
[----:B------:R-:W-:Y:S01]  /*4e50*/  HMMA.16816.F32 R16, R16, R86, RZ ;  /* 0x000000561010723c */ /* 0x000fe200000018ff */
[----:B------:R-:W1:Y:S05]  /*4e60*/  LDSM.16.M88.4 R84, [R220+0x8800] ;  /* 0x00880000dc54783b */ /* 0x000e6a0000000200 */
[C---:B--2---:R-:W-:Y:S06]  /*4e70*/  HMMA.16816.F32 R4, R88.reuse, R92, R4 ;  /* 0x0000005c5804723c */ /* 0x044fec0000001804 */
[C---:B------:R-:W-:Y:S01]  /*4e80*/  HMMA.16816.F32 R8, R88.reuse, R94, R8 ;  /* 0x0000005e5808723c */ /* 0x040fe20000001808 */
[----:B------:R-:W-:Y:S05]  /*4e90*/  LDSM.16.M88.4 R92, [R0+0x12000] ;  /* 0x01200000005c783b */ /* 0x000fea0000000200 */
[C---:B------:R-:W-:Y:S06]  /*4ea0*/  HMMA.16816.F32 R12, R88.reuse, R96, R12 ;  /* 0x00000060580c723c */ /* 0x040fec000000180c */
[----:B------:R-:W-:Y:S01]  /*4eb0*/  HMMA.16816.F32 R16, R88, R98, R16 ;  /* 0x000000625810723c */ /* 0x000fe20000001810 */
[----:B------:R-:W2:Y:S05]  /*4ec0*/  LDSM.16.M88.4 R88, [R219+0x8800] ;  /* 0x00880000db58783b */ /* 0x000eaa0000000200 */
[C---:B---3--:R-:W-:Y:S01]  /*4ed0*/  HMMA.16816.F32 R4, R100.reuse, R104, R4 ;  /* 0x000000686404723c */ /* 0x048fe20000001804 */
        /* <DEDUP_REMOVED lines=56> */
[----:B------:R3:W2:Y:S05]  /*5260*/  LDSM.16.M88.4 R108, [R0+0x16000] ;  /* 0x01600000006c783b */ /* 0x0006aa0000000200 */
[C---:B------:R-:W-:Y:S01]  /*5270*/  HMMA.16816.F32 R8, R92.reuse, R98, R8 ;  /* 0x000000625c08723c */ /* 0x040fe20000001808 */
[----:B------:R-:W-:Y:S05]  /*5280*/  LDSM.16.M88.4 R96, [R217+0xe000] ;  /* 0x00e00000d960783b */ /* 0x000fea0000000200 */
[C---:B-1----:R-:W-:Y:S06]  /*5290*/  HMMA.16816.F32 R12, R92.reuse, R84, R12 ;  /* 0x000000545c0c723c */ /* 0x042fec000000180c */
[----:B------:R-:W-:Y:S01]  /*52a0*/  HMMA.16816.F32 R16, R92, R86, R16 ;  /* 0x000000565c10723c */ /* 0x000fe20000001810 */
[----:B------:R-:W1:Y:S05]  /*52b0*/  LDSM.16.M88.4 R84, [R218+UR4+0x26800] ;  /* 0x02680004da54783b */ /* 0x000e6a0008000200 */
[C---:B----4-:R-:W-:Y:S01]  /*52c0*/  HMMA.16816.F32 R4, R100.reuse, R104, R4 ;  /* 0x000000686404723c */ /* 0x050fe20000001804 */
[----:B------:R4:W1:Y:S04]  /*52d0*/  LDSM.16.M88.4 R92, [R2+0x16000] ;  /* 0x01600000025c783b */ /* 0x0008680000000200 */
[----:B---3--:R-:W-:Y:S01]  /*52e0*/  FFMA.FTZ R0, -R119, R119, 1 ;  /* 0x3f80000077007423 */ /* 0x008fe20000010177 */
[C---:B------:R-:W-:Y:S01]  /*52f0*/  HMMA.16816.F32 R8, R100.reuse, R106, R8 ;  /* 0x0000006a6408723c */ /* 0x040fe20000001808 */
[----:B------:R-:W-:Y:S04]  /*5300*/  LDSM.16.M88.4 R104, [R220+0xe000] ;  /* 0x00e00000dc68783b */ /* 0x000fe80000000200 */
[----:B------:R-:W-:Y:S01]  /*5310*/  FMUL.FTZ R0, R0, UR9 ;  /* 0x0000000900007c20 */ /* 0x000fe20008410000 */
[C---:B--2---:R-:W-:Y:S06]  /*5320*/  HMMA.16816.F32 R12, R100.reuse, R88, R12 ;  /* 0x00000058640c723c */ /* 0x044fec000000180c */
[----:B------:R-:W-:Y:S01]  /*5330*/  HMMA.16816.F32 R16, R100, R90, R16 ;  /* 0x0000005a6410723c */ /* 0x000fe20000001810 */
[----:B------:R-:W2:Y:S05]  /*5340*/  LDSM.16.M88.4 R88, [R217+0xe800] ;  /* 0x00e80000d958783b */ /* 0x000eaa0000000200 */
[C---:B------:R-:W-:Y:S01]  /*5350*/  HMMA.16816.F32 R4, R108.reuse, R112, R4 ;  /* 0x000000706c04723c */ /* 0x040fe20000001804 */
[----:B------:R3:W2:Y:S04]  /*5360*/  LDSM.16.M88.4 R100, [R3+0x16000] ;  /* 0x016000000364783b */ /* 0x0006a80000000200 */
[----:B----4-:R-:W-:Y:S01]  /*5370*/  FFMA.FTZ R2, -R121, R121, 1 ;  /* 0x3f80000079027423 */ /* 0x010fe20000010179 */
[C---:B------:R-:W-:Y:S01]  /*5380*/  HMMA.16816.F32 R8, R108.reuse, R114, R8 ;  /* 0x000000726c08723c */ /* 0x040fe20000001808 */
[----:B------:R-:W-:Y:S04]  /*5390*/  LDSM.16.M88.4 R112, [R219+0xe000] ;  /* 0x00e00000db70783b */ /* 0x000fe80000000200 */
[----:B------:R-:W-:Y:S01]  /*53a0*/  FMUL.FTZ R2, R2, UR9 ;  /* 0x0000000902027c20 */ /* 0x000fe20008410000 */
[C---:B-1----:R-:W-:Y:S06]  /*53b0*/  HMMA.16816.F32 R12, R108.reuse, R84, R12 ;  /* 0x000000546c0c723c */ /* 0x042fec000000180c */
[----:B------:R-:W-:Y:S01]  /*53c0*/  HMMA.16816.F32 R16, R108, R86, R16 ;  /* 0x000000566c10723c */ /* 0x000fe20000001810 */
[----:B------:R-:W1:Y:S05]  /*53d0*/  LDSM.16.M88.4 R84, [R220+0xe800] ;  /* 0x00e80000dc54783b */ /* 0x000e6a0000000200 */
[C---:B------:R-:W-:Y:S01]  /*53e0*/  HMMA.16816.F32 R4, R92.reuse, R96, R4 ;  /* 0x000000605c04723c */ /* 0x040fe20000001804 */
[----:B------:R-:W4:Y:S04]  /*53f0*/  LDSM.16.M88.4 R108, [R116+0x16000] ;  /* 0x01600000746c783b */ /* 0x000f280000000200 */
[----:B---3--:R-:W-:Y:S01]  /*5400*/  FFMA.FTZ R3, -R122, R122, 1 ;  /* 0x3f8000007a037423 */ /* 0x008fe2000001017a */
[C---:B------:R-:W-:Y:S05]  /*5410*/  HMMA.16816.F32 R8, R92.reuse, R98, R8 ;  /* 0x000000625c08723c */ /* 0x040fea0000001808 */
[----:B------:R-:W-:Y:S01]  /*5420*/  FMUL.FTZ R3, R3, UR9 ;  /* 0x0000000903037c20 */ /* 0x000fe20008410000 */
[C---:B--2---:R-:W-:Y:S06]  /*5430*/  HMMA.16816.F32 R12, R92.reuse, R88, R12 ;  /* 0x000000585c0c723c */ /* 0x044fec000000180c */
[----:B------:R-:W-:Y:S01]  /*5440*/  HMMA.16816.F32 R16, R92, R90, R16 ;  /* 0x0000005a5c10723c */ /* 0x000fe20000001810 */
[----:B------:R-:W2:Y:S05]  /*5450*/  LDSM.16.M88.4 R88, [R219+0xe800] ;  /* 0x00e80000db58783b */ /* 0x000eaa0000000200 */
[C---:B------:R-:W-:Y:S06]  /*5460*/  HMMA.16816.F32 R4, R100.reuse, R104, R4 ;  /* 0x000000686404723c */ /* 0x040fec0000001804 */
        /* <DEDUP_REMOVED lines=8> */
[C---:B------:R-:W-:Y:S01]  /*54f0*/  FADD.FTZ R5, -R118.reuse, R5 ;  /* 0x0000000576057221 */ /* 0x040fe20000010100 */
[----:B------:R-:W-:Y:S03]  /*5500*/  FADD.FTZ R7, -R117, R7 ;  /* 0x0000000775077221 */ /* 0x000fe60000010100 */
[----:B------:R-:W-:Y:S01]  /*5510*/  FMUL.FTZ R85, R203, R4 ;  /* 0x00000004cb557220 */ /* 0x000fe20000410000 */
[----:B------:R-:W-:Y:S01]  /*5520*/  FMUL.FTZ R84, R201, R5 ;  /* 0x00000005c9547220 */ /* 0x000fe20000410000 */
[C---:B------:R-:W-:Y:S01]  /*5530*/  FADD.FTZ R9, -R118.reuse, R9 ;  /* 0x0000000976097221 */ /* 0x040fe20000010100 */
[----:B------:R-:W-:Y:S01]  /*5540*/  FMUL.FTZ R5, R199, R7 ;  /* 0x00000007c7057220 */ /* 0x000fe20000410000 */
[----:B------:R-:W-:Y:S01]  /*5550*/  FFMA.FTZ R4, -R123, R123, 1 ;  /* 0x3f8000007b047423 */ /* 0x000fe2000001017b */
[----:B------:R-:W-:Y:S01]  /*5560*/  FADD.FTZ R6, -R117, R6 ;  /* 0x0000000675067221 */ /* 0x000fe20000010100 */
[----:B------:R-:W-:Y:S01]  /*5570*/  FMUL.FTZ R88, R205, R9 ;  /* 0x00000009cd587220 */ /* 0x000fe20000410000 */
[----:B------:R-:W-:Y:S01]  /*5580*/  FADD.FTZ R8, -R118, R8 ;  /* 0x0000000876087221 */ /* 0x000fe20000010100 */
[----:B------:R-:W-:Y:S01]  /*5590*/  FADD.FTZ R10, -R117, R10 ;  /* 0x0000000a750a7221 */ /* 0x000fe20000010100 */
[----:B------:R-:W-:Y:S01]  /*55a0*/  FMUL.FTZ R4, R4, UR9 ;  /* 0x0000000904047c20 */ /* 0x000fe20008410000 */
[----:B------:R-:W-:Y:S01]  /*55b0*/  FMUL.FTZ R9, R5, R0 ;  /* 0x0000000005097220 */ /* 0x000fe20000410000 */
[----:B------:R-:W-:Y:S01]  /*55c0*/  FMUL.FTZ R6, R200, R6 ;  /* 0x00000006c8067220 */ /* 0x000fe20000410000 */
[----:B------:R-:W-:Y:S01]  /*55d0*/  FADD.FTZ R11, -R117, R11 ;  /* 0x0000000b750b7221 */ /* 0x000fe20000010100 */
[----:B------:R-:W-:Y:S01]  /*55e0*/  FFMA.FTZ R0, -R120, R120, 1 ;  /* 0x3f80000078007423 */ /* 0x000fe20000010178 */
[----:B------:R-:W-:Y:S01]  /*55f0*/  FADD.FTZ R13, -R118, R13 ;  /* 0x0000000d760d7221 */ /* 0x000fe20000010100 */
[----:B------:R-:W-:Y:S01]  /*5600*/  FMUL.FTZ R89, R206, R8 ;  /* 0x00000008ce597220 */ /* 0x000fe20000410000 */
[----:B------:R-:W-:Y:S01]  /*5610*/  FMUL.FTZ R87, R204, R10 ;  /* 0x0000000acc577220 */ /* 0x000fe20000410000 */
[----:B------:R-:W-:Y:S01]  /*5620*/  FMUL.FTZ R7, R85, R4 ;  /* 0x0000000455077220 */ /* 0x000fe20000410000 */
[----:B------:R-:W-:Y:S01]  /*5630*/  FADD.FTZ R14, -R117, R14 ;  /* 0x0000000e750e7221 */ /* 0x000fe20000010100 */
[----:B------:R-:W-:Y:S01]  /*5640*/  FMUL.FTZ R86, R202, R11 ;  /* 0x0000000bca567220 */ /* 0x000fe20000410000 */
[----:B------:R-:W-:Y:S01]  /*5650*/  FMUL.FTZ R8, R84, R3 ;  /* 0x0000000354087220 */ /* 0x000fe20000410000 */
[----:B------:R-:W-:Y:S01]  /*5660*/  FMUL.FTZ R10, R6, R2 ;  /* 0x00000002060a7220 */ /* 0x000fe20000410000 */
[----:B------:R-:W-:Y:S01]  /*5670*/  FFMA.FTZ R4, -R130, R130, 1 ;  /* 0x3f80000082047423 */ /* 0x000fe20000010182 */
[----:B------:R-:W-:Y:S01]  /*5680*/  FMUL.FTZ R0, R0, UR9 ;  /* 0x0000000900007c20 */ /* 0x000fe20008410000 */
[----:B------:R-:W-:Y:S01]  /*5690*/  FFMA.FTZ R3, -R128, R128, 1 ;  /* 0x3f80000080037423 */ /* 0x000fe20000010180 */
[----:B------:R-:W-:Y:S01]  /*56a0*/  F2FP.F16.F32.PACK_AB R8, R8, R7 ;  /* 0x000000070808723e */ /* 0x000fe200000000ff */
[----:B------:R-:W-:Y:S01]  /*56b0*/  FFMA.FTZ R2, -R126, R126, 1 ;  /* 0x3f8000007e027423 */ /* 0x000fe2000001017e */
[----:B------:R-:W-:Y:S01]  /*56c0*/  FMUL.FTZ R84, R209, R13 ;  /* 0x0000000dd1547220 */ /* 0x000fe20000410000 */
[----:B------:R-:W-:Y:S01]  /*56d0*/  FADD.FTZ R12, -R118, R12 ;  /* 0x0000000c760c7221 */ /* 0x000fe20000010100 */
[----:B------:R-:W-:Y:S01]  /*56e0*/  FMUL.FTZ R13, R208, R14 ;  /* 0x0000000ed00d7220 */ /* 0x000fe20000410000 */
[----:B------:R-:W-:Y:S01]  /*56f0*/  FADD.FTZ R15, -R117, R15 ;  /* 0x0000000f750f7221 */ /* 0x000fe20000010100 */
[----:B------:R-:W-:Y:S01]  /*5700*/  FMUL.FTZ R4, R4, UR9 ;  /* 0x0000000904047c20 */ /* 0x000fe20008410000 */
[----:B------:R-:W-:Y:S01]  /*5710*/  FMUL.FTZ R14, R86, R0 ;  /* 0x00000000560e7220 */ /* 0x000fe20000410000 */
[----:B------:R-:W-:Y:S01]  /*5720*/  FMUL.FTZ R3, R3, UR9 ;  /* 0x0000000903037c20 */ /* 0x000fe20008410000 */
[----:B------:R-:W-:Y:S01]  /*5730*/  FMUL.FTZ R2, R2, UR9 ;  /* 0x0000000902027c20 */ /* 0x000fe20008410000 */
[----:B------:R-:W-:Y:S01]  /*5740*/  FFMA.FTZ R0, -R124, R124, 1 ;  /* 0x3f8000007c007423 */ /* 0x000fe2000001017c */
[----:B------:R-:W-:Y:S01]  /*5750*/  FMUL.FTZ R11, R210, R12 ;  /* 0x0000000cd20b7220 */ /* 0x000fe20000410000 */
[----:B------:R-:W-:Y:S01]  /*5760*/  FMUL.FTZ R12, R207, R15 ;  /* 0x0000000fcf0c7220 */ /* 0x000fe20000410000 */
[----:B------:R-:W-:Y:S01]  /*5770*/  FMUL.FTZ R5, R89, R4 ;  /* 0x0000000459057220 */ /* 0x000fe20000410000 */
[----:B------:R-:W-:Y:S01]  /*5780*/  FMUL.FTZ R6, R88, R3 ;  /* 0x0000000358067220 */ /* 0x000fe20000410000 */
[----:B------:R-:W-:Y:S01]  /*5790*/  FMUL.FTZ R15, R87, R2 ;  /* 0x00000002570f7220 */ /* 0x000fe20000410000 */
[----:B------:R-:W-:Y:S01]  /*57a0*/  FFMA.FTZ R4, -R129, R129, 1 ;  /* 0x3f80000081047423 */ /* 0x000fe20000010181 */
[----:B------:R-:W-:Y:S01]  /*57b0*/  FMUL.FTZ R0, R0, UR9 ;  /* 0x0000000900007c20 */ /* 0x000fe20008410000 */
[----:B------:R-:W-:Y:S01]  /*57c0*/  FFMA.FTZ R3, -R127, R127, 1 ;  /* 0x3f8000007f037423 */ /* 0x000fe2000001017f */
[----:B------:R-:W-:Y:S01]  /*57d0*/  FFMA.FTZ R2, -R125, R125, 1 ;  /* 0x3f8000007d027423 */ /* 0x000fe2000001017d */
[----:B------:R-:W-:Y:S01]  /*57e0*/  FMUL.FTZ R4, R4, UR9 ;  /* 0x0000000904047c20 */ /* 0x000fe20008410000 */
[----:B------:R-:W-:Y:S01]  /*57f0*/  FMUL.FTZ R12, R12, R0 ;  /* 0x000000000c0c7220 */ /* 0x000fe20000410000 */
[----:B------:R-:W-:Y:S01]  /*5800*/  FMUL.FTZ R3, R3, UR9 ;  /* 0x0000000903037c20 */ /* 0x000fe20008410000 */
[----:B------:R-:W-:Y:S01]  /*5810*/  FMUL.FTZ R2, R2, UR9 ;  /* 0x0000000902027c20 */ /* 0x000fe20008410000 */
[----:B------:R-:W-:Y:S01]  /*5820*/  FFMA.FTZ R0, -R198, R198, 1 ;  /* 0x3f800000c6007423 */ /* 0x000fe200000101c6 */
[----:B------:R-:W-:Y:S01]  /*5830*/  FMUL.FTZ R11, R11, R4 ;  /* 0x000000040b0b7220 */ /* 0x000fe20000410000 */
[----:B------:R-:W-:Y:S01]  /*5840*/  F2FP.F16.F32.PACK_AB R6, R6, R5 ;  /* 0x000000050606723e */ /* 0x000fe200000000ff */
[----:B------:R-:W-:Y:S01]  /*5850*/  FMUL.FTZ R4, R84, R3 ;  /* 0x0000000354047220 */ /* 0x000fe20000410000 */
[----:B------:R-:W-:Y:S01]  /*5860*/  FMUL.FTZ R13, R13, R2 ;  /* 0x000000020d0d7220 */ /* 0x000fe20000410000 */
[----:B------:R-:W-:Y:S01]  /*5870*/  FMUL.FTZ R5, R0, UR9 ;  /* 0x0000000900057c20 */ /* 0x000fe20008410000 */
[C---:B------:R-:W-:Y:S01]  /*5880*/  FADD.FTZ R16, -R118.reuse, R16 ;  /* 0x0000001076107221 */ /* 0x040fe20000010100 */
[----:B------:R-:W-:Y:S01]  /*5890*/  FADD.FTZ R17, -R118, R17 ;  /* 0x0000001176117221 */ /* 0x000fe20000010100 */
[C---:B------:R-:W-:Y:S01]  /*58a0*/  FADD.FTZ R18, -R117.reuse, R18 ;  /* 0x0000001275127221 */ /* 0x040fe20000010100 */
[----:B------:R-:W-:Y:S01]  /*58b0*/  FADD.FTZ R19, -R117, R19 ;  /* 0x0000001375137221 */ /* 0x000fe20000010100 */
[----:B------:R-:W-:Y:S01]  /*58c0*/  FFMA.FTZ R3, -R197, R197, 1 ;  /* 0x3f800000c5037423 */ /* 0x000fe200000101c5 */
[----:B------:R-:W-:Y:S01]  /*58d0*/  FFMA.FTZ R2, -R196, R196, 1 ;  /* 0x3f800000c4027423 */ /* 0x000fe200000101c4 */
[----:B------:R-:W-:Y:S01]  /*58e0*/  FFMA.FTZ R0, -R131, R131, 1 ;  /* 0x3f80000083007423 */ /* 0x000fe20000010183 */
[----:B------:R-:W-:Y:S01]  /*58f0*/  F2FP.F16.F32.PACK_AB R7, R9, R10 ;  /* 0x0000000a0907723e */ /* 0x000fe200000000ff */
        /* <DEDUP_REMOVED lines=13> */
[----:B------:R-:W-:Y:S02]  /*59d0*/  F2FP.F16.F32.PACK_AB R0, R12, R13 ;  /* 0x0000000d0c00723e */ /* 0x000fe400000000ff */
[----:B------:R-:W-:Y:S02]  /*59e0*/  F2FP.F16.F32.PACK_AB R10, R10, R3 ;  /* 0x000000030a0a723e */ /* 0x000fe400000000ff */
        /* <DEDUP_REMOVED lines=28> */
.L_x_1882:
        /* <DEDUP_REMOVED lines=128> */
.L_x_1883:
        /* <DEDUP_REMOVED lines=629> */
.L_x_1885:
        /* <DEDUP_REMOVED lines=23> */
.L_x_1886:
        /* <DEDUP_REMOVED lines=51> */
.L_x_1888:
[----:B------:R-:W-:Y:S05]  /*8fa0*/  BSYNC B0 ;  /* 0x0000000000007941 */ /* 0x000fea0003800000 */
.L_x_1887:
        /* <DEDUP_REMOVED lines=16> */
.L_x_1890:
[----:B------:R-:W-:Y:S05]  /*90b0*/  BSYNC B0 ;  /* 0x0000000000007941 */ /* 0x000fea0003800000 */
.L_x_1889:
        /* <DEDUP_REMOVED lines=33> */
.L_x_1892:
[----:B------:R-:W-:Y:S05]  /*92d0*/  BSYNC B0 ;  /* 0x0000000000007941 */ /* 0x000fea0003800000 */
.L_x_1891:
        /* <DEDUP_REMOVED lines=16> */
.L_x_1873:
[----:B------:R-:W-:Y:S05]  /*93e0*/  BSYNC B1 ;  /* 0x0000000000017941 */ /* 0x000fea0003800000 */
.L_x_1859:
        /* <DEDUP_REMOVED lines=8> */
.L_x_1893:
[----:B------:R-:W-:Y:S05]  /*9470*/  EXIT ;  /* 0x000000000000794d */ /* 0x000fea0003800000 */
.L_x_1895:
        /* <DEDUP_REMOVED lines=16> */
.L_x_2071:


//--------------------- .text._ZN5flash44flash_bwd_dq_dk_dv_loop_seqk_parallel_kernelI23Flash_bwd_kernel_traitsILi256ELi64ELi64ELi8ELi4ELi2ELi2ELb0ELb0EN7cutlass6half_tE19Flash_kernel_traitsILi256ELi64ELi64ELi8ES3_EELb1ELb0ELb1ELb1ELb0ELb0ELb0EEEvNS_16Flash_bwd_paramsE --------------------------
	.section	.text._ZN5flash44flash_bwd_dq_dk_dv_loop_seqk_parallel_kernelI23Flash_bwd_kernel_traitsILi256ELi64ELi64ELi8ELi4ELi2ELi2ELb0ELb0EN7cutlass6half_tE19Flash_kernel_traitsILi256ELi64ELi64ELi8ES3_EELb1ELb0ELb1ELb1ELb0ELb0ELb0EEEvNS_16Flash_bwd_paramsE,"ax",@progbits
	.align	128
        .global         _ZN5flash44flash_bwd_dq_dk_dv_loop_seqk_parallel_kernelI23Flash_bwd_kernel_traitsILi256ELi64ELi64ELi8ELi4ELi2ELi2ELb0ELb0EN7cutlass6half_tE19Flash_kernel_traitsILi256ELi64ELi64ELi8ES3_EELb1ELb0ELb1ELb1ELb0ELb0ELb0EEEvNS_16Flash_bwd_paramsE
        .type           _ZN5flash44flash_bwd_dq_dk_dv_loop_seqk_parallel_kernelI23Flash_bwd_kernel_traitsILi256ELi64ELi64ELi8ELi4ELi2ELi2ELb0ELb0EN7cutlass6half_tE19Flash_kernel_traitsILi256ELi64ELi64ELi8ES3_EELb1ELb0ELb1ELb1ELb0ELb0ELb0EEEvNS_16Flash_bwd_paramsE,@function
        .size           _ZN5flash44flash_bwd_dq_dk_dv_loop_seqk_parallel_kernelI23Flash_bwd_kernel_traitsILi256ELi64ELi64ELi8ELi4ELi2ELi2ELb0ELb0EN7cutlass6half_tE19Flash_kernel_traitsILi256ELi64ELi64ELi8ES3_EELb1ELb0ELb1ELb1ELb0ELb0ELb0EEEvNS_16Flash_bwd_paramsE,(.L_x_2072 - _ZN5flash44flash_bwd_dq_dk_dv_loop_seqk_parallel_kernelI23Flash_bwd_kernel_traitsILi256ELi64ELi64ELi8ELi4ELi2ELi2ELb0ELb0EN7cutlass6half_tE19Flash_kernel_traitsILi256ELi64ELi64ELi8ES3_EELb1ELb0ELb1ELb1ELb0ELb0ELb0EEEvNS_16Flash_bwd_paramsE)
        .other          _ZN5flash44flash_bwd_dq_dk_dv_loop_seqk_parallel_kernelI23Flash_bwd_kernel_traitsILi256ELi64ELi64ELi8ELi4ELi2ELi2ELb0ELb0EN7cutlass6half_tE19Flash_kernel_traitsILi256ELi64ELi64ELi8ES3_EELb1ELb0ELb1ELb1ELb0ELb0ELb0EEEvNS_16Flash_bwd_paramsE,@"STO_CUDA_ENTRY STV_DEFAULT"
_ZN5flash44flash_bwd_dq_dk_dv_loop_seqk_parallel_kernelI23Flash_bwd_kernel_traitsILi256ELi64ELi64ELi8ELi4ELi2ELi2ELb0ELb0EN7cutlass6half_tE19Flash_kernel_traitsILi256ELi64ELi64ELi8ES3_EELb1ELb0ELb1ELb1ELb0ELb0ELb0EEEvNS_16Flash_bwd_paramsE:
.text._ZN5flash44flash_bwd_dq_dk_dv_loop_seqk_parallel_kernelI23Flash_bwd_kernel_traitsILi256ELi64ELi64ELi8ELi4ELi2ELi2ELb0ELb0EN7cutlass6half_tE19Flash_kernel_traitsILi256ELi64ELi64ELi8ES3_EELb1ELb0ELb1ELb1ELb0ELb0ELb0EEEvNS_16Flash_bwd_paramsE:
        /* <DEDUP_REMOVED lines=18> */
[----:B------:R-:W-:Y:S01]  /*0120*/  IMAD.MOV.U32 R240, RZ, RZ, -0x10 ;  /* 0xfffffff0fff07424 */ /* 0x000fe200078e00ff */
[----:B------:R-:W-:Y:S01]  /*0130*/  ULDC UR59, c[0x0][0x394] ;  /* 0x0000e500003b7ab9 */ /* 0x000fe20000000800 */
[----:B------:R-:W3:Y:S01]  /*0140*/  S2UR UR50, SR_CTAID.Y ;  /* 0x00000000003279c3 */ /* 0x000ee20000002600 */
[----:B------:R-:W-:-:S07]  /*0150*/  UMOV UR60, 0xffff8000 ;  /* 0xffff8000003c7882 */ /* 0x000fce0000000000 */
[----:B------:R-:W4:Y:S01]  /*0160*/  S2UR UR55, SR_CTAID.Z ;  /* 0x00000000003779c3 */ /* 0x000f220000002700 */
[----:B--2---:R-:W-:Y:S01]  /*0170*/  ULEA UR4, UR4, UR5, 0x18 ;  /* 0x0000000504047291 */ /* 0x004fe2000f8ec03f */
[----:B-1----:R-:W-:Y:S01]  /*0180*/  SHF.R.S32.HI R2, RZ, 0x1f, R6 ;  /* 0x0000001fff027819 */ /* 0x002fe20000011406 */
[----:B---3--:R-:W-:Y:S02]  /*0190*/  USHF.L.U32 UR5, UR50, 0x7, URZ ;  /* 0x0000000732057899 */ /* 0x008fe4000800063f */
[----:B------:R-:W-:Y:S01]  /*01a0*/  USHF.R.S32.HI UR8, URZ, 0x1f, UR50 ;  /* 0x0000001f3f087899 */ /* 0x000fe20008011432 */
[CC--:B------:R-:W-:Y:S02]  /*01b0*/  LEA.HI R4, R2.reuse, R6.reuse, RZ, 0x5 ;  /* 0x0000000602047211 */ /* 0x0c0fe400078f28ff */
[CC--:B------:R-:W-:Y:S02]  /*01c0*/  LEA.HI R209, R2.reuse, R6.reuse, RZ, 0x3 ;  /* 0x0000000602d17211 */ /* 0x0c0fe400078f18ff */
[----:B------:R-:W-:-:S02]  /*01d0*/  LEA.HI R3, R2, R6, RZ, 0x4 ;  /* 0x0000000602037211 */ /* 0x000fc400078f20ff */
[CC--:B------:R-:W-:Y:S02]  /*01e0*/  LEA.HI R12, R2.reuse, R6.reuse, RZ, 0x7 ;  /* 0x00000006020c7211 */ /* 0x0c0fe400078f38ff */
[CC--:B------:R-:W-:Y:S02]  /*01f0*/  LEA.HI R13, R2.reuse, R6.reuse, RZ, 0x6 ;  /* 0x00000006020d7211 */ /* 0x0c0fe400078f30ff */
[----:B------:R-:W-:Y:S02]  /*0200*/  LEA.HI R2, R2, R6, RZ, 0x2 ;  /* 0x0000000602027211 */ /* 0x000fe400078f10ff */
[--C-:B------:R-:W-:Y:S02]  /*0210*/  SHF.R.S32.HI R0, RZ, 0x5, R4.reuse ;  /* 0x00000005ff007819 */ /* 0x100fe40000011404 */
[----:B------:R-:W-:Y:S02]  /*0220*/  SHF.R.S32.HI R8, RZ, 0x1f, R4 ;  /* 0x0000001fff087819 */ /* 0x000fe40000011404 */
[----:B------:R-:W-:-:S02]  /*0230*/  LOP3.LUT R7, R2, 0x7ffffffc, RZ, 0xc0, !PT ;  /* 0x7ffffffc02077812 */ /* 0x000fc400078ec0ff */
[----:B------:R-:W-:Y:S02]  /*0240*/  LOP3.LUT R5, R4, 0xffffffe0, RZ, 0xc0, !PT ;  /* 0xffffffe004057812 */ /* 0x000fe400078ec0ff */
[----:B------:R-:W-:Y:S01]  /*0250*/  LOP3.LUT R236, R209, 0xfffffff8, RZ, 0xc0, !PT ;  /* 0xfffffff8d1ec7812 */ /* 0x000fe200078ec0ff */
[C---:B------:R-:W-:Y:S01]  /*0260*/  IMAD.IADD R14, R6.reuse, 0x1, -R7 ;  /* 0x00000001060e7824 */ /* 0x040fe200078e0a07 */
[----:B------:R-:W-:Y:S01]  /*0270*/  LOP3.LUT R10, R3, 0xfffffff0, RZ, 0xc0, !PT ;  /* 0xfffffff0030a7812 */ /* 0x000fe200078ec0ff */
[----:B------:R-:W-:Y:S01]  /*0280*/  IMAD.IADD R9, R6, 0x1, -R5 ;  /* 0x0000000106097824 */ /* 0x000fe200078e0a05 */
[-C--:B------:R-:W-:Y:S01]  /*0290*/  LEA.HI R8, R8, R0.reuse, RZ, 0x2 ;  /* 0x0000000008087211 */ /* 0x080fe200078f10ff */
[----:B------:R-:W-:Y:S01]  /*02a0*/  IMAD.IADD R236, R6, 0x1, -R236 ;  /* 0x0000000106ec7824 */ /* 0x000fe200078e0aec */
[----:B------:R-:W-:Y:S01]  /*02b0*/  LEA.HI R4, R4, R0, RZ, 0x1 ;  /* 0x0000000004047211 */ /* 0x000fe200078f08ff */
[----:B------:R-:W-:Y:S01]  /*02c0*/  IMAD.IADD R10, R6, 0x1, -R10 ;  /* 0x00000001060a7824 */ /* 0x000fe200078e0a0a */
[----:B------:R-:W-:-:S02]  /*02d0*/  SHF.R.S32.HI R7, RZ, 0x4, R3 ;  /* 0x00000004ff077819 */ /* 0x000fc40000011403 */
[--C-:B------:R-:W-:Y:S02]  /*02e0*/  SHF.R.S32.HI R6, RZ, 0x2, R2.reuse ;  /* 0x00000002ff067819 */ /* 0x100fe40000011402 */
        /* <DEDUP_REMOVED lines=8> */
[----:B------:R-:W-:Y:S02]  /*0370*/  SHF.R.S32.HI R3, RZ, 0x3, R209 ;  /* 0x00000003ff037819 */ /* 0x000fe400000114d1 */
[----:B------:R-:W-:Y:S01]  /*0380*/  LOP3.LUT R2, R4, 0xfffffff8, RZ, 0xc0, !PT ;  /* 0xfffffff804027812 */ /* 0x000fe200078ec0ff */
[----:B------:R-:W-:Y:S01]  /*0390*/  IMAD.IADD R11, R7, 0x1, -R0 ;  /* 0x00000001070b7824 */ /* 0x000fe200078e0a00 */
[----:B------:R-:W-:Y:S01]  /*03a0*/  SHF.R.S32.HI R4, RZ, 0x1f, R9 ;  /* 0x0000001fff047819 */ /* 0x000fe20000011409 */
[----:B------:R-:W-:Y:S01]  /*03b0*/  IMAD.SHL.U32 R0, R3, 0x40, RZ ;  /* 0x0000004003007824 */ /* 0x000fe200078e00ff */
[----:B------:R-:W-:Y:S01]  /*03c0*/  LOP3.LUT P4, RZ, R236, 0x4, RZ, 0xc0, !PT ;  /* 0x00000004ecff7812 */ /* 0x000fe2000788c0ff */
[----:B------:R-:W-:Y:S01]  /*03d0*/  IMAD.IADD R6, R6, 0x1, -R2 ;  /* 0x0000000106067824 */ /* 0x000fe200078e0a02 */
[----:B------:R-:W-:Y:S02]  /*03e0*/  LOP3.LUT P3, RZ, R236, 0x2, RZ, 0xc0, !PT ;  /* 0x00000002ecff7812 */ /* 0x000fe4000786c0ff */
[----:B------:R-:W-:Y:S01]  /*03f0*/  LOP3.LUT R2, R0, 0x1c0, RZ, 0xc0, !PT ;  /* 0x000001c000027812 */ /* 0x000fe200078ec0ff */
[C---:B------:R-:W-:Y:S01]  /*0400*/  IMAD.SHL.U32 R0, R236.reuse, 0x40, RZ ;  /* 0x00000040ec007824 */ /* 0x040fe200078e00ff */
[----:B------:R-:W-:Y:S01]  /*0410*/  SHF.R.S32.HI R3, RZ, 0x1f, R10 ;  /* 0x0000001fff037819 */ /* 0x000fe2000001140a */
[----:B------:R-:W-:Y:S01]  /*0420*/  IMAD.SHL.U32 R236, R236, 0x8, RZ ;  /* 0x00000008ecec7824 */ /* 0x000fe200078e00ff */
[----:B------:R-:W-:-:S02]  /*0430*/  LEA.HI R235, R4, R9, RZ, 0x2 ;  /* 0x0000000904eb7211 */ /* 0x000fc400078f10ff */
[----:B------:R-:W-:Y:S02]  /*0440*/  LEA.HI R9, R3, R10, RZ, 0x3 ;  /* 0x0000000a03097211 */ /* 0x000fe400078f18ff */
[----:B------:R-:W-:Y:S02]  /*0450*/  SHF.R.U32.HI R7, RZ, 0x3, R2 ;  /* 0x00000003ff077819 */ /* 0x000fe40000011602 */
[----:B------:R-:W-:Y:S01]  /*0460*/  LOP3.LUT R3, R2, 0x38, R236, 0xf8, !PT ;  /* 0x0000003802037812 */ /* 0x000fe200078ef8ec */
[----:B------:R-:W-:Y:S01]  /*0470*/  IMAD.SHL.U32 R2, R218, 0x10, RZ ;  /* 0x00000010da027824 */ /* 0x000fe200078e00ff */
[----:B------:R-:W-:Y:S02]  /*0480*/  LOP3.LUT R0, R0, 0x1c0, RZ, 0xc0, !PT ;  /* 0x000001c000007812 */ /* 0x000fe400078ec0ff */
[----:B------:R-:W-:Y:S02]  /*0490*/  LOP3.LUT R4, R6, 0x1, RZ, 0xc0, !PT ;  /* 0x0000000106047812 */ /* 0x000fe400078ec0ff */
[----:B------:R-:W-:-:S02]  /*04a0*/  LOP3.LUT R5, R9, 0xfffffff8, RZ, 0xc0, !PT ;  /* 0xfffffff809057812 */ /* 0x000fc400078ec0ff */
[----:B------:R-:W-:Y:S02]  /*04b0*/  LOP3.LUT R2, R0, 0x10, R2, 0xf8, !PT ;  /* 0x0000001000027812 */ /* 0x000fe400078ef802 */
[----:B------:R-:W-:Y:S01]  /*04c0*/  ISETP.NE.U32.AND P0, PT, R4, 0x1, PT ;  /* 0x000000010400780c */ /* 0x000fe20003f05070 */
[----:B------:R-:W-:Y:S01]  /*04d0*/  IMAD.IADD R10, R10, 0x1, -R5 ;  /* 0x000000010a0a7824 */ /* 0x000fe200078e0a05 */
[----:B------:R-:W-:Y:S02]  /*04e0*/  LOP3.LUT R8, R3, R7, RZ, 0x3c, !PT ;  /* 0x0000000703087212 */ /* 0x000fe400078e3cff */
[--C-:B------:R-:W-:Y:S01]  /*04f0*/  LOP3.LUT R7, R2, 0x8, R209.reuse, 0xf8, !PT ;  /* 0x0000000802077812 */ /* 0x100fe200078ef8d1 */
[----:B------:R-:W-:Y:S01]  /*0500*/  IMAD.SHL.U32 R2, R11, 0x200, RZ ;  /* 0x000002000b027824 */ /* 0x000fe200078e00ff */
[----:B------:R-:W-:Y:S02]  /*0510*/  LOP3.LUT R209, R0, 0x8, R209, 0xf8, !PT ;  /* 0x0000000800d17812 */ /* 0x000fe400078ef8d1 */
[----:B------:R-:W-:-:S02]  /*0520*/  SHF.R.U32.HI R214, RZ, 0x3, R0 ;  /* 0x00000003ffd67819 */ /* 0x000fc40000011600 */
[----:B------:R-:W-:Y:S02]  /*0530*/  SHF.R.S32.HI R5, RZ, 0x7, R12 ;  /* 0x00000007ff057819 */ /* 0x000fe4000001140c */
[----:B------:R-:W-:Y:S02]  /*0540*/  SHF.R.S32.HI R0, RZ, 0x6, R13 ;  /* 0x00000006ff007819 */ /* 0x000fe4000001140d */
[C---:B------:R-:W-:Y:S01]  /*0550*/  R2P PR, R6.reuse, 0x6 ;  /* 0x0000000606007804 */ /* 0x040fe20000000000 */
[----:B------:R-:W-:Y:S01]  /*0560*/  IMAD.SHL.U32 R6, R6, 0x40, RZ ;  /* 0x0000004006067824 */ /* 0x000fe200078e00ff */
[----:B------:R-:W-:Y:S01]  /*0570*/  LOP3.LUT R209, R209, R214, RZ, 0x3c, !PT ;  /* 0x000000d6d1d17212 */ /* 0x000fe200078e3cff */
[----:B------:R-:W-:Y:S01]  /*0580*/  IMAD R3, R5, 0x800, R2 ;  /* 0x0000080005037824 */ /* 0x000fe200078e0202 */
[----:B------:R-:W-:Y:S01]  /*0590*/  LOP3.LUT R214, R2, R7, R214, 0xf6, !PT ;  /* 0x0000000702d67212 */ /* 0x000fe200078ef6d6 */
[----:B------:R-:W-:Y:S01]  /*05a0*/  IMAD R8, R0, 0x200, R8 ;  /* 0x0000020000087824 */ /* 0x000fe200078e0208 */
[----:B------:R-:W-:Y:S01]  /*05b0*/  SEL R210, R210, 0xffffffe0, !P3 ;  /* 0xffffffe0d2d27807 */ /* 0x000fe20005800000 */
[----:B------:R-:W-:Y:S01]  /*05c0*/  IMAD.SHL.U32 R4, R0, 0x8, RZ ;  /* 0x0000000800047824 */ /* 0x000fe200078e00ff */
[----:B------:R-:W-:Y:S01]  /*05d0*/  LOP3.LUT R0, R6, 0x1c0, RZ, 0xc0, !PT ;  /* 0x000001c006007812 */ /* 0x000fe200078ec0ff */
[----:B------:R-:W-:Y:S01]  /*05e0*/  IMAD.IADD R209, R3, 0x1, R209 ;  /* 0x0000000103d17824 */ /* 0x000fe200078e02d1 */
[----:B------:R1:W-:Y:S01]  /*05f0*/  STL [R1], R8 ;  /* 0x0000000801007387 */ /* 0x0003e20000100800 */
[----:B------:R-:W-:Y:S01]  /*0600*/  IMAD.SHL.U32 R5, R5, 0x20, RZ ;  /* 0x0000002005057824 */ /* 0x000fe200078e00ff */
[----:B------:R-:W-:Y:S01]  /*0610*/  LOP3.LUT R2, R4, 0x18, RZ, 0xc0, !PT ;  /* 0x0000001804027812 */ /* 0x000fe200078ec0ff */
[----:B------:R-:W-:Y:S01]  /*0620*/  IMAD.SHL.U32 R4, R11, 0x20, RZ ;  /* 0x000000200b047824 */ /* 0x000fe200078e00ff */
[----:B------:R-:W-:-:S02]  /*0630*/  SHF.R.U32.HI R3, RZ, 0x3, R0 ;  /* 0x00000003ff037819 */ /* 0x000fc40000011600 */
[----:B------:R-:W-:Y:S02]  /*0640*/  LOP3.LUT R5, R0, 0x20, R5, 0xf8, !PT ;  /* 0x0000002000057812 */ /* 0x000fe400078ef805 */
[----:B------:R-:W-:Y:S01]  /*0650*/  LOP3.LUT R7, R3, R0, R2, 0x1e, !PT ;  /* 0x0000000003077212 */ /* 0x000fe200078e1e02 */
[----:B------:R-:W-:Y:S01]  /*0660*/  IMAD.SHL.U32 R0, R14, 0x2, RZ ;  /* 0x000000020e007824 */ /* 0x000fe200078e00ff */
[----:B------:R-:W-:Y:S02]  /*0670*/  LOP3.LUT R6, R5, R3, RZ, 0x3c, !PT ;  /* 0x0000000305067212 */ /* 0x000fe400078e3cff */
        /* <DEDUP_REMOVED lines=9> */
[----:B------:R-:W-:Y:S01]  /*0710*/  IMAD.SHL.U32 R0, R9, 0x40, RZ ;  /* 0x0000004009007824 */ /* 0x000fe200078e00ff */
[----:B------:R-:W-:Y:S01]  /*0720*/  LEA R238, R5, UR4, 0x1 ;  /* 0x0000000405ee7c11 */ /* 0x000fe2000f8e08ff */
[----:B------:R-:W-:Y:S01]  /*0730*/  IMAD.IADD R210, R210, 0x1, R209 ;  /* 0x00000001d2d27824 */ /* 0x000fe200078e02d1 */
[----:B-1----:R-:W-:Y:S01]  /*0740*/  LOP3.LUT R8, R2, 0x20, R4, 0xf8, !PT ;  /* 0x0000002002087812 */ /* 0x002fe200078ef804 */
[----:B------:R-:W-:Y:S01]  /*0750*/  IMAD.SHL.U32 R2, R10, 0x40, RZ ;  /* 0x000000400a027824 */ /* 0x000fe200078e00ff */
[----:B------:R-:W-:Y:S01]  /*0760*/  LOP3.LUT R0, R0, 0xfffffe00, RZ, 0xc0, !PT ;  /* 0xfffffe0000007812 */ /* 0x000fe200078ec0ff */
[----:B------:R-:W-:-:S02]  /*0770*/  IMAD.SHL.U32 R4, R11, 0x8, RZ ;  /* 0x000000080b047824 */ /* 0x000fc400078e00ff */
[----:B------:R-:W-:Y:S01]  /*0780*/  VIADD R239, R238, 0x20 ;  /* 0x00000020eeef7836 */ /* 0x000fe20000000000 */
[----:B------:R-:W-:Y:S01]  /*0790*/  LOP3.LUT R3, R2, 0x1c0, RZ, 0xc0, !PT ;  /* 0x000001c002037812 */ /* 0x000fe200078ec0ff */
[----:B------:R-:W-:Y:S02]  /*07a0*/  IMAD R218, R218, 0x400, R0 ;  /* 0x00000400dada7824 */ /* 0x000fe400078e0200 */
[----:B------:R-:W-:Y:S01]  /*07b0*/  @P1 VIADD R239, R238, 0xffffffe0 ;  /* 0xffffffe0eeef1836 */ /* 0x000fe20000000000 */
[----:B------:R-:W-:Y:S01]  /*07c0*/  SHF.R.U32.HI R2, RZ, 0x3, R3 ;  /* 0x00000003ff027819 */ /* 0x000fe20000011603 */
[----:B------:R-:W-:Y:S01]  /*07d0*/  IMAD.IADD R212, R215, 0x1, R209 ;  /* 0x00000001d7d47824 */ /* 0x000fe200078e02d1 */
[----:B------:R-:W-:Y:S01]  /*07e0*/  LOP3.LUT R4, R3, 0x8, R4, 0xf8, !PT ;  /* 0x0000000803047812 */ /* 0x000fe200078ef804 */
[----:B------:R-:W-:Y:S01]  /*07f0*/  IMAD.IADD R211, R215, 0x1, R210 ;  /* 0x00000001d7d37824 */ /* 0x000fe200078e02d2 */
[----:B------:R-:W-:Y:S01]  /*0800*/  LOP3.LUT R3, R2, R8, R3, 0x1e, !PT ;  /* 0x0000000802037212 */ /* 0x000fe200078e1e03 */
[----:B------:R-:W-:Y:S01]  /*0810*/  IMAD.IADD R241, R238, 0x1, R240 ;  /* 0x00000001eef17824 */ /* 0x000fe200078e02f0 */
[----:B------:R-:W-:Y:S01]  /*0820*/  LOP3.LUT R2, R4, R2, RZ, 0x3c, !PT ;  /* 0x0000000204027212 */ /* 0x000fe200078e3cff */
[----:B------:R-:W-:Y:S01]  /*0830*/  IMAD R4, R252, 0x400, R0 ;  /* 0x00000400fc047824 */ /* 0x000fe200078e0200 */
[----:B------:R-:W-:Y:S01]  /*0840*/  LOP3.LUT R223, R3, R0, RZ, 0xfc, !PT ;  /* 0x0000000003df7212 */ /* 0x000fe200078efcff */
[----:B------:R-:W-:Y:S01]  /*0850*/  IMAD.U32 R0, RZ, RZ, UR5 ;  /* 0x00000005ff007e24 */ /* 0x000fe2000f8e00ff */
[----:B----4-:R-:W-:Y:S01]  /*0860*/  USHF.R.S32.HI UR5, URZ, 0x1f, UR55 ;  /* 0x0000001f3f057899 */ /* 0x010fe20008011437 */
[----:B------:R-:W-:-:S02]  /*0870*/  IMAD.IADD R218, R2, 0x1, R218 ;  /* 0x0000000102da7824 */ /* 0x000fc400078e02da */
[----:B------:R-:W-:Y:S02]  /*0880*/  IMAD.IADD R222, R4, 0x1, R2 ;  /* 0x0000000104de7824 */ /* 0x000fe400078e0202 */
[----:B------:R-:W-:Y:S02]  /*0890*/  IMAD R235, R252, 0x10, R235 ;  /* 0x00000010fceb7824 */ /* 0x000fe400078e02eb */
[----:B------:R-:W-:Y:S02]  /*08a0*/  IMAD.U32 R0, RZ, RZ, UR5 ;  /* 0x00000005ff007e24 */ /* 0x000fe4000f8e00ff */
[----:B------:R-:W-:Y:S01]  /*08b0*/  IMAD.U32 R0, RZ, RZ, UR8 ;  /* 0x00000008ff007e24 */ /* 0x000fe2000f8e00ff */
[----:B------:R-:W-:Y:S01]  /*08c0*/  UIADD3 UR8, UR4, 0x18000, URZ ;  /* 0x0001800004087890 */ /* 0x000fe2000fffe03f */
[----:B------:R-:W-:Y:S01]  /*08d0*/  IMAD.U32 R0, RZ, RZ, UR5 ;  /* 0x00000005ff007e24 */ /* 0x000fe2000f8e00ff */
[----:B------:R-:W-:Y:S01]  /*08e0*/  UIADD3 UR5, UR4, 0x28000, URZ ;  /* 0x0002800004057890 */ /* 0x000fe2000fffe03f */
[----:B------:R-:W-:-:S02]  /*08f0*/  IMAD.IADD R215, R215, 0x1, R214 ;  /* 0x00000001d7d77824 */ /* 0x000fc400078e02d6 */
[----:B------:R-:W-:Y:S01]  /*0900*/  IMAD.IADD R240, R240, 0x1, R239 ;  /* 0x00000001f0f07824 */ /* 0x000fe200078e02ef */
[----:B------:R-:W-:Y:S02]  /*0910*/  LEA R247, R7, UR8, 0x1 ;  /* 0x0000000807f77c11 */ /* 0x000fe4000f8e08ff */
[----:B------:R-:W-:-:S03]  /*0920*/  LEA R218, R218, UR5, 0x1 ;  /* 0x00000005dada7c11 */ /* 0x000fc6000f8e08ff */
[C---:B------:R-:W-:Y:S02]  /*0930*/  VIADD R248, R247.reuse, 0x40 ;  /* 0x00000040f7f87836 */ /* 0x040fe40000000000 */
[----:B------:R-:W-:-:S07]  /*0940*/  @P2 VIADD R248, R247, 0xffffffc0 ;  /* 0xffffffc0f7f82836 */ /* 0x000fce0000000000 */
.L_x_1944:
        /* <DEDUP_REMOVED lines=57> */
[----:B-1----:R-:W-:Y:S02]  /*0ce0*/  SHF.R.S32.HI R27, RZ, 0x1f, R28 ;  /* 0x0000001fff1b7819 */ /* 0x002fe4000001141c */
[----:B--2---:R-:W-:-:S02]  /*0cf0*/  @P0 R2UR UR11, R5 ;  /* 0x00000000050b02ca */ /* 0x004fc400000e0000 */
[----:B------:R-:W-:-:S04]  /*0d00*/  ISETP.NE.U32.AND P0, PT, RZ, UR12, PT ;  /* 0x0000000cff007c0c */ /* 0x000fc8000bf05070 */
[----:B------:R-:W-:Y:S02]  /*0d10*/  ISETP.NE.AND.EX P0, PT, RZ, UR13, PT, P0 ;  /* 0x0000000dff007c0c */ /* 0x000fe4000bf05300 */
[----:B-----5:R-:W-:-:S13]  /*0d20*/  @P1 R2UR UR27, R7 ;  /* 0x00000000071b12ca */ /* 0x020fda00000e0000 */
        /* <DEDUP_REMOVED lines=11> */
.L_x_1896:
        /* <DEDUP_REMOVED lines=21> */
[----:B------:R-:W-:-:S02]  /*0f30*/  ULDC UR26, c[0x0][0x2dc] ;  /* 0x0000b700001a7ab9 */ /* 0x000fc40000000800 */
[----:B------:R-:W-:Y:S02]  /*0f40*/  UIMAD UR22, UR50, UR11, UR10 ;  /* 0x0000000b321672a4 */ /* 0x000fe4000f8e020a */
[----:B------:R-:W-:Y:S01]  /*0f50*/  UIMAD.WIDE.U32 UR34, UR42, UR16, URZ ;  /* 0x000000102a2272a5 */ /* 0x000fe2000f8e003f */
        /* <DEDUP_REMOVED lines=11> */
[----:B------:R-:W-:Y:S01]  /*1010*/  ULDC UR61, c[0x0][0x270] ;  /* 0x00009c00003d7ab9 */ /* 0x000fe20000000800 */
[----:B------:R-:W-:-:S02]  /*1020*/  UIMAD UR51, UR55, UR26, URZ ;  /* 0x0000001a373372a4 */ /* 0x000fc4000f8e023f */
[----:B------:R-:W-:Y:S02]  /*1030*/  UIADD3 UR8, UR8, 0x3f, URZ ;  /* 0x0000003f08087890 */ /* 0x000fe4000fffe03f */
[----:B------:R-:W-:Y:S02]  /*1040*/  UIMAD.WIDE UR10, UR26, UR61, URZ ;  /* 0x0000003d1a0a72a5 */ /* 0x000fe4000f8e023f */
[----:B------:R-:W-:Y:S02]  /*1050*/  ULEA.HI UR26, UR16, UR13, URZ, 0x6 ;  /* 0x0000000d101a7291 */ /* 0x000fe4000f8f303f */
[----:B------:R-:W-:Y:S01]  /*1060*/  USHF.R.S32.HI UR13, URZ, 0x1f, UR8 ;  /* 0x0000001f3f0d7899 */ /* 0x000fe20008011408 */
[----:B------:R-:W-:Y:S01]  /*1070*/  ULDC UR57, c[0x0][0x2d4] ;  /* 0x0000b50000397ab9 */ /* 0x000fe20000000800 */
[----:B-1----:R-:W1:Y:S01]  /*1080*/  MUFU.RCP R2, R2 ;  /* 0x0000000200027308 */ /* 0x002e620000001000 */
[----:B------:R-:W-:Y:S02]  /*1090*/  UIMAD UR42, UR42, UR17, UR35 ;  /* 0x000000112a2a72a4 */ /* 0x000fe4000f8e0223 */
[----:B------:R-:W-:Y:S01]  /*10a0*/  USHF.R.S32.HI UR35, URZ, 0x1f, UR57 ;  /* 0x0000001f3f237899 */ /* 0x000fe20008011439 */
[----:B------:R-:W-:Y:S01]  /*10b0*/  @UP2 ULDC.64 UR14, c[0x0][0x420] ;  /* 0x00010800000e2ab9 */ /* 0x000fe20000000a00 */
[----:B------:R-:W-:-:S02]  /*10c0*/  ULEA.HI UR8, UR13, UR8, URZ, 0x6 ;  /* 0x000000080d087291 */ /* 0x000fc4000f8f303f */
[----:B------:R-:W-:Y:S02]  /*10d0*/  @UP2 UIMAD.WIDE.U32 UR48, UR5, UR14, URZ ;  /* 0x0000000e053022a5 */ /* 0x000fe4000f8e003f */
[----:B------:R-:W-:Y:S02]  /*10e0*/  USHF.L.U32 UR18, UR50, 0x7, URZ ;  /* 0x0000000732127899 */ /* 0x000fe4000800063f */
[----:B------:R-:W-:Y:S02]  /*10f0*/  UIADD3 UR38, UR31, UR22, URZ ;  /* 0x000000161f267290 */ /* 0x000fe4000fffe03f */
[----:B------:R-:W-:Y:S02]  /*1100*/  USHF.L.U64.HI UR14, UR50, 0x7, UR56 ;  /* 0x00000007320e7899 */ /* 0x000fe40008010238 */
[----:B------:R-:W-:Y:S01]  /*1110*/  UIMAD UR22, UR35, UR50, URZ ;  /* 0x00000032231672a4 */ /* 0x000fe2000f8e023f */
[----:B-1----:R-:W-:Y:S01]  /*1120*/  VIADD R2, R2, 0xffffffe ;  /* 0x0ffffffe02027836 */ /* 0x002fe20000000000 */
[----:B------:R-:W-:-:S02]  /*1130*/  USHF.R.S32.HI UR13, URZ, 0x6, UR26 ;  /* 0x000000063f0d7899 */ /* 0x000fc4000801141a */
[----:B------:R-:W-:Y:S01]  /*1140*/  USHF.R.S32.HI UR8, URZ, 0x6, UR8 ;  /* 0x000000063f087899 */ /* 0x000fe20008011408 */
[----:B------:R-:W1:Y:S01]  /*1150*/  F2I.FTZ.U32.TRUNC.NTZ R3, R2 ;  /* 0x0000000200037305 */ /* 0x000e62000021f000 */
[----:B------:R-:W-:Y:S02]  /*1160*/  USEL UR36, UR18, URZ, UP0 ;  /* 0x0000003f12247287 */ /* 0x000fe40008000000 */
[----:B------:R-:W-:Y:S02]  /*1170*/  UIMAD.WIDE.U32 UR18, UR50, UR57, URZ ;  /* 0x00000039321272a5 */ /* 0x000fe4000f8e003f */
[----:B------:R-:W-:Y:S02]  /*1180*/  USEL UR37, UR14, URZ, UP0 ;  /* 0x0000003f0e257287 */ /* 0x000fe40008000000 */
[----:B------:R-:W-:Y:S01]  /*1190*/  UIMAD UR22, UR56, UR57, UR22 ;  /* 0x00000039381672a4 */ /* 0x000fe2000f8e0216 */
[----:B------:R-:W-:Y:S01]  /*11a0*/  ULDC.64 UR28, c[0x0][0x240] ;  /* 0x00009000001c7ab9 */ /* 0x000fe20000000a00 */
[----:B------:R-:W-:-:S02]  /*11b0*/  UISETP.LT.AND UP0, UPT, UR13, UR8, UPT ;  /* 0x000000080d00728c */ /* 0x000fc4000bf01270 */
[----:B------:R-:W-:Y:S02]  /*11c0*/  UIMAD.WIDE.U32 UR20, UR5, UR28, URZ ;  /* 0x0000001c051472a5 */ /* 0x000fe4000f8e003f */
[----:B------:R-:W-:Y:S01]  /*11d0*/  UIMAD UR24, UR5, UR29, URZ ;  /* 0x0000001d051872a4 */ /* 0x000fe2000f8e023f */
[--C-:B-1----:R-:W-:Y:S01]  /*11e0*/  IMAD.MOV R0, RZ, RZ, -R3.reuse ;  /* 0x000000ffff007224 */ /* 0x102fe200078e0a03 */
[----:B------:R-:W-:Y:S01]  /*11f0*/  @UP2 UIMAD UR41, UR5, UR15, UR49 ;  /* 0x0000000f052922a4 */ /* 0x000fe2000f8e0231 */
[----:B------:R-:W-:Y:S01]  /*1200*/  IMAD.MOV.U32 R2, RZ, RZ, RZ ;  /* 0x000000ffff027224 */ /* 0x000fe200078e00ff */
[----:B------:R-:W-:Y:S01]  /*1210*/  UIMAD UR26, UR11, UR18, URZ ;  /* 0x000000120b1a72a4 */ /* 0x000fe2000f8e023f */
[----:B------:R-:W-:Y:S01]  /*1220*/  IMAD R0, R0, R5, RZ ;  /* 0x0000000500007224 */ /* 0x000fe200078e02ff */
[----:B------:R-:W-:Y:S01]  /*1230*/  UIADD3 UR22, UR19, UR22, URZ ;  /* 0x0000001613167290 */ /* 0x000fe2000fffe03f */
[----:B------:R-:W-:Y:S02]  /*1240*/  ULDC.U8 UR15, c[0x0][0x3d8] ;  /* 0x0000f600000f7ab9 */ /* 0x000fe40000000000 */
[----:B------:R-:W-:Y:S01]  /*1250*/  IMAD.HI.U32 R0, R3, R0, R2 ;  /* 0x0000000003007227 */ /* 0x000fe200078e0002 */
[----:B------:R-:W-:Y:S01]  /*1260*/  MOV R2, R4 ;  /* 0x0000000400027202 */ /* 0x000fe20000000f00 */
[----:B------:R-:W-:-:S02]  /*1270*/  USEL UR43, UR13, UR8, UP0 ;  /* 0x000000080d2b7287 */ /* 0x000fc40008000000 */
[----:B------:R-:W-:Y:S02]  /*1280*/  UISETP.NE.AND UP3, UPT, UR15, URZ, UPT ;  /* 0x0000003f0f00728c */ /* 0x000fe4000bf65270 */
[----:B------:R-:W-:Y:S01]  /*1290*/  IMAD.HI.U32 R0, R0, R2, RZ ;  /* 0x0000000200007227 */ /* 0x000fe200078e00ff */
[----:B------:R-:W-:Y:S02]  /*12a0*/  USEL UR40, UR30, UR20, !UP2 ;  /* 0x000000141e287287 */ /* 0x000fe4000d000000 */
[----:B------:R-:W-:Y:S01]  /*12b0*/  @UP2 UIADD3 UR38, UR21, UR24, URZ ;  /* 0x0000001815262290 */ /* 0x000fe2000fffe03f */
[----:B------:R-:W-:Y:S01]  /*12c0*/  IMAD.MOV R3, RZ, RZ, -R0 ;  /* 0x000000ffff037224 */ /* 0x000fe200078e0a00 */
[----:B------:R-:W-:Y:S02]  /*12d0*/  UIMAD.WIDE.U32 UR20, UR10, UR18, URZ ;  /* 0x000000120a1472a5 */ /* 0x000fe4000f8e003f */
[----:B------:R-:W-:Y:S01]  /*12e0*/  UIMAD UR8, UR10, UR22, UR26 ;  /* 0x000000160a0872a4 */ /* 0x000fe2000f8e021a */
[----:B------:R-:W-:Y:S01]  /*12f0*/  IMAD R2, R5, R3, R2 ;  /* 0x0000000305027224 */ /* 0x000fe200078e0202 */
[----:B------:R-:W-:-:S02]  /*1300*/  ULEA UR13, UR43, 0xffffffc0, 0x6 ;  /* 0xffffffc02b0d7891 */ /* 0x000fc4000f8e303f */
[----:B------:R-:W-:Y:S02]  /*1310*/  UISETP.NE.AND UP1, UPT, UR44, -0x1, UPT ;  /* 0xffffffff2c00788c */ /* 0x000fe4000bf25270 */
[----:B------:R-:W-:Y:S01]  /*1320*/  ISETP.GT.U32.AND P1, PT, R5, R2, PT ;  /* 0x000000020500720c */ /* 0x000fe20003f24070 */
[----:B------:R-:W-:Y:S02]  /*1330*/  UIADD3 UR45, UR21, UR8, URZ ;  /* 0x00000008152d7290 */ /* 0x000fe4000fffe03f */
[----:B------:R-:W-:Y:S02]  /*1340*/  UIMAD.WIDE.U32 UR18, UR10, UR5, URZ ;  /* 0x000000050a1272a5 */ /* 0x000fe4000f8e003f */
[----:B------:R-:W-:Y:S02]  /*1350*/  UIADD3 UR8, UP0, UR13, UR36, URZ ;  /* 0x000000240d087290 */ /* 0x000fe4000ff1e03f */
[----:B------:R-:W-:Y:S02]  /*1360*/  USHF.R.S32.HI UR35, URZ, 0x1f, UR13 ;  /* 0x0000001f3f237899 */ /* 0x000fe4000801140d */
[----:B------:R-:W-:Y:S01]  /*1370*/  UIMAD UR24, UR11, UR5, URZ ;  /* 0x000000050b1872a4 */ /* 0x000fe2000f8e023f */
[----:B------:R-:W-:Y:S01]  /*1380*/  ULDC UR36, c[0x0][0x2c4] ;  /* 0x0000b10000247ab9 */ /* 0x000fe20000000800 */
[----:B------:R-:W-:-:S02]  /*1390*/  USEL UR54, UR20, UR18, !UP2 ;  /* 0x0000001214367287 */ /* 0x000fc4000d000000 */
        /* <DEDUP_REMOVED lines=13> */
[----:B------:R-:W-:Y:S02]  /*1470*/  UIMAD UR11, UR10, UR18, UR11 ;  /* 0x000000120a0b72a4 */ /* 0x000fe4000f8e020b */
[----:B------:R-:W-:Y:S02]  /*1480*/  UISETP.NE.AND UP4, UPT, UR17, URZ, UPT ;  /* 0x0000003f1100728c */ /* 0x000fe4000bf85270 */
[----:B------:R-:W-:Y:S01]  /*1490*/  @UP3 USEL UR10, UR8, UR5, !UP2 ;  /* 0x00000005080a3287 */ /* 0x000fe2000d000000 */
[----:B------:R-:W-:Y:S01]  /*14a0*/  @P0 VIADD R0, R0, 0x1 ;  /* 0x0000000100000836 */ /* 0x000fe20000000000 */
[----:B------:R-:W-:Y:S01]  /*14b0*/  @UP1 ULDC.64 UR14, c[0x0][0x248] ;  /* 0x00009200000e1ab9 */ /* 0x000fe20000000a00 */
[----:B------:R-:W-:Y:S01]  /*14c0*/  @UP1 ULDC.64 UR16, c[0x0][0x250] ;  /* 0x0000940000101ab9 */ /* 0x000fe20000000a00 */
[----:B------:R-:W-:Y:S01]  /*14d0*/  @UP2 UIADD3 UR45, UR19, UR24, URZ ;  /* 0x00000018132d2290 */ /* 0x000fe2000fffe03f */
[----:B------:R-:W-:Y:S01]  /*14e0*/  IMAD.MOV.U32 R16, RZ, RZ, R0 ;  /* 0x000000ffff107224 */ /* 0x000fe200078e0000 */
[----:B------:R-:W-:Y:S01]  /*14f0*/  @UP3 ULDC UR8, c[0x0][0x2e4] ;  /* 0x0000b90000083ab9 */ /* 0x000fe20000000800 */
[----:B------:R-:W-:Y:S01]  /*1500*/  @UP1 UIMAD.WIDE.U32 UR20, UR32, UR14, URZ ;  /* 0x0000000e201412a5 */ /* 0x000fe2000f8e003f */
[----:B------:R-:W-:Y:S01]  /*1510*/  PLOP3.LUT P0, PT, PT, PT, UP3, 0x80, 0x0 ;  /* 0x000000000000781c */ /* 0x000fe20003f0f038 */
[----:B------:R-:W-:Y:S01]  /*1520*/  @UP1 UIMAD.WIDE.U32 UR18, UR33, UR16, URZ ;  /* 0x00000010211212a5 */ /* 0x000fe2000f8e003f */
[----:B------:R-:W-:Y:S01]  /*1530*/  @!P2 IADD3 R16, -R16, RZ, RZ ;  /* 0x000000ff1010a210 */ /* 0x000fe20007ffe1ff */
[----:B------:R-:W-:Y:S01]  /*1540*/  @UP1 UIMAD UR22, UR33, UR17, URZ ;  /* 0x00000011211612a4 */ /* 0x000fe2000f8e023f */
[----:B------:R-:W-:Y:S01]  /*1550*/  @!P3 LOP3.LUT R16, RZ, R6, RZ, 0x33, !PT ;  /* 0x00000006ff10b212 */ /* 0x000fe200078e33ff */
[----:B------:R-:W-:-:S02]  /*1560*/  @UP3 UIMAD UR24, UR55, UR8, UR10 ;  /* 0x00000008371832a4 */ /* 0x000fc4000f8e020a */
[----:B------:R-:W-:Y:S02]  /*1570*/  @!UP3 UIMAD UR8, UR50, UR61, UR55 ;  /* 0x0000003d3208b2a4 */ /* 0x000fe4000f8e0237 */
[----:B------:R-:W-:Y:S02]  /*1580*/  @UP1 UIMAD UR26, UR32, UR15, URZ ;  /* 0x0000000f201a12a4 */ /* 0x000fe4000f8e023f */
[----:B------:R-:W-:Y:S02]  /*1590*/  @UP1 UIADD3 UR37, UR19, UR22, URZ ;  /* 0x0000001613251290 */ /* 0x000fe4000fffe03f */
[----:B------:R-:W-:Y:S02]  /*15a0*/  @!UP3 UIMAD UR24, UR8, UR36, URZ ;  /* 0x000000240818b2a4 */ /* 0x000fe4000f8e023f */
[----:B------:R-:W-:Y:S02]  /*15b0*/  @!UP2 UIADD3 UR41, UR47, UR39, URZ ;  /* 0x000000272f29a290 */ /* 0x000fe4000fffe03f */
[----:B------:R-:W-:-:S02]  /*15c0*/  USHF.R.S32.HI UR33, URZ, 0x1f, UR51 ;  /* 0x0000001f3f217899 */ /* 0x000fc40008011433 */
[----:B------:R-:W-:Y:S02]  /*15d0*/  USEL UR53, UR34, URZ, UP4 ;  /* 0x0000003f22357287 */ /* 0x000fe4000a000000 */
        /* <DEDUP_REMOVED lines=18> */
.L_x_1898:
        /* <DEDUP_REMOVED lines=13> */
.L_x_1899:
        /* <DEDUP_REMOVED lines=11> */
.L_x_1900:
[----:B------:R-:W-:-:S04]  /*1880*/  UIMAD UR5, UR50, UR61, UR55 ;  /* 0x0000003d320572a4 */ /* 0x000fc8000f8e0237 */
[----:B------:R-:W-:-:S12]  /*1890*/  UIMAD UR5, UR5, UR57, URZ ;  /* 0x00000039050572a4 */ /* 0x000fd8000f8e023f */
.L_x_1901:
[----:B------:R-:W1:Y:S01]  /*18a0*/  LDC.64 R8, c[0x0][0x420] ;  /* 0x00010800ff087b82 */ /* 0x000e620000000a00 */
[----:B------:R-:W-:Y:S01]  /*18b0*/  ULDC UR8, c[0x0][0x2dc] ;  /* 0x0000b70000087ab9 */ /* 0x000fe20000000800 */
[----:B------:R-:W-:Y:S01]  /*18c0*/  UIADD3 UR34, UR13, UR5, URZ ;  /* 0x000000050d227290 */ /* 0x000fe2000fffe03f */
[----:B------:R-:W-:Y:S01]  /*18d0*/  SHF.R.S32.HI R237, RZ, 0x1f, R236 ;  /* 0x0000001fffed7819 */ /* 0x000fe200000114ec */
[----:B------:R-:W-:Y:S01]  /*18e0*/  UIMAD UR10, UR8, UR61, URZ ;  /* 0x0000003d080a72a4 */ /* 0x000fe2000f8e023f */
[----:B------:R-:W-:Y:S01]  /*18f0*/  IADD3 R2, P0, R236, UR18, RZ ;  /* 0x00000012ec027c10 */ /* 0x000fe2000ff1e0ff */
[----:B------:R-:W-:Y:S01]  /*1900*/  USHF.R.S32.HI UR47, URZ, 0x1f, UR55 ;  /* 0x0000001f3f2f7899 */ /* 0x000fe20008011437 */
[----:B------:R-:W-:Y:S01]  /*1910*/  LEA.HI R5, R27, R28, RZ, 0x5 ;  /* 0x0000001c1b057211 */ /* 0x000fe200078f28ff */
[----:B------:R-:W-:Y:S01]  /*1920*/  USHF.L.U32 UR5, UR10, 0x6, URZ ;  /* 0x000000060a057899 */ /* 0x000fe2000800063f */
[----:B------:R-:W-:Y:S01]  /*1930*/  IADD3.X R3, R237, UR41, RZ, P0, !PT ;  /* 0x00000029ed037c10 */ /* 0x000fe200087fe4ff */
[----:B------:R-:W-:Y:S01]  /*1940*/  ULDC.64 UR20, c[0x0][0x428] ;  /* 0x00010a0000147ab9 */ /* 0x000fe20000000a00 */
[----:B------:R-:W-:Y:S01]  /*1950*/  UIADD3 UR39, UR25, UR12, URZ ;  /* 0x0000000c19277290 */ /* 0x000fe2000fffe03f */
[----:B------:R-:W-:Y:S01]  /*1960*/  LOP3.LUT R4, R5, 0xffffffe0, RZ, 0xc0, !PT ;  /* 0xffffffe005047812 */ /* 0x000fe200078ec0ff */
[----:B------:R-:W-:Y:S01]  /*1970*/  UIADD3 UR19, UP2, UP0, UR30, UR5, UR51 ;  /* 0x000000051e137290 */ /* 0x000fe2000f85e033 */
[----:B------:R-:W-:Y:S01]  /*1980*/  IADD3 R13, P2, R12, UR13, RZ ;  /* 0x0000000d0c0d7c10 */ /* 0x000fe2000ff5e0ff */
[----:B------:R-:W-:Y:S01]  /*1990*/  UIMAD UR11, UR47, UR20, URZ ;  /* 0x000000142f0b72a4 */ /* 0x000fe2000f8e023f */
[----:B------:R-:W-:Y:S01]  /*19a0*/  IMAD.U32 R17, RZ, RZ, UR20 ;  /* 0x00000014ff117e24 */ /* 0x000fe2000f8e00ff */
[----:B------:R-:W-:Y:S01]  /*19b0*/  USHF.R.S32.HI UR5, URZ, 0x1f, UR5 ;  /* 0x0000001f3f057899 */ /* 0x000fe20008011405 */
[----:B------:R-:W-:Y:S01]  /*19c0*/  IMAD.IADD R24, R28, 0x1, -R4 ;  /* 0x000000011c187824 */ /* 0x000fe200078e0a04 */
[----:B------:R-:W-:Y:S01]  /*19d0*/  ULDC UR46, c[0x0][0x398] ;  /* 0x0000e600002e7ab9 */ /* 0x000fe20000000800 */
[----:B------:R-:W-:Y:S01]  /*19e0*/  UIMAD UR21, UR55, UR21, UR11 ;  /* 0x00000015371572a4 */ /* 0x000fe2000f8e020b */
[----:B------:R-:W-:Y:S01]  /*19f0*/  IADD3.X R15, R25, UR35, RZ, P2, !PT ;  /* 0x00000023190f7c10 */ /* 0x000fe200097fe4ff */
[----:B------:R-:W-:Y:S01]  /*1a00*/  UIADD3.X UR11, UR32, UR5, UR33, UP2, UP0 ;  /* 0x00000005200b7290 */ /* 0x000fe200097e0421 */
[----:B------:R-:W-:Y:S01]  /*1a10*/  IMAD.WIDE.U32 R6, R13, UR28, R236 ;  /* 0x0000001c0d067c25 */ /* 0x000fe2000f8e00ec */
[----:B------:R-:W-:Y:S01]  /*1a20*/  UIADD3 UR5, UR39, -UR46, -UR9 ;  /* 0x8000002e27057290 */ /* 0x000fe2000fffe809 */
[----:B------:R-:W-:Y:S01]  /*1a30*/  BSSY B1, `(.L_x_1897) ;  /* 0x0000a28000017945 */ /* 0x000fe20003800000 */
[----:B------:R-:W-:Y:S01]  /*1a40*/  UIADD3 UR42, UR13, UR24, URZ ;  /* 0x000000180d2a7290 */ /* 0x000fe2000fffe03f */
[C---:B-1----:R-:W-:Y:S01]  /*1a50*/  IMAD R0, R8.reuse, UR35, RZ ;  /* 0x0000002308007c24 */ /* 0x042fe2000f8e02ff */
[----:B------:R-:W-:Y:S01]  /*1a60*/  USHF.R.S32.HI UR24, URZ, 0x1f, UR5 ;  /* 0x0000001f3f187899 */ /* 0x000fe20008011405 */
[----:B------:R-:W-:Y:S01]  /*1a70*/  IMAD.WIDE.U32 R2, R8, UR13, R2 ;  /* 0x0000000d08027c25 */ /* 0x000fe2000f8e0002 */
[----:B------:R-:W-:Y:S01]  /*1a80*/  ULDC.64 UR32, c[0x0][0x400] ;  /* 0x0001000000207ab9 */ /* 0x000fe20000000a00 */
[----:B------:R-:W-:Y:S01]  /*1a90*/  IADD3 R6, P2, R6, UR40, RZ ;  /* 0x0000002806067c10 */ /* 0x000fe2000ff5e0ff */
[----:B------:R-:W-:Y:S01]  /*1aa0*/  ULEA.HI UR24, UR24, UR5, URZ, 0x6 ;  /* 0x0000000518187291 */ /* 0x000fe2000f8f303f */
[----:B------:R-:W-:Y:S01]  /*1ab0*/  IMAD R0, R9, UR13, R0 ;  /* 0x0000000d09007c24 */ /* 0x000fe2000f8e0200 */
[----:B------:R-:W-:Y:S01]  /*1ac0*/  UIADD3 UR13, UP2, UP0, UR53, UR19, UR54 ;  /* 0x00000013350d7290 */ /* 0x000fe2000f85e036 */
[----:B------:R-:W-:Y:S01]  /*1ad0*/  IADD3 R244, R236, 0x40, RZ ;  /* 0x00000040ecf47810 */ /* 0x000fe20007ffe0ff */
[----:B------:R-:W-:Y:S01]  /*1ae0*/  USHF.R.S32.HI UR24, URZ, 0x6, UR24 ;  /* 0x000000063f187899 */ /* 0x000fe20008011418 */
[----:B------:R-:W-:Y:S01]  /*1af0*/  IMAD.IADD R3, R3, 0x1, R0 ;  /* 0x0000000103037824 */ /* 0x000fe200078e0200 */
[----:B------:R-:W-:Y:S01]  /*1b00*/  SHF.R.S32.HI R0, RZ, 0x5, R5 ;  /* 0x00000005ff007819 */ /* 0x000fe20000011405 */
[----:B------:R-:W-:Y:S01]  /*1b10*/  IMAD R5, R15, UR28, RZ ;  /* 0x0000001c0f057c24 */ /* 0x000fe2000f8e02ff */
[----:B------:R-:W-:Y:S01]  /*1b20*/  ULDC.64 UR30, c[0x0][0x258] ;  /* 0x00009600001e7ab9 */ /* 0x000fe20000000a00 */
[----:B------:R-:W-:Y:S01]  /*1b30*/  IMAD.WIDE.U32 R2, R17, UR55, R2 ;  /* 0x0000003711027c25 */ /* 0x000fe2000f8e0002 */
[----:B------:R-:W-:Y:S01]  /*1b40*/  ULDC.64 UR48, c[0x0][0x2b0] ;  /* 0x0000ac0000307ab9 */ /* 0x000fe20000000a00 */
[----:B------:R-:W-:-:S02]  /*1b50*/  UIADD3 UR8, UR43, -0x1, URZ ;  /* 0xffffffff2b087890 */ /* 0x000fc4000fffe03f */
[----:B------:R-:W-:Y:S01]  /*1b60*/  IMAD R0, R0, UR10, R24 ;  /* 0x0000000a00007c24 */ /* 0x000fe2000f8e0218 */
[----:B------:R-:W-:Y:S01]  /*1b70*/  UIADD3.X UR10, UR52, UR11, UR45, UP2, UP0 ;  /* 0x0000000b340a7290 */ /* 0x000fe200097e042d */
[----:B------:R-:W-:Y:S01]  /*1b80*/  IMAD R19, R13, UR29, R5 ;  /* 0x0000001d0d137c24 */ /* 0x000fe2000f8e0205 */
[----:B------:R-:W-:Y:S01]  /*1b90*/  UISETP.LT.AND UP0, UPT, URZ, UR24, UPT ;  /* 0x000000183f00728c */ /* 0x000fe2000bf01270 */
[----:B------:R-:W-:Y:S01]  /*1ba0*/  IADD3 R5, R3, UR21, RZ ;  /* 0x0000001503057c10 */ /* 0x000fe2000fffe0ff */
[----:B------:R-:W-:Y:S01]  /*1bb0*/  IMAD.U32 R18, RZ, RZ, UR30 ;  /* 0x0000001eff127e24 */ /* 0x000fe2000f8e00ff */
[C---:B------:R-:W-:Y:S01]  /*1bc0*/  IADD3 R4, P0, R0.reuse, UR13, RZ ;  /* 0x0000000d00047c10 */ /* 0x040fe2000ff1e0ff */
[----:B------:R-:W-:Y:S01]  /*1bd0*/  USEL UR24, URZ, UR24, !UP0 ;  /* 0x000000183f187287 */ /* 0x000fe2000c000000 */
[----:B------:R-:W-:Y:S01]  /*1be0*/  IADD3.X R7, R7, UR38, R19, P2, !PT ;  /* 0x0000002607077c10 */ /* 0x000fe200097fe413 */
[----:B------:R-:W-:Y:S01]  /*1bf0*/  UIMAD UR13, UR47, UR30, URZ ;  /* 0x0000001e2f0d72a4 */ /* 0x000fe2000f8e023f */
[----:B------:R-:W-:Y:S01]  /*1c00*/  LEA.HI.X.SX32 R0, R0, UR10, 0x1, P0 ;  /* 0x0000000a00007c11 */ /* 0x000fe200080f0eff */
[----:B------:R-:W-:Y:S01]  /*1c10*/  UISETP.GT.AND UP0, UPT, UR43, UR24, UPT ;  /* 0x000000182b00728c */ /* 0x000fe2000bf04270 */
[----:B------:R-:W-:Y:S01]  /*1c20*/  LEA R224, P0, R4, UR32, 0x2 ;  /* 0x0000002004e07c11 */ /* 0x000fe2000f8010ff */
[----:B------:R-:W-:Y:S01]  /*1c30*/  ULDC.64 UR52, c[0x0][0x478] ;  /* 0x00011e0000347ab9 */ /* 0x000fe20000000a00 */
[----:B------:R-:W-:Y:S01]  /*1c40*/  UIMAD UR13, UR55, UR31, UR13 ;  /* 0x0000001f370d72a4 */ /* 0x000fe2000f8e020d */
[----:B------:R-:W-:Y:S01]  /*1c50*/  IMAD.WIDE.U32 R10, R18, UR55, R6 ;  /* 0x00000037120a7c25 */ /* 0x000fe2000f8e0006 */
[----:B------:R-:W-:Y:S01]  /*1c60*/  LEA.HI.X R225, R4, UR33, R0, 0x2, P0 ;  /* 0x0000002104e17c11 */ /* 0x000fe200080f1400 */
[----:B------:R-:W-:Y:S01]  /*1c70*/  UIMAD.WIDE UR34, UR34, 0x4, UR52 ;  /* 0x00000004222278a5 */ /* 0x000fe2000f8e0234 */
[----:B------:R-:W-:Y:S01]  /*1c80*/  PLOP3.LUT P0, PT, PT, PT, UP0, 0x80, 0x0 ;  /* 0x000000000000781c */ /* 0x000fe20003f0f008 */
[----:B------:R-:W-:Y:S01]  /*1c90*/  IMAD.MOV.U32 R4, RZ, RZ, R2 ;  /* 0x000000ffff047224 */ /* 0x000fe200078e0002 */
[----:B------:R-:W-:Y:S01]  /*1ca0*/  ULDC.64 UR30, c[0x0][0x210] ;  /* 0x00008400001e7ab9 */ /* 0x000fe20000000a00 */
[-C--:B------:R-:W-:Y:S01]  /*1cb0*/  IMAD R0, R25, R8.reuse, RZ ;  /* 0x0000000819007224 */ /* 0x080fe200078e02ff */
[----:B------:R-:W-:Y:S01]  /*1cc0*/  ULDC.64 UR32, c[0x0][0x3e0] ;  /* 0x0000f80000207ab9 */ /* 0x000fe20000000a00 */
[----:B------:R-:W-:Y:S01]  /*1cd0*/  IMAD.WIDE.U32 R4, R12, R8, R4 ;  /* 0x000000080c047225 */ /* 0x000fe200078e0004 */
[----:B------:R-:W-:Y:S01]  /*1ce0*/  LEA R231, P3, R10, UR30, 0x1 ;  /* 0x0000001e0ae77c11 */ /* 0x000fe2000f8608ff */
[----:B------:R-:W-:-:S02]  /*1cf0*/  UIMAD.WIDE UR10, UR42, 0x4, UR48 ;  /* 0x000000042a0a78a5 */ /* 0x000fc4000f8e0230 */
[----:B------:R-:W-:Y:S01]  /*1d00*/  IMAD R0, R12, R9, R0 ;  /* 0x000000090c007224 */ /* 0x000fe200078e0200 */
[----:B------:R-:W-:Y:S01]  /*1d10*/  LEA R232, P2, R4, UR32, 0x1 ;  /* 0x0000002004e87c11 */ /* 0x000fe2000f8408ff */
[----:B------:R-:W-:Y:S01]  /*1d20*/  VIADD R20, R11, UR13 ;  /* 0x0000000d0b147c36 */ /* 0x000fe20008000000 */
[----:B------:R-:W-:Y:S01]  /*1d30*/  UMOV UR20, UR34 ;  /* 0x0000002200147c82 */ /* 0x000fe20008000000 */
[----:B------:R-:W-:Y:S01]  /*1d40*/  UMOV UR19, UR35 ;  /* 0x0000002300137c82 */ /* 0x000fe20008000000 */
[----:B------:R-:W-:Y:S01]  /*1d50*/  IADD3 R14, R5, R0, RZ ;  /* 0x00000000050e7210 */ /* 0x000fe20007ffe0ff */
        /* <DEDUP_REMOVED lines=24> */
.L_x_1903:
        /* <DEDUP_REMOVED lines=20> */
.L_x_1904:
        /* <DEDUP_REMOVED lines=38> */
.L_x_1906:
[----:B------:R-:W-:Y:S05]  /*2280*/  BSYNC B0 ;  /* 0x0000000000007941 */ /* 0x000fea0003800000 */
.L_x_1905:
        /* <DEDUP_REMOVED lines=21> */
.L_x_1908:
[----:B------:R-:W-:Y:S05]  /*23e0*/  BSYNC B0 ;  /* 0x0000000000007941 */ /* 0x000fea0003800000 */
.L_x_1907:
        /* <DEDUP_REMOVED lines=34> */
.L_x_1910:
[----:B------:R-:W-:Y:S05]  /*2610*/  BSYNC B0 ;  /* 0x0000000000007941 */ /* 0x000fea0003800000 */
.L_x_1909:
        /* <DEDUP_REMOVED lines=9> */
[----:B------:R-:W-:-:S03]  /*26b0*/  ISETP.GE.AND P0, PT, R246, UR5, PT ;  /* 0x00000005f6007c0c */ /* 0x000fc6000bf06270 */
[----:B------:R-:W-:-:S04]  /*26c0*/  IMAD R2, R2, UR10, RZ ;  /* 0x0000000a02027c24 */ /* 0x000fc8000f8e02ff */
[----:B------:R-:W-:Y:S01]  /*26d0*/  IMAD R0, R0, UR11, R2 ;  /* 0x0000000b00007c24 */ /* 0x000fe2000f8e0202 */
[----:B------:R-:W-:-:S03]  /*26e0*/  LEA R2, P3, R4, UR8, 0x1 ;  /* 0x0000000804027c11 */ /* 0x000fc6000f8608ff */
        /* <DEDUP_REMOVED lines=9> */
.L_x_1902:
[----:B------:R-:W2:Y:S01]  /*2780*/  LDL R29, [R1] ;  /* 0x00000000011d7983 */ /* 0x000ea20000100800 */
        /* <DEDUP_REMOVED lines=57> */
.L_x_1913:
[----:B------:R-:W-:Y:S05]  /*2b20*/  BSYNC B0 ;  /* 0x0000000000007941 */ /* 0x000fea0003800000 */
.L_x_1912:
        /* <DEDUP_REMOVED lines=10> */
[----:B--2---:R-:W-:Y:S01]  /*2bd0*/  IMAD.WIDE.U32 R6, R8, 0x20, RZ ;  /* 0x0000002008067825 */ /* 0x004fe200078e00ff */
[----:B------:R-:W-:Y:S02]  /*2be0*/  ISETP.GE.AND P2, PT, R236, UR18, PT ;  /* 0x00000012ec007c0c */ /* 0x000fe4000bf46270 */
[----:B------:R-:W-:Y:S01]  /*2bf0*/  ISETP.GE.AND P4, PT, R244, UR18, PT ;  /* 0x00000012f4007c0c */ /* 0x000fe2000bf86270 */
[----:B---3--:R-:W-:Y:S01]  /*2c00*/  IMAD.SHL.U32 R2, R9, 0x20, RZ ;  /* 0x0000002009027824 */ /* 0x008fe200078e00ff */
        /* <DEDUP_REMOVED lines=13> */
[----:B------:R2:W-:Y:S04]  /*2ce0*/  @P4 STS.128 [R228+0x13000], RZ ;  /* 0x013000ffe4004388 */ /* 0x0005e80000000c00 */
[----:B------:R-:W-:Y:S01]  /*2cf0*/  @!PT LDS RZ, [RZ] ;  /* 0x00000000fffff984 */ /* 0x000fe20000000800 */
[----:B------:R-:W-:Y:S01]  /*2d00*/  @!PT LDS RZ, [RZ] ;  /* 0x00000000fffff984 */ /* 0x000fe20000000800 */
[----:B------:R-:W-:Y:S01]  /*2d10*/  @!PT LDS RZ, [RZ] ;  /* 0x00000000fffff984 */ /* 0x000fe20000000800 */
[----:B------:R2:W-:Y:S04]  /*2d20*/  @!P4 LDGSTS.E.BYPASS.LTC128B.128 [R228+0x13000], desc[UR6][R4.64+0x80] ;  /* 0x1300008004e4cfae */ /* 0x0005e8000b901d46 */
[----:B------:R2:W-:Y:S01]  /*2d30*/  @P3 STS.128 [R228+0x15000], RZ ;  /* 0x015000ffe4003388 */ /* 0x0005e20000000c00 */
[----:B---3--:R-:W-:-:S04]  /*2d40*/  @!P3 LEA R2, P2, R0, UR32, 0x1 ;  /* 0x000000200002bc11 */ /* 0x008fc8000f8408ff */
[----:B------:R-:W-:-:S05]  /*2d50*/  @!P3 LEA.HI.X R3, R0, UR33, R6, 0x1, P2 ;  /* 0x000000210003bc11 */ /* 0x000fca00090f0c06 */
        /* <DEDUP_REMOVED lines=12> */
.L_x_1915:
[----:B------:R-:W-:Y:S05]  /*2e20*/  BSYNC B0 ;  /* 0x0000000000007941 */ /* 0x000fea0003800000 */
.L_x_1914:
[----:B------:R-:W-:Y:S01]  /*2e30*/  BSSY B0, `(.L_x_1916) ;  /* 0x0000046000007945 */ /* 0x000fe20003800000 */
[----:B------:R-:W-:-:S03]  /*2e40*/  LEA R226, R226, UR4, 0x1 ;  /* 0x00000004e2e27c11 */ /* 0x000fc6000f8e08ff */
        /* <DEDUP_REMOVED lines=18> */
.L_x_1917:
[----:B--2---:R-:W2:Y:S01]  /*2f70*/  LDC.64 R6, c[0x0][0x210] ;  /* 0x00008400ff067b82 */ /* 0x004ea20000000a00 */
[----:B---3--:R-:W-:Y:S01]  /*2f80*/  IMAD.U32 R2, RZ, RZ, UR40 ;  /* 0x00000028ff027e24 */ /* 0x008fe2000f8e00ff */
        /* <DEDUP_REMOVED lines=11> */
[----:B--2---:R-:W-:Y:S01]  /*3040*/  IMAD.WIDE R2, R236, 0x2, R6 ;  /* 0x00000002ec027825 */ /* 0x004fe200078e0206 */
        /* <DEDUP_REMOVED lines=36> */
.L_x_1918:
[----:B------:R-:W-:Y:S05]  /*3290*/  BSYNC B0 ;  /* 0x0000000000007941 */ /* 0x000fea0003800000 */
.L_x_1916:
        /* <DEDUP_REMOVED lines=21> */
.L_x_1920:
[----:B------:R-:W-:Y:S01]  /*33f0*/  ULDC UR18, c[0x0][0x2d0] ;  /* 0x0000b40000127ab9 */ /* 0x000fe20000000800 */
[----:B--23--:R-:W-:Y:S01]  /*3400*/  IMAD.U32 R3, RZ, RZ, UR28 ;  /* 0x0000001cff037e24 */ /* 0x00cfe2000f8e00ff */
        /* <DEDUP_REMOVED lines=49> */
.L_x_1921:
[----:B------:R-:W-:Y:S05]  /*3720*/  BSYNC B0 ;  /* 0x0000000000007941 */ /* 0x000fea0003800000 */
.L_x_1919:
        /* <DEDUP_REMOVED lines=71> */
.L_x_1923:
[----:B------:R-:W-:Y:S05]  /*3ba0*/  BSYNC B0 ;  /* 0x0000000000007941 */ /* 0x000fea0003800000 */
.L_x_1922:
        /* <DEDUP_REMOVED lines=59> */
.L_x_1925:
[----:B------:R-:W-:Y:S05]  /*3f60*/  BSYNC B0 ;  /* 0x0000000000007941 */ /* 0x000fea0003800000 */
.L_x_1924:
        /* <DEDUP_REMOVED lines=64> */
.L_x_1927:
[----:B------:R-:W-:Y:S05]  /*4370*/  BSYNC B0 ;  /* 0x0000000000007941 */ /* 0x000fea0003800000 */
.L_x_1926:
        /* <DEDUP_REMOVED lines=10> */
[----:B------:R-:W-:Y:S01]  /*4420*/  IMAD.MOV.U32 R4, RZ, RZ, R8 ;  /* 0x000000ffff047224 */ /* 0x000fe200078e0008 */
[----:B------:R-:W-:Y:S01]  /*4430*/  IADD3 R0, P2, R21, 0x20, RZ ;  /* 0x0000002015007810 */ /* 0x000fe20007f5e0ff */
[----:B-1-3--:R-:W-:Y:S01]  /*4440*/  IMAD.U32 R2, RZ, RZ, UR36 ;  /* 0x00000024ff027e24 */ /* 0x00afe2000f8e00ff */
[----:B------:R-:W-:Y:S01]  /*4450*/  IADD3.X R7, RZ, R25, RZ, P3, !PT ;  /* 0x00000019ff077210 */ /* 0x000fe20001ffe4ff */
[----:B------:R-:W-:Y:S01]  /*4460*/  IMAD.U32 R3, RZ, RZ, UR37 ;  /* 0x00000025ff037e24 */ /* 0x000fe2000f8e00ff */
[----:B------:R-:W-:Y:S02]  /*4470*/  IADD3.X R6, RZ, R22, RZ, P2, !PT ;  /* 0x00000016ff067210 */ /* 0x000fe400017fe4ff */
[----:B------:R-:W-:Y:S01]  /*4480*/  MOV R5, R13 ;  /* 0x0000000d00057202 */ /* 0x000fe20000000f00 */
[----:B------:R-:W-:Y:S01]  /*4490*/  IMAD R7, R7, UR16, RZ ;  /* 0x0000001007077c24 */ /* 0x000fe2000f8e02ff */
[----:B------:R-:W-:Y:S01]  /*44a0*/  ISETP.GE.AND P3, PT, R244, UR5, PT ;  /* 0x00000005f4007c0c */ /* 0x000fe2000bf66270 */
[----:B------:R-:W-:-:S02]  /*44b0*/  IMAD R6, R6, UR16, RZ ;  /* 0x0000001006067c24 */ /* 0x000fc4000f8e02ff */
[----:B------:R-:W1:Y:S01]  /*44c0*/  @!P1 LDC.64 R10, c[0x0][0x220] ;  /* 0x00008800ff0a9b82 */ /* 0x000e620000000a00 */
[C---:B------:R-:W-:Y:S01]  /*44d0*/  IMAD.WIDE.U32 R4, R12.reuse, UR16, R4 ;  /* 0x000000100c047c25 */ /* 0x040fe2000f8e0004 */
[----:B------:R3:W-:Y:S03]  /*44e0*/  @P1 STS.128 [R228+0x21000], RZ ;  /* 0x021000ffe4001388 */ /* 0x0007e60000000c00 */
[----:B------:R-:W-:Y:S02]  /*44f0*/  IMAD R12, R12, UR17, R7 ;  /* 0x000000110c0c7c24 */ /* 0x000fe4000f8e0207 */
[----:B------:R-:W-:-:S03]  /*4500*/  IMAD.WIDE.U32 R2, R0, UR16, R2 ;  /* 0x0000001000027c25 */ /* 0x000fc6000f8e0002 */
[----:B------:R-:W-:Y:S01]  /*4510*/  IADD3 R12, R5, R12, RZ ;  /* 0x0000000c050c7210 */ /* 0x000fe20007ffe0ff */
[----:B------:R-:W-:-:S04]  /*4520*/  IMAD R0, R0, UR17, R6 ;  /* 0x0000001100007c24 */ /* 0x000fc8000f8e0206 */
[----:B------:R-:W-:Y:S01]  /*4530*/  IMAD.IADD R3, R3, 0x1, R0 ;  /* 0x0000000103037824 */ /* 0x000fe200078e0200 */
        /* <DEDUP_REMOVED lines=28> */
.L_x_1929:
[----:B------:R-:W-:Y:S05]  /*4700*/  BSYNC B0 ;  /* 0x0000000000007941 */ /* 0x000fea0003800000 */
.L_x_1928:
[----:B------:R-:W-:Y:S01]  /*4710*/  ULDC.64 UR16, c[0x0][0x3c8] ;  /* 0x0000f20000107ab9 */ /* 0x000fe20000000a00 */
[----:B------:R-:W-:Y:S01]  /*4720*/  USHF.R.S32.HI UR13, URZ, 0x1f, UR55 ;  /* 0x0000001f3f0d7899 */ /* 0x000fe20008011437 */
[----:B-1----:R-:W1:Y:S01]  /*4730*/  LDC.64 R10, c[0x0][0x3b8] ;  /* 0x0000ee00ff0a7b82 */ /* 0x002e620000000a00 */
[----:B------:R-:W-:Y:S01]  /*4740*/  UISETP.NE.U32.AND UP1, UPT, UR16, URZ, UPT ;  /* 0x0000003f1000728c */ /* 0x000fe2000bf25070 */
[----:B---3--:R-:W3:Y:S01]  /*4750*/  S2R R6, SR_TID.X ;  /* 0x0000000000067919 */ /* 0x008ee20000002100 */
[----:B------:R-:W-:Y:S01]  /*4760*/  IMAD.MOV.U32 R242, RZ, RZ, 0x7f800000 ;  /* 0x7f800000fff27424 */ /* 0x000fe200078e00ff */
[----:B------:R-:W-:Y:S01]  /*4770*/  LEA.HI R0, R27, R28, RZ, 0x4 ;  /* 0x0000001c1b007211 */ /* 0x000fe200078f20ff */
[----:B------:R-:W-:Y:S01]  /*4780*/  UISETP.NE.AND.EX UP1, UPT, UR17, URZ, UPT, UP1 ;  /* 0x0000003f1100728c */ /* 0x000fe2000bf25310 */
[----:B------:R-:W-:Y:S01]  /*4790*/  IMAD.MOV.U32 R243, RZ, RZ, 0x7f800000 ;  /* 0x7f800000fff37424 */ /* 0x000fe200078e00ff */
[----:B------:R-:W0:Y:S01]  /*47a0*/  LDGDEPBAR ;  /* 0x00000000000079af */ /* 0x000e220000000000 */
[----:B------:R-:W-:Y:S01]  /*47b0*/  IMAD.MOV.U32 R217, RZ, RZ, 0x20 ;  /* 0x00000020ffd97424 */ /* 0x000fe200078e00ff */
[----:B------:R-:W-:Y:S01]  /*47c0*/  ULDC UR42, c[0x0][0x398] ;  /* 0x0000e600002a7ab9 */ /* 0x000fe20000000800 */
[----:B------:R-:W-:Y:S01]  /*47d0*/  IMAD.MOV.U32 R216, RZ, RZ, 0x40 ;  /* 0x00000040ffd87424 */ /* 0x000fe200078e00ff */
[----:B------:R-:W-:Y:S01]  /*47e0*/  PLOP3.LUT P3, PT, PT, PT, UP1, 0x80, 0x0 ;  /* 0x000000000000781c */ /* 0x000fe20003f6f018 */
[----:B------:R-:W-:Y:S01]  /*47f0*/  IMAD.MOV.U32 R230, RZ, RZ, R226 ;  /* 0x000000ffffe67224 */ /* 0x000fe200078e00e2 */
[----:B------:R-:W-:-:S02]  /*4800*/  CS2R R190, SRZ ;  /* 0x0000000000be7805 */ /* 0x000fc4000001ff00 */
[----:B------:R-:W-:Y:S02]  /*4810*/  CS2R R188, SRZ ;  /* 0x0000000000bc7805 */ /* 0x000fe4000001ff00 */
[----:B------:R-:W-:Y:S01]  /*4820*/  CS2R R194, SRZ ;  /* 0x0000000000c27805 */ /* 0x000fe2000001ff00 */
[----:B------:R-:W-:Y:S01]  /*4830*/  @UP1 ULDC.64 UR28, c[0x0][0x3d0] ;  /* 0x0000f400001c1ab9 */ /* 0x000fe20000000a00 */
[----:B------:R-:W-:Y:S01]  /*4840*/  @UP1 UMOV UR14, UR55 ;  /* 0x00000037000e1c82 */ /* 0x000fe20008000000 */
[----:B------:R-:W-:Y:S01]  /*4850*/  @UP1 UIMAD UR5, UR56, UR28, URZ ;  /* 0x0000001c380512a4 */ /* 0x000fe2000f8e023f */
[----:B------:R-:W-:Y:S01]  /*4860*/  @UP1 UMOV UR15, UR13 ;  /* 0x0000000d000f1c82 */ /* 0x000fe20008000000 */
[----:B------:R-:W-:Y:S01]  /*4870*/  CS2R R192, SRZ ;  /* 0x0000000000c07805 */ /* 0x000fe2000001ff00 */
[----:B------:R-:W-:Y:S02]  /*4880*/  @UP1 UIMAD.WIDE.U32 UR14, UR50, UR28, UR14 ;  /* 0x0000001c320e12a5 */ /* 0x000fe4000f8e000e */
[----:B------:R-:W-:Y:S01]  /*4890*/  @UP1 UIMAD UR5, UR50, UR29, UR5 ;  /* 0x0000001d320512a4 */ /* 0x000fe2000f8e0205 */
[----:B-1----:R-:W2:Y:S01]  /*48a0*/  LDG.E.64 R4, desc[UR6][R10.64+0x8] ;  /* 0x000008060a047981 */ /* 0x002ea2000c1e1b00 */
[----:B------:R-:W-:-:S02]  /*48b0*/  @UP1 ULEA UR16, UP0, UR14, UR16, 0x2 ;  /* 0x000000100e101291 */ /* 0x000fc4000f80103f */
[----:B------:R-:W-:Y:S01]  /*48c0*/  @UP1 UIADD3 UR5, UR15, UR5, URZ ;  /* 0x000000050f051290 */ /* 0x000fe2000fffe03f */
[----:B------:R-:W-:Y:S02]  /*48d0*/  LOP3.LUT R0, R0, 0xfffffff0, RZ, 0xc0, !PT ;  /* 0xfffffff000007812 */ /* 0x000fe400078ec0ff */
[----:B------:R-:W-:Y:S02]  /*48e0*/  CS2R R186, SRZ ;  /* 0x0000000000ba7805 */ /* 0x000fe4000001ff00 */
[----:B------:R-:W-:Y:S01]  /*48f0*/  CS2R R184, SRZ ;  /* 0x0000000000b87805 */ /* 0x000fe2000001ff00 */
[----:B------:R-:W-:Y:S01]  /*4900*/  @UP1 ULEA.HI.X UR17, UR14, UR17, UR5, 0x2, UP0 ;  /* 0x000000110e111291 */ /* 0x000fe200080f1405 */
[----:B------:R-:W-:Y:S01]  /*4910*/  IMAD.U32 R2, RZ, RZ, UR16 ;  /* 0x00000010ff027e24 */ /* 0x000fe2000f8e00ff */
[----:B------:R-:W-:Y:S01]  /*4920*/  CS2R R182, SRZ ;  /* 0x0000000000b67805 */ /* 0x000fe2000001ff00 */
[----:B---3--:R-:W-:Y:S01]  /*4930*/  IMAD.SHL.U32 R6, R6, 0x2, RZ ;  /* 0x0000000206067824 */ /* 0x008fe200078e00ff */
[----:B------:R-:W-:Y:S01]  /*4940*/  @UP1 ULDC UR5, c[0x0][0x2e8] ;  /* 0x0000ba0000051ab9 */ /* 0x000fe20000000800 */
[----:B------:R-:W-:Y:S01]  /*4950*/  CS2R R180, SRZ ;  /* 0x0000000000b47805 */ /* 0x000fe2000001ff00 */
[----:B------:R-:W-:Y:S01]  /*4960*/  IMAD.U32 R3, RZ, RZ, UR17 ;  /* 0x00000011ff037e24 */ /* 0x000fe2000f8e00ff */
[----:B------:R-:W-:-:S02]  /*4970*/  CS2R R174, SRZ ;  /* 0x0000000000ae7805 */ /* 0x000fc4000001ff00 */
[----:B------:R-:W-:Y:S02]  /*4980*/  CS2R R172, SRZ ;  /* 0x0000000000ac7805 */ /* 0x000fe4000001ff00 */
[----:B------:R-:W-:Y:S02]  /*4990*/  CS2R R178, SRZ ;  /* 0x0000000000b27805 */ /* 0x000fe4000001ff00 */
[----:B------:R-:W-:Y:S01]  /*49a0*/  CS2R R176, SRZ ;  /* 0x0000000000b07805 */ /* 0x000fe2000001ff00 */
[----:B------:R1:W3:Y:S01]  /*49b0*/  @P3 LDG.E R8, desc[UR6][R2.64] ;  /* 0x0000000602083981 */ /* 0x0002e2000c1e1900 */
[----:B------:R-:W-:Y:S02]  /*49c0*/  CS2R R170, SRZ ;  /* 0x0000000000aa7805 */ /* 0x000fe4000001ff00 */
[----:B------:R-:W-:Y:S02]  /*49d0*/  CS2R R168, SRZ ;  /* 0x0000000000a87805 */ /* 0x000fe4000001ff00 */
[----:B------:R-:W-:-:S02]  /*49e0*/  CS2R R166, SRZ ;  /* 0x0000000000a67805 */ /* 0x000fc4000001ff00 */
[----:B------:R-:W-:Y:S02]  /*49f0*/  CS2R R164, SRZ ;  /* 0x0000000000a47805 */ /* 0x000fe4000001ff00 */
[----:B------:R-:W-:Y:S02]  /*4a00*/  CS2R R158, SRZ ;  /* 0x00000000009e7805 */ /* 0x000fe4000001ff00 */
[----:B------:R-:W-:Y:S01]  /*4a10*/  CS2R R156, SRZ ;  /* 0x00000000009c7805 */ /* 0x000fe2000001ff00 */
[----:B------:R-:W4:Y:S01]  /*4a20*/  LDG.E.64 R10, desc[UR6][R10.64] ;  /* 0x000000060a0a7981 */ /* 0x000f22000c1e1b00 */
[----:B------:R-:W-:Y:S01]  /*4a30*/  IMAD.IADD R0, R28, 0x1, -R0 ;  /* 0x000000011c007824 */ /* 0x000fe200078e0a00 */
        /* <DEDUP_REMOVED lines=16> */
[----:B-1----:R-:W-:Y:S01]  /*4b40*/  IMAD.MOV.U32 R2, RZ, RZ, 0x4 ;  /* 0x00000004ff027424 */ /* 0x002fe200078e00ff */
[----:B------:R-:W-:Y:S02]  /*4b50*/  CS2R R82, SRZ ;  /* 0x0000000000527805 */ /* 0x000fe4000001ff00 */
[----:B------:R-:W-:Y:S02]  /*4b60*/  CS2R R80, SRZ ;  /* 0x0000000000507805 */ /* 0x000fe4000001ff00 */
[----:B------:R-:W-:Y:S01]  /*4b70*/  CS2R R74, SRZ ;  /* 0x00000000004a7805 */ /* 0x000fe2000001ff00 */
[----:B------:R-:W-:Y:S01]  /*4b80*/  IMAD.WIDE R2, R235, R2, UR10 ;  /* 0x0000000aeb027e25 */ /* 0x000fe2000f8e0202 */
        /* <DEDUP_REMOVED lines=9> */
[----:B------:R-:W3:Y:S01]  /*4c20*/  @P3 MUFU.RCP R7, UR5 ;  /* 0x0000000500073d08 */ /* 0x000ee20008001000 */
[----:B------:R-:W-:Y:S01]  /*4c30*/  UIMAD UR5, UR50, UR61, UR55 ;  /* 0x0000003d320572a4 */ /* 0x000fe2000f8e0237 */
        /* <DEDUP_REMOVED lines=21> */
[----:B------:R-:W-:Y:S01]  /*4d90*/  ULDC UR21, c[0x0][0x2ec] ;  /* 0x0000bb0000157ab9 */ /* 0x000fe20000000800 */
[----:B-1----:R-:W-:-:S04]  /*4da0*/  LEA.HI R2, R27, R28, RZ, 0x7 ;  /* 0x0000001c1b027211 */ /* 0x002fc800078f38ff */
[----:B------:R-:W-:Y:S02]  /*4db0*/  SHF.R.S32.HI R250, RZ, 0x7, R2 ;  /* 0x00000007fffa7819 */ /* 0x000fe40000011402 */
[----:B------:R-:W-:-:S03]  /*4dc0*/  SHF.R.S32.HI R3, RZ, 0x1f, R0 ;  /* 0x0000001fff037819 */ /* 0x000fc60000011400 */
[----:B------:R-:W-:Y:S01]  /*4dd0*/  IMAD.SHL.U32 R2, R250, 0x20, RZ ;  /* 0x00000020fa027824 */ /* 0x000fe200078e00ff */
[----:B------:R-:W-:-:S04]  /*4de0*/  LEA.HI R3, R3, R0, RZ, 0x3 ;  /* 0x0000000003037211 */ /* 0x000fc800078f18ff */
[----:B------:R-:W-:Y:S02]  /*4df0*/  LOP3.LUT R6, R2, 0x6, R6, 0xf8, !PT ;  /* 0x0000000602067812 */ /* 0x000fe400078ef806 */
[----:B------:R-:W-:Y:S01]  /*4e00*/  LOP3.LUT R2, R3, 0xfffffff8, RZ, 0xc0, !PT ;  /* 0xfffffff803027812 */ /* 0x000fe200078ec0ff */
[----:B------:R-:W-:-:S04]  /*4e10*/  USHF.L.U32 UR5, UR5, 0x5, URZ ;  /* 0x0000000505057899 */ /* 0x000fc8000800063f */
[----:B------:R-:W-:Y:S01]  /*4e20*/  IMAD.IADD R2, R0, 0x1, -R2 ;  /* 0x0000000100027824 */ /* 0x000fe200078e0a02 */
[----:B------:R-:W-:-:S04]  /*4e30*/  USHF.R.S32.HI UR13, URZ, 0x1f, UR5 ;  /* 0x0000001f3f0d7899 */ /* 0x000fc80008011405 */
[----:B------:R-:W-:Y:S02]  /*4e40*/  R2P PR, R2, 0x6 ;  /* 0x0000000602007804 */ /* 0x000fe40000000000 */
[----:B------:R-:W-:-:S03]  /*4e50*/  SHF.R.S32.HI R2, RZ, 0x1f, R24 ;  /* 0x0000001fff027819 */ /* 0x000fc60000011418 */
[----:B------:R-:W-:Y:S01]  /*4e60*/  SEL R217, R217, 0xffffffe0, !P1 ;  /* 0xffffffe0d9d97807 */ /* 0x000fe20004800000 */
[----:B------:R-:W-:Y:S01]  /*4e70*/  IMAD.U32 R3, RZ, RZ, UR23 ;  /* 0x00000017ff037e24 */ /* 0x000fe2000f8e00ff */
[----:B------:R-:W-:-:S03]  /*4e80*/  SEL R216, R216, 0xffffffc0, !P2 ;  /* 0xffffffc0d8d87807 */ /* 0x000fc60005000000 */
[C---:B------:R-:W-:Y:S01]  /*4e90*/  IMAD.IADD R219, R218.reuse, 0x1, R217 ;  /* 0x00000001dadb7824 */ /* 0x040fe200078e02d9 */
[----:B------:R-:W-:Y:S01]  /*4ea0*/  UIADD3 UR29, -UR9, 0x40, UR39 ;  /* 0x00000040091d7890 */ /* 0x000fe2000fffe127 */
[----:B------:R-:W-:Y:S01]  /*4eb0*/  IMAD R229, R3, 0x40, R6 ;  /* 0x0000004003e57824 */ /* 0x000fe200078e0206 */
[----:B------:R-:W-:Y:S02]  /*4ec0*/  CS2R R28, SRZ ;  /* 0x00000000001c7805 */ /* 0x000fe4000001ff00 */
[----:B------:R-:W-:Y:S01]  /*4ed0*/  CS2R R26, SRZ ;  /* 0x00000000001a7805 */ /* 0x000fe2000001ff00 */
[----:B------:R-:W-:Y:S02]  /*4ee0*/  IMAD.IADD R220, R218, 0x1, R216 ;  /* 0x00000001dadc7824 */ /* 0x000fe400078e02d8 */
[----:B------:R-:W-:Y:S01]  /*4ef0*/  IMAD.IADD R221, R216, 0x1, R219 ;  /* 0x00000001d8dd7824 */ /* 0x000fe200078e02db */
[----:B------:R-:W-:Y:S01]  /*4f00*/  UMOV UR17, UR18 ;  /* 0x0000001200117c82 */ /* 0x000fe20008000000 */
[----:B------:R-:W-:Y:S01]  /*4f10*/  UIADD3 UR29, UR29, -UR46, URZ ;  /* 0x8000002e1d1d7290 */ /* 0x000fe2000fffe03f */
[----:B--2---:R-:W-:-:S04]  /*4f20*/  IADD3 R249, P5, P4, R4, UR5, R24 ;  /* 0x0000000504f97c10 */ /* 0x004fc8000fcbe018 */
[----:B------:R-:W-:Y:S01]  /*4f30*/  IADD3.X R251, R5, UR13, R2, P5, P4 ;  /* 0x0000000d05fb7c10 */ /* 0x000fe2000afe8402 */
[----:B------:R-:W-:Y:S02]  /*4f40*/  VIADD R2, R222, 0x4000 ;  /* 0x00004000de027836 */ /* 0x000fe40000000000 */
[----:B---3--:R-:W-:-:S05]  /*4f50*/  @P3 FMUL.FTZ R0, R8, R7 ;  /* 0x0000000708003220 */ /* 0x008fca0000410000 */
[----:B------:R-:W-:Y:S01]  /*4f60*/  @P3 R2UR UR14, R0 ;  /* 0x00000000000e32ca */ /* 0x000fe200000e0000 */
[----:B------:R-:W-:Y:S01]  /*4f70*/  VIADD R0, R223, 0x4000 ;  /* 0x00004000df007836 */ /* 0x000fe20000000000 */
[----:B----4-:R-:W-:Y:S02]  /*4f80*/  R2UR UR25, R11 ;  /* 0x000000000b1972ca */ /* 0x010fe400000e0000 */
[----:B------:R-:W-:Y:S02]  /*4f90*/  R2UR UR26, R10 ;  /* 0x000000000a1a72ca */ /* 0x000fe400000e0000 */
[----:B------:R-:W-:Y:S02]  /*4fa0*/  SEL R0, R0, R223, !P0 ;  /* 0x000000df00007207 */ /* 0x000fe40004000000 */
[----:B------:R-:W-:Y:S02]  /*4fb0*/  SEL R2, R2, R222, !P0 ;  /* 0x000000de02027207 */ /* 0x000fe40004000000 */
[----:B------:R-:W-:-:S02]  /*4fc0*/  CS2R R24, SRZ ;  /* 0x0000000000187805 */ /* 0x000fc4000001ff00 */
[----:B------:R-:W-:Y:S02]  /*4fd0*/  LEA R208, R0, UR4, 0x1 ;  /* 0x0000000400d07c11 */ /* 0x000fe4000f8e08ff */
[----:B------:R-:W-:Y:S01]  /*4fe0*/  LEA R213, R2, UR4, 0x1 ;  /* 0x0000000402d57c11 */ /* 0x000fe2000f8e08ff */
[----:B------:R-:W-:Y:S01]  /*4ff0*/  UMOV UR5, URZ ;  /* 0x0000003f00057c82 */ /* 0x000fe20008000000 */
[----:B------:R-:W-:Y:S01]  /*5000*/  @UP1 UMOV UR5, UR14 ;  /* 0x0000000e00051c82 */ /* 0x000fe20008000000 */
[----:B------:R-:W-:Y:S02]  /*5010*/  UIADD3 UR41, UR25, 0x646e171e, URZ ;  /* 0x646e171e19297890 */ /* 0x000fe4000fffe03f */
[----:B------:R-:W-:Y:S02]  /*5020*/  UIADD3 UR40, UR26, -0x4ab325aa, URZ ;  /* 0xb54cda561a287890 */ /* 0x000fe4000fffe03f */
[----:B------:R-:W-:Y:S02]  /*5030*/  UIADD3 UR39, UR25, -0x56f99767, URZ ;  /* 0xa906689919277890 */ /* 0x000fe4000fffe03f */
[----:B------:R-:W-:-:S02]  /*5040*/  UIADD3 UR38, UR26, 0x1715609d, URZ ;  /* 0x1715609d1a267890 */ /* 0x000fc4000fffe03f */
[----:B------:R-:W-:Y:S02]  /*5050*/  UIADD3 UR37, UR25, -0x126145ec, URZ ;  /* 0xed9eba1419257890 */ /* 0x000fe4000fffe03f */
[----:B------:R-:W-:Y:S02]  /*5060*/  UIADD3 UR36, UR26, 0x78dde6e4, URZ ;  /* 0x78dde6e41a247890 */ /* 0x000fe4000fffe03f */
[----:B------:R-:W-:Y:S02]  /*5070*/  UIADD3 UR35, UR25, 0x32370b8f, URZ ;  /* 0x32370b8f19237890 */ /* 0x000fe4000fffe03f */
[----:B------:R-:W-:Y:S02]  /*5080*/  UIADD3 UR34, UR26, -0x255992d5, URZ ;  /* 0xdaa66d2b1a227890 */ /* 0x000fe4000fffe03f */
[----:B------:R-:W-:Y:S02]  /*5090*/  UIADD3 UR33, UR25, 0x76cf5d0a, URZ ;  /* 0x76cf5d0a19217890 */ /* 0x000fe4000fffe03f */
[----:B------:R-:W-:-:S02]  /*50a0*/  UIADD3 UR32, UR26, 0x3c6ef372, URZ ;  /* 0x3c6ef3721a207890 */ /* 0x000fc4000fffe03f */
[----:B------:R-:W-:Y:S02]  /*50b0*/  UIADD3 UR31, UR25, -0x4498517b, URZ ;  /* 0xbb67ae85191f7890 */ /* 0x000fe4000fffe03f */
[----:B------:R-:W-:-:S12]  /*50c0*/  UIADD3 UR30, UR26, -0x61c88647, URZ ;  /* 0x9e3779b91a1e7890 */ /* 0x000fd8000fffe03f */
.L_x_1934:
[----:B------:R-:W0:Y:S01]  /*50d0*/  LDGDEPBAR ;  /* 0x00000000000079af */ /* 0x000e220000000000 */
[C---:B------:R-:W-:Y:S01]  /*50e0*/  IMAD.IADD R3, R213.reuse, 0x1, R217 ;  /* 0x00000001d5037824 */ /* 0x040fe200078e02d9 */
[----:B------:R-:W-:Y:S01]  /*50f0*/  USHF.L.U32 UR13, UR8, 0x6, URZ ;  /* 0x00000006080d7899 */ /* 0x000fe2000800063f */
[--C-:B------:R-:W-:Y:S01]  /*5100*/  IMAD.IADD R2, R213, 0x1, R216.reuse ;  /* 0x00000001d5027824 */ /* 0x100fe200078e02d8 */
[----:B------:R-:W-:Y:S01]  /*5110*/  UMOV UR14, UR59 ;  /* 0x0000003b000e7c82 */ /* 0x000fe20008000000 */
[----:B------:R-:W-:Y:S01]  /*5120*/  IMAD.IADD R0, R3, 0x1, R216 ;  /* 0x0000000103007824 */ /* 0x000fe200078e02d8 */
[----:B------:R-:W-:Y:S01]  /*5130*/  UISETP.GE.AND UP0, UPT, UR13, UR29, UPT ;  /* 0x0000001d0d00728c */ /* 0x000fe2000bf06270 */
[----:B------:R-:W-:Y:S02]  /*5140*/  IMAD.U32 R112, RZ, RZ, UR20 ;  /* 0x00000014ff707e24 */ /* 0x000fe4000f8e00ff */
[----:B------:R-:W-:Y:S03]  /*5150*/  IMAD.U32 R113, RZ, RZ, UR19 ;  /* 0x00000013ff717e24 */ /* 0x000fe6000f8e00ff */
[C---:B------:R-:W-:Y:S04]  /*5160*/  LEA R112, P0, R235.reuse, R112, 0x2 ;  /* 0x00000070eb707211 */ /* 0x040fe800078010ff */
[C---:B------:R-:W-:Y:S01]  /*5170*/  LEA.HI.X.SX32 R113, R235.reuse, R113, 0x2, P0 ;  /* 0x00000071eb717211 */ /* 0x040fe200000f16ff */
        /* <DEDUP_REMOVED lines=101> */
[----:B------:R1:W-:Y:S01]  /*57d0*/  LDSM.16.M88.4 R92, [R0+0x6000] ;  /* 0x00600000005c783b */ /* 0x0003e20000000200 */
[C---:B---3--:R-:W-:Y:S06]  /*57e0*/  HMMA.16816.F32 R4, R96.reuse, R108, R4 ;  /* 0x0000006c6004723c */ /* 0x048fec0000001804 */
[C---:B------:R-:W-:Y:S01]  /*57f0*/  HMMA.16816.F32 R8, R96.reuse, R110, R8 ;  /* 0x0000006e6008723c */ /* 0x040fe20000001808 */
[----:B------:R-:W3:Y:S05]  /*5800*/  LDSM.16.M88.4 R108, [R211+0x1e000] ;  /* 0x01e00000d36c783b */ /* 0x000eea0000000200 */
[C---:B----4-:R-:W-:Y:S06]  /*5810*/  HMMA.16816.F32 R12, R96.reuse, R88, R12 ;  /* 0x00000058600c723c */ /* 0x050fec000000180c */
[----:B------:R-:W-:Y:S01]  /*5820*/  HMMA.16816.F32 R16, R96, R90, R16 ;  /* 0x0000005a6010723c */ /* 0x000fe20000001810 */
[----:B------:R-:W4:Y:S04]  /*5830*/  LDSM.16.M88.4 R88, [R211+0x1e800] ;  /* 0x01e80000d358783b */ /* 0x000f280000000200 */
[----:B-1----:R-:W-:Y:S01]  /*5840*/  IADD3 R0, R235, -UR12, -R229 ;  /* 0x8000000ceb007c10 */ /* 0x002fe2000fffe8e5 */
[C---:B------:R-:W-:Y:S05]  /*5850*/  HMMA.16816.F32 R4, R100.reuse, R104, R4 ;  /* 0x000000686404723c */ /* 0x040fea0000001804 */
[----:B------:R-:W-:Y:S01]  /*5860*/  VIADD R0, R0, UR9 ;  /* 0x0000000900007c36 */ /* 0x000fe20008000000 */
[C---:B------:R-:W-:Y:S05]  /*5870*/  HMMA.16816.F32 R8, R100.reuse, R106, R8 ;  /* 0x0000006a6408723c */ /* 0x040fea0000001808 */
[----:B------:R-:W-:Y:S01]  /*5880*/  VIADD R0, R0, UR13 ;  /* 0x0000000d00007c36 */ /* 0x000fe20008000000 */
[C---:B--2---:R-:W-:Y:S05]  /*5890*/  HMMA.16816.F32 R12, R100.reuse, R84, R12 ;  /* 0x00000054640c723c */ /* 0x044fea000000180c */
[----:B------:R-:W-:Y:S01]  /*58a0*/  IABS R97, R0 ;  /* 0x0000000000617213 */ /* 0x000fe20000000000 */
[----:B------:R-:W-:Y:S05]  /*58b0*/  HMMA.16816.F32 R16, R100, R86, R16 ;  /* 0x000000566410723c */ /* 0x000fea0000001810 */
[----:B------:R-:W-:Y:S01]  /*58c0*/  VIADD R2, R0, 0x7 ;  /* 0x0000000700027836 */ /* 0x000fe20000000000 */
[C---:B---3--:R-:W-:Y:S05]  /*58d0*/  HMMA.16816.F32 R4, R92.reuse, R108, R4 ;  /* 0x0000006c5c04723c */ /* 0x048fea0000001804 */
[----:B------:R-:W-:Y:S01]  /*58e0*/  ISETP.GE.AND P0, PT, R2, RZ, PT ;  /* 0x000000ff0200720c */ /* 0x000fe20003f06270 */
[C---:B------:R-:W-:Y:S01]  /*58f0*/  VIADD R3, R0.reuse, 0x8 ;  /* 0x0000000800037836 */ /* 0x040fe20000000000 */
[C---:B------:R-:W-:Y:S04]  /*5900*/  HMMA.16816.F32 R8, R92.reuse, R110, R8 ;  /* 0x0000006e5c08723c */ /* 0x040fe80000001808 */
[----:B------:R-:W-:Y:S01]  /*5910*/  ISETP.GE.AND P1, PT, R3, RZ, PT ;  /* 0x000000ff0300720c */ /* 0x000fe20003f26270 */
[C---:B------:R-:W-:Y:S01]  /*5920*/  VIADD R87, R0.reuse, 0xffffffe7 ;  /* 0xffffffe700577836 */ /* 0x040fe20000000000 */
[C---:B----4-:R-:W-:Y:S05]  /*5930*/  HMMA.16816.F32 R12, R92.reuse, R88, R12 ;  /* 0x000000585c0c723c */ /* 0x050fea000000180c */
[C---:B------:R-:W-:Y:S01]  /*5940*/  @!P0 IADD3 R2, -R0.reuse, -0x7, RZ ;  /* 0xfffffff900028810 */ /* 0x040fe20007ffe1ff */
[C---:B------:R-:W-:Y:S01]  /*5950*/  VIADD R86, R0.reuse, 0xffffffff ;  /* 0xffffffff00567836 */ /* 0x040fe20000000000 */
[----:B------:R-:W-:Y:S01]  /*5960*/  ISETP.GE.AND P0, PT, R87, RZ, PT ;  /* 0x000000ff5700720c */ /* 0x000fe20003f06270 */
[C---:B------:R-:W-:Y:S01]  /*5970*/  VIADD R85, R0.reuse, 0xfffffff8 ;  /* 0xfffffff800557836 */ /* 0x040fe20000000000 */
[----:B------:R-:W-:Y:S03]  /*5980*/  HMMA.16816.F32 R16, R92, R90, R16 ;  /* 0x0000005a5c10723c */ /* 0x000fe60000001810 */
[C---:B------:R-:W-:Y:S01]  /*5990*/  @!P1 IADD3 R3, -R0.reuse, -0x8, RZ ;  /* 0xfffffff800039810 */ /* 0x040fe20007ffe1ff */
[----:B------:R-:W-:Y:S01]  /*59a0*/  VIADD R84, R0, 0xfffffff7 ;  /* 0xfffffff700547836 */ /* 0x000fe20000000000 */
[----:B------:R-:W-:Y:S01]  /*59b0*/  ISETP.GE.AND P6, PT, R86, RZ, PT ;  /* 0x000000ff5600720c */ /* 0x000fe20003fc6270 */
[C---:B------:R-:W-:Y:S01]  /*59c0*/  VIADD R96, R0.reuse, 0xfffffff0 ;  /* 0xfffffff000607836 */ /* 0x040fe20000000000 */
[----:B------:R-:W-:Y:S01]  /*59d0*/  ISETP.GE.AND P5, PT, R85, RZ, PT ;  /* 0x000000ff5500720c */ /* 0x000fe20003fa6270 */
[----:B------:R-:W-:Y:S01]  /*59e0*/  VIADD R89, R0, 0xffffffef ;  /* 0xffffffef00597836 */ /* 0x000fe20000000000 */
[----:B------:R-:W-:Y:S02]  /*59f0*/  ISETP.GE.AND P4, PT, R84, RZ, PT ;  /* 0x000000ff5400720c */ /* 0x000fe40003f86270 */
[----:B------:R-:W-:Y:S01]  /*5a00*/  ISETP.GE.AND P3, PT, R96, RZ, PT ;  /* 0x000000ff6000720c */ /* 0x000fe20003f66270 */
[C---:B------:R-:W-:Y:S01]  /*5a10*/  VIADD R88, R0.reuse, 0xffffffe8 ;  /* 0xffffffe800587836 */ /* 0x040fe20000000000 */
[----:B------:R-:W-:Y:S02]  /*5a20*/  ISETP.GE.AND P2, PT, R89, RZ, PT ;  /* 0x000000ff5900720c */ /* 0x000fe40003f46270 */
[----:B------:R-:W-:Y:S02]  /*5a30*/  @!P0 IADD3 R87, -R0, 0x19, RZ ;  /* 0x0000001900578810 */ /* 0x000fe40007ffe1ff */
[----:B------:R-:W-:Y:S02]  /*5a40*/  ISETP.GE.AND P1, PT, R88, RZ, PT ;  /* 0x000000ff5800720c */ /* 0x000fe40003f26270 */
        /* <DEDUP_REMOVED lines=46> */
.L_x_1930:
[----:B------:R-:W-:Y:S01]  /*5d30*/  UIADD3 UR16, UR9, 0x1, -UR12 ;  /* 0x0000000109107890 */ /* 0x000fe2000fffe80c */
[----:B------:R-:W-:Y:S01]  /*5d40*/  VIADD R2, R235, UR13 ;  /* 0x0000000deb027c36 */ /* 0x000fe20008000000 */
[----:B------:R-:W-:Y:S01]  /*5d50*/  UIADD3 UR15, -UR14, UR9, -UR12 ;  /* 0x000000090e0f7290 */ /* 0x000fe2000fffe90c */
[C---:B------:R-:W-:Y:S01]  /*5d60*/  VIADD R90, R229.reuse, 0x1 ;  /* 0x00000001e55a7836 */ /* 0x040fe20000000000 */
[----:B------:R-:W-:Y:S01]  /*5d70*/  UIADD3 UR13, UR16, UR42, URZ ;  /* 0x0000002a100d7290 */ /* 0x000fe2000fffe03f */
[----:B------:R-:W-:Y:S01]  /*5d80*/  IMAD.U32 R91, RZ, RZ, UR42 ;  /* 0x0000002aff5b7e24 */ /* 0x000fe2000f8e00ff */
[----:B------:R-:W-:Y:S01]  /*5d90*/  UMOV UR17, UR14 ;  /* 0x0000000e00117c82 */ /* 0x000fe20008000000 */
[C---:B------:R-:W-:Y:S01]  /*5da0*/  VIADD R89, R229.reuse, 0x8 ;  /* 0x00000008e5597836 */ /* 0x040fe20000000000 */
[----:B------:R-:W-:Y:S01]  /*5db0*/  VIADDMNMX R0, R2, UR15, RZ, !PT ;  /* 0x0000000f02007c46 */ /* 0x000fe2000f8001ff */
[C---:B------:R-:W-:Y:S02]  /*5dc0*/  VIADD R88, R229.reuse, 0x9 ;  /* 0x00000009e5587836 */ /* 0x040fe40000000000 */
[----:B------:R-:W-:Y:S01]  /*5dd0*/  IMAD.U32 R3, RZ, RZ, UR13 ;  /* 0x0000000dff037e24 */ /* 0x000fe2000f8e00ff */
[CC--:B------:R-:W-:Y:S01]  /*5de0*/  ISETP.GE.AND P0, PT, R229.reuse, R0.reuse, PT ;  /* 0x00000000e500720c */ /* 0x0c0fe20003f06270 */
[C---:B------:R-:W-:Y:S01]  /*5df0*/  VIADD R87, R229.reuse, 0x10 ;  /* 0x00000010e5577836 */ /* 0x040fe20000000000 */
[----:B------:R-:W-:Y:S01]  /*5e00*/  ISETP.GE.AND P6, PT, R90, R0, PT ;  /* 0x000000005a00720c */ /* 0x000fe20003fc6270 */
[----:B------:R-:W-:Y:S01]  /*5e10*/  VIADD R86, R229, 0x11 ;  /* 0x00000011e5567836 */ /* 0x000fe20000000000 */
[----:B------:R-:W-:Y:S01]  /*5e20*/  VIADDMNMX R3, R3, R2, UR9, PT ;  /* 0x0000000903037e46 */ /* 0x000fe2000b800102 */
[----:B------:R-:W-:Y:S01]  /*5e30*/  VIADD R2, R2, 0x8 ;  /* 0x0000000802027836 */ /* 0x000fe20000000000 */
[-C--:B------:R-:W-:Y:S01]  /*5e40*/  ISETP.GE.AND P5, PT, R89, R0.reuse, PT ;  /* 0x000000005900720c */ /* 0x080fe20003fa6270 */
[C---:B------:R-:W-:Y:S01]  /*5e50*/  VIADD R85, R229.reuse, 0x18 ;  /* 0x00000018e5557836 */ /* 0x040fe20000000000 */
[CC--:B------:R-:W-:Y:S01]  /*5e60*/  ISETP.GE.OR P0, PT, R229.reuse, R3.reuse, !P0 ;  /* 0x00000003e500720c */ /* 0x0c0fe20004706670 */
[----:B------:R-:W-:Y:S01]  /*5e70*/  VIADD R84, R229, 0x19 ;  /* 0x00000019e5547836 */ /* 0x000fe20000000000 */
[----:B------:R-:W-:Y:S02]  /*5e80*/  IADD3 R91, R2, UR16, R91 ;  /* 0x00000010025b7c10 */ /* 0x000fe4000fffe05b */
[-C--:B------:R-:W-:Y:S02]  /*5e90*/  ISETP.GE.OR P6, PT, R90, R3.reuse, !P6 ;  /* 0x000000035a00720c */ /* 0x080fe400077c6670 */
[----:B------:R-:W-:Y:S02]  /*5ea0*/  VIADDMNMX R2, R2, UR15, RZ, !PT ;  /* 0x0000000f02027c46 */ /* 0x000fe4000f8001ff */
        /* <DEDUP_REMOVED lines=44> */
.L_x_1931:
[C---:B------:R-:W-:Y:S01]  /*6170*/  FMUL.FTZ R0, R242.reuse, 1.4426950216293334961 ;  /* 0x3fb8aa3bf2007820 */ /* 0x040fe20000410000 */
[----:B------:R-:W-:Y:S01]  /*6180*/  FSETP.NEU.FTZ.AND P1, PT, R242, -INF , PT ;  /* 0xff800000f200780b */ /* 0x000fe20003f3d000 */
[----:B------:R-:W-:Y:S02]  /*6190*/  IMAD.U32 R3, RZ, RZ, UR8 ;  /* 0x00000008ff037e24 */ /* 0x000fe4000f8e00ff */
[----:B------:R-:W-:Y:S01]  /*61a0*/  FMUL.FTZ R84, R243, 1.4426950216293334961 ;  /* 0x3fb8aa3bf3547820 */ /* 0x000fe20000410000 */
[----:B------:R-:W-:Y:S01]  /*61b0*/  IMAD.U32 R2, RZ, RZ, UR23 ;  /* 0x00000017ff027e24 */ /* 0x000fe2000f8e00ff */
[----:B------:R-:W-:Y:S01]  /*61c0*/  FSEL R0, R0, RZ, P1 ;  /* 0x000000ff00007208 */ /* 0x000fe20000800000 */
[----:B------:R-:W-:Y:S01]  /*61d0*/  IMAD R3, R3, 0x4, R252 ;  /* 0x0000000403037824 */ /* 0x000fe200078e02fc */
[----:B------:R-:W-:Y:S01]  /*61e0*/  FSETP.NEU.FTZ.AND P0, PT, R243, -INF , PT ;  /* 0xff800000f300780b */ /* 0x000fe20003f1d000 */
[----:B------:R-:W-:Y:S01]  /*61f0*/  IMAD R2, R2, 0x2, R250 ;  /* 0x0000000202027824 */ /* 0x000fe200078e02fa */
[----:B------:R-:W-:Y:S01]  /*6200*/  UISETP.GT.AND UP2, UPT, UR8, UR24, UPT ;  /* 0x000000180800728c */ /* 0x000fe2000bf44270 */
[--C-:B------:R-:W-:Y:S01]  /*6210*/  FFMA.FTZ R86, R8, UR21, -R0.reuse ;  /* 0x0000001508567c23 */ /* 0x100fe20008010800 */
[----:B------:R-:W-:Y:S01]  /*6220*/  FSEL R8, R84, RZ, P0 ;  /* 0x000000ff54087208 */ /* 0x000fe20000000000 */
[----:B------:R-:W-:Y:S01]  /*6230*/  IMAD.WIDE.U32 R84, R3, -0x326172a9, RZ ;  /* 0xcd9e8d5703547825 */ /* 0x000fe200078e00ff */
[----:B------:R-:W-:Y:S01]  /*6240*/  LOP3.LUT R2, R2, UR25, RZ, 0x3c, !PT ;  /* 0x0000001902027c12 */ /* 0x000fe2000f8e3cff */
[----:B------:R1:W2:Y:S02]  /*6250*/  MUFU.EX2 R129, R86 ;  /* 0x0000005600817308 */ /* 0x0002a40000000800 */
[----:B------:R-:W-:Y:S01]  /*6260*/  FFMA.FTZ R4, R4, UR21, -R0 ;  /* 0x0000001504047c23 */ /* 0x000fe20008010800 */
[--C-:B------:R-:W-:Y:S01]  /*6270*/  FFMA.FTZ R6, R6, UR21, -R8.reuse ;  /* 0x0000001506067c23 */ /* 0x100fe20008010808 */
[----:B------:R-:W-:Y:S01]  /*6280*/  LOP3.LUT R90, R85, UR26, R251, 0x96, !PT ;  /* 0x0000001a555a7c12 */ /* 0x000fe2000f8e96fb */
[----:B------:R-:W-:Y:S01]  /*6290*/  FFMA.FTZ R7, R7, UR21, -R8 ;  /* 0x0000001507077c23 */ /* 0x000fe20008010808 */
[----:B------:R-:W-:Y:S01]  /*62a0*/  FFMA.FTZ R5, R5, UR21, -R0 ;  /* 0x0000001505057c23 */ /* 0x000fe20008010800 */
[--C-:B------:R-:W-:Y:S01]  /*62b0*/  FFMA.FTZ R11, R11, UR21, -R8.reuse ;  /* 0x000000150b0b7c23 */ /* 0x100fe20008010808 */
[----:B------:R-:W-:Y:S01]  /*62c0*/  FFMA.FTZ R10, R10, UR21, -R8 ;  /* 0x000000150a0a7c23 */ /* 0x000fe20008010808 */
[----:B------:R-:W-:Y:S01]  /*62d0*/  IMAD.WIDE.U32 R90, R90, -0x2daee0ad, RZ ;  /* 0xd2511f535a5a7825 */ /* 0x000fe200078e00ff */
[----:B------:R3:W-:Y:S03]  /*62e0*/  MUFU.EX2 R124, R6 ;  /* 0x00000006007c7308 */ /* 0x0007e60000000800 */
[--C-:B------:R-:W-:Y:S01]  /*62f0*/  FFMA.FTZ R16, R16, UR21, -R0.reuse ;  /* 0x0000001510107c23 */ /* 0x100fe20008010800 */
[----:B------:R-:W-:Y:S01]  /*6300*/  FFMA.FTZ R9, R9, UR21, -R0 ;  /* 0x0000001509097c23 */ /* 0x000fe20008010800 */
[--C-:B------:R-:W-:Y:S01]  /*6310*/  FFMA.FTZ R15, R15, UR21, -R8.reuse ;  /* 0x000000150f0f7c23 */ /* 0x100fe20008010808 */
[----:B------:R-:W-:Y:S01]  /*6320*/  FFMA.FTZ R19, R19, UR21, -R8 ;  /* 0x0000001513137c23 */ /* 0x000fe20008010808 */
[----:B-1----:R-:W-:Y:S03]  /*6330*/  IMAD.WIDE.U32 R86, R249, -0x2daee0ad, RZ ;  /* 0xd2511f53f9567825 */ /* 0x002fe600078e00ff */
[----:B------:R1:W-:Y:S02]  /*6340*/  MUFU.EX2 R127, R7 ;  /* 0x00000007007f7308 */ /* 0x0003e40000000800 */
[----:B------:R-:W-:Y:S02]  /*6350*/  LOP3.LUT R2, R2, R87, RZ, 0x3c, !PT ;  /* 0x0000005702027212 */ /* 0x000fe400078e3cff */
[----:B------:R-:W-:Y:S06]  /*6360*/  LOP3.LUT R86, R91, UR31, R86, 0x96, !PT ;  /* 0x0000001f5b567c12 */ /* 0x000fec000f8e9656 */
[----:B------:R4:W-:Y:S01]  /*6370*/  MUFU.EX2 R126, R4 ;  /* 0x00000004007e7308 */ /* 0x0009e20000000800 */
[----:B------:R-:W-:Y:S04]  /*6380*/  IMAD.WIDE.U32 R2, R2, -0x326172a9, RZ ;  /* 0xcd9e8d5702027825 */ /* 0x000fe800078e00ff */
[----:B------:R-:W-:Y:S01]  /*6390*/  IMAD.WIDE.U32 R86, R86, -0x326172a9, RZ ;  /* 0xcd9e8d5756567825 */ /* 0x000fe200078e00ff */
[----:B------:R-:W-:Y:S04]  /*63a0*/  LOP3.LUT R88, R3, UR30, R84, 0x96, !PT ;  /* 0x0000001e03587c12 */ /* 0x000fe8000f8e9654 */
[----:B------:R-:W-:Y:S01]  /*63b0*/  MUFU.EX2 R121, R5 ;  /* 0x0000000500797308 */ /* 0x000fe20000000800 */
[----:B------:R-:W-:Y:S01]  /*63c0*/  LOP3.LUT R84, R87, UR32, R2, 0x96, !PT ;  /* 0x0000002057547c12 */ /* 0x000fe2000f8e9602 */
[----:B------:R-:W-:Y:S04]  /*63d0*/  IMAD.WIDE.U32 R88, R88, -0x2daee0ad, RZ ;  /* 0xd2511f5358587825 */ /* 0x000fe800078e00ff */
[----:B------:R-:W-:Y:S01]  /*63e0*/  IMAD.WIDE.U32 R84, R84, -0x2daee0ad, RZ ;  /* 0xd2511f5354547825 */ /* 0x000fe200078e00ff */
[----:B------:R-:W-:Y:S03]  /*63f0*/  LOP3.LUT R2, R89, UR33, R90, 0x96, !PT ;  /* 0x0000002159027c12 */ /* 0x000fe6000f8e965a */
[----:B------:R-:W2:Y:S01]  /*6400*/  MUFU.EX2 R128, R11 ;  /* 0x0000000b00807308 */ /* 0x000ea20000000800 */
[----:B------:R-:W-:Y:S01]  /*6410*/  LOP3.LUT R87, R85, UR35, R88, 0x96, !PT ;  /* 0x0000002355577c12 */ /* 0x000fe2000f8e9658 */
[----:B------:R-:W-:Y:S08]  /*6420*/  IMAD.WIDE.U32 R2, R2, -0x326172a9, RZ ;  /* 0xcd9e8d5702027825 */ /* 0x000ff000078e00ff */
[----:B------:R-:W-:Y:S01]  /*6430*/  MUFU.EX2 R122, R10 ;  /* 0x0000000a007a7308 */ /* 0x000fe20000000800 */
[----:B------:R-:W-:Y:S01]  /*6440*/  LOP3.LUT R88, R3, UR34, R86, 0x96, !PT ;  /* 0x0000002203587c12 */ /* 0x000fe2000f8e9656 */
[----:B------:R-:W-:Y:S04]  /*6450*/  IMAD.WIDE.U32 R86, R87, -0x326172a9, RZ ;  /* 0xcd9e8d5757567825 */ /* 0x000fe800078e00ff */
[----:B------:R-:W-:Y:S01]  /*6460*/  IMAD.WIDE.U32 R88, R88, -0x2daee0ad, RZ ;  /* 0xd2511f5358587825 */ /* 0x000fe200078e00ff */
[----:B------:R-:W-:Y:S03]  /*6470*/  LOP3.LUT R85, R87, UR36, R2, 0x96, !PT ;  /* 0x0000002457557c12 */ /* 0x000fe6000f8e9602 */
[----:B------:R2:W2:Y:S01]  /*6480*/  MUFU.EX2 R130, R16 ;  /* 0x0000001000827308 */ /* 0x0004a20000000800 */
[----:B------:R-:W-:Y:S01]  /*6490*/  FFMA.FTZ R87, R12, UR21, -R0 ;  /* 0x000000150c577c23 */ /* 0x000fe20008010800 */
[----:B---3--:R-:W-:Y:S01]  /*64a0*/  LOP3.LUT R6, R89, UR37, R84, 0x96, !PT ;  /* 0x0000002559067c12 */ /* 0x008fe2000f8e9654 */
[----:B------:R-:W-:Y:S04]  /*64b0*/  IMAD.WIDE.U32 R84, R85, -0x2daee0ad, RZ ;  /* 0xd2511f5355547825 */ /* 0x000fe800078e00ff */
[--C-:B------:R-:W-:Y:S01]  /*64c0*/  FFMA.FTZ R89, R13, UR21, -R0.reuse ;  /* 0x000000150d597c23 */ /* 0x100fe20008010800 */
[----:B------:R-:W-:Y:S01]  /*64d0*/  FFMA.FTZ R0, R17, UR21, -R0 ;  /* 0x0000001511007c23 */ /* 0x000fe20008010800 */
[----:B-1----:R-:W-:Y:S01]  /*64e0*/  IMAD.WIDE.U32 R6, R6, -0x326172a9, RZ ;  /* 0xcd9e8d5706067825 */ /* 0x002fe200078e00ff */
[----:B------:R-:W-:Y:S01]  /*64f0*/  LOP3.LUT R2, R85, UR39, R88, 0x96, !PT ;  /* 0x0000002755027c12 */ /* 0x000fe2000f8e9658 */
[----:B------:R1:W-:Y:S03]  /*6500*/  MUFU.EX2 R125, R9 ;  /* 0x00000009007d7308 */ /* 0x0003e60000000800 */
[----:B----4-:R-:W-:Y:S01]  /*6510*/  LOP3.LUT R4, R7, UR38, R86, 0x96, !PT ;  /* 0x0000002607047c12 */ /* 0x010fe2000f8e9656 */
[----:B------:R-:W-:Y:S04]  /*6520*/  IMAD.WIDE.U32 R2, R2, -0x326172a9, RZ ;  /* 0xcd9e8d5702027825 */ /* 0x000fe800078e00ff */
[----:B--2---:R-:W-:Y:S01]  /*6530*/  FFMA.FTZ R16, R14, UR21, -R8 ;  /* 0x000000150e107c23 */ /* 0x004fe20008010808 */
[----:B------:R-:W-:Y:S01]  /*6540*/  IMAD.WIDE.U32 R4, R4, -0x2daee0ad, RZ ;  /* 0xd2511f5304047825 */ /* 0x000fe200078e00ff */
[----:B------:R-:W-:Y:S01]  /*6550*/  LOP3.LUT R11, R2, 0xff, RZ, 0xc0, !PT ;  /* 0x000000ff020b7812 */ /* 0x000fe200078ec0ff */
[----:B------:R-:W-:Y:S01]  /*6560*/  MUFU.EX2 R118, R0 ;  /* 0x0000000000767308 */ /* 0x000fe20000000800 */
[----:B------:R-:W-:Y:S01]  /*6570*/  SHF.R.U32.HI R10, RZ, 0x18, R2 ;  /* 0x00000018ff0a7819 */ /* 0x000fe20000011602 */
[----:B------:R-:W-:Y:S01]  /*6580*/  FFMA.FTZ R8, R18, UR21, -R8 ;  /* 0x0000001512087c23 */ /* 0x000fe20008010808 */
[----:B------:R-:W-:Y:S02]  /*6590*/  SHF.R.U32.HI R12, RZ, 0x10, R2 ;  /* 0x00000010ff0c7819 */ /* 0x000fe40000011602 */
[----:B------:R-:W-:Y:S02]  /*65a0*/  LOP3.LUT R13, R2, 0xffff, RZ, 0xc0, !PT ;  /* 0x0000ffff020d7812 */ /* 0x000fe400078ec0ff */
[----:B------:R-:W-:Y:S03]  /*65b0*/  LOP3.LUT R2, R4, 0xff, RZ, 0xc0, !PT ;  /* 0x000000ff04027812 */ /* 0x000fe600078ec0ff */
[----:B------:R-:W-:Y:S01]  /*65c0*/  MUFU.EX2 R120, R87 ;  /* 0x0000005700787308 */ /* 0x000fe20000000800 */
[----:B------:R-:W-:Y:S02]  /*65d0*/  LOP3.LUT R7, R3, UR40, R6, 0x96, !PT ;  /* 0x0000002803077c12 */ /* 0x000fe4000f8e9606 */
[----:B------:R-:W-:Y:S02]  /*65e0*/  ISETP.LE.U32.AND P5, PT, R11, UR22, PT ;  /* 0x000000160b007c0c */ /* 0x000fe4000bfa3070 */
[----:B------:R-:W-:Y:S02]  /*65f0*/  ISETP.LE.U32.AND P1, PT, R10, UR22, PT ;  /* 0x000000160a007c0c */ /* 0x000fe4000bf23070 */
[----:B------:R-:W-:Y:S03]  /*6600*/  ISETP.LE.U32.AND P3, PT, R2, UR22, PT ;  /* 0x0000001602007c0c */ /* 0x000fe6000bf63070 */
[----:B------:R-:W-:Y:S01]  /*6610*/  MUFU.EX2 R117, R89 ;  /* 0x0000005900757308 */ /* 0x000fe20000000800 */
[--C-:B------:R-:W-:Y:S02]  /*6620*/  SHF.R.U32.HI R2, RZ, 0x18, R7.reuse ;  /* 0x00000018ff027819 */ /* 0x100fe40000011607 */
[----:B------:R-:W-:Y:S02]  /*6630*/  LOP3.LUT R3, R7, 0xff, RZ, 0xc0, !PT ;  /* 0x000000ff07037812 */ /* 0x000fe400078ec0ff */
[----:B------:R-:W-:Y:S02]  /*6640*/  ISETP.LE.U32.AND P4, PT, R2, UR22, PT ;  /* 0x0000001602007c0c */ /* 0x000fe4000bf83070 */
[----:B------:R-:W-:Y:S03]  /*6650*/  LOP3.LUT R6, R5, UR41, R84, 0x96, !PT ;  /* 0x0000002905067c12 */ /* 0x000fe6000f8e9654 */
[----:B------:R-:W-:Y:S01]  /*6660*/  MUFU.EX2 R116, R16 ;  /* 0x0000001000747308 */ /* 0x000fe20000000800 */
[----:B------:R-:W-:Y:S02]  /*6670*/  SHF.R.U32.HI R2, RZ, 0x10, R7 ;  /* 0x00000010ff027819 */ /* 0x000fe40000011607 */
[----:B------:R-:W-:Y:S02]  /*6680*/  ISETP.LE.U32.AND P2, PT, R3, UR22, PT ;  /* 0x0000001603007c0c */ /* 0x000fe4000bf43070 */
[----:B------:R-:W-:Y:S02]  /*6690*/  LOP3.LUT R3, R6, 0xff, RZ, 0xc0, !PT ;  /* 0x000000ff06037812 */ /* 0x000fe400078ec0ff */
[----:B------:R-:W-:Y:S03]  /*66a0*/  LOP3.LUT R2, R2, 0xff, RZ, 0xc0, !PT ;  /* 0x000000ff02027812 */ /* 0x000fe600078ec0ff */
[----:B------:R-:W-:Y:S01]  /*66b0*/  MUFU.EX2 R119, R15 ;  /* 0x0000000f00777308 */ /* 0x000fe20000000800 */
[----:B------:R-:W-:Y:S02]  /*66c0*/  LOP3.LUT R7, R7, 0xffff, RZ, 0xc0, !PT ;  /* 0x0000ffff07077812 */ /* 0x000fe400078ec0ff */
[--C-:B------:R-:W-:Y:S02]  /*66d0*/  SHF.R.U32.HI R14, RZ, 0x10, R4.reuse ;  /* 0x00000010ff0e7819 */ /* 0x100fe40000011604 */
[----:B-1----:R-:W-:Y:S02]  /*66e0*/  SHF.R.U32.HI R9, RZ, 0x18, R4 ;  /* 0x00000018ff097819 */ /* 0x002fe40000011604 */
[----:B------:R-:W-:Y:S03]  /*66f0*/  LOP3.LUT R5, R4, 0xffff, RZ, 0xc0, !PT ;  /* 0x0000ffff04057812 */ /* 0x000fe600078ec0ff */
[----:B------:R-:W1:Y:S01]  /*6700*/  MUFU.EX2 R123, R19 ;  /* 0x00000013007b7308 */ /* 0x000e620000000800 */
[----:B------:R-:W-:Y:S02]  /*6710*/  LOP3.LUT R4, R12, 0xff, RZ, 0xc0, !PT ;  /* 0x000000ff0c047812 */ /* 0x000fe400078ec0ff */
[----:B------:R-:W-:Y:S02]  /*6720*/  ISETP.LE.U32.AND P0, PT, R9, UR22, PT ;  /* 0x0000001609007c0c */ /* 0x000fe4000bf03070 */
[----:B------:R-:W-:Y:S02]  /*6730*/  ISETP.LE.U32.AND P6, PT, R4, UR22, PT ;  /* 0x0000001604007c0c */ /* 0x000fe4000bfc3070 */
[--C-:B------:R-:W-:Y:S03]  /*6740*/  SHF.R.U32.HI R4, RZ, 0x18, R6.reuse ;  /* 0x00000018ff047819 */ /* 0x100fe60000011606 */
[----:B------:R-:W2:Y:S01]  /*6750*/  MUFU.EX2 R115, R8 ;  /* 0x0000000800737308 */ /* 0x000ea20000000800 */
[----:B------:R-:W-:Y:S01]  /*6760*/  @!P5 FADD.FTZ R129, -R129, -RZ ;  /* 0x800000ff8181d221 */ /* 0x000fe20000010100 */
[----:B------:R-:W-:Y:S01]  /*6770*/  @!P1 FADD.FTZ R128, -R128, -RZ ;  /* 0x800000ff80809221 */ /* 0x000fe20000010100 */
[----:B------:R-:W-:Y:S01]  /*6780*/  ISETP.LE.U32.AND P5, PT, R3, UR22, PT ;  /* 0x0000001603007c0c */ /* 0x000fe2000bfa3070 */
[----:B------:R-:W-:Y:S01]  /*6790*/  @!P4 FADD.FTZ R127, -R127, -RZ ;  /* 0x800000ff7f7fc221 */ /* 0x000fe20000010100 */
[----:B------:R-:W-:Y:S01]  /*67a0*/  ISETP.LE.U32.AND P1, PT, R2, UR22, PT ;  /* 0x0000001602007c0c */ /* 0x000fe2000bf23070 */
[----:B------:R-:W-:Y:S01]  /*67b0*/  @!P2 FADD.FTZ R126, -R126, -RZ ;  /* 0x800000ff7e7ea221 */ /* 0x000fe20000010100 */
[----:B------:R-:W-:Y:S01]  /*67c0*/  SHF.R.U32.HI R3, RZ, 0x8, R13 ;  /* 0x00000008ff037819 */ /* 0x000fe2000001160d */
[----:B------:R-:W-:Y:S01]  /*67d0*/  @!P3 FADD.FTZ R130, -R130, -RZ ;  /* 0x800000ff8282b221 */ /* 0x000fe20000010100 */
[----:B------:R-:W-:Y:S01]  /*67e0*/  SHF.R.U32.HI R2, RZ, 0x8, R7 ;  /* 0x00000008ff027819 */ /* 0x000fe20000011607 */
[----:B------:R-:W-:Y:S01]  /*67f0*/  @!P6 FADD.FTZ R122, -R122, -RZ ;  /* 0x800000ff7a7ae221 */ /* 0x000fe20000010100 */
[----:B------:R-:W-:Y:S01]  /*6800*/  LOP3.LUT R3, R3, 0xffff, RZ, 0xc0, !PT ;  /* 0x0000ffff03037812 */ /* 0x000fe200078ec0ff */
[----:B-1----:R-:W-:Y:S01]  /*6810*/  @!P0 FADD.FTZ R123, -R123, -RZ ;  /* 0x800000ff7b7b8221 */ /* 0x002fe20000010100 */
[----:B------:R-:W-:Y:S02]  /*6820*/  LOP3.LUT R2, R2, 0xffff, RZ, 0xc0, !PT ;  /* 0x0000ffff02027812 */ /* 0x000fe400078ec0ff */
[----:B------:R-:W-:Y:S01]  /*6830*/  ISETP.LE.U32.AND P4, PT, R3, UR22, PT ;  /* 0x0000001603007c0c */ /* 0x000fe2000bf83070 */
[----:B------:R-:W-:Y:S01]  /*6840*/  @!P5 FADD.FTZ R120, -R120, -RZ ;  /* 0x800000ff7878d221 */ /* 0x000fe20000010100 */
[----:B------:R-:W-:Y:S01]  /*6850*/  LOP3.LUT R3, R14, 0xff, RZ, 0xc0, !PT ;  /* 0x000000ff0e037812 */ /* 0x000fe200078ec0ff */
[----:B------:R-:W-:Y:S01]  /*6860*/  @!P1 FADD.FTZ R124, -R124, -RZ ;  /* 0x800000ff7c7c9221 */ /* 0x000fe20000010100 */
[----:B------:R-:W-:Y:S02]  /*6870*/  ISETP.LE.U32.AND P2, PT, R2, UR22, PT ;  /* 0x0000001602007c0c */ /* 0x000fe4000bf43070 */
[----:B------:R-:W-:Y:S02]  /*6880*/  ISETP.LE.U32.AND P1, PT, R3, UR22, PT ;  /* 0x0000001603007c0c */ /* 0x000fe4000bf23070 */
[----:B------:R-:W-:Y:S02]  /*6890*/  SHF.R.U32.HI R3, RZ, 0x10, R6 ;  /* 0x00000010ff037819 */ /* 0x000fe40000011606 */
[----:B------:R-:W-:Y:S02]  /*68a0*/  LOP3.LUT R6, R6, 0xffff, RZ, 0xc0, !PT ;  /* 0x0000ffff06067812 */ /* 0x000fe400078ec0ff */
[----:B------:R-:W-:Y:S01]  /*68b0*/  SHF.R.U32.HI R2, RZ, 0x8, R5 ;  /* 0x00000008ff027819 */ /* 0x000fe20000011605 */
[----:B------:R-:W-:Y:S01]  /*68c0*/  @!P4 FADD.FTZ R125, -R125, -RZ ;  /* 0x800000ff7d7dc221 */ /* 0x000fe20000010100 */
[----:B------:R-:W-:Y:S02]  /*68d0*/  SHF.R.U32.HI R6, RZ, 0x8, R6 ;  /* 0x00000008ff067819 */ /* 0x000fe40000011606 */
[----:B------:R-:W-:Y:S01]  /*68e0*/  LOP3.LUT R0, R2, 0xffff, RZ, 0xc0, !PT ;  /* 0x0000ffff02007812 */ /* 0x000fe200078ec0ff */
[----:B------:R-:W-:Y:S01]  /*68f0*/  @!P2 FADD.FTZ R121, -R121, -RZ ;  /* 0x800000ff7979a221 */ /* 0x000fe20000010100 */
[----:B------:R-:W-:Y:S01]  /*6900*/  LOP3.LUT R3, R3, 0xff, RZ, 0xc0, !PT ;  /* 0x000000ff03037812 */ /* 0x000fe200078ec0ff */
[----:B--2---:R-:W-:Y:S01]  /*6910*/  @!P1 FADD.FTZ R115, -R115, -RZ ;  /* 0x800000ff73739221 */ /* 0x004fe20000010100 */
[----:B------:R-:W-:Y:S02]  /*6920*/  LOP3.LUT R2, R6, 0xffff, RZ, 0xc0, !PT ;  /* 0x0000ffff06027812 */ /* 0x000fe400078ec0ff */
[----:B------:R-:W-:Y:S02]  /*6930*/  ISETP.LE.U32.AND P4, PT, R3, UR22, PT ;  /* 0x0000001603007c0c */ /* 0x000fe4000bf83070 */
[----:B------:R-:W-:Y:S02]  /*6940*/  ISETP.LE.U32.AND P6, PT, R2, UR22, PT ;  /* 0x0000001602007c0c */ /* 0x000fe4000bfc3070 */
[----:B------:R-:W-:Y:S02]  /*6950*/  F2FP.RELU.F16.F32.PACK_AB R2, R127, R124 ;  /* 0x0000007c7f02723e */ /* 0x000fe400000008ff */
[----:B------:R-:W-:Y:S02]  /*6960*/  F2FP.RELU.F16.F32.PACK_AB R3, R121, R126 ;  /* 0x0000007e7903723e */ /* 0x000fe400000008ff */
[----:B------:R-:W-:Y:S01]  /*6970*/  ISETP.LE.U32.AND P2, PT, R0, UR22, PT ;  /* 0x0000001600007c0c */ /* 0x000fe2000bf43070 */
[----:B------:R1:W-:Y:S01]  /*6980*/  STS [R238+0x2a400], R2 ;  /* 0x02a40002ee007388 */ /* 0x0003e20000000800 */
[----:B------:R-:W-:Y:S02]  /*6990*/  F2FP.RELU.F16.F32.PACK_AB R0, R125, R129 ;  /* 0x000000817d00723e */ /* 0x000fe400000008ff */
[----:B------:R-:W-:Y:S03]  /*69a0*/  ISETP.LE.U32.AND P3, PT, R4, UR22, PT ;  /* 0x0000001604007c0c */ /* 0x000fe6000bf63070 */
[----:B------:R2:W-:Y:S01]  /*69b0*/  STS [R238+0x2a000], R3 ;  /* 0x02a00003ee007388 */ /* 0x0005e20000000800 */
[----:B------:R-:W-:Y:S01]  /*69c0*/  @!P4 FADD.FTZ R116, -R116, -RZ ;  /* 0x800000ff7474c221 */ /* 0x000fe20000010100 */
[----:B------:R-:W-:Y:S01]  /*69d0*/  @!P6 FADD.FTZ R117, -R117, -RZ ;  /* 0x800000ff7575e221 */ /* 0x000fe20000010100 */
[----:B------:R-:W-:Y:S03]  /*69e0*/  FSETP.GE.FTZ.AND P0, PT, R127, RZ, PT ;  /* 0x000000ff7f00720b */ /* 0x000fe60003f16000 */
[----:B------:R3:W-:Y:S01]  /*69f0*/  STS [R241+0x2a000], R0 ;  /* 0x02a00000f1007388 */ /* 0x0007e20000000800 */
[----:B------:R-:W-:Y:S02]  /*6a00*/  FSETP.GE.FTZ.AND P1, PT, R124, RZ, PT ;  /* 0x000000ff7c00720b */ /* 0x000fe40003f36000 */
[----:B------:R-:W-:Y:S01]  /*6a10*/  F2FP.RELU.F16.F32.PACK_AB R5, R117, R120 ;  /* 0x000000787505723e */ /* 0x000fe200000008ff */
[----:B------:R-:W-:Y:S01]  /*6a20*/  @!P2 FADD.FTZ R118, -R118, -RZ ;  /* 0x800000ff7676a221 */ /* 0x000fe20000010100 */
[----:B------:R-:W-:Y:S01]  /*6a30*/  FSETP.GE.FTZ.AND P2, PT, R121, RZ, PT ;  /* 0x000000ff7900720b */ /* 0x000fe20003f56000 */
[----:B------:R-:W-:Y:S01]  /*6a40*/  @!P3 FADD.FTZ R119, -R119, -RZ ;  /* 0x800000ff7777b221 */ /* 0x000fe20000010100 */
[----:B------:R-:W-:Y:S04]  /*6a50*/  FSETP.GE.FTZ.AND P3, PT, R126, RZ, PT ;  /* 0x000000ff7e00720b */ /* 0x000fe80003f76000 */
[----:B------:R-:W-:Y:S02]  /*6a60*/  F2FP.RELU.F16.F32.PACK_AB R4, R119, R116 ;  /* 0x000000747704723e */ /* 0x000fe400000008ff */
[----:B-1----:R-:W-:Y:S02]  /*6a70*/  F2FP.RELU.F16.F32.PACK_AB R2, R123, R115 ;  /* 0x000000737b02723e */ /* 0x002fe400000008ff */
[----:B--2---:R-:W-:Y:S02]  /*6a80*/  F2FP.RELU.F16.F32.PACK_AB R3, R118, R130 ;  /* 0x000000827603723e */ /* 0x004fe400000008ff */
[----:B---3--:R-:W-:Y:S05]  /*6a90*/  F2FP.RELU.F16.F32.PACK_AB R0, R128, R122 ;  /* 0x0000007a8000723e */ /* 0x008fea00000008ff */
[----:B------:R1:W-:Y:S06]  /*6aa0*/  STS [R241+0x2a400], R0 ;  /* 0x02a40000f1007388 */ /* 0x0003ec0000000800 */
[----:B------:R-:W-:Y:S06]  /*6ab0*/  STS [R239+0x2a000], R5 ;  /* 0x02a00005ef007388 */ /* 0x000fec0000000800 */
[----:B------:R-:W-:Y:S06]  /*6ac0*/  STS [R239+0x2a400], R4 ;  /* 0x02a40004ef007388 */ /* 0x000fec0000000800 */
[----:B------:R2:W-:Y:S06]  /*6ad0*/  STS [R240+0x2a400], R2 ;  /* 0x02a40002f0007388 */ /* 0x0005ec0000000800 */
[----:B------:R3:W-:Y:S06]  /*6ae0*/  STS [R240+0x2a000], R3 ;  /* 0x02a00003f0007388 */ /* 0x0007ec0000000800 */
[----:B------:R-:W-:Y:S01]  /*6af0*/  LDSM.16.M88.4 R8, [R209+0x20000] ;  /* 0x02000000d108783b */ /* 0x000fe20000000200 */
[----:B-1----:R-:W-:Y:S05]  /*6b00*/  LEA R0, R222, UR4, 0x1 ;  /* 0x00000004de007c11 */ /* 0x002fea000f8e08ff */
[----:B------:R-:W-:Y:S06]  /*6b10*/  LDSM.16.M88.4 R84, [R209+0x20800] ;  /* 0x02080000d154783b */ /* 0x000fec0000000200 */
[----:B------:R-:W1:Y:S01]  /*6b20*/  LDSM.16.M88.4 R16, [R0+0x10000] ;  /* 0x010000000010783b */ /* 0x000e620000000200 */
[--C-:B--2---:R-:W-:Y:S05]  /*6b30*/  IMAD.IADD R2, R217, 0x1, R0.reuse ;  /* 0x00000001d9027824 */ /* 0x104fea00078e0200 */
[----:B------:R-:W-:Y:S01]  /*6b40*/  LDSM.16.M88.4 R92, [R210+0x20000] ;  /* 0x02000000d25c783b */ /* 0x000fe20000000200 */
[C---:B---3--:R-:W-:Y:S02]  /*6b50*/  IMAD.IADD R3, R216.reuse, 0x1, R0 ;  /* 0x00000001d8037824 */ /* 0x048fe400078e0200 */
[----:B------:R-:W-:Y:S03]  /*6b60*/  IMAD.IADD R112, R216, 0x1, R2 ;  /* 0x00000001d8707824 */ /* 0x000fe600078e0202 */
[----:B------:R-:W2:Y:S06]  /*6b70*/  LDSM.16.M88.4 R88, [R2+0x10000] ;  /* 0x010000000258783b */ /* 0x000eac0000000200 */
[----:B------:R-:W3:Y:S06]  /*6b80*/  LDSM.16.M88.4 R96, [R210+0x20800] ;  /* 0x02080000d260783b */ /* 0x000eec0000000200 */
[----:B------:R-:W-:Y:S06]  /*6b90*/  LDSM.16.M88.4 R100, [R3+0x10000] ;  /* 0x010000000364783b */ /* 0x000fec0000000200 */
[----:B------:R-:W4:Y:S06]  /*6ba0*/  LDSM.16.M88.4 R104, [R212+0x20000] ;  /* 0x02000000d468783b */ /* 0x000f2c0000000200 */
        /* <DEDUP_REMOVED lines=107> */
[-C--:B------:R-:W-:Y:S01]  /*7260*/  FSEL R0, R0, R114.reuse, P3 ;  /* 0x0000007200007208 */ /* 0x080fe20001800000 */
[----:B------:R-:W-:Y:S01]  /*7270*/  FADD.FTZ R2, -R113, R11 ;  /* 0x0000000b71027221 */ /* 0x000fe20000010100 */
[----:B------:R-:W-:Y:S01]  /*7280*/  FSEL R85, R5, R114, P2 ;  /* 0x0000007205557208 */ /* 0x000fe20001000000 */
[----:B------:R-:W-:Y:S01]  /*7290*/  FADD.FTZ R4, -R114, R9 ;  /* 0x0000000972047221 */ /* 0x000fe20000010100 */
[----:B------:R-:W-:Y:S01]  /*72a0*/  FSEL R84, R7, R113, P0 ;  /* 0x0000007107547208 */ /* 0x000fe20000000000 */
[----:B------:R-:W-:Y:S01]  /*72b0*/  FMUL.FTZ R0, R126, R0 ;  /* 0x000000007e007220 */ /* 0x000fe20000410000 */
[----:B------:R-:W-:Y:S01]  /*72c0*/  FSETP.GE.FTZ.AND P0, PT, R128, RZ, PT ;  /* 0x000000ff8000720b */ /* 0x000fe20003f16000 */
[----:B------:R-:W-:Y:S01]  /*72d0*/  FMUL.FTZ R85, R121, R85 ;  /* 0x0000005579557220 */ /* 0x000fe20000410000 */
[----:B------:R-:W-:Y:S01]  /*72e0*/  FSETP.GE.FTZ.AND P2, PT, R125, RZ, PT ;  /* 0x000000ff7d00720b */ /* 0x000fe20003f56000 */
[----:B------:R-:W-:Y:S01]  /*72f0*/  FADD.FTZ R12, -R114, R12 ;  /* 0x0000000c720c7221 */ /* 0x000fe20000010100 */
[-C--:B------:R-:W-:Y:S01]  /*7300*/  FSEL R2, R2, R113.reuse, P0 ;  /* 0x0000007102027208 */ /* 0x080fe20000000000 */
[C---:B------:R-:W-:Y:S01]  /*7310*/  FADD.FTZ R6, -R113.reuse, R6 ;  /* 0x0000000671067221 */ /* 0x040fe20000010100 */
[----:B------:R-:W-:Y:S01]  /*7320*/  FSETP.GE.FTZ.AND P0, PT, R120, RZ, PT ;  /* 0x000000ff7800720b */ /* 0x000fe20003f16000 */
[----:B------:R-:W-:Y:S01]  /*7330*/  FADD.FTZ R8, -R114, R8 ;  /* 0x0000000872087221 */ /* 0x000fe20000010100 */
[----:B------:R-:W-:Y:S01]  /*7340*/  FSEL R4, R4, R114, P2 ;  /* 0x0000007204047208 */ /* 0x000fe20001000000 */
[----:B------:R-:W-:Y:S01]  /*7350*/  FADD.FTZ R15, -R113, R15 ;  /* 0x0000000f710f7221 */ /* 0x000fe20000010100 */
[----:B------:R-:W-:Y:S01]  /*7360*/  F2FP.F16.F32.PACK_AB R85, R85, R0 ;  /* 0x000000005555723e */ /* 0x000fe200000000ff */
[----:B------:R-:W-:Y:S01]  /*7370*/  FADD.FTZ R3, -R113, R10 ;  /* 0x0000000a71037221 */ /* 0x000fe20000010100 */
[----:B------:R-:W-:Y:S01]  /*7380*/  FSEL R0, R12, R114, P0 ;  /* 0x000000720c007208 */ /* 0x000fe20000000000 */
[----:B------:R-:W-:Y:S01]  /*7390*/  FMUL.FTZ R9, R125, R4 ;  /* 0x000000047d097220 */ /* 0x000fe20000410000 */
[----:B------:R-:W-:Y:S01]  /*73a0*/  FSETP.GE.FTZ.AND P3, PT, R129, RZ, PT ;  /* 0x000000ff8100720b */ /* 0x000fe20003f76000 */
[----:B------:R-:W-:Y:S01]  /*73b0*/  FADD.FTZ R13, -R114, R13 ;  /* 0x0000000d720d7221 */ /* 0x000fe20000010100 */
[----:B------:R-:W-:Y:S01]  /*73c0*/  FSETP.GE.FTZ.AND P0, PT, R119, RZ, PT ;  /* 0x000000ff7700720b */ /* 0x000fe20003f16000 */
[----:B------:R-:W-:Y:S01]  /*73d0*/  FMUL.FTZ R4, R120, R0 ;  /* 0x0000000078047220 */ /* 0x000fe20000410000 */
[-C--:B------:R-:W-:Y:S01]  /*73e0*/  FSEL R6, R6, R113.reuse, P1 ;  /* 0x0000007106067208 */ /* 0x080fe20000800000 */
[----:B------:R-:W-:Y:S01]  /*73f0*/  FADD.FTZ R14, -R113, R14 ;  /* 0x0000000e710e7221 */ /* 0x000fe20000010100 */
[----:B------:R-:W-:Y:S01]  /*7400*/  FSETP.GE.FTZ.AND P1, PT, R122, RZ, PT ;  /* 0x000000ff7a00720b */ /* 0x000fe20003f36000 */
[----:B------:R-:W-:Y:S01]  /*7410*/  FMUL.FTZ R7, R128, R2 ;  /* 0x0000000280077220 */ /* 0x000fe20000410000 */
[----:B------:R-:W-:Y:S01]  /*7420*/  FSEL R5, R8, R114, P3 ;  /* 0x0000007208057208 */ /* 0x000fe20001800000 */
[----:B------:R-:W-:Y:S01]  /*7430*/  FMUL.FTZ R6, R124, R6 ;  /* 0x000000067c067220 */ /* 0x000fe20000410000 */
[-C--:B------:R-:W-:Y:S01]  /*7440*/  FSEL R0, R15, R113.reuse, P0 ;  /* 0x000000710f007208 */ /* 0x080fe20000000000 */
[----:B------:R-:W-:Y:S01]  /*7450*/  FMUL.FTZ R84, R127, R84 ;  /* 0x000000547f547220 */ /* 0x000fe20000410000 */
[----:B------:R-:W-:Y:S01]  /*7460*/  FSEL R3, R3, R113, P1 ;  /* 0x0000007103037208 */ /* 0x000fe20000800000 */
[----:B------:R-:W-:Y:S01]  /*7470*/  FMUL.FTZ R10, R129, R5 ;  /* 0x00000005810a7220 */ /* 0x000fe20000410000 */
[----:B------:R-:W-:Y:S01]  /*7480*/  FSETP.GE.FTZ.AND P2, PT, R117, RZ, PT ;  /* 0x000000ff7500720b */ /* 0x000fe20003f56000 */
[----:B------:R-:W-:Y:S01]  /*7490*/  FMUL.FTZ R5, R119, R0 ;  /* 0x0000000077057220 */ /* 0x000fe20000410000 */
[----:B------:R-:W-:Y:S01]  /*74a0*/  FSETP.GE.FTZ.AND P1, PT, R116, RZ, PT ;  /* 0x000000ff7400720b */ /* 0x000fe20003f36000 */
[----:B------:R-:W-:Y:S01]  /*74b0*/  FADD.FTZ R0, -R113, R18 ;  /* 0x0000001271007221 */ /* 0x000fe20000010100 */
[----:B------:R-:W-:Y:S01]  /*74c0*/  FSETP.GE.FTZ.AND P0, PT, R115, RZ, PT ;  /* 0x000000ff7300720b */ /* 0x000fe20003f16000 */
[----:B------:R-:W-:Y:S01]  /*74d0*/  FMUL.FTZ R8, R122, R3 ;  /* 0x000000037a087220 */ /* 0x000fe20000410000 */
[----:B------:R-:W-:Y:S02]  /*74e0*/  FSEL R3, R13, R114, P2 ;  /* 0x000000720d037208 */ /* 0x000fe40001000000 */
[----:B------:R-:W-:Y:S02]  /*74f0*/  FSEL R2, R14, R113, P1 ;  /* 0x000000710e027208 */ /* 0x000fe40000800000 */
[----:B------:R-:W-:Y:S01]  /*7500*/  FSETP.GE.FTZ.AND P2, PT, R118, RZ, PT ;  /* 0x000000ff7600720b */ /* 0x000fe20003f56000 */
[----:B------:R-:W-:Y:S01]  /*7510*/  FMUL.FTZ R14, R117, R3 ;  /* 0x00000003750e7220 */ /* 0x000fe20000410000 */
[----:B------:R-:W-:Y:S01]  /*7520*/  FSETP.GE.FTZ.AND P1, PT, R123, RZ, PT ;  /* 0x000000ff7b00720b */ /* 0x000fe20003f36000 */
[----:B------:R-:W-:Y:S01]  /*7530*/  FMUL.FTZ R3, R116, R2 ;  /* 0x0000000274037220 */ /* 0x000fe20000410000 */
[----:B------:R-:W-:Y:S01]  /*7540*/  FSEL R0, R0, R113, P0 ;  /* 0x0000007100007208 */ /* 0x000fe20000000000 */
[----:B------:R-:W-:Y:S01]  /*7550*/  FADD.FTZ R2, -R114, R16 ;  /* 0x0000001072027221 */ /* 0x000fe20000010100 */
[----:B------:R-:W-:Y:S02]  /*7560*/  PLOP3.LUT P0, PT, PT, PT, UP2, 0x80, 0x0 ;  /* 0x000000000000781c */ /* 0x000fe40003f0f028 */
[----:B------:R-:W-:Y:S02]  /*7570*/  FSETP.GE.FTZ.AND P3, PT, R130, RZ, PT ;  /* 0x000000ff8200720b */ /* 0x000fe40003f76000 */
[----:B------:R-:W-:Y:S02]  /*7580*/  F2FP.F16.F32.PACK_AB R84, R84, R6 ;  /* 0x000000065454723e */ /* 0x000fe400000000ff */
[----:B------:R-:W-:Y:S01]  /*7590*/  FSEL R2, R2, R114, P3 ;  /* 0x0000007202027208 */ /* 0x000fe20001800000 */
[----:B------:R-:W-:Y:S01]  /*75a0*/  @P2 FADD.FTZ R114, -R114, R17 ;  /* 0x0000001172722221 */ /* 0x000fe20000010100 */
[----:B------:R-:W-:Y:S01]  /*75b0*/  F2FP.F16.F32.PACK_AB R16, R9, R10 ;  /* 0x0000000a0910723e */ /* 0x000fe200000000ff */
[----:B------:R-:W-:Y:S01]  /*75c0*/  @P1 FADD.FTZ R113, -R113, R19 ;  /* 0x0000001371711221 */ /* 0x000fe20000010100 */
[----:B------:R-:W-:Y:S01]  /*75d0*/  F2FP.F16.F32.PACK_AB R15, R7, R8 ;  /* 0x00000008070f723e */ /* 0x000fe200000000ff */
[----:B------:R-:W-:Y:S01]  /*75e0*/  FMUL.FTZ R18, R130, R2 ;  /* 0x0000000282127220 */ /* 0x000fe20000410000 */
[----:B------:R-:W-:Y:S01]  /*75f0*/  F2FP.F16.F32.PACK_AB R14, R14, R4 ;  /* 0x000000040e0e723e */ /* 0x000fe200000000ff */
[----:B------:R-:W-:Y:S01]  /*7600*/  FMUL.FTZ R17, R115, R0 ;  /* 0x0000000073117220 */ /* 0x000fe20000410000 */
[----:B------:R-:W-:Y:S01]  /*7610*/  F2FP.F16.F32.PACK_AB R5, R5, R3 ;  /* 0x000000030505723e */ /* 0x000fe200000000ff */
        /* <DEDUP_REMOVED lines=35> */
[C---:B------:R-:W-:Y:S01]  /*7850*/  @!P4 LEA R8, P2, R0.reuse, R231, 0x1 ;  /* 0x000000e70008c211 */ /* 0x040fe200078408ff */
[----:B------:R3:W-:Y:S01]  /*7860*/  @P5 STS [R226+0x2004], RZ ;  /* 0x002004ffe2005388 */ /* 0x0007e20000000800 */
[CCC-:B------:R-:W-:Y:S02]  /*7870*/  @!P5 LEA.HI.X R11, R0.reuse, R233.reuse, R4.reuse, 0x1, P1 ;  /* 0x000000e9000bd211 */ /* 0x1c0fe400008f0c04 */
[C---:B------:R-:W-:Y:S01]  /*7880*/  @!P4 LEA.HI.X R9, R0.reuse, R233, R4, 0x1, P2 ;  /* 0x000000e90009c211 */ /* 0x040fe200010f0c04 */
        /* <DEDUP_REMOVED lines=59> */
.L_x_1932:
[----:B------:R-:W-:Y:S01]  /*7c40*/  STS [R238+0x28000], R85 ;  /* 0x02800055ee007388 */ /* 0x000fe20000000800 */
[----:B---3--:R-:W-:Y:S01]  /*7c50*/  F2FP.F16.F32.PACK_AB R3, R114, R18 ;  /* 0x000000127203723e */ /* 0x008fe200000000ff */
[----:B------:R-:W1:Y:S01]  /*7c60*/  LDC R227, c[0x0][0x270] ;  /* 0x00009c00ffe37b82 */ /* 0x000e620000000800 */
        /* <DEDUP_REMOVED lines=8> */
[----:B-1----:R-:W-:Y:S04]  /*7cf0*/  IMAD R227, R227, UR43, RZ ;  /* 0x0000002be3e37c24 */ /* 0x002fe8000f8e02ff */
[----:B------:R1:W-:Y:S01]  /*7d00*/  STS [R240+0x28400], R2 ;  /* 0x02840002f0007388 */ /* 0x0003e20000000800 */
[----:B------:R-:W-:Y:S01]  /*7d10*/  BAR.SYNC.DEFER_BLOCKING 0x0 ;  /* 0x0000000000007b1d */ /* 0x000fe20000010000 */
[----:B-1----:R-:W-:Y:S05]  /*7d20*/  IMAD.U32 R2, R227, -0x40, RZ ;  /* 0xffffffc0e3027824 */ /* 0x002fea00078e00ff */
[----:B------:R-:W-:Y:S01]  /*7d30*/  LDSM.16.MT88.4 R4, [R214+0x2a000] ;  /* 0x02a00000d604783b */ /* 0x000fe20000004200 */
[C---:B------:R-:W-:Y:S04]  /*7d40*/  LEA R224, P1, R2.reuse, R224, 0x2 ;  /* 0x000000e002e07211 */ /* 0x040fe800078210ff */
[----:B------:R-:W1:Y:S01]  /*7d50*/  LDSM.16.MT88.4 R8, [R0+0x10000] ;  /* 0x010000000008783b */ /* 0x000e620000004200 */
[----:B------:R-:W-:Y:S04]  /*7d60*/  LEA.HI.X.SX32 R225, R2, R225, 0x2, P1 ;  /* 0x000000e102e17211 */ /* 0x000fe800008f16ff */
        /* <DEDUP_REMOVED lines=155> */
.L_x_1933:
[----:B------:R-:W-:Y:S01]  /*8720*/  LDSM.16.M88.4 R128, [R218] ;  /* 0x00000000da80783b */ /* 0x000fe20000000200 */
[----:B------:R-:W-:Y:S01]  /*8730*/  @UP2 UIADD3 UR14, UP0, UR10, -0x100, URZ ;  /* 0xffffff000a0e2890 */ /* 0x000fe2000ff1e03f */
[----:B---3--:R-:W-:Y:S01]  /*8740*/  IMAD.MOV.U32 R2, RZ, RZ, 0x4 ;  /* 0x00000004ff027424 */ /* 0x008fe200078e00ff */
[----:B------:R-:W-:Y:S01]  /*8750*/  UISETP.GT.AND UP1, UPT, UR8, UR24, UPT ;  /* 0x000000180800728c */ /* 0x000fe2000bf24270 */
[----:B------:R-:W1:Y:S01]  /*8760*/  LDSM.16.MT88.4 R16, [R0+0x18000] ;  /* 0x018000000010783b */ /* 0x000e620000004200 */
[----:B------:R-:W-:Y:S03]  /*8770*/  @UP2 UIADD3.X UR13, UR11, -0x1, URZ, UP0, !UPT ;  /* 0xffffffff0b0d2890 */ /* 0x000fe600087fe43f */
[----:B------:R-:W2:Y:S01]  /*8780*/  LDSM.16.M88.4 R124, [R218+0x1000] ;  /* 0x00100000da7c783b */ /* 0x000ea20000000200 */
[----:B------:R-:W-:Y:S03]  /*8790*/  @UP2 UMOV UR10, UR14 ;  /* 0x0000000e000a2c82 */ /* 0x000fe60008000000 */
[----:B------:R-:W3:Y:S01]  /*87a0*/  LDSM.16.MT88.4 R96, [R0+0x1a000] ;  /* 0x01a000000060783b */ /* 0x000ee20000004200 */
[----:B------:R-:W-:Y:S01]  /*87b0*/  @UP2 UMOV UR11, UR13 ;  /* 0x0000000d000b2c82 */ /* 0x000fe20008000000 */
[----:B------:R-:W-:Y:S01]  /*87c0*/  ULOP3.LUT UR13, UR8, 0x1, URZ, 0xc0, !UPT ;  /* 0x00000001080d7892 */ /* 0x000fe2000f8ec03f */
[----:B------:R-:W-:Y:S01]  /*87d0*/  @P0 IMAD.WIDE R2, R235, R2, UR10 ;  /* 0x0000000aeb020e25 */ /* 0x000fe2000f8e0202 */
[----:B------:R-:W4:Y:S01]  /*87e0*/  LDSM.16.MT88.4 R112, [R0+0x1c000] ;  /* 0x01c000000070783b */ /* 0x000f220000004200 */
[----:B------:R-:W-:Y:S02]  /*87f0*/  UIADD3 UR8, UR8, -0x1, URZ ;  /* 0xffffffff08087890 */ /* 0x000fe4000fffe03f */
[----:B------:R-:W-:Y:S01]  /*8800*/  UISETP.NE.U32.AND UP0, UPT, UR13, 0x1, UPT ;  /* 0x000000010d00788c */ /* 0x000fe2000bf05070 */
[----:B------:R-:W4:Y:S04]  /*8810*/  LDSM.16.MT88.4 R196, [R0+0x1e000] ;  /* 0x01e0000000c4783b */ /* 0x000f280000004200 */
        /* <DEDUP_REMOVED lines=675> */
.L_x_1935:
        /* <DEDUP_REMOVED lines=21> */
.L_x_1936:
[----:B------:R-:W-:Y:S01]  /*b3a0*/  BAR.SYNC.DEFER_BLOCKING 0x0 ;  /* 0x0000000000007b1d */ /* 0x000fe20000010000 */
[----:B------:R-:W-:Y:S01]  /*b3b0*/  USHF.R.S32.HI UR8, URZ, 0x1f, UR5 ;  /* 0x0000001f3f087899 */ /* 0x000fe20008011405 */
[----:B------:R-:W-:Y:S01]  /*b3c0*/  SHF.R.S32.HI R7, RZ, 0x1f, R236 ;  /* 0x0000001fff077819 */ /* 0x000fe200000114ec */
        /* <DEDUP_REMOVED lines=58> */
.L_x_1938:
[----:B------:R-:W-:Y:S05]  /*b770*/  BSYNC B0 ;  /* 0x0000000000007941 */ /* 0x000fea0003800000 */
.L_x_1937:
        /* <DEDUP_REMOVED lines=22> */
.L_x_1940:
[----:B------:R-:W-:Y:S05]  /*b8e0*/  BSYNC B0 ;  /* 0x0000000000007941 */ /* 0x000fea0003800000 */
.L_x_1939:
        /* <DEDUP_REMOVED lines=38> */
.L_x_1942:
[----:B------:R-:W-:Y:S05]  /*bb50*/  BSYNC B0 ;  /* 0x0000000000007941 */ /* 0x000fea0003800000 */
.L_x_1941:
        /* <DEDUP_REMOVED lines=21> */
.L_x_1911:
[----:B------:R-:W-:Y:S05]  /*bcb0*/  BSYNC B1 ;  /* 0x0000000000017941 */ /* 0x000fea0003800000 */
.L_x_1897:
        /* <DEDUP_REMOVED lines=12> */
.L_x_1943:
[----:B------:R-:W-:Y:S05]  /*bd80*/  EXIT ;  /* 0x000000000000794d */ /* 0x000fea0003800000 */
.L_x_1945:
        /* <DEDUP_REMOVED lines=15> */
.L_x_2072:


//--------------------- .text._ZN5flash44flash_bwd_dq_dk_dv_loop_seqk_parallel_kernelI23Flash_bwd_kernel_traitsILi256ELi64ELi64ELi8ELi4ELi2ELi2ELb0ELb0EN7cutlass6half_tE19Flash_kernel_traitsILi256ELi64ELi64ELi8ES3_EELb0ELb0ELb1ELb1ELb0ELb0ELb1EEEvNS_16Flash_bwd_paramsE --------------------------
	.section	.text._ZN5flash44flash_bwd_dq_dk_dv_loop_seqk_parallel_kernelI23Flash_bwd_kernel_traitsILi256ELi64ELi64ELi8ELi4ELi2ELi2ELb0ELb0EN7cutlass6half_tE19Flash_kernel_traitsILi256ELi64ELi64ELi8ES3_EELb0ELb0ELb1ELb1ELb0ELb0ELb1EEEvNS_16Flash_bwd_paramsE,"ax",@progbits
	.align	128
        .global         _ZN5flash44flash_bwd_dq_dk_dv_loop_seqk_parallel_kernelI23Flash_bwd_kernel_traitsILi256ELi64ELi64ELi8ELi4ELi2ELi2ELb0ELb0EN7cutlass6half_tE19Flash_kernel_traitsILi256ELi64ELi64ELi8ES3_EELb0ELb0ELb1ELb1ELb0ELb0ELb1EEEvNS_16Flash_bwd_paramsE
        .type           _ZN5flash44flash_bwd_dq_dk_dv_loop_seqk_parallel_kernelI23Flash_bwd_kernel_traitsILi256ELi64ELi64ELi8ELi4ELi2ELi2ELb0ELb0EN7cutlass6half_tE19Flash_kernel_traitsILi256ELi64ELi64ELi8ES3_EELb0ELb0ELb1ELb1ELb0ELb0ELb1EEEvNS_16Flash_bwd_paramsE,@function
        .size           _ZN5flash44flash_bwd_dq_dk_dv_loop_seqk_parallel_kernelI23Flash_bwd_kernel_traitsILi256ELi64ELi64ELi8ELi4ELi2ELi2ELb0ELb0EN7cutlass6half_tE19Flash_kernel_traitsILi256ELi64ELi64ELi8ES3_EELb0ELb0ELb1ELb1ELb0ELb0ELb1EEEvNS_16Flash_bwd_paramsE,(.L_x_2073 - _ZN5flash44flash_bwd_dq_dk_dv_loop_seqk_parallel_kernelI23Flash_bwd_kernel_traitsILi256ELi64ELi64ELi8ELi4ELi2ELi2ELb0ELb0EN7cutlass6half_tE19Flash_kernel_traitsILi256ELi64ELi64ELi8ES3_EELb0ELb0ELb1ELb1ELb0ELb0ELb1EEEvNS_16Flash_bwd_paramsE)
        .other          _ZN5flash44flash_bwd_dq_dk_dv_loop_seqk_parallel_kernelI23Flash_bwd_kernel_traitsILi256ELi64ELi64ELi8ELi4ELi2ELi2ELb0ELb0EN7cutlass6half_tE19Flash_kernel_traitsILi256ELi64ELi64ELi8ES3_EELb0ELb0ELb1ELb1ELb0ELb0ELb1EEEvNS_16Flash_bwd_paramsE,@"STO_CUDA_ENTRY STV_DEFAULT"
_ZN5flash44flash_bwd_dq_dk_dv_loop_seqk_parallel_kernelI23Flash_bwd_kernel_traitsILi256ELi64ELi64ELi8ELi4ELi2ELi2ELb0ELb0EN7cutlass6half_tE19Flash_kernel_traitsILi256ELi64ELi64ELi8ES3_EELb0ELb0ELb1ELb1ELb0ELb0ELb1EEEvNS_16Flash_bwd_paramsE:
.text._ZN5flash44flash_bwd_dq_dk_dv_loop_seqk_parallel_kernelI23Flash_bwd_kernel_traitsILi256ELi64ELi64ELi8ELi4ELi2ELi2ELb0ELb0EN7cutlass6half_tE19Flash_kernel_traitsILi256ELi64ELi64ELi8ES3_EELb0ELb0ELb1ELb1ELb0ELb0ELb1EEEvNS_16Flash_bwd_paramsE:
        /* <DEDUP_REMOVED lines=161> */
.L_x_1994:
        /* <DEDUP_REMOVED lines=19> */
[----:B-1-3--:R-:W-:Y:S01]  /*0b40*/  IMAD.U32 R12, RZ, RZ, UR8 ;  /* 0x00000008ff0c7e24 */ /* 0x00afe2000f8e00ff */
        /* <DEDUP_REMOVED lines=53> */
.L_x_1946:
        /* <DEDUP_REMOVED lines=20> */
[----:B------:R-:W-:Y:S02]  /*0fe0*/  ULDC.64 UR26, c[0x0][0x240] ;  /* 0x00009000001a7ab9 */ /* 0x000fe40000000a00 */
[----:B------:R-:W-:-:S02]  /*0ff0*/  UIMAD UR30, UR45, UR13, UR12 ;  /* 0x0000000d2d1e72a4 */ /* 0x000fc4000f8e020c */
        /* <DEDUP_REMOVED lines=12> */
[----:B------:R-:W-:Y:S02]  /*10c0*/  ULEA.HI UR29, UR16, UR11, URZ, 0x6 ;  /* 0x0000000b101d7291 */ /* 0x000fe4000f8f303f */
[----:B------:R-:W-:Y:S01]  /*10d0*/  UIADD3 UR9, UR9, 0x3f, URZ ;  /* 0x0000003f09097890 */ /* 0x000fe2000fffe03f */
[----:B------:R-:W-:Y:S01]  /*10e0*/  ULDC UR55, c[0x0][0x2d4] ;  /* 0x0000b50000377ab9 */ /* 0x000fe20000000800 */
[----:B------:R-:W-:Y:S02]  /*10f0*/  UIMAD.WIDE.U32 UR20, UR5, UR26, URZ ;  /* 0x0000001a051472a5 */ /* 0x000fe4000f8e003f */
[----:B------:R-:W-:Y:S02]  /*1100*/  USHF.R.S32.HI UR11, URZ, 0x1f, UR9 ;  /* 0x0000001f3f0b7899 */ /* 0x000fe40008011409 */
[----:B------:R-:W-:Y:S01]  /*1110*/  USHF.R.S32.HI UR43, URZ, 0x1f, UR55 ;  /* 0x0000001f3f2b7899 */ /* 0x000fe20008011437 */
[----:B------:R-:W-:Y:S01]  /*1120*/  @UP2 ULDC.64 UR14, c[0x0][0x420] ;  /* 0x00010800000e2ab9 */ /* 0x000fe20000000a00 */
[----:B-1----:R-:W1:Y:S01]  /*1130*/  MUFU.RCP R12, R12 ;  /* 0x0000000c000c7308 */ /* 0x002e620000001000 */
[----:B------:R-:W-:-:S02]  /*1140*/  ULEA.HI UR9, UR11, UR9, URZ, 0x6 ;  /* 0x000000090b097291 */ /* 0x000fc4000f8f303f */
[----:B------:R-:W-:Y:S02]  /*1150*/  @UP2 UIMAD.WIDE.U32 UR46, UR5, UR14, URZ ;  /* 0x0000000e052e22a5 */ /* 0x000fe4000f8e003f */
[----:B------:R-:W-:Y:S02]  /*1160*/  USHF.L.U32 UR18, UR45, 0x7, URZ ;  /* 0x000000072d127899 */ /* 0x000fe4000800063f */
[----:B------:R-:W-:Y:S02]  /*1170*/  USEL UR41, UR22, UR20, !UP2 ;  /* 0x0000001416297287 */ /* 0x000fe4000d000000 */
[----:B------:R-:W-:Y:S02]  /*1180*/  USHF.L.U64.HI UR14, UR45, 0x7, UR54 ;  /* 0x000000072d0e7899 */ /* 0x000fe40008010236 */
[----:B------:R-:W-:Y:S02]  /*1190*/  UIMAD UR22, UR43, UR45, URZ ;  /* 0x0000002d2b1672a4 */ /* 0x000fe4000f8e023f */
[----:B------:R-:W-:-:S02]  /*11a0*/  USHF.R.S32.HI UR11, URZ, 0x6, UR29 ;  /* 0x000000063f0b7899 */ /* 0x000fc4000801141d */
[----:B------:R-:W-:Y:S01]  /*11b0*/  USHF.R.S32.HI UR9, URZ, 0x6, UR9 ;  /* 0x000000063f097899 */ /* 0x000fe20008011409 */
[----:B-1----:R-:W-:Y:S01]  /*11c0*/  VIADD R12, R12, 0xffffffe ;  /* 0x0ffffffe0c0c7836 */ /* 0x002fe20000000000 */
[----:B------:R-:W-:Y:S01]  /*11d0*/  ULDC UR60, c[0x0][0x2dc] ;  /* 0x0000b700003c7ab9 */ /* 0x000fe20000000800 */
[----:B------:R-:W-:Y:S01]  /*11e0*/  ULDC UR59, c[0x0][0x270] ;  /* 0x00009c00003b7ab9 */ /* 0x000fe20000000800 */
[----:B------:R-:W-:Y:S01]  /*11f0*/  USEL UR31, UR18, URZ, UP0 ;  /* 0x0000003f121f7287 */ /* 0x000fe20008000000 */
[----:B------:R-:W1:Y:S01]  /*1200*/  F2I.FTZ.U32.TRUNC.NTZ R13, R12 ;  /* 0x0000000c000d7305 */ /* 0x000e62000021f000 */
[----:B------:R-:W-:Y:S02]  /*1210*/  UIMAD UR28, UR5, UR27, URZ ;  /* 0x0000001b051c72a4 */ /* 0x000fe4000f8e023f */
[----:B------:R-:W-:Y:S02]  /*1220*/  UIMAD.WIDE UR12, UR60, UR59, URZ ;  /* 0x0000003b3c0c72a5 */ /* 0x000fe4000f8e023f */
[----:B------:R-:W-:-:S02]  /*1230*/  UIMAD.WIDE.U32 UR18, UR45, UR55, URZ ;  /* 0x000000372d1272a5 */ /* 0x000fc4000f8e003f */
[----:B------:R-:W-:Y:S02]  /*1240*/  USEL UR32, UR14, URZ, UP0 ;  /* 0x0000003f0e207287 */ /* 0x000fe40008000000 */
[----:B------:R-:W-:Y:S02]  /*1250*/  UIMAD UR22, UR54, UR55, UR22 ;  /* 0x00000037361672a4 */ /* 0x000fe4000f8e0216 */
[----:B------:R-:W-:Y:S02]  /*1260*/  UISETP.LT.AND UP0, UPT, UR11, UR9, UPT ;  /* 0x000000090b00728c */ /* 0x000fe4000bf01270 */
[----:B------:R-:W-:Y:S01]  /*1270*/  UIADD3 UR37, UR23, UR30, URZ ;  /* 0x0000001e17257290 */ /* 0x000fe2000fffe03f */
[----:B-1----:R-:W-:Y:S01]  /*1280*/  IMAD.MOV R3, RZ, RZ, -R13 ;  /* 0x000000ffff037224 */ /* 0x002fe200078e0a0d */
[----:B------:R-:W-:Y:S01]  /*1290*/  @UP2 UIADD3 UR37, UR21, UR28, URZ ;  /* 0x0000001c15252290 */ /* 0x000fe2000fffe03f */
[----:B------:R-:W-:Y:S01]  /*12a0*/  IMAD.MOV.U32 R12, RZ, RZ, RZ ;  /* 0x000000ffff0c7224 */ /* 0x000fe200078e00ff */
[----:B------:R-:W-:Y:S01]  /*12b0*/  @UP2 UIMAD UR42, UR5, UR15, UR47 ;  /* 0x0000000f052a22a4 */ /* 0x000fe2000f8e022f */
[----:B------:R-:W-:Y:S01]  /*12c0*/  IMAD R8, R3, R11, RZ ;  /* 0x0000000b03087224 */ /* 0x000fe200078e02ff */
[----:B------:R-:W-:Y:S01]  /*12d0*/  IABS R3, UR53 ;  /* 0x0000003500037c13 */ /* 0x000fe20008000000 */
[----:B------:R-:W-:-:S02]  /*12e0*/  UIMAD UR28, UR13, UR18, URZ ;  /* 0x000000120d1c72a4 */ /* 0x000fc4000f8e023f */
[----:B------:R-:W-:Y:S01]  /*12f0*/  IMAD.HI.U32 R8, R13, R8, R12 ;  /* 0x000000080d087227 */ /* 0x000fe200078e000c */
[----:B------:R-:W-:Y:S01]  /*1300*/  UIADD3 UR22, UR19, UR22, URZ ;  /* 0x0000001613167290 */ /* 0x000fe2000fffe03f */
[----:B------:R-:W-:Y:S01]  /*1310*/  ULDC.U8 UR15, c[0x0][0x3d8] ;  /* 0x0000f600000f7ab9 */ /* 0x000fe20000000000 */
[----:B------:R-:W-:-:S03]  /*1320*/  USEL UR43, UR11, UR9, UP0 ;  /* 0x000000090b2b7287 */ /* 0x000fc60008000000 */
[----:B------:R-:W-:Y:S01]  /*1330*/  IMAD.HI.U32 R12, R8, R3, RZ ;  /* 0x00000003080c7227 */ /* 0x000fe200078e00ff */
[----:B------:R-:W-:Y:S02]  /*1340*/  UISETP.NE.AND UP3, UPT, UR15, URZ, UPT ;  /* 0x0000003f0f00728c */ /* 0x000fe4000bf65270 */
[----:B------:R-:W-:Y:S02]  /*1350*/  UIMAD.WIDE.U32 UR20, UR12, UR18, URZ ;  /* 0x000000120c1472a5 */ /* 0x000fe4000f8e003f */
[----:B------:R-:W-:Y:S01]  /*1360*/  IADD3 R8, -R12, RZ, RZ ;  /* 0x000000ff0c087210 */ /* 0x000fe20007ffe1ff */
[----:B------:R-:W-:Y:S02]  /*1370*/  UIMAD UR9, UR12, UR22, UR28 ;  /* 0x000000160c0972a4 */ /* 0x000fe4000f8e021c */
[----:B------:R-:W-:Y:S02]  /*1380*/  ULEA UR11, UR43, 0xffffffc0, 0x6 ;  /* 0xffffffc02b0b7891 */ /* 0x000fe4000f8e303f */
[----:B------:R-:W-:Y:S01]  /*1390*/  IMAD R8, R11, R8, R3 ;  /* 0x000000080b087224 */ /* 0x000fe200078e0203 */
[----:B------:R-:W-:Y:S01]  /*13a0*/  UISETP.NE.AND UP1, UPT, UR40, -0x1, UPT ;  /* 0xffffffff2800788c */ /* 0x000fe2000bf25270 */
[----:B------:R-:W-:Y:S01]  /*13b0*/  LOP3.LUT R3, R2, UR53, RZ, 0x3c, !PT ;  /* 0x0000003502037c12 */ /* 0x000fe2000f8e3cff */
[----:B------:R-:W-:-:S02]  /*13c0*/  UIADD3 UR48, UR21, UR9, URZ ;  /* 0x0000000915307290 */ /* 0x000fc4000fffe03f */
[----:B------:R-:W-:Y:S01]  /*13d0*/  ISETP.GT.U32.AND P1, PT, R11, R8, PT ;  /* 0x000000080b00720c */ /* 0x000fe20003f24070 */
[----:B------:R-:W-:Y:S01]  /*13e0*/  UIMAD.WIDE.U32 UR18, UR12, UR5, URZ ;  /* 0x000000050c1272a5 */ /* 0x000fe2000f8e003f */
[----:B------:R-:W-:Y:S01]  /*13f0*/  ISETP.GE.AND P2, PT, R3, RZ, PT ;  /* 0x000000ff0300720c */ /* 0x000fe20003f46270 */
[----:B------:R-:W-:Y:S02]  /*1400*/  UIADD3 UR9, UP0, UR11, UR31, URZ ;  /* 0x0000001f0b097290 */ /* 0x000fe4000ff1e03f */
[----:B------:R-:W-:Y:S01]  /*1410*/  USHF.R.S32.HI UR28, URZ, 0x1f, UR11 ;  /* 0x0000001f3f1c7899 */ /* 0x000fe2000801140b */
[----:B------:R-:W-:Y:S01]  /*1420*/  ULDC UR61, c[0x0][0x2c4] ;  /* 0x0000b100003d7ab9 */ /* 0x000fe20000000800 */
[----:B------:R-:W-:Y:S02]  /*1430*/  UIMAD UR23, UR13, UR5, URZ ;  /* 0x000000050d1772a4 */ /* 0x000fe4000f8e023f */
[----:B------:R-:W-:Y:S02]  /*1440*/  USEL UR52, UR20, UR18, !UP2 ;  /* 0x0000001214347287 */ /* 0x000fe4000d000000 */
[----:B------:R-:W-:-:S02]  /*1450*/  UIMAD UR13, UR13, UR9, URZ ;  /* 0x000000090d0d72a4 */ /* 0x000fc4000f8e023f */
[----:B------:R-:W-:Y:S01]  /*1460*/  @!P1 IMAD.IADD R8, R8, 0x1, -R11 ;  /* 0x0000000108089824 */ /* 0x000fe200078e0a0b */
[----:B------:R-:W-:Y:S01]  /*1470*/  UIMAD.WIDE.U32 UR30, UR12, UR9, URZ ;  /* 0x000000090c1e72a5 */ /* 0x000fe2000f8e003f */
[----:B------:R-:W-:Y:S01]  /*1480*/  @!P1 VIADD R12, R12, 0x1 ;  /* 0x000000010c0c9836 */ /* 0x000fe20000000000 */
[----:B------:R-:W-:Y:S01]  /*1490*/  UIADD3.X UR18, UR28, UR32, URZ, UP0, !UPT ;  /* 0x000000201c127290 */ /* 0x000fe200087fe43f */
[----:B------:R-:W-:Y:S01]  /*14a0*/  PLOP3.LUT P1, PT, PT, PT, UP1, 0x80, 0x0 ;  /* 0x000000000000781c */ /* 0x000fe20003f2f018 */
[----:B------:R-:W-:Y:S01]  /*14b0*/  @UP3 UIMAD UR9, UR45, UR61, URZ ;  /* 0x0000003d2d0932a4 */ /* 0x000fe2000f8e023f */
[----:B------:R-:W-:Y:S01]  /*14c0*/  ISETP.GE.U32.AND P0, PT, R8, R11, PT ;  /* 0x0000000b0800720c */ /* 0x000fe20003f06070 */
[----:B------:R-:W-:Y:S02]  /*14d0*/  UIMAD UR50, UR50, UR17, UR35 ;  /* 0x00000011323272a4 */ /* 0x000fe4000f8e0223 */
[----:B------:R-:W-:Y:S01]  /*14e0*/  @UP1 UIADD3 UR35, UR25, UR40, URZ ;  /* 0x0000002819231290 */ /* 0x000fe2000fffe03f */
[----:B------:R-:W-:Y:S01]  /*14f0*/  ULDC.U8 UR17, c[0x0][0x480] ;  /* 0x0001200000117ab9 */ /* 0x000fe20000000000 */
[----:B------:R-:W-:-:S02]  /*1500*/  @UP1 UIADD3 UR36, UR25, UR40, URZ ;  /* 0x0000002819241290 */ /* 0x000fc4000fffe03f */
[----:B------:R-:W-:Y:S02]  /*1510*/  UISETP.NE.AND UP4, UPT, UR17, URZ, UPT ;  /* 0x0000003f1100728c */ /* 0x000fe4000bf85270 */
[----:B------:R-:W-:Y:S01]  /*1520*/  UIMAD UR13, UR12, UR18, UR13 ;  /* 0x000000120c0d72a4 */ /* 0x000fe2000f8e020d */
[----:B------:R-:W-:Y:S01]  /*1530*/  @UP1 ULDC.64 UR14, c[0x0][0x248] ;  /* 0x00009200000e1ab9 */ /* 0x000fe20000000a00 */
[----:B------:R-:W-:Y:S01]  /*1540*/  @UP1 ULDC.64 UR16, c[0x0][0x250] ;  /* 0x0000940000101ab9 */ /* 0x000fe20000000a00 */
[----:B------:R-:W-:Y:S01]  /*1550*/  @UP3 USEL UR12, UR9, UR5, !UP2 ;  /* 0x00000005090c3287 */ /* 0x000fe2000d000000 */
[----:B------:R-:W-:Y:S01]  /*1560*/  @P0 IADD3 R12, R12, 0x1, RZ ;  /* 0x000000010c0c0810 */ /* 0x000fe20007ffe0ff */
[----:B------:R-:W-:Y:S01]  /*1570*/  @UP2 UIADD3 UR48, UR19, UR23, URZ ;  /* 0x0000001713302290 */ /* 0x000fe2000fffe03f */
[----:B------:R-:W-:Y:S01]  /*1580*/  PLOP3.LUT P0, PT, PT, PT, UP3, 0x80, 0x0 ;  /* 0x000000000000781c */ /* 0x000fe20003f0f038 */
[----:B------:R-:W-:Y:S02]  /*1590*/  @UP1 UIMAD.WIDE.U32 UR20, UR35, UR14, URZ ;  /* 0x0000000e231412a5 */ /* 0x000fe4000f8e003f */
        /* <DEDUP_REMOVED lines=33> */
.L_x_1948:
        /* <DEDUP_REMOVED lines=13> */
.L_x_1949:
        /* <DEDUP_REMOVED lines=11> */
.L_x_1950:
[----:B------:R-:W-:-:S04]  /*1930*/  UIMAD UR5, UR45, UR59, UR53 ;  /* 0x0000003b2d0572a4 */ /* 0x000fc8000f8e0235 */
[----:B------:R-:W-:-:S12]  /*1940*/  UIMAD UR5, UR5, UR55, URZ ;  /* 0x00000037050572a4 */ /* 0x000fd8000f8e023f */
.L_x_1951:
[----:B------:R-:W2:Y:S01]  /*1950*/  LDL.64 R12, [R1+0x10] ;  /* 0x00001000010c7983 */ /* 0x000ea20000100a00 */
[----:B------:R-:W1:Y:S03]  /*1960*/  LDC.64 R2, c[0x0][0x420] ;  /* 0x00010800ff027b82 */ /* 0x000e660000000a00 */
[----:B------:R3:W4:Y:S01]  /*1970*/  LDL.64 R32, [R1+0x10] ;  /* 0x0000100001207983 */ /* 0x0007220000100a00 */
[----:B------:R-:W-:Y:S01]  /*1980*/  UIMAD UR12, UR60, UR59, URZ ;  /* 0x0000003b3c0c72a4 */ /* 0x000fe2000f8e023f */
[----:B------:R-:W-:Y:S01]  /*1990*/  LEA.HI R17, R4, R5, RZ, 0x5 ;  /* 0x0000000504117211 */ /* 0x000fe200078f28ff */
[----:B------:R-:W-:Y:S01]  /*19a0*/  UIADD3 UR39, UR11, UR5, URZ ;  /* 0x000000050b277290 */ /* 0x000fe2000fffe03f */
[----:B------:R-:W-:Y:S01]  /*19b0*/  IADD3 R15, P2, R6, UR11, RZ ;  /* 0x0000000b060f7c10 */ /* 0x000fe2000ff5e0ff */
[----:B------:R-:W-:Y:S01]  /*19c0*/  USHF.L.U32 UR5, UR12, 0x6, URZ ;  /* 0x000000060c057899 */ /* 0x000fe2000800063f */
[----:B------:R-:W-:Y:S01]  /*19d0*/  BSSY B1, `(.L_x_1947) ;  /* 0x00009e9000017945 */ /* 0x000fe20003800000 */
[----:B------:R-:W-:Y:S01]  /*19e0*/  UIADD3 UR13, -UR8, UR10, UR33 ;  /* 0x0000000a080d7290 */ /* 0x000fe2000fffe121 */
[----:B------:R-:W-:Y:S01]  /*19f0*/  IADD3.X R19, R7, UR28, RZ, P2, !PT ;  /* 0x0000001c07137c10 */ /* 0x000fe200097fe4ff */
[----:B------:R-:W-:-:S02]  /*1a00*/  UIADD3 UR21, UP2, UP0, UR30, UR5, UR49 ;  /* 0x000000051e157290 */ /* 0x000fc4000f85e031 */
[----:B------:R-:W-:Y:S02]  /*1a10*/  USHF.R.S32.HI UR5, URZ, 0x1f, UR5 ;  /* 0x0000001f3f057899 */ /* 0x000fe40008011405 */
[----:B------:R-:W-:Y:S01]  /*1a20*/  USHF.R.S32.HI UR38, URZ, 0x1f, UR53 ;  /* 0x0000001f3f267899 */ /* 0x000fe20008011435 */
[----:B------:R-:W-:Y:S01]  /*1a30*/  IMAD R16, R19, UR26, RZ ;  /* 0x0000001a13107c24 */ /* 0x000fe2000f8e02ff */
[----:B------:R-:W-:Y:S01]  /*1a40*/  ULDC UR46, c[0x0][0x398] ;  /* 0x0000e600002e7ab9 */ /* 0x000fe20000000800 */
[----:B------:R-:W-:Y:S01]  /*1a50*/  ULDC.64 UR30, c[0x0][0x428] ;  /* 0x00010a00001e7ab9 */ /* 0x000fe20000000a00 */
[----:B------:R-:W-:Y:S01]  /*1a60*/  UIADD3.X UR20, UR23, UR5, UR29, UP2, UP0 ;  /* 0x0000000517147290 */ /* 0x000fe200097e041d */
[----:B------:R-:W-:Y:S01]  /*1a70*/  IMAD R16, R15, UR27, R16 ;  /* 0x0000001b0f107c24 */ /* 0x000fe2000f8e0210 */
[----:B------:R-:W-:Y:S01]  /*1a80*/  UIADD3 UR5, UR13, -UR46, URZ ;  /* 0x8000002e0d057290 */ /* 0x000fe2000fffe03f */
[----:B-1----:R-:W-:Y:S01]  /*1a90*/  IMAD R14, R2, UR28, RZ ;  /* 0x0000001c020e7c24 */ /* 0x002fe2000f8e02ff */
[----:B------:R-:W-:Y:S01]  /*1aa0*/  UIADD3 UR13, UP2, UP0, UR51, UR21, UR52 ;  /* 0x00000015330d7290 */ /* 0x000fe2000f85e034 */
[----:B------:R-:W-:Y:S01]  /*1ab0*/  ULDC.64 UR28, c[0x0][0x400] ;  /* 0x00010000001c7ab9 */ /* 0x000fe20000000a00 */
[----:B------:R-:W-:Y:S01]  /*1ac0*/  ULDC.64 UR18, c[0x0][0x258] ;  /* 0x0000960000127ab9 */ /* 0x000fe20000000a00 */
[----:B------:R-:W-:Y:S01]  /*1ad0*/  USHF.R.S32.HI UR23, URZ, 0x1f, UR5 ;  /* 0x0000001f3f177899 */ /* 0x000fe20008011405 */
[----:B------:R-:W-:Y:S01]  /*1ae0*/  ULDC.64 UR60, c[0x0][0x2b0] ;  /* 0x0000ac00003c7ab9 */ /* 0x000fe20000000a00 */
[----:B------:R-:W-:-:S02]  /*1af0*/  UIADD3 UR9, UR43, -0x1, URZ ;  /* 0xffffffff2b097890 */ /* 0x000fc4000fffe03f */
[----:B------:R-:W-:-:S04]  /*1b00*/  ULEA.HI UR23, UR23, UR5, URZ, 0x6 ;  /* 0x0000000517177291 */ /* 0x000fc8000f8f303f */
[----:B------:R-:W-:Y:S01]  /*1b10*/  USHF.R.S32.HI UR23, URZ, 0x6, UR23 ;  /* 0x000000063f177899 */ /* 0x000fe20008011417 */
[----:B--2---:R-:W-:Y:S02]  /*1b20*/  IMAD R13, R3, UR11, R14 ;  /* 0x0000000b030d7c24 */ /* 0x004fe4000f8e020e */
        /* <DEDUP_REMOVED lines=11> */
[----:B------:R-:W-:Y:S01]  /*1be0*/  UIMAD UR12, UR38, UR30, URZ ;  /* 0x0000001e260c72a4 */ /* 0x000fe2000f8e023f */
[----:B------:R-:W-:Y:S01]  /*1bf0*/  MOV R17, UR30 ;  /* 0x0000001e00117c02 */ /* 0x000fe20008000f00 */
[----:B------:R-:W-:Y:S01]  /*1c00*/  STL [R1+0x14], R33 ;  /* 0x0000142101007387 */ /* 0x000fe20000100800 */
[----:B------:R-:W-:Y:S01]  /*1c10*/  UIMAD UR30, UR38, UR18, URZ ;  /* 0x00000012261e72a4 */ /* 0x000fe2000f8e023f */
[----:B------:R-:W-:Y:S01]  /*1c20*/  IMAD.WIDE.U32 R24, R2, UR11, R20 ;  /* 0x0000000b02187c25 */ /* 0x000fe2000f8e0014 */
[----:B------:R-:W-:-:S02]  /*1c30*/  UIMAD UR31, UR53, UR31, UR12 ;  /* 0x0000001f351f72a4 */ /* 0x000fc4000f8e020c */
[----:B------:R-:W-:Y:S01]  /*1c40*/  UIADD3.X UR12, UR50, UR20, UR48, UP2, UP0 ;  /* 0x00000014320c7290 */ /* 0x000fe200097e0430 */
[----:B------:R-:W-:Y:S01]  /*1c50*/  IMAD.IADD R25, R25, 0x1, R13 ;  /* 0x0000000119197824 */ /* 0x000fe200078e020d */
[C---:B------:R-:W-:Y:S01]  /*1c60*/  IADD3 R13, P0, R12.reuse, UR13, RZ ;  /* 0x0000000d0c0d7c10 */ /* 0x040fe2000ff1e0ff */
[----:B------:R-:W-:Y:S01]  /*1c70*/  IMAD.WIDE.U32 R20, R15, UR26, R32 ;  /* 0x0000001a0f147c25 */ /* 0x000fe2000f8e0020 */
[----:B------:R-:W-:Y:S02]  /*1c80*/  UIMAD UR30, UR53, UR19, UR30 ;  /* 0x00000013351e72a4 */ /* 0x000fe4000f8e021e */
[----:B------:R-:W-:Y:S01]  /*1c90*/  LEA.HI.X.SX32 R12, R12, UR12, 0x1, P0 ;  /* 0x0000000c0c0c7c11 */ /* 0x000fe200080f0eff */
[----:B------:R-:W-:Y:S01]  /*1ca0*/  IMAD.WIDE.U32 R24, R17, UR53, R24 ;  /* 0x0000003511187c25 */ /* 0x000fe2000f8e0018 */
[----:B------:R-:W-:Y:S01]  /*1cb0*/  LEA R22, P0, R13, UR28, 0x2 ;  /* 0x0000001c0d167c11 */ /* 0x000fe2000f8010ff */
[----:B------:R-:W-:Y:S01]  /*1cc0*/  ULDC.64 UR12, c[0x0][0x210] ;  /* 0x00008400000c7ab9 */ /* 0x000fe20000000a00 */
[----:B------:R-:W-:Y:S01]  /*1cd0*/  IADD3 R20, P2, R20, UR41, RZ ;  /* 0x0000002914147c10 */ /* 0x000fe2000ff5e0ff */
[----:B------:R-:W-:Y:S01]  /*1ce0*/  VIADD R25, R25, UR31 ;  /* 0x0000001f19197c36 */ /* 0x000fe20008000000 */
[----:B------:R-:W-:Y:S01]  /*1cf0*/  LEA.HI.X R23, R13, UR29, R12, 0x2, P0 ;  /* 0x0000001d0d177c11 */ /* 0x000fe200080f140c */
[----:B------:R-:W-:Y:S01]  /*1d00*/  IMAD.U32 R13, RZ, RZ, UR18 ;  /* 0x00000012ff0d7e24 */ /* 0x000fe2000f8e00ff */
[----:B------:R-:W-:Y:S01]  /*1d10*/  IADD3.X R21, R21, UR37, R16, P2, !PT ;  /* 0x0000002515157c10 */ /* 0x000fe200097fe410 */
[----:B------:R-:W-:Y:S01]  /*1d20*/  IMAD.WIDE.U32 R24, R6, R2, R24 ;  /* 0x0000000206187225 */ /* 0x000fe200078e0018 */
[----:B------:R-:W-:Y:S01]  /*1d30*/  ULDC.64 UR28, c[0x0][0x3e0] ;  /* 0x0000f800001c7ab9 */ /* 0x000fe20000000a00 */
[----:B------:R1:W-:Y:S01]  /*1d40*/  STL.64 [R1+0x68], R22 ;  /* 0x0000681601007387 */ /* 0x0003e20000100a00 */
[----:B------:R-:W-:Y:S01]  /*1d50*/  UISETP.LT.AND UP0, UPT, URZ, UR23, UPT ;  /* 0x000000173f00728c */ /* 0x000fe2000bf01270 */
[----:B------:R-:W-:Y:S01]  /*1d60*/  IMAD.WIDE.U32 R20, R13, UR53, R20 ;  /* 0x000000350d147c25 */ /* 0x000fe2000f8e0014 */
[----:B------:R-:W-:Y:S01]  /*1d70*/  LEA R37, P2, R24, UR28, 0x1 ;  /* 0x0000001c18257c11 */ /* 0x000fe2000f8408ff */
[----:B------:R3:W-:Y:S01]  /*1d80*/  STL [R1+0x40], R31 ;  /* 0x0000401f01007387 */ /* 0x0007e20000100800 */
[----:B------:R-:W-:Y:S01]  /*1d90*/  USEL UR23, URZ, UR23, !UP0 ;  /* 0x000000173f177287 */ /* 0x000fe2000c000000 */
[----:B------:R-:W-:-:S02]  /*1da0*/  LEA R35, P3, R20, UR12, 0x1 ;  /* 0x0000000c14237c11 */ /* 0x000fc4000f8608ff */
[----:B------:R3:W-:Y:S01]  /*1db0*/  STL [R1+0x3c], R30 ;  /* 0x00003c1e01007387 */ /* 0x0007e20000100800 */
[----:B------:R-:W-:Y:S01]  /*1dc0*/  IADD3 R14, R21, UR30, RZ ;  /* 0x0000001e150e7c10 */ /* 0x000fe2000fffe0ff */
[----:B------:R-:W-:Y:S02]  /*1dd0*/  UISETP.GT.AND UP0, UPT, UR43, UR23, UPT ;  /* 0x000000172b00728c */ /* 0x000fe4000bf04270 */
[----:B------:R3:W-:Y:S01]  /*1de0*/  STL [R1+0x38], R29 ;  /* 0x0000381d01007387 */ /* 0x0007e20000100800 */
[----:B------:R-:W-:Y:S01]  /*1df0*/  LEA.HI.X R34, R20, UR13, R14, 0x1, P3 ;  /* 0x0000000d14227c11 */ /* 0x000fe200098f0c0e */
[----:B------:R-:W-:Y:S02]  /*1e00*/  UIADD3 UR38, UR11, UR44, URZ ;  /* 0x0000002c0b267290 */ /* 0x000fe4000fffe03f */
[----:B------:R3:W-:Y:S01]  /*1e10*/  STL [R1+0x4c], R35 ;  /* 0x00004c2301007387 */ /* 0x0007e20000100800 */
[----:B------:R-:W-:Y:S01]  /*1e20*/  PLOP3.LUT P0, PT, PT, PT, UP0, 0x80, 0x0 ;  /* 0x000000000000781c */ /* 0x000fe20003f0f008 */
[----:B------:R-:W-:-:S02]  /*1e30*/  ULDC.64 UR48, c[0x0][0x478] ;  /* 0x00011e0000307ab9 */ /* 0x000fc40000000a00 */
[----:B------:R3:W-:Y:S01]  /*1e40*/  STL [R1+0x54], R37 ;  /* 0x0000542501007387 */ /* 0x0007e20000100800 */
[----:B------:R-:W-:Y:S02]  /*1e50*/  UIMAD.WIDE UR18, UR39, 0x4, UR48 ;  /* 0x00000004271278a5 */ /* 0x000fe4000f8e0230 */
[----:B------:R-:W-:Y:S01]  /*1e60*/  UIMAD.WIDE UR38, UR38, 0x4, UR60 ;  /* 0x00000004262678a5 */ /* 0x000fe2000f8e023c */
[----:B------:R3:W-:Y:S01]  /*1e70*/  STL [R1+0x48], R34 ;  /* 0x0000482201007387 */ /* 0x0007e20000100800 */
[----:B-1----:R-:W-:-:S03]  /*1e80*/  IMAD R23, R7, R2, RZ ;  /* 0x0000000207177224 */ /* 0x002fc600078e02ff */
[----:B------:R-:W-:Y:S01]  /*1e90*/  UMOV UR21, UR18 ;  /* 0x0000001200157c82 */ /* 0x000fe20008000000 */
[----:B------:R-:W-:Y:S01]  /*1ea0*/  UMOV UR20, UR19 ;  /* 0x0000001300147c82 */ /* 0x000fe20008000000 */
[----:B------:R-:W-:Y:S01]  /*1eb0*/  UMOV UR19, UR38 ;  /* 0x0000002600137c82 */ /* 0x000fe20008000000 */
[----:B------:R-:W-:Y:S01]  /*1ec0*/  IMAD R23, R6, R3, R23 ;  /* 0x0000000306177224 */ /* 0x000fe200078e0217 */
[----:B------:R-:W-:-:S03]  /*1ed0*/  UMOV UR18, UR39 ;  /* 0x0000002700127c82 */ /* 0x000fc60008000000 */
        /* <DEDUP_REMOVED lines=23> */
.L_x_1953:
        /* <DEDUP_REMOVED lines=20> */
.L_x_1954:
        /* <DEDUP_REMOVED lines=37> */
.L_x_1956:
[----:B------:R-:W-:Y:S05]  /*23e0*/  BSYNC B0 ;  /* 0x0000000000007941 */ /* 0x000fea0003800000 */
.L_x_1955:
        /* <DEDUP_REMOVED lines=21> */
.L_x_1958:
[----:B------:R-:W-:Y:S05]  /*2540*/  BSYNC B0 ;  /* 0x0000000000007941 */ /* 0x000fea0003800000 */
.L_x_1957:
        /* <DEDUP_REMOVED lines=33> */
.L_x_1960:
[----:B------:R-:W-:Y:S05]  /*2760*/  BSYNC B0 ;  /* 0x0000000000007941 */ /* 0x000fea0003800000 */
.L_x_1959:
        /* <DEDUP_REMOVED lines=22> */
.L_x_1952:
        /* <DEDUP_REMOVED lines=59> */
.L_x_1963:
[----:B------:R-:W-:Y:S05]  /*2c80*/  BSYNC B0 ;  /* 0x0000000000007941 */ /* 0x000fea0003800000 */
.L_x_1962:
        /* <DEDUP_REMOVED lines=47> */
.L_x_1965:
[----:B------:R-:W-:Y:S05]  /*2f80*/  BSYNC B0 ;  /* 0x0000000000007941 */ /* 0x000fea0003800000 */
.L_x_1964:
        /* <DEDUP_REMOVED lines=21> */
.L_x_1967:
        /* <DEDUP_REMOVED lines=50> */
.L_x_1968:
[----:B------:R-:W-:Y:S05]  /*3400*/  BSYNC B0 ;  /* 0x0000000000007941 */ /* 0x000fea0003800000 */
.L_x_1966:
        /* <DEDUP_REMOVED lines=21> */
.L_x_1970:
        /* <DEDUP_REMOVED lines=51> */
.L_x_1971:
[----:B------:R-:W-:Y:S05]  /*3890*/  BSYNC B0 ;  /* 0x0000000000007941 */ /* 0x000fea0003800000 */
.L_x_1969:
        /* <DEDUP_REMOVED lines=72> */
.L_x_1973:
[----:B------:R-:W-:Y:S05]  /*3d20*/  BSYNC B0 ;  /* 0x0000000000007941 */ /* 0x000fea0003800000 */
.L_x_1972:
        /* <DEDUP_REMOVED lines=58> */
.L_x_1975:
[----:B------:R-:W-:Y:S05]  /*40d0*/  BSYNC B0 ;  /* 0x0000000000007941 */ /* 0x000fea0003800000 */
.L_x_1974:
        /* <DEDUP_REMOVED lines=64> */
.L_x_1977:
[----:B------:R-:W-:Y:S05]  /*44e0*/  BSYNC B0 ;  /* 0x0000000000007941 */ /* 0x000fea0003800000 */
.L_x_1976:
        /* <DEDUP_REMOVED lines=56> */
.L_x_1979:
[----:B------:R-:W-:Y:S05]  /*4870*/  BSYNC B0 ;  /* 0x0000000000007941 */ /* 0x000fea0003800000 */
.L_x_1978:
        /* <DEDUP_REMOVED lines=10> */
[----:B------:R-:W-:Y:S01]  /*4920*/  ULDC UR26, c[0x0][0x2d0] ;  /* 0x0000b400001a7ab9 */ /* 0x000fe20000000800 */
[----:B------:R-:W-:Y:S01]  /*4930*/  ULDC UR28, c[0x0][0x398] ;  /* 0x0000e600001c7ab9 */ /* 0x000fe20000000800 */
[----:B------:R-:W-:Y:S01]  /*4940*/  ULDC UR29, c[0x0][0x2dc] ;  /* 0x0000b700001d7ab9 */ /* 0x000fe20000000800 */
        /* <DEDUP_REMOVED lines=10> */
[----:B------:R-:W-:Y:S01]  /*49f0*/  IMAD.U32 R10, RZ, RZ, UR14 ;  /* 0x0000000eff0a7e24 */ /* 0x000fe2000f8e00ff */
[----:B------:R-:W-:Y:S01]  /*4a00*/  IADD3 R8, P1, R8, UR19, RZ ;  /* 0x0000001308087c10 */ /* 0x000fe2000ff3e0ff */
[----:B------:R-:W-:Y:S01]  /*4a10*/  @UP1 ULDC UR5, c[0x0][0x2e8] ;  /* 0x0000ba0000051ab9 */ /* 0x000fe20000000800 */
[----:B------:R-:W-:Y:S01]  /*4a20*/  SHF.L.U64.HI R6, R84, 0x2, R2 ;  /* 0x0000000254067819 */ /* 0x000fe20000010202 */
[----:B------:R-:W-:Y:S01]  /*4a30*/  IMAD.MOV.U32 R242, RZ, RZ, 0x20 ;  /* 0x00000020fff27424 */ /* 0x000fe200078e00ff */
[----:B------:R-:W-:Y:S01]  /*4a40*/  LOP3.LUT R4, R4, 0xfffffff0, RZ, 0xc0, !PT ;  /* 0xfffffff004047812 */ /* 0x000fe200078ec0ff */
[----:B------:R-:W-:Y:S02]  /*4a50*/  IMAD.U32 R11, RZ, RZ, UR15 ;  /* 0x0000000fff0b7e24 */ /* 0x000fe4000f8e00ff */
[----:B------:R-:W-:Y:S02]  /*4a60*/  IMAD.MOV.U32 R241, RZ, RZ, 0x40 ;  /* 0x00000040fff17424 */ /* 0x000fe400078e00ff */
[----:B------:R-:W-:Y:S01]  /*4a70*/  VIADD R244, R251, 0x4000 ;  /* 0x00004000fbf47836 */ /* 0x000fe20000000000 */
[----:B------:R-:W4:Y:S01]  /*4a80*/  @P3 LDG.E R3, desc[UR6][R10.64] ;  /* 0x000000060a033981 */ /* 0x000f22000c1e1900 */
[----:B------:R-:W-:Y:S01]  /*4a90*/  IADD3.X R9, R6, UR18, RZ, P1, !PT ;  /* 0x0000001206097c10 */ /* 0x000fe20008ffe4ff */
[----:B------:R-:W-:Y:S01]  /*4aa0*/  VIADD R243, R252, 0x4000 ;  /* 0x00004000fcf37836 */ /* 0x000fe20000000000 */
[----:B------:R-:W-:Y:S01]  /*4ab0*/  UIADD3 UR33, UR33, UR10, URZ ;  /* 0x0000000a21217290 */ /* 0x000fe2000fffe03f */
[----:B------:R-:W-:-:S02]  /*4ac0*/  CS2R R190, SRZ ;  /* 0x0000000000be7805 */ /* 0x000fc4000001ff00 */
[----:B------:R-:W-:Y:S01]  /*4ad0*/  CS2R R188, SRZ ;  /* 0x0000000000bc7805 */ /* 0x000fe2000001ff00 */
[----:B------:R-:W5:Y:S01]  /*4ae0*/  @!P6 LDG.E R12, desc[UR6][R8.64] ;  /* 0x00000006080ce981 */ /* 0x000f62000c1e1900 */
[----:B------:R-:W-:Y:S02]  /*4af0*/  CS2R R194, SRZ ;  /* 0x0000000000c27805 */ /* 0x000fe4000001ff00 */
[----:B------:R-:W-:Y:S02]  /*4b00*/  CS2R R192, SRZ ;  /* 0x0000000000c07805 */ /* 0x000fe4000001ff00 */
[----:B------:R-:W-:Y:S01]  /*4b10*/  CS2R R186, SRZ ;  /* 0x0000000000ba7805 */ /* 0x000fe2000001ff00 */
[----:B------:R-:W5:Y:S01]  /*4b20*/  @!P5 LDG.E R7, desc[UR6][R8.64+0x20] ;  /* 0x000020060807d981 */ /* 0x000f62000c1e1900 */
[----:B------:R-:W-:Y:S01]  /*4b30*/  IMAD.IADD R5, R5, 0x1, -R4 ;  /* 0x0000000105057824 */ /* 0x000fe200078e0a04 */
[----:B------:R-:W4:Y:S01]  /*4b40*/  @P3 MUFU.RCP R6, UR5 ;  /* 0x0000000500063d08 */ /* 0x000f220008001000 */
[----:B------:R-:W-:Y:S01]  /*4b50*/  SHF.L.U64.HI R2, R84, 0x2, R2 ;  /* 0x0000000254027819 */ /* 0x000fe20000010202 */
[----:B------:R-:W-:Y:S01]  /*4b60*/  UIADD3 UR27, -UR8, 0x40, UR33 ;  /* 0x00000040081b7890 */ /* 0x000fe2000fffe121 */
[----:B------:R-:W-:-:S02]  /*4b70*/  SEL R244, R244, R251, !P0 ;  /* 0x000000fbf4f47207 */ /* 0x000fc40004000000 */
[----:B------:R-:W-:Y:S02]  /*4b80*/  CS2R R184, SRZ ;  /* 0x0000000000b87805 */ /* 0x000fe4000001ff00 */
[----:B------:R-:W-:Y:S02]  /*4b90*/  SHF.R.S32.HI R4, RZ, 0x1f, R5 ;  /* 0x0000001fff047819 */ /* 0x000fe40000011405 */
[----:B------:R-:W-:Y:S02]  /*4ba0*/  CS2R R182, SRZ ;  /* 0x0000000000b67805 */ /* 0x000fe4000001ff00 */
[----:B------:R-:W-:Y:S02]  /*4bb0*/  SEL R243, R243, R252, !P0 ;  /* 0x000000fcf3f37207 */ /* 0x000fe40004000000 */
        /* <DEDUP_REMOVED lines=16> */
[----:B------:R-:W-:Y:S01]  /*4cc0*/  IMAD.MOV.U32 R4, RZ, RZ, R26 ;  /* 0x000000ffff047224 */ /* 0x000fe200078e001a */
[----:B------:R-:W-:Y:S02]  /*4cd0*/  CS2R R160, SRZ ;  /* 0x0000000000a07805 */ /* 0x000fe4000001ff00 */
[----:B------:R-:W-:Y:S02]  /*4ce0*/  CS2R R154, SRZ ;  /* 0x00000000009a7805 */ /* 0x000fe4000001ff00 */
[----:B------:R-:W-:Y:S02]  /*4cf0*/  CS2R R152, SRZ ;  /* 0x0000000000987805 */ /* 0x000fe4000001ff00 */
[----:B------:R-:W-:Y:S01]  /*4d00*/  SEL R242, R242, 0xffffffe0, !P1 ;  /* 0xffffffe0f2f27807 */ /* 0x000fe20004800000 */
[----:B------:R-:W-:Y:S01]  /*4d10*/  STL [R1+0x58], R4 ;  /* 0x0000580401007387 */ /* 0x000fe20000100800 */
[----:B------:R-:W-:-:S02]  /*4d20*/  SEL R241, R241, 0xffffffc0, !P2 ;  /* 0xffffffc0f1f17807 */ /* 0x000fc40005000000 */
[----:B------:R-:W-:Y:S02]  /*4d30*/  CS2R R150, SRZ ;  /* 0x0000000000967805 */ /* 0x000fe4000001ff00 */
[----:B------:R-:W-:Y:S01]  /*4d40*/  CS2R R148, SRZ ;  /* 0x0000000000947805 */ /* 0x000fe2000001ff00 */
[----:B------:R-:W-:Y:S01]  /*4d50*/  IMAD.IADD R240, R245, 0x1, R242 ;  /* 0x00000001f5f07824 */ /* 0x000fe200078e02f2 */
        /* <DEDUP_REMOVED lines=41> */
[----:B------:R-:W-:Y:S01]  /*4ff0*/  ULDC UR22, c[0x0][0x394] ;  /* 0x0000e50000167ab9 */ /* 0x000fe20000000800 */
[----:B------:R-:W-:Y:S01]  /*5000*/  LEA R243, R243, UR4, 0x1 ;  /* 0x00000004f3f37c11 */ /* 0x000fe2000f8e08ff */
[----:B------:R-:W-:Y:S01]  /*5010*/  UMOV UR5, URZ ;  /* 0x0000003f00057c82 */ /* 0x000fe20008000000 */
[----:B------:R-:W-:Y:S01]  /*5020*/  UMOV UR16, UR22 ;  /* 0x0000001600107c82 */ /* 0x000fe20008000000 */
        /* <DEDUP_REMOVED lines=13> */
.L_x_1984:
[----:B------:R-:W2:Y:S01]  /*5100*/  LDL R119, [R1+0x2c] ;  /* 0x00002c0001777983 */ /* 0x000ea20000100800 */
[C---:B------:R-:W-:Y:S01]  /*5110*/  IADD3 R118, R243.reuse, R242, RZ ;  /* 0x000000f2f3767210 */ /* 0x040fe20007ffe0ff */
[----:B------:R-:W-:Y:S01]  /*5120*/  USHF.L.U32 UR11, UR9, 0x6, URZ ;  /* 0x00000006090b7899 */ /* 0x000fe2000800063f */
[-C--:B------:R-:W-:Y:S02]  /*5130*/  IADD3 R117, R243, R241.reuse, RZ ;  /* 0x000000f1f3757210 */ /* 0x080fe40007ffe0ff */
[----:B------:R-:W3:Y:S01]  /*5140*/  LDL R237, [R1+0x30] ;  /* 0x0000300001ed7983 */ /* 0x000ee20000100800 */
[----:B------:R-:W-:Y:S01]  /*5150*/  IADD3 R116, R118, R241, RZ ;  /* 0x000000f176747210 */ /* 0x000fe20007ffe0ff */
[----:B------:R-:W-:Y:S01]  /*5160*/  UISETP.GE.AND UP0, UPT, UR11, UR27, UPT ;  /* 0x0000001b0b00728c */ /* 0x000fe2000bf06270 */
[----:B------:R-:W-:Y:S02]  /*5170*/  MOV R201, UR24 ;  /* 0x0000001800c97c02 */ /* 0x000fe40008000f00 */
[----:B------:R-:W0:Y:S01]  /*5180*/  LDGDEPBAR ;  /* 0x00000000000079af */ /* 0x000e220000000000 */
[----:B------:R-:W-:Y:S04]  /*5190*/  UMOV UR13, UR57 ;  /* 0x00000039000d7c82 */ /* 0x000fe80008000000 */
[----:B------:R-:W4:Y:S05]  /*51a0*/  LDL R124, [R1] ;  /* 0x00000000017c7983 */ /* 0x000f2a0000100800 */
[----:B------:R-:W4:Y:S01]  /*51b0*/  LDL R209, [R1+0x4] ;  /* 0x0000040001d17983 */ /* 0x000f220000100800 */
[----:B------:R-:W-:Y:S04]  /*51c0*/  DEPBAR.LE SB0, 0x0 ;  /* 0x000080000000791a */ /* 0x000fe80000000000 */
[----:B------:R-:W-:Y:S06]  /*51d0*/  BAR.SYNC.DEFER_BLOCKING 0x0 ;  /* 0x0000000000007b1d */ /* 0x000fec0000010000 */
[----:B------:R-:W-:Y:S05]  /*51e0*/  LDSM.16.M88.4 R84, [R243] ;  /* 0x00000000f354783b */ /* 0x000fea0000000200 */
[----:B------:R-:W1:Y:S05]  /*51f0*/  LDSM.16.M88.4 R88, [R250+UR4+0x18000] ;  /* 0x01800004fa58783b */ /* 0x000e6a0008000200 */
[----:B------:R-:W1:Y:S05]  /*5200*/  LDSM.16.M88.4 R92, [R250+UR4+0x18800] ;  /* 0x01880004fa5c783b */ /* 0x000e6a0008000200 */
[----:B------:R-:W-:Y:S05]  /*5210*/  LDSM.16.M88.4 R96, [R118] ;  /* 0x000000007660783b */ /* 0x000fea0000000200 */
[----:B------:R-:W1:Y:S05]  /*5220*/  LDSM.16.M88.4 R100, [R249] ;  /* 0x00000000f964783b */ /* 0x000e6a0000000200 */
[----:B------:R-:W1:Y:S05]  /*5230*/  LDSM.16.M88.4 R104, [R249+0x800] ;  /* 0x00080000f968783b */ /* 0x000e6a0000000200 */
[----:B------:R-:W-:Y:S05]  /*5240*/  LDSM.16.M88.4 R108, [R117] ;  /* 0x00000000756c783b */ /* 0x000fea0000000200 */
[----:B------:R-:W1:Y:S02]  /*5250*/  LDSM.16.M88.4 R112, [R248] ;  /* 0x00000000f870783b */ /* 0x000e640000000200 */
[C---:B-1----:R-:W-:Y:S06]  /*5260*/  HMMA.16816.F32 R4, R84.reuse, R88, RZ ;  /* 0x000000585404723c */ /* 0x042fec00000018ff */
[C---:B------:R-:W-:Y:S01]  /*5270*/  HMMA.16816.F32 R8, R84.reuse, R90, RZ ;  /* 0x0000005a5408723c */ /* 0x040fe200000018ff */
[----:B------:R-:W-:Y:S05]  /*5280*/  LDSM.16.M88.4 R88, [R116] ;  /* 0x000000007458783b */ /* 0x000fea0000000200 */
[C---:B------:R-:W-:Y:S06]  /*5290*/  HMMA.16816.F32 R12, R84.reuse, R92, RZ ;  /* 0x0000005c540c723c */ /* 0x040fec00000018ff */
[----:B------:R-:W-:Y:S01]  /*52a0*/  HMMA.16816.F32 R16, R84, R94, RZ ;  /* 0x0000005e5410723c */ /* 0x000fe200000018ff */
[----:B------:R-:W1:Y:S05]  /*52b0*/  LDSM.16.M88.4 R84, [R248+0x800] ;  /* 0x00080000f854783b */ /* 0x000e6a0000000200 */
[C---:B------:R-:W-:Y:S01]  /*52c0*/  HMMA.16816.F32 R4, R96.reuse, R100, R4 ;  /* 0x000000646004723c */ /* 0x040fe20000001804 */
[----:B------:R-:W1:Y:S05]  /*52d0*/  LDSM.16.M88.4 R92, [R247] ;  /* 0x00000000f75c783b */ /* 0x000e6a0000000200 */
[C---:B------:R-:W-:Y:S01]  /*52e0*/  HMMA.16816.F32 R8, R96.reuse, R102, R8 ;  /* 0x000000666008723c */ /* 0x040fe20000001808 */
[----:B------:R-:W-:Y:S05]  /*52f0*/  LDSM.16.M88.4 R100, [R243+0x2000] ;  /* 0x00200000f364783b */ /* 0x000fea0000000200 */
[C---:B------:R-:W-:Y:S06]  /*5300*/  HMMA.16816.F32 R12, R96.reuse, R104, R12 ;  /* 0x00000068600c723c */ /* 0x040fec000000180c */
[----:B------:R-:W-:Y:S01]  /*5310*/  HMMA.16816.F32 R16, R96, R106, R16 ;  /* 0x0000006a6010723c */ /* 0x000fe20000001810 */
[----:B------:R-:W1:Y:S05]  /*5320*/  LDSM.16.M88.4 R96, [R247+0x800] ;  /* 0x00080000f760783b */ /* 0x000e6a0000000200 */
[C---:B------:R-:W-:Y:S01]  /*5330*/  HMMA.16816.F32 R4, R108.reuse, R112, R4 ;  /* 0x000000706c04723c */ /* 0x040fe20000001804 */
[----:B------:R-:W1:Y:S05]  /*5340*/  LDSM.16.M88.4 R104, [R250+UR4+0x1a000] ;  /* 0x01a00004fa68783b */ /* 0x000e6a0008000200 */
        /* <DEDUP_REMOVED lines=9> */
[C---:B------:R-:W-:Y:S06]  /*53e0*/  HMMA.16816.F32 R12, R88.reuse, R96, R12 ;  /* 0x00000060580c723c */ /* 0x040fec000000180c */
[----:B------:R-:W-:Y:S01]  /*53f0*/  HMMA.16816.F32 R16, R88, R98, R16 ;  /* 0x000000625810723c */ /* 0x000fe20000001810 */
[----:B------:R-:W1:Y:S05]  /*5400*/  LDSM.16.M88.4 R88, [R249+0x2800] ;  /* 0x00280000f958783b */ /* 0x000e6a0000000200 */
[C---:B------:R-:W-:Y:S01]  /*5410*/  HMMA.16816.F32 R4, R100.reuse, R104, R4 ;  /* 0x000000686404723c */ /* 0x040fe20000001804 */
[----:B------:R-:W1:Y:S05]  /*5420*/  LDSM.16.M88.4 R96, [R248+0x2000] ;  /* 0x00200000f860783b */ /* 0x000e6a0000000200 */
        /* <DEDUP_REMOVED lines=23> */
[C---:B------:R-:W-:Y:S06]  /*55a0*/  HMMA.16816.F32 R12, R100.reuse, R88, R12 ;  /* 0x00000058640c723c */ /* 0x040fec000000180c */
[----:B------:R-:W-:Y:S01]  /*55b0*/  HMMA.16816.F32 R16, R100, R90, R16 ;  /* 0x0000005a6410723c */ /* 0x000fe20000001810 */
[----:B------:R-:W4:Y:S05]  /*55c0*/  LDSM.16.M88.4 R88, [R249+0x4800] ;  /* 0x00480000f958783b */ /* 0x000f2a0000000200 */
[C---:B------:R-:W-:Y:S01]  /*55d0*/  HMMA.16816.F32 R4, R108.reuse, R112, R4 ;  /* 0x000000706c04723c */ /* 0x040fe20000001804 */
[----:B------:R-:W4:Y:S04]  /*55e0*/  LDSM.16.M88.4 R100, [R117+0x4000] ;  /* 0x004000007564783b */ /* 0x000f280000000200 */
[----:B--2---:R-:W-:Y:S01]  /*55f0*/  IADD3 R122, P0, R119, UR21, RZ ;  /* 0x00000015777a7c10 */ /* 0x004fe2000ff1e0ff */
[C---:B------:R-:W-:Y:S01]  /*5600*/  HMMA.16816.F32 R8, R108.reuse, R114, R8 ;  /* 0x000000726c08723c */ /* 0x040fe20000001808 */
[----:B------:R-:W-:Y:S04]  /*5610*/  LDSM.16.M88.4 R112, [R247+0x4000] ;  /* 0x00400000f770783b */ /* 0x000fe80000000200 */
[----:B---3--:R-:W-:Y:S01]  /*5620*/  IADD3.X R123, R237, UR20, RZ, P0, !PT ;  /* 0x00000014ed7b7c10 */ /* 0x008fe200087fe4ff */
[C---:B-1----:R-:W-:Y:S04]  /*5630*/  HMMA.16816.F32 R12, R108.reuse, R84, R12 ;  /* 0x000000546c0c723c */ /* 0x042fe8000000180c */
[----:B------:R-:W5:Y:S01]  /*5640*/  LDG.E R120, desc[UR6][R122.64] ;  /* 0x000000067a787981 */ /* 0x000f62000c1e1900 */
[----:B----4-:R-:W-:Y:S01]  /*5650*/  LEA R201, R201, R124, 0x6 ;  /* 0x0000007cc9c97211 */ /* 0x010fe200078e30ff */
[----:B------:R-:W-:Y:S03]  /*5660*/  HMMA.16816.F32 R16, R108, R86, R16 ;  /* 0x000000566c10723c */ /* 0x000fe60000001810 */
[----:B------:R1:W5:Y:S03]  /*5670*/  LDG.E R119, desc[UR6][R122.64+0x20] ;  /* 0x000020067a777981 */ /* 0x000366000c1e1900 */
[C---:B------:R-:W-:Y:S02]  /*5680*/  HMMA.16816.F32 R4, R92.reuse, R96, R4 ;  /* 0x000000605c04723c */ /* 0x040fe40000001804 */
[----:B------:R-:W2:Y:S04]  /*5690*/  LDSM.16.M88.4 R84, [R248+0x4800] ;  /* 0x00480000f854783b */ /* 0x000ea80000000200 */
[C---:B------:R-:W-:Y:S01]  /*56a0*/  HMMA.16816.F32 R8, R92.reuse, R98, R8 ;  /* 0x000000625c08723c */ /* 0x040fe20000001808 */
[----:B------:R-:W3:Y:S05]  /*56b0*/  LDSM.16.M88.4 R108, [R116+0x4000] ;  /* 0x00400000746c783b */ /* 0x000eea0000000200 */
[C---:B------:R-:W-:Y:S01]  /*56c0*/  HMMA.16816.F32 R12, R92.reuse, R88, R12 ;  /* 0x000000585c0c723c */ /* 0x040fe2000000180c */
[----:B------:R-:W-:Y:S05]  /*56d0*/  LDSM.16.M88.4 R96, [R250+UR4+0x1e000] ;  /* 0x01e00004fa60783b */ /* 0x000fea0008000200 */
[----:B------:R-:W-:Y:S01]  /*56e0*/  HMMA.16816.F32 R16, R92, R90, R16 ;  /* 0x0000005a5c10723c */ /* 0x000fe20000001810 */
[----:B------:R-:W4:Y:S04]  /*56f0*/  LDSM.16.M88.4 R88, [R247+0x4800] ;  /* 0x00480000f758783b */ /* 0x000f280000000200 */
[----:B-1----:R-:W-:Y:S01]  /*5700*/  IADD3 R123, R209, -UR10, -R201 ;  /* 0x8000000ad17b7c10 */ /* 0x002fe2000fffe8c9 */
[C---:B------:R-:W-:Y:S01]  /*5710*/  HMMA.16816.F32 R4, R100.reuse, R104, R4 ;  /* 0x000000686404723c */ /* 0x040fe20000001804 */
[----:B------:R-:W1:Y:S04]  /*5720*/  LDSM.16.M88.4 R92, [R243+0x6000] ;  /* 0x00600000f35c783b */ /* 0x000e680000000200 */
[----:B------:R-:W-:Y:S01]  /*5730*/  IADD3 R123, R123, UR8, RZ ;  /* 0x000000087b7b7c10 */ /* 0x000fe2000fffe0ff */
[C---:B------:R-:W-:Y:S01]  /*5740*/  HMMA.16816.F32 R8, R100.reuse, R106, R8 ;  /* 0x0000006a6408723c */ /* 0x040fe20000001808 */
[----:B------:R-:W-:Y:S04]  /*5750*/  LDSM.16.M88.4 R104, [R249+0x6000] ;  /* 0x00600000f968783b */ /* 0x000fe80000000200 */
[----:B------:R-:W-:Y:S01]  /*5760*/  IADD3 R123, R123, UR11, RZ ;  /* 0x0000000b7b7b7c10 */ /* 0x000fe2000fffe0ff */
[C---:B--2---:R-:W-:Y:S05]  /*5770*/  HMMA.16816.F32 R12, R100.reuse, R84, R12 ;  /* 0x00000054640c723c */ /* 0x044fea000000180c */
[C---:B------:R-:W-:Y:S02]  /*5780*/  IADD3 R197, R123.reuse, 0x8, RZ ;  /* 0x000000087bc57810 */ /* 0x040fe40007ffe0ff */
[----:B------:R-:W-:Y:S01]  /*5790*/  IADD3 R196, R123, 0x7, RZ ;  /* 0x000000077bc47810 */ /* 0x000fe20007ffe0ff */
[----:B------:R-:W-:Y:S01]  /*57a0*/  HMMA.16816.F32 R16, R100, R86, R16 ;  /* 0x000000566410723c */ /* 0x000fe20000001810 */
[----:B------:R-:W2:Y:S02]  /*57b0*/  LDSM.16.M88.4 R84, [R250+UR4+0x1e800] ;  /* 0x01e80004fa54783b */ /* 0x000ea40008000200 */
[----:B------:R-:W-:Y:S02]  /*57c0*/  ISETP.GE.AND P1, PT, R197, RZ, PT ;  /* 0x000000ffc500720c */ /* 0x000fe40003f26270 */
[----:B------:R-:W-:Y:S01]  /*57d0*/  ISETP.GE.AND P0, PT, R196, RZ, PT ;  /* 0x000000ffc400720c */ /* 0x000fe20003f06270 */
[C---:B---3--:R-:W-:Y:S01]  /*57e0*/  HMMA.16816.F32 R4, R108.reuse, R112, R4 ;  /* 0x000000706c04723c */ /* 0x048fe20000001804 */
[----:B------:R-:W3:Y:S04]  /*57f0*/  LDSM.16.M88.4 R100, [R118+0x6000] ;  /* 0x006000007664783b */ /* 0x000ee80000000200 */
[C---:B------:R-:W-:Y:S01]  /*5800*/  IADD3 R124, R123.reuse, -0x10, RZ ;  /* 0xfffffff07b7c7810 */ /* 0x040fe20007ffe0ff */
[C---:B------:R-:W-:Y:S01]  /*5810*/  HMMA.16816.F32 R8, R108.reuse, R114, R8 ;  /* 0x000000726c08723c */ /* 0x040fe20000001808 */
[----:B------:R-:W-:Y:S02]  /*5820*/  LDSM.16.M88.4 R112, [R248+0x6000] ;  /* 0x00600000f870783b */ /* 0x000fe40000000200 */
[----:B------:R-:W-:Y:S02]  /*5830*/  ISETP.GE.AND P3, PT, R124, RZ, PT ;  /* 0x000000ff7c00720c */ /* 0x000fe40003f66270 */
[----:B------:R-:W-:Y:S01]  /*5840*/  IADD3 R207, R123, -0x1, RZ ;  /* 0xffffffff7bcf7810 */ /* 0x000fe20007ffe0ff */
[C---:B----4-:R-:W-:Y:S03]  /*5850*/  HMMA.16816.F32 R12, R108.reuse, R88, R12 ;  /* 0x000000586c0c723c */ /* 0x050fe6000000180c */
[----:B------:R-:W-:Y:S02]  /*5860*/  ISETP.GE.AND P6, PT, R207, RZ, PT ;  /* 0x000000ffcf00720c */ /* 0x000fe40003fc6270 */
[C---:B------:R-:W-:Y:S01]  /*5870*/  IADD3 R222, R123.reuse, -0x8, RZ ;  /* 0xfffffff87bde7810 */ /* 0x040fe20007ffe0ff */
[----:B------:R-:W-:Y:S01]  /*5880*/  HMMA.16816.F32 R16, R108, R90, R16 ;  /* 0x0000005a6c10723c */ /* 0x000fe20000001810 */
[----:B------:R-:W4:Y:S02]  /*5890*/  LDSM.16.M88.4 R88, [R249+0x6800] ;  /* 0x00680000f958783b */ /* 0x000f240000000200 */
[----:B------:R-:W-:Y:S02]  /*58a0*/  ISETP.GE.AND P5, PT, R222, RZ, PT ;  /* 0x000000ffde00720c */ /* 0x000fe40003fa6270 */
[C---:B------:R-:W-:Y:S01]  /*58b0*/  IADD3 R220, R123.reuse, -0x9, RZ ;  /* 0xfffffff77bdc7810 */ /* 0x040fe20007ffe0ff */
[C---:B-1----:R-:W-:Y:S01]  /*58c0*/  HMMA.16816.F32 R4, R92.reuse, R96, R4 ;  /* 0x000000605c04723c */ /* 0x042fe20000001804 */
[----:B------:R-:W1:Y:S04]  /*58d0*/  LDSM.16.M88.4 R108, [R117+0x6000] ;  /* 0x00600000756c783b */ /* 0x000e680000000200 */
[C---:B------:R-:W-:Y:S01]  /*58e0*/  IADD3 R125, R123.reuse, -0x11, RZ ;  /* 0xffffffef7b7d7810 */ /* 0x040fe20007ffe0ff */
[C---:B------:R-:W-:Y:S01]  /*58f0*/  HMMA.16816.F32 R8, R92.reuse, R98, R8 ;  /* 0x000000625c08723c */ /* 0x040fe20000001808 */
[----:B------:R-:W-:Y:S02]  /*5900*/  LDSM.16.M88.4 R96, [R247+0x6000] ;  /* 0x00600000f760783b */ /* 0x000fe40000000200 */
[----:B------:R-:W-:Y:S02]  /*5910*/  ISETP.GE.AND P4, PT, R220, RZ, PT ;  /* 0x000000ffdc00720c */ /* 0x000fe40003f86270 */
[----:B------:R-:W-:Y:S01]  /*5920*/  IADD3 R205, R123, -0x18, RZ ;  /* 0xffffffe87bcd7810 */ /* 0x000fe20007ffe0ff */
[C---:B--2---:R-:W-:Y:S03]  /*5930*/  HMMA.16816.F32 R12, R92.reuse, R84, R12 ;  /* 0x000000545c0c723c */ /* 0x044fe6000000180c */
[----:B------:R-:W-:Y:S02]  /*5940*/  ISETP.GE.AND P2, PT, R125, RZ, PT ;  /* 0x000000ff7d00720c */ /* 0x000fe40003f46270 */
[C---:B------:R-:W-:Y:S01]  /*5950*/  IADD3 R206, R123.reuse, -0x19, RZ ;  /* 0xffffffe77bce7810 */ /* 0x040fe20007ffe0ff */
[----:B------:R-:W-:Y:S01]  /*5960*/  HMMA.16816.F32 R16, R92, R86, R16 ;  /* 0x000000565c10723c */ /* 0x000fe20000001810 */
[----:B------:R-:W2:Y:S04]  /*5970*/  LDSM.16.M88.4 R84, [R248+0x6800] ;  /* 0x00680000f854783b */ /* 0x000ea80000000200 */
[C---:B------:R-:W-:Y:S01]  /*5980*/  @!P1 IADD3 R197, -R123.reuse, -0x8, RZ ;  /* 0xfffffff87bc59810 */ /* 0x040fe20007ffe1ff */
[C---:B---3--:R-:W-:Y:S01]  /*5990*/  HMMA.16816.F32 R4, R100.reuse, R104, R4 ;  /* 0x000000686404723c */ /* 0x048fe20000001804 */
[----:B------:R-:W3:Y:S04]  /*59a0*/  LDSM.16.M88.4 R92, [R116+0x6000] ;  /* 0x00600000745c783b */ /* 0x000ee80000000200 */
[----:B------:R-:W-:Y:S01]  /*59b0*/  @!P0 IADD3 R196, -R123, -0x7, RZ ;  /* 0xfffffff97bc48810 */ /* 0x000fe20007ffe1ff */
[C---:B------:R-:W-:Y:S03]  /*59c0*/  HMMA.16816.F32 R8, R100.reuse, R106, R8 ;  /* 0x0000006a6408723c */ /* 0x040fe60000001808 */
[----:B------:R-:W-:Y:S02]  /*59d0*/  ISETP.GE.AND P1, PT, R205, RZ, PT ;  /* 0x000000ffcd00720c */ /* 0x000fe40003f26270 */
[----:B------:R-:W-:Y:S01]  /*59e0*/  ISETP.GE.AND P0, PT, R206, RZ, PT ;  /* 0x000000ffce00720c */ /* 0x000fe20003f06270 */
[C---:B----4-:R-:W-:Y:S05]  /*59f0*/  HMMA.16816.F32 R12, R100.reuse, R88, R12 ;  /* 0x00000058640c723c */ /* 0x050fea000000180c */
[----:B------:R-:W-:Y:S01]  /*5a00*/  I2FP.F32.S32 R197, R197 ;  /* 0x000000c500c57245 */ /* 0x000fe20000201400 */
[----:B------:R-:W-:Y:S05]  /*5a10*/  HMMA.16816.F32 R16, R100, R90, R16 ;  /* 0x0000005a6410723c */ /* 0x000fea0000001810 */
[----:B------:R-:W-:Y:S01]  /*5a20*/  I2FP.F32.S32 R196, R196 ;  /* 0x000000c400c47245 */ /* 0x000fe20000201400 */
[C---:B-1----:R-:W-:Y:S05]  /*5a30*/  HMMA.16816.F32 R4, R108.reuse, R112, R4 ;  /* 0x000000706c04723c */ /* 0x042fea0000001804 */
[C---:B------:R-:W-:Y:S01]  /*5a40*/  @!P3 IADD3 R124, -R123.reuse, 0x10, RZ ;  /* 0x000000107b7cb810 */ /* 0x040fe20007ffe1ff */
[C---:B------:R-:W-:Y:S05]  /*5a50*/  HMMA.16816.F32 R8, R108.reuse, R114, R8 ;  /* 0x000000726c08723c */ /* 0x040fea0000001808 */
[C---:B------:R-:W-:Y:S01]  /*5a60*/  @!P6 IADD3 R207, -R123.reuse, 0x1, RZ ;  /* 0x000000017bcfe810 */ /* 0x040fe20007ffe1ff */
[C---:B--2---:R-:W-:Y:S05]  /*5a70*/  HMMA.16816.F32 R12, R108.reuse, R84, R12 ;  /* 0x000000546c0c723c */ /* 0x044fea000000180c */
[C---:B------:R-:W-:Y:S01]  /*5a80*/  @!P5 IADD3 R222, -R123.reuse, 0x8, RZ ;  /* 0x000000087bded810 */ /* 0x040fe20007ffe1ff */
[----:B------:R-:W-:Y:S01]  /*5a90*/  HMMA.16816.F32 R16, R108, R86, R16 ;  /* 0x000000566c10723c */ /* 0x000fe20000001810 */
[----:B------:R-:W1:Y:S04]  /*5aa0*/  LDSM.16.M88.4 R84, [R247+0x6800] ;  /* 0x00680000f754783b */ /* 0x000e680000000200 */
[C---:B------:R-:W-:Y:S01]  /*5ab0*/  @!P4 IADD3 R220, -R123.reuse, 0x9, RZ ;  /* 0x000000097bdcc810 */ /* 0x040fe20007ffe1ff */
[C---:B---3--:R-:W-:Y:S05]  /*5ac0*/  HMMA.16816.F32 R4, R92.reuse, R96, R4 ;  /* 0x000000605c04723c */ /* 0x048fea0000001804 */
[C---:B------:R-:W-:Y:S01]  /*5ad0*/  @!P2 IADD3 R125, -R123.reuse, 0x11, RZ ;  /* 0x000000117b7da810 */ /* 0x040fe20007ffe1ff */
[C---:B------:R-:W-:Y:S05]  /*5ae0*/  HMMA.16816.F32 R8, R92.reuse, R98, R8 ;  /* 0x000000625c08723c */ /* 0x040fea0000001808 */
[C---:B------:R-:W-:Y:S02]  /*5af0*/  @!P1 IADD3 R205, -R123.reuse, 0x18, RZ ;  /* 0x000000187bcd9810 */ /* 0x040fe40007ffe1ff */
[----:B------:R-:W-:Y:S02]  /*5b00*/  @!P0 IADD3 R206, -R123, 0x19, RZ ;  /* 0x000000197bce8810 */ /* 0x000fe40007ffe1ff */
[----:B------:R-:W-:Y:S02]  /*5b10*/  PLOP3.LUT P0, PT, PT, PT, UP0, 0x80, 0x0 ;  /* 0x000000000000781c */ /* 0x000fe40003f0f008 */
[----:B------:R-:W-:Y:S02]  /*5b20*/  IABS R131, R123 ;  /* 0x0000007b00837213 */ /* 0x000fe40000000000 */
[----:B------:R-:W-:Y:S02]  /*5b30*/  I2FP.F32.S32 R123, R124 ;  /* 0x0000007c007b7245 */ /* 0x000fe40000201400 */
[----:B------:R-:W-:Y:S02]  /*5b40*/  I2FP.F32.S32 R131, R131 ;  /* 0x0000008300837245 */ /* 0x000fe40000201400 */
[----:B------:R-:W-:Y:S01]  /*5b50*/  I2FP.F32.S32 R222, R222 ;  /* 0x000000de00de7245 */ /* 0x000fe20000201400 */
[----:B------:R-:W-:Y:S01]  /*5b60*/  FMUL.FTZ R122, R6, UR12 ;  /* 0x0000000c067a7c20 */ /* 0x000fe20008410000 */
[----:B------:R-:W-:Y:S01]  /*5b70*/  FMUL.FTZ R121, R7, UR12 ;  /* 0x0000000c07797c20 */ /* 0x000fe20008410000 */
[----:B------:R-:W-:Y:S01]  /*5b80*/  FMUL.FTZ R232, R4, UR12 ;  /* 0x0000000c04e87c20 */ /* 0x000fe20008410000 */
[----:B------:R-:W-:Y:S01]  /*5b90*/  FMUL.FTZ R212, R5, UR12 ;  /* 0x0000000c05d47c20 */ /* 0x000fe20008410000 */
[----:B------:R-:W-:Y:S02]  /*5ba0*/  I2FP.F32.S32 R220, R220 ;  /* 0x000000dc00dc7245 */ /* 0x000fe40000201400 */
[----:B------:R-:W2:Y:S01]  /*5bb0*/  MUFU.TANH R122, R122 ;  /* 0x0000007a007a7308 */ /* 0x000ea20000002400 */
[----:B------:R-:W-:Y:S01]  /*5bc0*/  FMUL.FTZ R228, R8, UR12 ;  /* 0x0000000c08e47c20 */ /* 0x000fe20008410000 */
[----:B------:R-:W-:Y:S01]  /*5bd0*/  FMUL.FTZ R210, R9, UR12 ;  /* 0x0000000c09d27c20 */ /* 0x000fe20008410000 */
[----:B------:R-:W-:Y:S01]  /*5be0*/  FMUL.FTZ R126, R10, UR12 ;  /* 0x0000000c0a7e7c20 */ /* 0x000fe20008410000 */
[----:B------:R-:W-:Y:S01]  /*5bf0*/  FMUL.FTZ R129, R11, UR12 ;  /* 0x0000000c0b817c20 */ /* 0x000fe20008410000 */
[C---:B-1----:R-:W-:Y:S05]  /*5c00*/  HMMA.16816.F32 R12, R92.reuse, R84, R12 ;  /* 0x000000545c0c723c */ /* 0x042fea000000180c */
[----:B------:R-:W1:Y:S01]  /*5c10*/  MUFU.TANH R121, R121 ;  /* 0x0000007900797308 */ /* 0x000e620000002400 */
[----:B------:R-:W-:Y:S01]  /*5c20*/  I2FP.F32.S32 R207, R207 ;  /* 0x000000cf00cf7245 */ /* 0x000fe20000201400 */
[----:B------:R-:W-:Y:S08]  /*5c30*/  HMMA.16816.F32 R16, R92, R86, R16 ;  /* 0x000000565c10723c */ /* 0x000ff00000001810 */
[----:B------:R-:W3:Y:S03]  /*5c40*/  MUFU.TANH R232, R232 ;  /* 0x000000e800e87308 */ /* 0x000ee60000002400 */
[----:B--2---:R-:W-:Y:S01]  /*5c50*/  FFMA.FTZ R230, R197, -UR5, R122 ;  /* 0x80000005c5e67c23 */ /* 0x004fe2000801007a */
[----:B------:R-:W-:Y:S01]  /*5c60*/  FFMA.FTZ R199, -R122, R122, 1 ;  /* 0x3f8000007ac77423 */ /* 0x000fe2000001017a */
[----:B------:R-:W-:Y:S02]  /*5c70*/  I2FP.F32.S32 R205, R205 ;  /* 0x000000cd00cd7245 */ /* 0x000fe40000201400 */
[----:B------:R-:W-:Y:S01]  /*5c80*/  I2FP.F32.S32 R206, R206 ;  /* 0x000000ce00ce7245 */ /* 0x000fe20000201400 */
[----:B------:R-:W-:Y:S02]  /*5c90*/  FMUL.FTZ R199, R199, UR12 ;  /* 0x0000000cc7c77c20 */ /* 0x000fe40008410000 */
[----:B------:R-:W2:Y:S01]  /*5ca0*/  MUFU.TANH R228, R228 ;  /* 0x000000e400e47308 */ /* 0x000ea20000002400 */
[----:B-1----:R-:W-:Y:S01]  /*5cb0*/  FFMA.FTZ R204, R196, -UR5, R121 ;  /* 0x80000005c4cc7c23 */ /* 0x002fe20008010079 */
[----:B------:R-:W-:Y:S01]  /*5cc0*/  FFMA.FTZ R197, -R121, R121, 1 ;  /* 0x3f80000079c57423 */ /* 0x000fe20000010179 */
[----:B------:R-:W-:Y:S01]  /*5cd0*/  I2FP.F32.S32 R125, R125 ;  /* 0x0000007d007d7245 */ /* 0x000fe20000201400 */
[----:B------:R-:W-:Y:S01]  /*5ce0*/  FMUL.FTZ R224, R12, UR12 ;  /* 0x0000000c0ce07c20 */ /* 0x000fe20008410000 */
[----:B------:R-:W-:Y:S01]  /*5cf0*/  FMUL.FTZ R127, R14, UR12 ;  /* 0x0000000c0e7f7c20 */ /* 0x000fe20008410000 */
[----:B------:R-:W-:Y:S04]  /*5d00*/  FMUL.FTZ R203, R15, UR12 ;  /* 0x0000000c0fcb7c20 */ /* 0x000fe80008410000 */
[----:B------:R-:W-:Y:S01]  /*5d10*/  MUFU.TANH R210, R210 ;  /* 0x000000d200d27308 */ /* 0x000fe20000002400 */
[----:B------:R-:W-:Y:S01]  /*5d20*/  FMUL.FTZ R208, R13, UR12 ;  /* 0x0000000c0dd07c20 */ /* 0x000fe20008410000 */
[----:B---3--:R-:W-:Y:S01]  /*5d30*/  FFMA.FTZ R200, -R232, R232, 1 ;  /* 0x3f800000e8c87423 */ /* 0x008fe200000101e8 */
[----:B------:R-:W-:Y:S01]  /*5d40*/  FMUL.FTZ R128, R17, UR12 ;  /* 0x0000000c11807c20 */ /* 0x000fe20008410000 */
[----:B------:R-:W-:Y:S01]  /*5d50*/  FMUL.FTZ R130, R18, UR12 ;  /* 0x0000000c12827c20 */ /* 0x000fe20008410000 */
[----:B------:R-:W-:Y:S01]  /*5d60*/  FMUL.FTZ R234, R19, UR12 ;  /* 0x0000000c13ea7c20 */ /* 0x000fe20008410000 */
[----:B------:R-:W-:Y:S01]  /*5d70*/  FMUL.FTZ R202, R16, UR12 ;  /* 0x0000000c10ca7c20 */ /* 0x000fe20008410000 */
[----:B------:R-:W-:Y:S03]  /*5d80*/  FFMA.FTZ R232, R131, -UR5, R232 ;  /* 0x8000000583e87c23 */ /* 0x000fe600080100e8 */
[----:B------:R-:W1:Y:S01]  /*5d90*/  MUFU.TANH R224, R224 ;  /* 0x000000e000e07308 */ /* 0x000e620000002400 */
[----:B--2---:R-:W-:Y:S01]  /*5da0*/  FFMA.FTZ R196, -R228, R228, 1 ;  /* 0x3f800000e4c47423 */ /* 0x004fe200000101e4 */
[----:B------:R-:W-:Y:S01]  /*5db0*/  FFMA.FTZ R228, R222, -UR5, R228 ;  /* 0x80000005dee47c23 */ /* 0x000fe200080100e4 */
[----:B------:R-:W-:Y:S01]  /*5dc0*/  FMUL.FTZ R197, R197, UR12 ;  /* 0x0000000cc5c57c20 */ /* 0x000fe20008410000 */
[----:B------:R-:W-:Y:S01]  /*5dd0*/  FMUL.FTZ R200, R200, UR12 ;  /* 0x0000000cc8c87c20 */ /* 0x000fe20008410000 */
[----:B------:R-:W-:Y:S05]  /*5de0*/  FMUL.FTZ R196, R196, UR12 ;  /* 0x0000000cc4c47c20 */ /* 0x000fea0008410000 */
[----:B------:R1:W2:Y:S10]  /*5df0*/  MUFU.TANH R121, R128 ;  /* 0x0000008000797308 */ /* 0x0002b40000002400 */
[----:B------:R3:W4:Y:S10]  /*5e00*/  MUFU.TANH R122, R130 ;  /* 0x00000082007a7308 */ /* 0x0007340000002400 */
[----:B------:R-:W4:Y:S01]  /*5e10*/  MUFU.TANH R126, R126 ;  /* 0x0000007e007e7308 */ /* 0x000f220000002400 */
[----:B-1----:R-:W-:Y:S01]  /*5e20*/  FFMA.FTZ R128, -R224, R224, 1 ;  /* 0x3f800000e0807423 */ /* 0x002fe200000101e0 */
[C---:B------:R-:W-:Y:S01]  /*5e30*/  FFMA.FTZ R224, R123.reuse, -UR5, R224 ;  /* 0x800000057be07c23 */ /* 0x040fe200080100e0 */
[----:B--2---:R-:W-:Y:S02]  /*5e40*/  FFMA.FTZ R206, R206, -UR5, R121 ;  /* 0x80000005cece7c23 */ /* 0x004fe40008010079 */
[----:B------:R-:W-:Y:S05]  /*5e50*/  FMUL.FTZ R128, R128, UR12 ;  /* 0x0000000c80807c20 */ /* 0x000fea0008410000 */
[----:B------:R-:W-:Y:S01]  /*5e60*/  MUFU.TANH R129, R129 ;  /* 0x0000008100817308 */ /* 0x000fe20000002400 */
[----:B---3--:R-:W-:Y:S01]  /*5e70*/  FFMA.FTZ R130, -R210, R210, 1 ;  /* 0x3f800000d2827423 */ /* 0x008fe200000101d2 */
[----:B----4-:R-:W-:Y:S01]  /*5e80*/  FFMA.FTZ R216, R123, -UR5, R122 ;  /* 0x800000057bd87c23 */ /* 0x010fe2000801007a */
[----:B------:R-:W-:Y:S01]  /*5e90*/  FFMA.FTZ R210, R220, -UR5, R210 ;  /* 0x80000005dcd27c23 */ /* 0x000fe200080100d2 */
[----:B------:R-:W-:Y:S01]  /*5ea0*/  FFMA.FTZ R123, -R122, R122, 1 ;  /* 0x3f8000007a7b7423 */ /* 0x000fe2000001017a */
[----:B------:R-:W-:Y:S01]  /*5eb0*/  FFMA.FTZ R122, -R121, R121, 1 ;  /* 0x3f800000797a7423 */ /* 0x000fe20000010179 */
[----:B------:R-:W-:Y:S04]  /*5ec0*/  FMUL.FTZ R130, R130, UR12 ;  /* 0x0000000c82827c20 */ /* 0x000fe80008410000 */
[----:B------:R-:W1:Y:S01]  /*5ed0*/  MUFU.TANH R127, R127 ;  /* 0x0000007f007f7308 */ /* 0x000e620000002400 */
[----:B------:R-:W-:Y:S01]  /*5ee0*/  FFMA.FTZ R226, R131, -UR5, R126 ;  /* 0x8000000583e27c23 */ /* 0x000fe2000801007e */
[----:B------:R-:W-:Y:S01]  /*5ef0*/  FFMA.FTZ R131, -R126, R126, 1 ;  /* 0x3f8000007e837423 */ /* 0x000fe2000001017e */
[----:B------:R-:W-:Y:S01]  /*5f00*/  FMUL.FTZ R123, R123, UR12 ;  /* 0x0000000c7b7b7c20 */ /* 0x000fe20008410000 */
[----:B------:R-:W-:Y:S02]  /*5f10*/  FMUL.FTZ R122, R122, UR12 ;  /* 0x0000000c7a7a7c20 */ /* 0x000fe40008410000 */
[----:B------:R-:W-:Y:S04]  /*5f20*/  FMUL.FTZ R131, R131, UR12 ;  /* 0x0000000c83837c20 */ /* 0x000fe80008410000 */
[----:B------:R-:W2:Y:S10]  /*5f30*/  MUFU.TANH R203, R203 ;  /* 0x000000cb00cb7308 */ /* 0x000eb40000002400 */
[----:B------:R3:W4:Y:S01]  /*5f40*/  MUFU.TANH R124, R202 ;  /* 0x000000ca007c7308 */ /* 0x0007220000002400 */
[----:B-1----:R-:W-:Y:S01]  /*5f50*/  FFMA.FTZ R222, R222, -UR5, R127 ;  /* 0x80000005dede7c23 */ /* 0x002fe2000801007f */
[----:B------:R-:W-:Y:S04]  /*5f60*/  FFMA.FTZ R127, -R127, R127, 1 ;  /* 0x3f8000007f7f7423 */ /* 0x000fe8000001017f */
[----:B------:R-:W-:Y:S04]  /*5f70*/  FMUL.FTZ R127, R127, UR12 ;  /* 0x0000000c7f7f7c20 */ /* 0x000fe80008410000 */
[----:B------:R-:W1:Y:S01]  /*5f80*/  MUFU.TANH R212, R212 ;  /* 0x000000d400d47308 */ /* 0x000e620000002400 */
[----:B--2---:R-:W-:Y:S01]  /*5f90*/  FFMA.FTZ R220, R220, -UR5, R203 ;  /* 0x80000005dcdc7c23 */ /* 0x004fe200080100cb */
[----:B------:R-:W-:Y:S08]  /*5fa0*/  FFMA.FTZ R203, -R203, R203, 1 ;  /* 0x3f800000cbcb7423 */ /* 0x000ff000000101cb */
[----:B------:R-:W2:Y:S01]  /*5fb0*/  MUFU.TANH R208, R208 ;  /* 0x000000d000d07308 */ /* 0x000ea20000002400 */
[----:B---3--:R-:W-:Y:S01]  /*5fc0*/  FFMA.FTZ R202, R207, -UR5, R129 ;  /* 0x80000005cfca7c23 */ /* 0x008fe20008010081 */
[----:B----4-:R-:W-:Y:S01]  /*5fd0*/  FFMA.FTZ R218, R205, -UR5, R124 ;  /* 0x80000005cdda7c23 */ /* 0x010fe2000801007c */
[----:B------:R-:W-:Y:S01]  /*5fe0*/  FFMA.FTZ R129, -R129, R129, 1 ;  /* 0x3f80000081817423 */ /* 0x000fe20000010181 */
[----:B------:R-:W-:Y:S03]  /*5ff0*/  FFMA.FTZ R124, -R124, R124, 1 ;  /* 0x3f8000007c7c7423 */ /* 0x000fe6000001017c */
[----:B------:R-:W-:Y:S03]  /*6000*/  FMUL.FTZ R129, R129, UR12 ;  /* 0x0000000c81817c20 */ /* 0x000fe60008410000 */
[----:B------:R-:W3:Y:S01]  /*6010*/  MUFU.TANH R234, R234 ;  /* 0x000000ea00ea7308 */ /* 0x000ee20000002400 */
[----:B-1----:R-:W-:Y:S01]  /*6020*/  FFMA.FTZ R198, -R212, R212, 1 ;  /* 0x3f800000d4c67423 */ /* 0x002fe200000101d4 */
[----:B------:R-:W-:Y:S01]  /*6030*/  FFMA.FTZ R212, R207, -UR5, R212 ;  /* 0x80000005cfd47c23 */ /* 0x000fe200080100d4 */
[----:B------:R-:W-:Y:S02]  /*6040*/  FMUL.FTZ R124, R124, UR12 ;  /* 0x0000000c7c7c7c20 */ /* 0x000fe40008410000 */
[----:B------:R-:W-:Y:S01]  /*6050*/  FMUL.FTZ R198, R198, UR12 ;  /* 0x0000000cc6c67c20 */ /* 0x000fe20008410000 */
[----:B--2---:R-:W-:Y:S01]  /*6060*/  FFMA.FTZ R126, -R208, R208, 1 ;  /* 0x3f800000d07e7423 */ /* 0x004fe200000101d0 */
[C---:B------:R-:W-:Y:S03]  /*6070*/  FFMA.FTZ R208, R125.reuse, -UR5, R208 ;  /* 0x800000057dd07c23 */ /* 0x040fe600080100d0 */
[----:B------:R-:W-:Y:S01]  /*6080*/  FMUL.FTZ R126, R126, UR12 ;  /* 0x0000000c7e7e7c20 */ /* 0x000fe20008410000 */
[----:B---3--:R-:W-:Y:S01]  /*6090*/  FFMA.FTZ R121, -R234, R234, 1 ;  /* 0x3f800000ea797423 */ /* 0x008fe200000101ea */
[----:B------:R-:W-:Y:S01]  /*60a0*/  FFMA.FTZ R214, R125, -UR5, R234 ;  /* 0x800000057dd67c23 */ /* 0x000fe200080100ea */
[----:B------:R-:W-:Y:S02]  /*60b0*/  FMUL.FTZ R125, R203, UR12 ;  /* 0x0000000ccb7d7c20 */ /* 0x000fe40008410000 */
        /* <DEDUP_REMOVED lines=14> */
.L_x_1980:
        /* <DEDUP_REMOVED lines=13> */
[C---:B------:R-:W-:Y:S01]  /*6270*/  ISETP.GE.AND P0, PT, R12.reuse, R14, PT ;  /* 0x0000000e0c00720c */ /* 0x040fe20003f06270 */
[----:B------:R-:W-:Y:S01]  /*6280*/  VIADD R8, R201, 0x11 ;  /* 0x00000011c9087836 */ /* 0x000fe20000000000 */
        /* <DEDUP_REMOVED lines=53> */
.L_x_1981:
        /* <DEDUP_REMOVED lines=11> */
[----:B------:R1:W5:Y:S04]  /*6690*/  LDL R219, [R1+0x40] ;  /* 0x0000400001db7983 */ /* 0x0003680000100800 */
[----:B------:R1:W5:Y:S04]  /*66a0*/  LDL R217, [R1+0x3c] ;  /* 0x00003c0001d97983 */ /* 0x0003680000100800 */
[----:B------:R1:W5:Y:S01]  /*66b0*/  LDL R215, [R1+0x38] ;  /* 0x0000380001d77983 */ /* 0x0003620000100800 */
[C---:B--2---:R-:W-:Y:S01]  /*66c0*/  FMUL.FTZ R7, R5.reuse, 1.4426950216293334961 ;  /* 0x3fb8aa3b05077820 */ /* 0x044fe20000410000 */
[----:B------:R-:W-:Y:S01]  /*66d0*/  FSETP.NEU.FTZ.AND P0, PT, R5, -INF , PT ;  /* 0xff8000000500780b */ /* 0x000fe20003f1d000 */
[C---:B---3--:R-:W-:Y:S03]  /*66e0*/  FMUL.FTZ R5, R4.reuse, 1.4426950216293334961 ;  /* 0x3fb8aa3b04057820 */ /* 0x048fe60000410000 */
        /* <DEDUP_REMOVED lines=21> */
[----:B------:R1:W5:Y:S01]  /*6840*/  LDL.64 R232, [R1+0x10] ;  /* 0x0000100001e87983 */ /* 0x0003620000100a00 */
[----:B------:R-:W-:Y:S06]  /*6850*/  PLOP3.LUT P0, PT, PT, PT, UP0, 0x80, 0x0 ;  /* 0x000000000000781c */ /* 0x000fec0003f0f008 */
        /* <DEDUP_REMOVED lines=300> */
.L_x_1982:
        /* <DEDUP_REMOVED lines=177> */
.L_x_1983:
        /* <DEDUP_REMOVED lines=638> */
.L_x_1985:
        /* <DEDUP_REMOVED lines=21> */
.L_x_1986:
        /* <DEDUP_REMOVED lines=62> */
.L_x_1988:
[----:B------:R-:W-:Y:S05]  /*b340*/  BSYNC B0 ;  /* 0x0000000000007941 */ /* 0x000fea0003800000 */
.L_x_1987:
        /* <DEDUP_REMOVED lines=21> */
.L_x_1990:
[----:B------:R-:W-:Y:S05]  /*b4a0*/  BSYNC B0 ;  /* 0x0000000000007941 */ /* 0x000fea0003800000 */
.L_x_1989:
        /* <DEDUP_REMOVED lines=26> */
[C---:B-1----:R-:W-:Y:S01]  /*b650*/  IMAD R3, R53.reuse, UR13, R36 ;  /* 0x0000000d35037c24 */ /* 0x042fe2000f8e0224 */
        /* <DEDUP_REMOVED lines=10> */
[----:B------:R1:W-:Y:S02]  /*b700*/  @!P0 STG.E.128 desc[UR6][R42.64+0x180], R16 ;  /* 0x000180102a008986 */ /* 0x0003e4000c101d06 */
.L_x_1992:
[----:B------:R-:W-:Y:S05]  /*b710*/  BSYNC B0 ;  /* 0x0000000000007941 */ /* 0x000fea0003800000 */
.L_x_1991:
        /* <DEDUP_REMOVED lines=12> */
[----:B-1--4-:R-:W-:-:S03]  /*b7e0*/  LEA R4, P4, R36, UR8, 0x1 ;  /* 0x0000000824047c11 */ /* 0x012fc6000f8808ff */
[----:B------:R-:W-:-:S04]  /*b7f0*/  IMAD R2, R53, UR13, R2 ;  /* 0x0000000d35027c24 */ /* 0x000fc8000f8e0202 */
[----:B------:R-:W-:-:S05]  /*b800*/  IMAD.IADD R2, R2, 0x1, R37 ;  /* 0x0000000102027824 */ /* 0x000fca00078e0225 */
[----:B------:R-:W-:-:S05]  /*b810*/  LEA.HI.X R5, R36, UR9, R2, 0x1, P4 ;  /* 0x0000000924057c11 */ /* 0x000fca000a0f0c02 */
[----:B------:R1:W-:Y:S04]  /*b820*/  @!P3 STG.E.128 desc[UR6][R4.64], R32 ;  /* 0x000000200400b986 */ /* 0x0003e8000c101d06 */
[----:B------:R1:W-:Y:S04]  /*b830*/  @!P2 STG.E.128 desc[UR6][R4.64+0x80], R28 ;  /* 0x0000801c0400a986 */ /* 0x0003e8000c101d06 */
[----:B------:R1:W-:Y:S04]  /*b840*/  @!P1 STG.E.128 desc[UR6][R4.64+0x100], R24 ;  /* 0x0001001804009986 */ /* 0x0003e8000c101d06 */
[----:B------:R1:W-:Y:S02]  /*b850*/  @!P0 STG.E.128 desc[UR6][R4.64+0x180], R20 ;  /* 0x0001801404008986 */ /* 0x0003e4000c101d06 */
.L_x_1961:
[----:B------:R-:W-:Y:S05]  /*b860*/  BSYNC B1 ;  /* 0x0000000000017941 */ /* 0x000fea0003800000 */
.L_x_1947:
        /* <DEDUP_REMOVED lines=12> */
.L_x_1993:
[----:B------:R-:W-:Y:S05]  /*b930*/  EXIT ;  /* 0x000000000000794d */ /* 0x000fea0003800000 */
.L_x_1995:
        /* <DEDUP_REMOVED lines=12> */
.L_x_2073:


//--------------------- .text._ZN5flash25flash_bwd_dot_do_o_kernelILb0E23Flash_bwd_kernel_traitsILi256ELi64ELi64ELi8ELi4ELi2ELi2ELb0ELb0EN7cutlass6half_tE19Flash_kernel_traitsILi256ELi64ELi64ELi8ES3_EEEEvNS_16Flash_bwd_paramsE --------------------------
	.section	.text._ZN5flash25flash_bwd_dot_do_o_kernelILb0E23Flash_bwd_kernel_traitsILi256ELi64ELi64ELi8ELi4ELi2ELi2ELb0ELb0EN7cutlass6half_tE19Flash_kernel_traitsILi256ELi64ELi64ELi8ES3_EEEEvNS_16Flash_bwd_paramsE,"ax",@progbits
	.align	128
        .global         _ZN5flash25flash_bwd_dot_do_o_kernelILb0E23Flash_bwd_kernel_traitsILi256ELi64ELi64ELi8ELi4ELi2ELi2ELb0ELb0EN7cutlass6half_tE19Flash_kernel_traitsILi256ELi64ELi64ELi8ES3_EEEEvNS_16Flash_bwd_paramsE
        .type           _ZN5flash25flash_bwd_dot_do_o_kernelILb0E23Flash_bwd_kernel_traitsILi256ELi64ELi64ELi8ELi4ELi2ELi2ELb0ELb0EN7cutlass6half_tE19Flash_kernel_traitsILi256ELi64ELi64ELi8ES3_EEEEvNS_16Flash_bwd_paramsE,@function
        .size           _ZN5flash25flash_bwd_dot_do_o_kernelILb0E23Flash_bwd_kernel_traitsILi256ELi64ELi64ELi8ELi4ELi2ELi2ELb0ELb0EN7cutlass6half_tE19Flash_kernel_traitsILi256ELi64ELi64ELi8ES3_EEEEvNS_16Flash_bwd_paramsE,(.L_x_2074 - _ZN5flash25flash_bwd_dot_do_o_kernelILb0E23Flash_bwd_kernel_traitsILi256ELi64ELi64ELi8ELi4ELi2ELi2ELb0ELb0EN7cutlass6half_tE19Flash_kernel_traitsILi256ELi64ELi64ELi8ES3_EEEEvNS_16Flash_bwd_paramsE)
        .other          _ZN5flash25flash_bwd_dot_do_o_kernelILb0E23Flash_bwd_kernel_traitsILi256ELi64ELi64ELi8ELi4ELi2ELi2ELb0ELb0EN7cutlass6half_tE19Flash_kernel_traitsILi256ELi64ELi64ELi8ES3_EEEEvNS_16Flash_bwd_paramsE,@"STO_CUDA_ENTRY STV_DEFAULT"
_ZN5flash25flash_bwd_dot_do_o_kernelILb0E23Flash_bwd_kernel_traitsILi256ELi64ELi64ELi8ELi4ELi2ELi2ELb0ELb0EN7cutlass6half_tE19Flash_kernel_traitsILi256ELi64ELi64ELi8ES3_EEEEvNS_16Flash_bwd_paramsE:
.text._ZN5flash25flash_bwd_dot_do_o_kernelILb0E23Flash_bwd_kernel_traitsILi256ELi64ELi64ELi8ELi4ELi2ELi2ELb0ELb0EN7cutlass6half_tE19Flash_kernel_traitsILi256ELi64ELi64ELi8ES3_EEEEvNS_16Flash_bwd_paramsE:
        /* <DEDUP_REMOVED lines=52> */
.L_x_1996:
[----:B------:R-:W0:Y:S08]  /*0340*/  LDC R54, c[0x0][0x270] ;  /* 0x00009c00ff367b82 */ /* 0x000e300000000800 */
[----:B------:R-:W1:Y:S01]  /*0350*/  LDC R3, c[0x0][0x2d4] ;  /* 0x0000b500ff037b82 */ /* 0x000e620000000800 */
[----:B0-----:R-:W-:-:S04]  /*0360*/  IMAD R54, R7, R54, UR5 ;  /* 0x0000000507367e24 */ /* 0x001fc8000f8e0236 */
[----:B-1----:R-:W-:-:S07]  /*0370*/  IMAD R54, R54, R3, RZ ;  /* 0x0000000336367224 */ /* 0x002fce00078e02ff */
.L_x_1997:
        /* <DEDUP_REMOVED lines=57> */
.L_x_1999:
[----:B------:R-:W-:Y:S05]  /*0710*/  BSYNC B0 ;  /* 0x0000000000007941 */ /* 0x000fea0003800000 */
.L_x_1998:
        /* <DEDUP_REMOVED lines=45> */
.L_x_2001:
[----:B------:R-:W-:Y:S05]  /*09f0*/  BSYNC B0 ;  /* 0x0000000000007941 */ /* 0x000fea0003800000 */
.L_x_2000:
        /* <DEDUP_REMOVED lines=52> */
.L_x_2003:
[----:B------:R-:W-:Y:S05]  /*0d40*/  BSYNC B0 ;  /* 0x0000000000007941 */ /* 0x000fea0003800000 */
.L_x_2002:
        /* <DEDUP_REMOVED lines=38> */
.L_x_2005:
[----:B------:R-:W-:Y:S05]  /*0fb0*/  BSYNC B0 ;  /* 0x0000000000007941 */ /* 0x000fea0003800000 */
.L_x_2004:
        /* <DEDUP_REMOVED lines=218> */
.L_x_2006:
        /* <DEDUP_REMOVED lines=10> */
.L_x_2074:


//--------------------- .text._ZN5flash25flash_bwd_dot_do_o_kernelILb1E23Flash_bwd_kernel_traitsILi256ELi64ELi64ELi8ELi4ELi2ELi2ELb0ELb0EN7cutlass6half_tE19Flash_kernel_traitsILi256ELi64ELi64ELi8ES3_EEEEvNS_16Flash_bwd_paramsE --------------------------
	.section	.text._ZN5flash25flash_bwd_dot_do_o_kernelILb1E23Flash_bwd_kernel_traitsILi256ELi64ELi64ELi8ELi4ELi2ELi2ELb0ELb0EN7cutlass6half_tE19Flash_kernel_traitsILi256ELi64ELi64ELi8ES3_EEEEvNS_16Flash_bwd_paramsE,"ax",@progbits
	.align	128
        .global         _ZN5flash25flash_bwd_dot_do_o_kernelILb1E23Flash_bwd_kernel_traitsILi256ELi64ELi64ELi8ELi4ELi2ELi2ELb0ELb0EN7cutlass6half_tE19Flash_kernel_traitsILi256ELi64ELi64ELi8ES3_EEEEvNS_16Flash_bwd_paramsE
        .type           _ZN5flash25flash_bwd_dot_do_o_kernelILb1E23Flash_bwd_kernel_traitsILi256ELi64ELi64ELi8ELi4ELi2ELi2ELb0ELb0EN7cutlass6half_tE19Flash_kernel_traitsILi256ELi64ELi64ELi8ES3_EEEEvNS_16Flash_bwd_paramsE,@function
        .size           _ZN5flash25flash_bwd_dot_do_o_kernelILb1E23Flash_bwd_kernel_traitsILi256ELi64ELi64ELi8ELi4ELi2ELi2ELb0ELb0EN7cutlass6half_tE19Flash_kernel_traitsILi256ELi64ELi64ELi8ES3_EEEEvNS_16Flash_bwd_paramsE,(.L_x_2075 - _ZN5flash25flash_bwd_dot_do_o_kernelILb1E23Flash_bwd_kernel_traitsILi256ELi64ELi64ELi8ELi4ELi2ELi2ELb0ELb0EN7cutlass6half_tE19Flash_kernel_traitsILi256ELi64ELi64ELi8ES3_EEEEvNS_16Flash_bwd_paramsE)
        .other          _ZN5flash25flash_bwd_dot_do_o_kernelILb1E23Flash_bwd_kernel_traitsILi256ELi64ELi64ELi8ELi4ELi2ELi2ELb0ELb0EN7cutlass6half_tE19Flash_kernel_traitsILi256ELi64ELi64ELi8ES3_EEEEvNS_16Flash_bwd_paramsE,@"STO_CUDA_ENTRY STV_DEFAULT"
_ZN5flash25flash_bwd_dot_do_o_kernelILb1E23Flash_bwd_kernel_traitsILi256ELi64ELi64ELi8ELi4ELi2ELi2ELb0ELb0EN7cutlass6half_tE19Flash_kernel_traitsILi256ELi64ELi64ELi8ES3_EEEEvNS_16Flash_bwd_paramsE:
.text._ZN5flash25flash_bwd_dot_do_o_kernelILb1E23Flash_bwd_kernel_traitsILi256ELi64ELi64ELi8ELi4ELi2ELi2ELb0ELb0EN7cutlass6half_tE19Flash_kernel_traitsILi256ELi64ELi64ELi8ES3_EEEEvNS_16Flash_bwd_paramsE:
        /* <DEDUP_REMOVED lines=62> */
.L_x_2007:
        /* <DEDUP_REMOVED lines=27> */
.L_x_2008:
[----:B------:R-:W-:-:S04]  /*0590*/  IMAD R52, R52, R53, R25 ;  /* 0x0000003534347224 */ /* 0x000fc800078e0219 */
[----:B------:R-:W-:-:S07]  /*05a0*/  IMAD R52, R52, R31, RZ ;  /* 0x0000001f34347224 */ /* 0x000fce00078e02ff */
.L_x_2009:
        /* <DEDUP_REMOVED lines=76> */
.L_x_2011:
[----:B------:R-:W-:Y:S05]  /*0a70*/  BSYNC B0 ;  /* 0x0000000000007941 */ /* 0x000fea0003800000 */
.L_x_2010:
        /* <DEDUP_REMOVED lines=38> */
.L_x_2013:
[----:B------:R-:W-:Y:S05]  /*0ce0*/  BSYNC B0 ;  /* 0x0000000000007941 */ /* 0x000fea0003800000 */
.L_x_2012:
        /* <DEDUP_REMOVED lines=48> */
.L_x_2015:
[----:B------:R-:W-:Y:S05]  /*0ff0*/  BSYNC B0 ;  /* 0x0000000000007941 */ /* 0x000fea0003800000 */
.L_x_2014:
        /* <DEDUP_REMOVED lines=43> */
.L_x_2017:
[----:B------:R-:W-:Y:S05]  /*12b0*/  BSYNC B0 ;  /* 0x0000000000007941 */ /* 0x000fea0003800000 */
.L_x_2016:
        /* <DEDUP_REMOVED lines=242> */
.L_x_2018:
        /* <DEDUP_REMOVED lines=10> */
.L_x_2075:


//--------------------- .nv.shared._ZN5flash27flash_bwd_convert_dq_kernelI23Flash_bwd_kernel_traitsILi256ELi64ELi32ELi8ELi4ELi1ELi2ELb1ELb1EN7cutlass6half_tE19Flash_kernel_traitsILi256ELi64ELi32ELi8ES3_EEEEvNS_16Flash_bwd_paramsEi --------------------------
	.section	.nv.shared._ZN5flash27flash_bwd_convert_dq_kernelI23Flash_bwd_kernel_traitsILi256ELi64ELi32ELi8ELi4ELi1ELi2ELb1ELb1EN7cutlass6half_tE19Flash_kernel_traitsILi256ELi64ELi32ELi8ES3_EEEEvNS_16Flash_bwd_paramsEi,"aw",@nobits
	.sectionflags	@""
	.align	16
	.zero		1024


//--------------------- .nv.shared.reserved.0     --------------------------
	.section	.nv.shared.reserved.0,"aw",@nobits
	.weak		__nv_reservedSMEM_offset_0_alias
	.size		__nv_reservedSMEM_offset_0_alias, 0, 0
	.other		__nv_reservedSMEM_offset_0_alias,@"STO_CUDA_RESERVED_SHARED STV_DEFAULT"
__nv_reservedSMEM_offset_0_alias:
	.zero		0


//--------------------- .nv.global                --------------------------
	.section	.nv.global,"aw",@nobits
.nv.global:
	.type		_ZN66_INTERNAL_c896cc1e_30_flash_bwd_hdim256_fp16_sm80_cu_ea41c527_40544cute1_E,@object
	.size		_ZN66_INTERNAL_c896cc1e_30_flash_bwd_hdim256_fp16_sm80_cu_ea41c527_40544cute1_E,(_ZN66_INTERNAL_c896cc1e_30_flash_bwd_hdim256_fp16_sm80_cu_ea41c527_40544cuda3std3__45__cpo6cbeginE - _ZN66_INTERNAL_c896cc1e_30_flash_bwd_hdim256_fp16_sm80_cu_ea41c527_40544cute1_E)
_ZN66_INTERNAL_c896cc1e_30_flash_bwd_hdim256_fp16_sm80_cu_ea41c527_40544cute1_E:
	.zero		1
	.type		_ZN66_INTERNAL_c896cc1e_30_flash_bwd_hdim256_fp16_sm80_cu_ea41c527_40544cuda3std3__45__cpo6cbeginE,@object
	.size		_ZN66_INTERNAL_c896cc1e_30_flash_bwd_hdim256_fp16_sm80_cu_ea41c527_40544cuda3std3__45__cpo6cbeginE,(_ZN66_INTERNAL_c896cc1e_30_flash_bwd_hdim256_fp16_sm80_cu_ea41c527_40544cuda3std3__48in_placeE - _ZN66_INTERNAL_c896cc1e_30_flash_bwd_hdim256_fp16_sm80_cu_ea41c527_40544cuda3std3__45__cpo6cbeginE)
_ZN66_INTERNAL_c896cc1e_30_flash_bwd_hdim256_fp16_sm80_cu_ea41c527_40544cuda3std3__45__cpo6cbeginE:
	.zero		1
	.type		_ZN66_INTERNAL_c896cc1e_30_flash_bwd_hdim256_fp16_sm80_cu_ea41c527_40544cuda3std3__48in_placeE,@object
	.size		_ZN66_INTERNAL_c896cc1e_30_flash_bwd_hdim256_fp16_sm80_cu_ea41c527_40544cuda3std3__48in_placeE,(_ZN66_INTERNAL_c896cc1e_30_flash_bwd_hdim256_fp16_sm80_cu_ea41c527_40544cuda3std6ranges3__45__cpo9iter_moveE - _ZN66_INTERNAL_c896cc1e_30_flash_bwd_hdim256_fp16_sm80_cu_ea41c527_40544cuda3std3__48in_placeE)
_ZN66_INTERNAL_c896cc1e_30_flash_bwd_hdim256_fp16_sm80_cu_ea41c527_40544cuda3std3__48in_placeE:
	.zero		1
	.type		_ZN66_INTERNAL_c896cc1e_30_flash_bwd_hdim256_fp16_sm80_cu_ea41c527_40544cuda3std6ranges3__45__cpo9iter_moveE,@object
	.size		_ZN66_INTERNAL_c896cc1e_30_flash_bwd_hdim256_fp16_sm80_cu_ea41c527_40544cuda3std6ranges3__45__cpo9iter_moveE,(_ZN66_INTERNAL_c896cc1e_30_flash_bwd_hdim256_fp16_sm80_cu_ea41c527_40544cuda3std3__45__cpo5beginE - _ZN66_INTERNAL_c896cc1e_30_flash_bwd_hdim256_fp16_sm80_cu_ea41c527_40544cuda3std6ranges3__45__cpo9iter_moveE)
_ZN66_INTERNAL_c896cc1e_30_flash_bwd_hdim256_fp16_sm80_cu_ea41c527_40544cuda3std6ranges3__45__cpo9iter_moveE:
	.zero		1
	.type		_ZN66_INTERNAL_c896cc1e_30_flash_bwd_hdim256_fp16_sm80_cu_ea41c527_40544cuda3std3__45__cpo5beginE,@object
	.size		_ZN66_INTERNAL_c896cc1e_30_flash_bwd_hdim256_fp16_sm80_cu_ea41c527_40544cuda3std3__45__cpo5beginE,(_ZN66_INTERNAL_c896cc1e_30_flash_bwd_hdim256_fp16_sm80_cu_ea41c527_40544cuda3std3__468_GLOBAL__N__c896cc1e_30_flash_bwd_hdim256_fp16_sm80_cu_ea41c527_40546ignoreE - _ZN66_INTERNAL_c896cc1e_30_flash_bwd_hdim256_fp16_sm80_cu_ea41c527_40544cuda3std3__45__cpo5beginE)
_ZN66_INTERNAL_c896cc1e_30_flash_bwd_hdim256_fp16_sm80_cu_ea41c527_40544cuda3std3__45__cpo5beginE:
	.zero		1
	.type		_ZN66_INTERNAL_c896cc1e_30_flash_bwd_hdim256_fp16_sm80_cu_ea41c527_40544cuda3std3__468_GLOBAL__N__c896cc1e_30_flash_bwd_hdim256_fp16_sm80_cu_ea41c527_40546ignoreE,@object
	.size		_ZN66_INTERNAL_c896cc1e_30_flash_bwd_hdim256_fp16_sm80_cu_ea41c527_40544cuda3std3__468_GLOBAL__N__c896cc1e_30_flash_bwd_hdim256_fp16_sm80_cu_ea41c527_40546ignoreE,(_ZN66_INTERNAL_c896cc1e_30_flash_bwd_hdim256_fp16_sm80_cu_ea41c527_40544cute7productE - _ZN66_INTERNAL_c896cc1e_30_flash_bwd_hdim256_fp16_sm80_cu_ea41c527_40544cuda3std3__468_GLOBAL__N__c896cc1e_30_flash_bwd_hdim256_fp16_sm80_cu_ea41c527_40546ignoreE)
_ZN66_INTERNAL_c896cc1e_30_flash_bwd_hdim256_fp16_sm80_cu_ea41c527_40544cuda3std3__468_GLOBAL__N__c896cc1e_30_flash_bwd_hdim256_fp16_sm80_cu_ea41c527_40546ignoreE:
	.zero		1
	.type		_ZN66_INTERNAL_c896cc1e_30_flash_bwd_hdim256_fp16_sm80_cu_ea41c527_40544cute7productE,@object
	.size		_ZN66_INTERNAL_c896cc1e_30_flash_bwd_hdim256_fp16_sm80_cu_ea41c527_40544cute7productE,(_ZN66_INTERNAL_c896cc1e_30_flash_bwd_hdim256_fp16_sm80_cu_ea41c527_40544cuda3std3__45__cpo3endE - _ZN66_INTERNAL_c896cc1e_30_flash_bwd_hdim256_fp16_sm80_cu_ea41c527_40544cute7productE)
_ZN66_INTERNAL_c896cc1e_30_flash_bwd_hdim256_fp16_sm80_cu_ea41c527_40544cute7productE:
	.zero		1
	.type		_ZN66_INTERNAL_c896cc1e_30_flash_bwd_hdim256_fp16_sm80_cu_ea41c527_40544cuda3std3__45__cpo3endE,@object
	.size		_ZN66_INTERNAL_c896cc1e_30_flash_bwd_hdim256_fp16_sm80_cu_ea41c527_40544cuda3std3__45__cpo3endE,(_ZN66_INTERNAL_c896cc1e_30_flash_bwd_hdim256_fp16_sm80_cu_ea41c527_40544cuda3std3__419piecewise_constructE - _ZN66_INTERNAL_c896cc1e_30_flash_bwd_hdim256_fp16_sm80_cu_ea41c527_40544cuda3std3__45__cpo3endE)
_ZN66_INTERNAL_c896cc1e_30_flash_bwd_hdim256_fp16_sm80_cu_ea41c527_40544cuda3std3__45__cpo3endE:
	.zero		1
	.type		_ZN66_INTERNAL_c896cc1e_30_flash_bwd_hdim256_fp16_sm80_cu_ea41c527_40544cuda3std3__419piecewise_constructE,@object
	.size		_ZN66_INTERNAL_c896cc1e_30_flash_bwd_hdim256_fp16_sm80_cu_ea41c527_40544cuda3std3__419piecewise_constructE,(_ZN66_INTERNAL_c896cc1e_30_flash_bwd_hdim256_fp16_sm80_cu_ea41c527_40544cuda3std3__45__cpo4cendE - _ZN66_INTERNAL_c896cc1e_30_flash_bwd_hdim256_fp16_sm80_cu_ea41c527_40544cuda3std3__419piecewise_constructE)
_ZN66_INTERNAL_c896cc1e_30_flash_bwd_hdim256_fp16_sm80_cu_ea41c527_40544cuda3std3__419piecewise_constructE:
	.zero		1
	.type		_ZN66_INTERNAL_c896cc1e_30_flash_bwd_hdim256_fp16_sm80_cu_ea41c527_40544cuda3std3__45__cpo4cendE,@object
	.size		_ZN66_INTERNAL_c896cc1e_30_flash_bwd_hdim256_fp16_sm80_cu_ea41c527_40544cuda3std3__45__cpo4cendE,(_ZN66_INTERNAL_c896cc1e_30_flash_bwd_hdim256_fp16_sm80_cu_ea41c527_40544cuda3std6ranges3__45__cpo4swapE - _ZN66_INTERNAL_c896cc1e_30_flash_bwd_hdim256_fp16_sm80_cu_ea41c527_40544cuda3std3__45__cpo4cendE)
_ZN66_INTERNAL_c896cc1e_30_flash_bwd_hdim256_fp16_sm80_cu_ea41c527_40544cuda3std3__45__cpo4cendE:
	.zero		1
	.type		_ZN66_INTERNAL_c896cc1e_30_flash_bwd_hdim256_fp16_sm80_cu_ea41c527_40544cuda3std6ranges3__45__cpo4swapE,@object
	.size		_ZN66_INTERNAL_c896cc1e_30_flash_bwd_hdim256_fp16_sm80_cu_ea41c527_40544cuda3std6ranges3__45__cpo4swapE,(.L_7 - _ZN66_INTERNAL_c896cc1e_30_flash_bwd_hdim256_fp16_sm80_cu_ea41c527_40544cuda3std6ranges3__45__cpo4swapE)
_ZN66_INTERNAL_c896cc1e_30_flash_bwd_hdim256_fp16_sm80_cu_ea41c527_40544cuda3std6ranges3__45__cpo4swapE:
	.zero		1
.L_7:


//--------------------- .nv.shared._ZN5flash44flash_bwd_dq_dk_dv_loop_seqk_parallel_kernelI23Flash_bwd_kernel_traitsILi256ELi64ELi32ELi8ELi4ELi1ELi2ELb1ELb1EN7cutlass6half_tE19Flash_kernel_traitsILi256ELi64ELi32ELi8ES3_EELb0ELb0ELb0ELb0ELb0ELb0ELb0EEEvNS_16Flash_bwd_paramsE --------------------------
	.section	.nv.shared._ZN5flash44flash_bwd_dq_dk_dv_loop_seqk_parallel_kernelI23Flash_bwd_kernel_traitsILi256ELi64ELi32ELi8ELi4ELi1ELi2ELb1ELb1EN7cutlass6half_tE19Flash_kernel_traitsILi256ELi64ELi32ELi8ES3_EELb0ELb0ELb0ELb0ELb0ELb0ELb0EEEvNS_16Flash_bwd_paramsE,"aw",@nobits
	.sectionflags	@""
	.align	16
	.zero		1024


//--------------------- .nv.shared._ZN5flash44flash_bwd_dq_dk_dv_loop_seqk_parallel_kernelI23Flash_bwd_kernel_traitsILi256ELi64ELi32ELi8ELi4ELi1ELi2ELb1ELb1EN7cutlass6half_tE19Flash_kernel_traitsILi256ELi64ELi32ELi8ES3_EELb0ELb0ELb0ELb0ELb0ELb0ELb1EEEvNS_16Flash_bwd_paramsE --------------------------
	.section	.nv.shared._ZN5flash44flash_bwd_dq_dk_dv_loop_seqk_parallel_kernelI23Flash_bwd_kernel_traitsILi256ELi64ELi32ELi8ELi4ELi1ELi2ELb1ELb1EN7cutlass6half_tE19Flash_kernel_traitsILi256ELi64ELi32ELi8ES3_EELb0ELb0ELb0ELb0ELb0ELb0ELb1EEEvNS_16Flash_bwd_paramsE,"aw",@nobits
	.sectionflags	@""
	.align	16
	.zero		1024


//--------------------- .nv.shared._ZN5flash44flash_bwd_dq_dk_dv_loop_seqk_parallel_kernelI23Flash_bwd_kernel_traitsILi256ELi64ELi32ELi8ELi4ELi1ELi2ELb1ELb1EN7cutlass6half_tE19Flash_kernel_traitsILi256ELi64ELi32ELi8ES3_EELb0ELb0ELb1ELb0ELb0ELb0ELb0EEEvNS_16Flash_bwd_paramsE --------------------------
	.section	.nv.shared._ZN5flash44flash_bwd_dq_dk_dv_loop_seqk_parallel_kernelI23Flash_bwd_kernel_traitsILi256ELi64ELi32ELi8ELi4ELi1ELi2ELb1ELb1EN7cutlass6half_tE19Flash_kernel_traitsILi256ELi64ELi32ELi8ES3_EELb0ELb0ELb1ELb0ELb0ELb0ELb0EEEvNS_16Flash_bwd_paramsE,"aw",@nobits
	.sectionflags	@""
	.align	16
	.zero		1024


//--------------------- .nv.shared._ZN5flash44flash_bwd_dq_dk_dv_loop_seqk_parallel_kernelI23Flash_bwd_kernel_traitsILi256ELi64ELi32ELi8ELi4ELi1ELi2ELb1ELb1EN7cutlass6half_tE19Flash_kernel_traitsILi256ELi64ELi32ELi8ES3_EELb0ELb0ELb1ELb0ELb0ELb0ELb1EEEvNS_16Flash_bwd_paramsE --------------------------
	.section	.nv.shared._ZN5flash44flash_bwd_dq_dk_dv_loop_seqk_parallel_kernelI23Flash_bwd_kernel_traitsILi256ELi64ELi32ELi8ELi4ELi1ELi2ELb1ELb1EN7cutlass6half_tE19Flash_kernel_traitsILi256ELi64ELi32ELi8ES3_EELb0ELb0ELb1ELb0ELb0ELb0ELb1EEEvNS_16Flash_bwd_paramsE,"aw",@nobits
	.sectionflags	@""
	.align	16
	.zero		1024


//--------------------- .nv.shared._ZN5flash44flash_bwd_dq_dk_dv_loop_seqk_parallel_kernelI23Flash_bwd_kernel_traitsILi256ELi64ELi32ELi8ELi4ELi1ELi2ELb1ELb1EN7cutlass6half_tE19Flash_kernel_traitsILi256ELi64ELi32ELi8ES3_EELb0ELb0ELb0ELb0ELb0ELb1ELb0EEEvNS_16Flash_bwd_paramsE --------------------------
	.section	.nv.shared._ZN5flash44flash_bwd_dq_dk_dv_loop_seqk_parallel_kernelI23Flash_bwd_kernel_traitsILi256ELi64ELi32ELi8ELi4ELi1ELi2ELb1ELb1EN7cutlass6half_tE19Flash_kernel_traitsILi256ELi64ELi32ELi8ES3_EELb0ELb0ELb0ELb0ELb0ELb1ELb0EEEvNS_16Flash_bwd_paramsE,"aw",@nobits
	.sectionflags	@""
	.align	16
	.zero		1024


//--------------------- .nv.shared._ZN5flash44flash_bwd_dq_dk_dv_loop_seqk_parallel_kernelI23Flash_bwd_kernel_traitsILi256ELi64ELi32ELi8ELi4ELi1ELi2ELb1ELb1EN7cutlass6half_tE19Flash_kernel_traitsILi256ELi64ELi32ELi8ES3_EELb0ELb0ELb0ELb0ELb0ELb1ELb1EEEvNS_16Flash_bwd_paramsE --------------------------
	.section	.nv.shared._ZN5flash44flash_bwd_dq_dk_dv_loop_seqk_parallel_kernelI23Flash_bwd_kernel_traitsILi256ELi64ELi32ELi8ELi4ELi1ELi2ELb1ELb1EN7cutlass6half_tE19Flash_kernel_traitsILi256ELi64ELi32ELi8ES3_EELb0ELb0ELb0ELb0ELb0ELb1ELb1EEEvNS_16Flash_bwd_paramsE,"aw",@nobits
	.sectionflags	@""
	.align	16
	.zero		1024


//--------------------- .nv.shared._ZN5flash44flash_bwd_dq_dk_dv_loop_seqk_parallel_kernelI23Flash_bwd_kernel_traitsILi256ELi64ELi32ELi8ELi4ELi1ELi2ELb1ELb1EN7cutlass6half_tE19Flash_kernel_traitsILi256ELi64ELi32ELi8ES3_EELb0ELb0ELb0ELb1ELb0ELb0ELb0EEEvNS_16Flash_bwd_paramsE --------------------------
	.section	.nv.shared._ZN5flash44flash_bwd_dq_dk_dv_loop_seqk_parallel_kernelI23Flash_bwd_kernel_traitsILi256ELi64ELi32ELi8ELi4ELi1ELi2ELb1ELb1EN7cutlass6half_tE19Flash_kernel_traitsILi256ELi64ELi32ELi8ES3_EELb0ELb0ELb0ELb1ELb0ELb0ELb0EEEvNS_16Flash_bwd_paramsE,"aw",@nobits
	.sectionflags	@""
	.align	16
	.zero		1024


//--------------------- .nv.shared._ZN5flash44flash_bwd_dq_dk_dv_loop_seqk_parallel_kernelI23Flash_bwd_kernel_traitsILi256ELi64ELi32ELi8ELi4ELi1ELi2ELb1ELb1EN7cutlass6half_tE19Flash_kernel_traitsILi256ELi64ELi32ELi8ES3_EELb0ELb0ELb0ELb1ELb0ELb0ELb1EEEvNS_16Flash_bwd_paramsE --------------------------
	.section	.nv.shared._ZN5flash44flash_bwd_dq_dk_dv_loop_seqk_parallel_kernelI23Flash_bwd_kernel_traitsILi256ELi64ELi32ELi8ELi4ELi1ELi2ELb1ELb1EN7cutlass6half_tE19Flash_kernel_traitsILi256ELi64ELi32ELi8ES3_EELb0ELb0ELb0ELb1ELb0ELb0ELb1EEEvNS_16Flash_bwd_paramsE,"aw",@nobits
	.sectionflags	@""
	.align	16
	.zero		1024


//--------------------- .nv.shared._ZN5flash44flash_bwd_dq_dk_dv_loop_seqk_parallel_kernelI23Flash_bwd_kernel_traitsILi256ELi64ELi32ELi8ELi4ELi1ELi2ELb1ELb1EN7cutlass6half_tE19Flash_kernel_traitsILi256ELi64ELi32ELi8ES3_EELb0ELb0ELb1ELb0ELb0ELb1ELb0EEEvNS_16Flash_bwd_paramsE --------------------------
	.section	.nv.shared._ZN5flash44flash_bwd_dq_dk_dv_loop_seqk_parallel_kernelI23Flash_bwd_kernel_traitsILi256ELi64ELi32ELi8ELi4ELi1ELi2ELb1ELb1EN7cutlass6half_tE19Flash_kernel_traitsILi256ELi64ELi32ELi8ES3_EELb0ELb0ELb1ELb0ELb0ELb1ELb0EEEvNS_16Flash_bwd_paramsE,"aw",@nobits
	.sectionflags	@""
	.align	16
	.zero		1024


//--------------------- .nv.shared._ZN5flash44flash_bwd_dq_dk_dv_loop_seqk_parallel_kernelI23Flash_bwd_kernel_traitsILi256ELi64ELi32ELi8ELi4ELi1ELi2ELb1ELb1EN7cutlass6half_tE19Flash_kernel_traitsILi256ELi64ELi32ELi8ES3_EELb0ELb0ELb1ELb0ELb0ELb1ELb1EEEvNS_16Flash_bwd_paramsE --------------------------
	.section	.nv.shared._ZN5flash44flash_bwd_dq_dk_dv_loop_seqk_parallel_kernelI23Flash_bwd_kernel_traitsILi256ELi64ELi32ELi8ELi4ELi1ELi2ELb1ELb1EN7cutlass6half_tE19Flash_kernel_traitsILi256ELi64ELi32ELi8ES3_EELb0ELb0ELb1ELb0ELb0ELb1ELb1EEEvNS_16Flash_bwd_paramsE,"aw",@nobits
	.sectionflags	@""
	.align	16
	.zero		1024


//--------------------- .nv.shared._ZN5flash44flash_bwd_dq_dk_dv_loop_seqk_parallel_kernelI23Flash_bwd_kernel_traitsILi256ELi64ELi32ELi8ELi4ELi1ELi2ELb1ELb1EN7cutlass6half_tE19Flash_kernel_traitsILi256ELi64ELi32ELi8ES3_EELb0ELb0ELb1ELb1ELb0ELb0ELb0EEEvNS_16Flash_bwd_paramsE --------------------------
	.section	.nv.shared._ZN5flash44flash_bwd_dq_dk_dv_loop_seqk_parallel_kernelI23Flash_bwd_kernel_traitsILi256ELi64ELi32ELi8ELi4ELi1ELi2ELb1ELb1EN7cutlass6half_tE19Flash_kernel_traitsILi256ELi64ELi32ELi8ES3_EELb0ELb0ELb1ELb1ELb0ELb0ELb0EEEvNS_16Flash_bwd_paramsE,"aw",@nobits
	.sectionflags	@""
	.align	16
	.zero		1024


//--------------------- .nv.shared._ZN5flash44flash_bwd_dq_dk_dv_loop_seqk_parallel_kernelI23Flash_bwd_kernel_traitsILi256ELi64ELi32ELi8ELi4ELi1ELi2ELb1ELb1EN7cutlass6half_tE19Flash_kernel_traitsILi256ELi64ELi32ELi8ES3_EELb0ELb0ELb1ELb1ELb0ELb0ELb1EEEvNS_16Flash_bwd_paramsE --------------------------
	.section	.nv.shared._ZN5flash44flash_bwd_dq_dk_dv_loop_seqk_parallel_kernelI23Flash_bwd_kernel_traitsILi256ELi64ELi32ELi8ELi4ELi1ELi2ELb1ELb1EN7cutlass6half_tE19Flash_kernel_traitsILi256ELi64ELi32ELi8ES3_EELb0ELb0ELb1ELb1ELb0ELb0ELb1EEEvNS_16Flash_bwd_paramsE,"aw",@nobits
	.sectionflags	@""
	.align	16
	.zero		1024


//--------------------- .nv.shared._ZN5flash25flash_bwd_dot_do_o_kernelILb0E23Flash_bwd_kernel_traitsILi256ELi64ELi32ELi8ELi4ELi1ELi2ELb1ELb1EN7cutlass6half_tE19Flash_kernel_traitsILi256ELi64ELi32ELi8ES3_EEEEvNS_16Flash_bwd_paramsE --------------------------
	.section	.nv.shared._ZN5flash25flash_bwd_dot_do_o_kernelILb0E23Flash_bwd_kernel_traitsILi256ELi64ELi32ELi8ELi4ELi1ELi2ELb1ELb1EN7cutlass6half_tE19Flash_kernel_traitsILi256ELi64ELi32ELi8ES3_EEEEvNS_16Flash_bwd_paramsE,"aw",@nobits
	.sectionflags	@""
	.align	16
	.zero		1024


//--------------------- .nv.shared._ZN5flash25flash_bwd_dot_do_o_kernelILb1E23Flash_bwd_kernel_traitsILi256ELi64ELi32ELi8ELi4ELi1ELi2ELb1ELb1EN7cutlass6half_tE19Flash_kernel_traitsILi256ELi64ELi32ELi8ES3_EEEEvNS_16Flash_bwd_paramsE --------------------------
	.section	.nv.shared._ZN5flash25flash_bwd_dot_do_o_kernelILb1E23Flash_bwd_kernel_traitsILi256ELi64ELi32ELi8ELi4ELi1ELi2ELb1ELb1EN7cutlass6half_tE19Flash_kernel_traitsILi256ELi64ELi32ELi8ES3_EEEEvNS_16Flash_bwd_paramsE,"aw",@nobits
	.sectionflags	@""
	.align	16
	.zero		1024


//--------------------- .nv.shared._ZN5flash44flash_bwd_dq_dk_dv_loop_seqk_parallel_kernelI23Flash_bwd_kernel_traitsILi256ELi64ELi64ELi8ELi4ELi2ELi2ELb0ELb1EN7cutlass6half_tE19Flash_kernel_traitsILi256ELi64ELi64ELi8ES3_EELb0ELb0ELb0ELb0ELb0ELb0ELb0EEEvNS_16Flash_bwd_paramsE --------------------------
	.section	.nv.shared._ZN5flash44flash_bwd_dq_dk_dv_loop_seqk_parallel_kernelI23Flash_bwd_kernel_traitsILi256ELi64ELi64ELi8ELi4ELi2ELi2ELb0ELb1EN7cutlass6half_tE19Flash_kernel_traitsILi256ELi64ELi64ELi8ES3_EELb0ELb0ELb0ELb0ELb0ELb0ELb0EEEvNS_16Flash_bwd_paramsE,"aw",@nobits
	.sectionflags	@""
	.align	16
	.zero		1024


//--------------------- .nv.shared._ZN5flash44flash_bwd_dq_dk_dv_loop_seqk_parallel_kernelI23Flash_bwd_kernel_traitsILi256ELi64ELi64ELi8ELi4ELi2ELi2ELb0ELb1EN7cutlass6half_tE19Flash_kernel_traitsILi256ELi64ELi64ELi8ES3_EELb0ELb0ELb1ELb0ELb0ELb0ELb0EEEvNS_16Flash_bwd_paramsE --------------------------
	.section	.nv.shared._ZN5flash44flash_bwd_dq_dk_dv_loop_seqk_parallel_kernelI23Flash_bwd_kernel_traitsILi256ELi64ELi64ELi8ELi4ELi2ELi2ELb0ELb1EN7cutlass6half_tE19Flash_kernel_traitsILi256ELi64ELi64ELi8ES3_EELb0ELb0ELb1ELb0ELb0ELb0ELb0EEEvNS_16Flash_bwd_paramsE,"aw",@nobits
	.sectionflags	@""
	.align	16
	.zero		1024


//--------------------- .nv.shared._ZN5flash44flash_bwd_dq_dk_dv_loop_seqk_parallel_kernelI23Flash_bwd_kernel_traitsILi256ELi64ELi64ELi8ELi4ELi2ELi2ELb0ELb1EN7cutlass6half_tE19Flash_kernel_traitsILi256ELi64ELi64ELi8ES3_EELb0ELb0ELb0ELb0ELb0ELb1ELb0EEEvNS_16Flash_bwd_paramsE --------------------------
	.section	.nv.shared._ZN5flash44flash_bwd_dq_dk_dv_loop_seqk_parallel_kernelI23Flash_bwd_kernel_traitsILi256ELi64ELi64ELi8ELi4ELi2ELi2ELb0ELb1EN7cutlass6half_tE19Flash_kernel_traitsILi256ELi64ELi64ELi8ES3_EELb0ELb0ELb0ELb0ELb0ELb1ELb0EEEvNS_16Flash_bwd_paramsE,"aw",@nobits
	.sectionflags	@""
	.align	16
	.zero		1024


//--------------------- .nv.shared._ZN5flash44flash_bwd_dq_dk_dv_loop_seqk_parallel_kernelI23Flash_bwd_kernel_traitsILi256ELi64ELi64ELi8ELi4ELi2ELi2ELb0ELb1EN7cutlass6half_tE19Flash_kernel_traitsILi256ELi64ELi64ELi8ES3_EELb0ELb0ELb0ELb1ELb0ELb0ELb0EEEvNS_16Flash_bwd_paramsE --------------------------
	.section	.nv.shared._ZN5flash44flash_bwd_dq_dk_dv_loop_seqk_parallel_kernelI23Flash_bwd_kernel_traitsILi256ELi64ELi64ELi8ELi4ELi2ELi2ELb0ELb1EN7cutlass6half_tE19Flash_kernel_traitsILi256ELi64ELi64ELi8ES3_EELb0ELb0ELb0ELb1ELb0ELb0ELb0EEEvNS_16Flash_bwd_paramsE,"aw",@nobits
	.sectionflags	@""
	.align	16
	.zero		1024


//--------------------- .nv.shared._ZN5flash44flash_bwd_dq_dk_dv_loop_seqk_parallel_kernelI23Flash_bwd_kernel_traitsILi256ELi64ELi64ELi8ELi4ELi2ELi2ELb0ELb1EN7cutlass6half_tE19Flash_kernel_traitsILi256ELi64ELi64ELi8ES3_EELb0ELb0ELb1ELb0ELb0ELb1ELb0EEEvNS_16Flash_bwd_paramsE --------------------------
	.section	.nv.shared._ZN5flash44flash_bwd_dq_dk_dv_loop_seqk_parallel_kernelI23Flash_bwd_kernel_traitsILi256ELi64ELi64ELi8ELi4ELi2ELi2ELb0ELb1EN7cutlass6half_tE19Flash_kernel_traitsILi256ELi64ELi64ELi8ES3_EELb0ELb0ELb1ELb0ELb0ELb1ELb0EEEvNS_16Flash_bwd_paramsE,"aw",@nobits
	.sectionflags	@""
	.align	16
	.zero		1024


//--------------------- .nv.shared._ZN5flash44flash_bwd_dq_dk_dv_loop_seqk_parallel_kernelI23Flash_bwd_kernel_traitsILi256ELi64ELi64ELi8ELi4ELi2ELi2ELb0ELb1EN7cutlass6half_tE19Flash_kernel_traitsILi256ELi64ELi64ELi8ES3_EELb0ELb0ELb1ELb1ELb0ELb0ELb0EEEvNS_16Flash_bwd_paramsE --------------------------
	.section	.nv.shared._ZN5flash44flash_bwd_dq_dk_dv_loop_seqk_parallel_kernelI23Flash_bwd_kernel_traitsILi256ELi64ELi64ELi8ELi4ELi2ELi2ELb0ELb1EN7cutlass6half_tE19Flash_kernel_traitsILi256ELi64ELi64ELi8ES3_EELb0ELb0ELb1ELb1ELb0ELb0ELb0EEEvNS_16Flash_bwd_paramsE,"aw",@nobits
	.sectionflags	@""
	.align	16
	.zero		1024


//--------------------- .nv.shared._ZN5flash44flash_bwd_dq_dk_dv_loop_seqk_parallel_kernelI23Flash_bwd_kernel_traitsILi256ELi64ELi64ELi8ELi4ELi2ELi2ELb0ELb0EN7cutlass6half_tE19Flash_kernel_traitsILi256ELi64ELi64ELi8ES3_EELb0ELb0ELb0ELb0ELb0ELb0ELb0EEEvNS_16Flash_bwd_paramsE --------------------------
	.section	.nv.shared._ZN5flash44flash_bwd_dq_dk_dv_loop_seqk_parallel_kernelI23Flash_bwd_kernel_traitsILi256ELi64ELi64ELi8ELi4ELi2ELi2ELb0ELb0EN7cutlass6half_tE19Flash_kernel_traitsILi256ELi64ELi64ELi8ES3_EELb0ELb0ELb0ELb0ELb0ELb0ELb0EEEvNS_16Flash_bwd_paramsE,"aw",@nobits
	.sectionflags	@""
	.align	16
	.zero		1024


//--------------------- .nv.shared._ZN5flash44flash_bwd_dq_dk_dv_loop_seqk_parallel_kernelI23Flash_bwd_kernel_traitsILi256ELi64ELi64ELi8ELi4ELi2ELi2ELb0ELb0EN7cutlass6half_tE19Flash_kernel_traitsILi256ELi64ELi64ELi8ES3_EELb0ELb0ELb1ELb0ELb0ELb0ELb0EEEvNS_16Flash_bwd_paramsE --------------------------
	.section	.nv.shared._ZN5flash44flash_bwd_dq_dk_dv_loop_seqk_parallel_kernelI23Flash_bwd_kernel_traitsILi256ELi64ELi64ELi8ELi4ELi2ELi2ELb0ELb0EN7cutlass6half_tE19Flash_kernel_traitsILi256ELi64ELi64ELi8ES3_EELb0ELb0ELb1ELb0ELb0ELb0ELb0EEEvNS_16Flash_bwd_paramsE,"aw",@nobits
	.sectionflags	@""
	.align	16
	.zero		1024


//--------------------- .nv.shared._ZN5flash44flash_bwd_dq_dk_dv_loop_seqk_parallel_kernelI23Flash_bwd_kernel_traitsILi256ELi64ELi64ELi8ELi4ELi2ELi2ELb0ELb0EN7cutlass6half_tE19Flash_kernel_traitsILi256ELi64ELi64ELi8ES3_EELb0ELb0ELb0ELb0ELb0ELb1ELb0EEEvNS_16Flash_bwd_paramsE --------------------------
	.section	.nv.shared._ZN5flash44flash_bwd_dq_dk_dv_loop_seqk_parallel_kernelI23Flash_bwd_kernel_traitsILi256ELi64ELi64ELi8ELi4ELi2ELi2ELb0ELb0EN7cutlass6half_tE19Flash_kernel_traitsILi256ELi64ELi64ELi8ES3_EELb0ELb0ELb0ELb0ELb0ELb1ELb0EEEvNS_16Flash_bwd_paramsE,"aw",@nobits
	.sectionflags	@""
	.align	16
	.zero		1024


//--------------------- .nv.shared._ZN5flash44flash_bwd_dq_dk_dv_loop_seqk_parallel_kernelI23Flash_bwd_kernel_traitsILi256ELi64ELi64ELi8ELi4ELi2ELi2ELb0ELb0EN7cutlass6half_tE19Flash_kernel_traitsILi256ELi64ELi64ELi8ES3_EELb0ELb0ELb0ELb1ELb0ELb0ELb0EEEvNS_16Flash_bwd_paramsE --------------------------
	.section	.nv.shared._ZN5flash44flash_bwd_dq_dk_dv_loop_seqk_parallel_kernelI23Flash_bwd_kernel_traitsILi256ELi64ELi64ELi8ELi4ELi2ELi2ELb0ELb0EN7cutlass6half_tE19Flash_kernel_traitsILi256ELi64ELi64ELi8ES3_EELb0ELb0ELb0ELb1ELb0ELb0ELb0EEEvNS_16Flash_bwd_paramsE,"aw",@nobits
	.sectionflags	@""
	.align	16
	.zero		1024


//--------------------- .nv.shared._ZN5flash44flash_bwd_dq_dk_dv_loop_seqk_parallel_kernelI23Flash_bwd_kernel_traitsILi256ELi64ELi64ELi8ELi4ELi2ELi2ELb0ELb0EN7cutlass6half_tE19Flash_kernel_traitsILi256ELi64ELi64ELi8ES3_EELb0ELb0ELb1ELb0ELb0ELb1ELb0EEEvNS_16Flash_bwd_paramsE --------------------------
	.section	.nv.shared._ZN5flash44flash_bwd_dq_dk_dv_loop_seqk_parallel_kernelI23Flash_bwd_kernel_traitsILi256ELi64ELi64ELi8ELi4ELi2ELi2ELb0ELb0EN7cutlass6half_tE19Flash_kernel_traitsILi256ELi64ELi64ELi8ES3_EELb0ELb0ELb1ELb0ELb0ELb1ELb0EEEvNS_16Flash_bwd_paramsE,"aw",@nobits
	.sectionflags	@""
	.align	16
	.zero		1024


//--------------------- .nv.shared._ZN5flash44flash_bwd_dq_dk_dv_loop_seqk_parallel_kernelI23Flash_bwd_kernel_traitsILi256ELi64ELi64ELi8ELi4ELi2ELi2ELb0ELb0EN7cutlass6half_tE19Flash_kernel_traitsILi256ELi64ELi64ELi8ES3_EELb0ELb0ELb1ELb1ELb0ELb0ELb0EEEvNS_16Flash_bwd_paramsE --------------------------
	.section	.nv.shared._ZN5flash44flash_bwd_dq_dk_dv_loop_seqk_parallel_kernelI23Flash_bwd_kernel_traitsILi256ELi64ELi64ELi8ELi4ELi2ELi2ELb0ELb0EN7cutlass6half_tE19Flash_kernel_traitsILi256ELi64ELi64ELi8ES3_EELb0ELb0ELb1ELb1ELb0ELb0ELb0EEEvNS_16Flash_bwd_paramsE,"aw",@nobits
	.sectionflags	@""
	.align	16
	.zero		1024


//--------------------- .nv.shared._ZN5flash27flash_bwd_convert_dq_kernelI23Flash_bwd_kernel_traitsILi256ELi64ELi64ELi8ELi4ELi2ELi2ELb0ELb1EN7cutlass6half_tE19Flash_kernel_traitsILi256ELi64ELi64ELi8ES3_EEEEvNS_16Flash_bwd_paramsEi --------------------------
	.section	.nv.shared._ZN5flash27flash_bwd_convert_dq_kernelI23Flash_bwd_kernel_traitsILi256ELi64ELi64ELi8ELi4ELi2ELi2ELb0ELb1EN7cutlass6half_tE19Flash_kernel_traitsILi256ELi64ELi64ELi8ES3_EEEEvNS_16Flash_bwd_paramsEi,"aw",@nobits
	.sectionflags	@""
	.align	16
	.zero		1024


//--------------------- .nv.shared._ZN5flash44flash_bwd_dq_dk_dv_loop_seqk_parallel_kernelI23Flash_bwd_kernel_traitsILi256ELi64ELi64ELi8ELi4ELi2ELi2ELb0ELb1EN7cutlass6half_tE19Flash_kernel_traitsILi256ELi64ELi64ELi8ES3_EELb1ELb0ELb0ELb0ELb0ELb0ELb0EEEvNS_16Flash_bwd_paramsE --------------------------
	.section	.nv.shared._ZN5flash44flash_bwd_dq_dk_dv_loop_seqk_parallel_kernelI23Flash_bwd_kernel_traitsILi256ELi64ELi64ELi8ELi4ELi2ELi2ELb0ELb1EN7cutlass6half_tE19Flash_kernel_traitsILi256ELi64ELi64ELi8ES3_EELb1ELb0ELb0ELb0ELb0ELb0ELb0EEEvNS_16Flash_bwd_paramsE,"aw",@nobits
	.sectionflags	@""
	.align	16
	.zero		1024


//--------------------- .nv.shared._ZN5flash44flash_bwd_dq_dk_dv_loop_seqk_parallel_kernelI23Flash_bwd_kernel_traitsILi256ELi64ELi64ELi8ELi4ELi2ELi2ELb0ELb1EN7cutlass6half_tE19Flash_kernel_traitsILi256ELi64ELi64ELi8ES3_EELb0ELb0ELb0ELb0ELb0ELb0ELb1EEEvNS_16Flash_bwd_paramsE --------------------------
	.section	.nv.shared._ZN5flash44flash_bwd_dq_dk_dv_loop_seqk_parallel_kernelI23Flash_bwd_kernel_traitsILi256ELi64ELi64ELi8ELi4ELi2ELi2ELb0ELb1EN7cutlass6half_tE19Flash_kernel_traitsILi256ELi64ELi64ELi8ES3_EELb0ELb0ELb0ELb0ELb0ELb0ELb1EEEvNS_16Flash_bwd_paramsE,"aw",@nobits
	.sectionflags	@""
	.align	16
	.zero		1024


//--------------------- .nv.shared._ZN5flash44flash_bwd_dq_dk_dv_loop_seqk_parallel_kernelI23Flash_bwd_kernel_traitsILi256ELi64ELi64ELi8ELi4ELi2ELi2ELb0ELb1EN7cutlass6half_tE19Flash_kernel_traitsILi256ELi64ELi64ELi8ES3_EELb1ELb0ELb1ELb0ELb0ELb0ELb0EEEvNS_16Flash_bwd_paramsE --------------------------
	.section	.nv.shared._ZN5flash44flash_bwd_dq_dk_dv_loop_seqk_parallel_kernelI23Flash_bwd_kernel_traitsILi256ELi64ELi64ELi8ELi4ELi2ELi2ELb0ELb1EN7cutlass6half_tE19Flash_kernel_traitsILi256ELi64ELi64ELi8ES3_EELb1ELb0ELb1ELb0ELb0ELb0ELb0EEEvNS_16Flash_bwd_paramsE,"aw",@nobits
	.sectionflags	@""
	.align	16
	.zero		1024


//--------------------- .nv.shared._ZN5flash44flash_bwd_dq_dk_dv_loop_seqk_parallel_kernelI23Flash_bwd_kernel_traitsILi256ELi64ELi64ELi8ELi4ELi2ELi2ELb0ELb1EN7cutlass6half_tE19Flash_kernel_traitsILi256ELi64ELi64ELi8ES3_EELb0ELb0ELb1ELb0ELb0ELb0ELb1EEEvNS_16Flash_bwd_paramsE --------------------------
	.section	.nv.shared._ZN5flash44flash_bwd_dq_dk_dv_loop_seqk_parallel_kernelI23Flash_bwd_kernel_traitsILi256ELi64ELi64ELi8ELi4ELi2ELi2ELb0ELb1EN7cutlass6half_tE19Flash_kernel_traitsILi256ELi64ELi64ELi8ES3_EELb0ELb0ELb1ELb0ELb0ELb0ELb1EEEvNS_16Flash_bwd_paramsE,"aw",@nobits
	.sectionflags	@""
	.align	16
	.zero		1024


//--------------------- .nv.shared._ZN5flash44flash_bwd_dq_dk_dv_loop_seqk_parallel_kernelI23Flash_bwd_kernel_traitsILi256ELi64ELi64ELi8ELi4ELi2ELi2ELb0ELb1EN7cutlass6half_tE19Flash_kernel_traitsILi256ELi64ELi64ELi8ES3_EELb1ELb0ELb0ELb0ELb0ELb1ELb0EEEvNS_16Flash_bwd_paramsE --------------------------
	.section	.nv.shared._ZN5flash44flash_bwd_dq_dk_dv_loop_seqk_parallel_kernelI23Flash_bwd_kernel_traitsILi256ELi64ELi64ELi8ELi4ELi2ELi2ELb0ELb1EN7cutlass6half_tE19Flash_kernel_traitsILi256ELi64ELi64ELi8ES3_EELb1ELb0ELb0ELb0ELb0ELb1ELb0EEEvNS_16Flash_bwd_paramsE,"aw",@nobits
	.sectionflags	@""
	.align	16
	.zero		1024


//--------------------- .nv.shared._ZN5flash44flash_bwd_dq_dk_dv_loop_seqk_parallel_kernelI23Flash_bwd_kernel_traitsILi256ELi64ELi64ELi8ELi4ELi2ELi2ELb0ELb1EN7cutlass6half_tE19Flash_kernel_traitsILi256ELi64ELi64ELi8ES3_EELb0ELb0ELb0ELb0ELb0ELb1ELb1EEEvNS_16Flash_bwd_paramsE --------------------------
	.section	.nv.shared._ZN5flash44flash_bwd_dq_dk_dv_loop_seqk_parallel_kernelI23Flash_bwd_kernel_traitsILi256ELi64ELi64ELi8ELi4ELi2ELi2ELb0ELb1EN7cutlass6half_tE19Flash_kernel_traitsILi256ELi64ELi64ELi8ES3_EELb0ELb0ELb0ELb0ELb0ELb1ELb1EEEvNS_16Flash_bwd_paramsE,"aw",@nobits
	.sectionflags	@""
	.align	16
	.zero		1024


//--------------------- .nv.shared._ZN5flash44flash_bwd_dq_dk_dv_loop_seqk_parallel_kernelI23Flash_bwd_kernel_traitsILi256ELi64ELi64ELi8ELi4ELi2ELi2ELb0ELb1EN7cutlass6half_tE19Flash_kernel_traitsILi256ELi64ELi64ELi8ES3_EELb1ELb0ELb0ELb1ELb0ELb0ELb0EEEvNS_16Flash_bwd_paramsE --------------------------
	.section	.nv.shared._ZN5flash44flash_bwd_dq_dk_dv_loop_seqk_parallel_kernelI23Flash_bwd_kernel_traitsILi256ELi64ELi64ELi8ELi4ELi2ELi2ELb0ELb1EN7cutlass6half_tE19Flash_kernel_traitsILi256ELi64ELi64ELi8ES3_EELb1ELb0ELb0ELb1ELb0ELb0ELb0EEEvNS_16Flash_bwd_paramsE,"aw",@nobits
	.sectionflags	@""
	.align	16
	.zero		1024


//--------------------- .nv.shared._ZN5flash44flash_bwd_dq_dk_dv_loop_seqk_parallel_kernelI23Flash_bwd_kernel_traitsILi256ELi64ELi64ELi8ELi4ELi2ELi2ELb0ELb1EN7cutlass6half_tE19Flash_kernel_traitsILi256ELi64ELi64ELi8ES3_EELb0ELb0ELb0ELb1ELb0ELb0ELb1EEEvNS_16Flash_bwd_paramsE --------------------------
	.section	.nv.shared._ZN5flash44flash_bwd_dq_dk_dv_loop_seqk_parallel_kernelI23Flash_bwd_kernel_traitsILi256ELi64ELi64ELi8ELi4ELi2ELi2ELb0ELb1EN7cutlass6half_tE19Flash_kernel_traitsILi256ELi64ELi64ELi8ES3_EELb0ELb0ELb0ELb1ELb0ELb0ELb1EEEvNS_16Flash_bwd_paramsE,"aw",@nobits
	.sectionflags	@""
	.align	16
	.zero		1024


//--------------------- .nv.shared._ZN5flash44flash_bwd_dq_dk_dv_loop_seqk_parallel_kernelI23Flash_bwd_kernel_traitsILi256ELi64ELi64ELi8ELi4ELi2ELi2ELb0ELb1EN7cutlass6half_tE19Flash_kernel_traitsILi256ELi64ELi64ELi8ES3_EELb1ELb0ELb1ELb0ELb0ELb1ELb0EEEvNS_16Flash_bwd_paramsE --------------------------
	.section	.nv.shared._ZN5flash44flash_bwd_dq_dk_dv_loop_seqk_parallel_kernelI23Flash_bwd_kernel_traitsILi256ELi64ELi64ELi8ELi4ELi2ELi2ELb0ELb1EN7cutlass6half_tE19Flash_kernel_traitsILi256ELi64ELi64ELi8ES3_EELb1ELb0ELb1ELb0ELb0ELb1ELb0EEEvNS_16Flash_bwd_paramsE,"aw",@nobits
	.sectionflags	@""
	.align	16
	.zero		1024


//--------------------- .nv.shared._ZN5flash44flash_bwd_dq_dk_dv_loop_seqk_parallel_kernelI23Flash_bwd_kernel_traitsILi256ELi64ELi64ELi8ELi4ELi2ELi2ELb0ELb1EN7cutlass6half_tE19Flash_kernel_traitsILi256ELi64ELi64ELi8ES3_EELb0ELb0ELb1ELb0ELb0ELb1ELb1EEEvNS_16Flash_bwd_paramsE --------------------------
	.section	.nv.shared._ZN5flash44flash_bwd_dq_dk_dv_loop_seqk_parallel_kernelI23Flash_bwd_kernel_traitsILi256ELi64ELi64ELi8ELi4ELi2ELi2ELb0ELb1EN7cutlass6half_tE19Flash_kernel_traitsILi256ELi64ELi64ELi8ES3_EELb0ELb0ELb1ELb0ELb0ELb1ELb1EEEvNS_16Flash_bwd_paramsE,"aw",@nobits
	.sectionflags	@""
	.align	16
	.zero		1024


//--------------------- .nv.shared._ZN5flash44flash_bwd_dq_dk_dv_loop_seqk_parallel_kernelI23Flash_bwd_kernel_traitsILi256ELi64ELi64ELi8ELi4ELi2ELi2ELb0ELb1EN7cutlass6half_tE19Flash_kernel_traitsILi256ELi64ELi64ELi8ES3_EELb1ELb0ELb1ELb1ELb0ELb0ELb0EEEvNS_16Flash_bwd_paramsE --------------------------
	.section	.nv.shared._ZN5flash44flash_bwd_dq_dk_dv_loop_seqk_parallel_kernelI23Flash_bwd_kernel_traitsILi256ELi64ELi64ELi8ELi4ELi2ELi2ELb0ELb1EN7cutlass6half_tE19Flash_kernel_traitsILi256ELi64ELi64ELi8ES3_EELb1ELb0ELb1ELb1ELb0ELb0ELb0EEEvNS_16Flash_bwd_paramsE,"aw",@nobits
	.sectionflags	@""
	.align	16
	.zero		1024


//--------------------- .nv.shared._ZN5flash44flash_bwd_dq_dk_dv_loop_seqk_parallel_kernelI23Flash_bwd_kernel_traitsILi256ELi64ELi64ELi8ELi4ELi2ELi2ELb0ELb1EN7cutlass6half_tE19Flash_kernel_traitsILi256ELi64ELi64ELi8ES3_EELb0ELb0ELb1ELb1ELb0ELb0ELb1EEEvNS_16Flash_bwd_paramsE --------------------------
	.section	.nv.shared._ZN5flash44flash_bwd_dq_dk_dv_loop_seqk_parallel_kernelI23Flash_bwd_kernel_traitsILi256ELi64ELi64ELi8ELi4ELi2ELi2ELb0ELb1EN7cutlass6half_tE19Flash_kernel_traitsILi256ELi64ELi64ELi8ES3_EELb0ELb0ELb1ELb1ELb0ELb0ELb1EEEvNS_16Flash_bwd_paramsE,"aw",@nobits
	.sectionflags	@""
	.align	16
	.zero		1024


//--------------------- .nv.shared._ZN5flash25flash_bwd_dot_do_o_kernelILb0E23Flash_bwd_kernel_traitsILi256ELi64ELi64ELi8ELi4ELi2ELi2ELb0ELb1EN7cutlass6half_tE19Flash_kernel_traitsILi256ELi64ELi64ELi8ES3_EEEEvNS_16Flash_bwd_paramsE --------------------------
	.section	.nv.shared._ZN5flash25flash_bwd_dot_do_o_kernelILb0E23Flash_bwd_kernel_traitsILi256ELi64ELi64ELi8ELi4ELi2ELi2ELb0ELb1EN7cutlass6half_tE19Flash_kernel_traitsILi256ELi64ELi64ELi8ES3_EEEEvNS_16Flash_bwd_paramsE,"aw",@nobits
	.sectionflags	@""
	.align	16
	.zero		1024


//--------------------- .nv.shared._ZN5flash25flash_bwd_dot_do_o_kernelILb1E23Flash_bwd_kernel_traitsILi256ELi64ELi64ELi8ELi4ELi2ELi2ELb0ELb1EN7cutlass6half_tE19Flash_kernel_traitsILi256ELi64ELi64ELi8ES3_EEEEvNS_16Flash_bwd_paramsE --------------------------
	.section	.nv.shared._ZN5flash25flash_bwd_dot_do_o_kernelILb1E23Flash_bwd_kernel_traitsILi256ELi64ELi64ELi8ELi4ELi2ELi2ELb0ELb1EN7cutlass6half_tE19Flash_kernel_traitsILi256ELi64ELi64ELi8ES3_EEEEvNS_16Flash_bwd_paramsE,"aw",@nobits
	.sectionflags	@""
	.align	16
	.zero		1024


//--------------------- .nv.shared._ZN5flash27flash_bwd_convert_dq_kernelI23Flash_bwd_kernel_traitsILi256ELi64ELi64ELi8ELi4ELi2ELi2ELb0ELb0EN7cutlass6half_tE19Flash_kernel_traitsILi256ELi64ELi64ELi8ES3_EEEEvNS_16Flash_bwd_paramsEi --------------------------
	.section	.nv.shared._ZN5flash27flash_bwd_convert_dq_kernelI23Flash_bwd_kernel_traitsILi256ELi64ELi64ELi8ELi4ELi2ELi2ELb0ELb0EN7cutlass6half_tE19Flash_kernel_traitsILi256ELi64ELi64ELi8ES3_EEEEvNS_16Flash_bwd_paramsEi,"aw",@nobits
	.sectionflags	@""
	.align	16
	.zero		1024


//--------------------- .nv.shared._ZN5flash44flash_bwd_dq_dk_dv_loop_seqk_parallel_kernelI23Flash_bwd_kernel_traitsILi256ELi64ELi64ELi8ELi4ELi2ELi2ELb0ELb0EN7cutlass6half_tE19Flash_kernel_traitsILi256ELi64ELi64ELi8ES3_EELb1ELb0ELb0ELb0ELb0ELb0ELb0EEEvNS_16Flash_bwd_paramsE --------------------------
	.section	.nv.shared._ZN5flash44flash_bwd_dq_dk_dv_loop_seqk_parallel_kernelI23Flash_bwd_kernel_traitsILi256ELi64ELi64ELi8ELi4ELi2ELi2ELb0ELb0EN7cutlass6half_tE19Flash_kernel_traitsILi256ELi64ELi64ELi8ES3_EELb1ELb0ELb0ELb0ELb0ELb0ELb0EEEvNS_16Flash_bwd_paramsE,"aw",@nobits
	.sectionflags	@""
	.align	16
	.zero		1024


//--------------------- .nv.shared._ZN5flash44flash_bwd_dq_dk_dv_loop_seqk_parallel_kernelI23Flash_bwd_kernel_traitsILi256ELi64ELi64ELi8ELi4ELi2ELi2ELb0ELb0EN7cutlass6half_tE19Flash_kernel_traitsILi256ELi64ELi64ELi8ES3_EELb0ELb0ELb0ELb0ELb0ELb0ELb1EEEvNS_16Flash_bwd_paramsE --------------------------
	.section	.nv.shared._ZN5flash44flash_bwd_dq_dk_dv_loop_seqk_parallel_kernelI23Flash_bwd_kernel_traitsILi256ELi64ELi64ELi8ELi4ELi2ELi2ELb0ELb0EN7cutlass6half_tE19Flash_kernel_traitsILi256ELi64ELi64ELi8ES3_EELb0ELb0ELb0ELb0ELb0ELb0ELb1EEEvNS_16Flash_bwd_paramsE,"aw",@nobits
	.sectionflags	@""
	.align	16
	.zero		1024


//--------------------- .nv.shared._ZN5flash44flash_bwd_dq_dk_dv_loop_seqk_parallel_kernelI23Flash_bwd_kernel_traitsILi256ELi64ELi64ELi8ELi4ELi2ELi2ELb0ELb0EN7cutlass6half_tE19Flash_kernel_traitsILi256ELi64ELi64ELi8ES3_EELb1ELb0ELb1ELb0ELb0ELb0ELb0EEEvNS_16Flash_bwd_paramsE --------------------------
	.section	.nv.shared._ZN5flash44flash_bwd_dq_dk_dv_loop_seqk_parallel_kernelI23Flash_bwd_kernel_traitsILi256ELi64ELi64ELi8ELi4ELi2ELi2ELb0ELb0EN7cutlass6half_tE19Flash_kernel_traitsILi256ELi64ELi64ELi8ES3_EELb1ELb0ELb1ELb0ELb0ELb0ELb0EEEvNS_16Flash_bwd_paramsE,"aw",@nobits
	.sectionflags	@""
	.align	16
	.zero		1024


//--------------------- .nv.shared._ZN5flash44flash_bwd_dq_dk_dv_loop_seqk_parallel_kernelI23Flash_bwd_kernel_traitsILi256ELi64ELi64ELi8ELi4ELi2ELi2ELb0ELb0EN7cutlass6half_tE19Flash_kernel_traitsILi256ELi64ELi64ELi8ES3_EELb0ELb0ELb1ELb0ELb0ELb0ELb1EEEvNS_16Flash_bwd_paramsE --------------------------
	.section	.nv.shared._ZN5flash44flash_bwd_dq_dk_dv_loop_seqk_parallel_kernelI23Flash_bwd_kernel_traitsILi256ELi64ELi64ELi8ELi4ELi2ELi2ELb0ELb0EN7cutlass6half_tE19Flash_kernel_traitsILi256ELi64ELi64ELi8ES3_EELb0ELb0ELb1ELb0ELb0ELb0ELb1EEEvNS_16Flash_bwd_paramsE,"aw",@nobits
	.sectionflags	@""
	.align	16
	.zero		1024


//--------------------- .nv.shared._ZN5flash44flash_bwd_dq_dk_dv_loop_seqk_parallel_kernelI23Flash_bwd_kernel_traitsILi256ELi64ELi64ELi8ELi4ELi2ELi2ELb0ELb0EN7cutlass6half_tE19Flash_kernel_traitsILi256ELi64ELi64ELi8ES3_EELb1ELb0ELb0ELb0ELb0ELb1ELb0EEEvNS_16Flash_bwd_paramsE --------------------------
	.section	.nv.shared._ZN5flash44flash_bwd_dq_dk_dv_loop_seqk_parallel_kernelI23Flash_bwd_kernel_traitsILi256ELi64ELi64ELi8ELi4ELi2ELi2ELb0ELb0EN7cutlass6half_tE19Flash_kernel_traitsILi256ELi64ELi64ELi8ES3_EELb1ELb0ELb0ELb0ELb0ELb1ELb0EEEvNS_16Flash_bwd_paramsE,"aw",@nobits
	.sectionflags	@""
	.align	16
	.zero		1024


//--------------------- .nv.shared._ZN5flash44flash_bwd_dq_dk_dv_loop_seqk_parallel_kernelI23Flash_bwd_kernel_traitsILi256ELi64ELi64ELi8ELi4ELi2ELi2ELb0ELb0EN7cutlass6half_tE19Flash_kernel_traitsILi256ELi64ELi64ELi8ES3_EELb0ELb0ELb0ELb0ELb0ELb1ELb1EEEvNS_16Flash_bwd_paramsE --------------------------
	.section	.nv.shared._ZN5flash44flash_bwd_dq_dk_dv_loop_seqk_parallel_kernelI23Flash_bwd_kernel_traitsILi256ELi64ELi64ELi8ELi4ELi2ELi2ELb0ELb0EN7cutlass6half_tE19Flash_kernel_traitsILi256ELi64ELi64ELi8ES3_EELb0ELb0ELb0ELb0ELb0ELb1ELb1EEEvNS_16Flash_bwd_paramsE,"aw",@nobits
	.sectionflags	@""
	.align	16
	.zero		1024


//--------------------- .nv.shared._ZN5flash44flash_bwd_dq_dk_dv_loop_seqk_parallel_kernelI23Flash_bwd_kernel_traitsILi256ELi64ELi64ELi8ELi4ELi2ELi2ELb0ELb0EN7cutlass6half_tE19Flash_kernel_traitsILi256ELi64ELi64ELi8ES3_EELb1ELb0ELb0ELb1ELb0ELb0ELb0EEEvNS_16Flash_bwd_paramsE --------------------------
	.section	.nv.shared._ZN5flash44flash_bwd_dq_dk_dv_loop_seqk_parallel_kernelI23Flash_bwd_kernel_traitsILi256ELi64ELi64ELi8ELi4ELi2ELi2ELb0ELb0EN7cutlass6half_tE19Flash_kernel_traitsILi256ELi64ELi64ELi8ES3_EELb1ELb0ELb0ELb1ELb0ELb0ELb0EEEvNS_16Flash_bwd_paramsE,"aw",@nobits
	.sectionflags	@""
	.align	16
	.zero		1024


//--------------------- .nv.shared._ZN5flash44flash_bwd_dq_dk_dv_loop_seqk_parallel_kernelI23Flash_bwd_kernel_traitsILi256ELi64ELi64ELi8ELi4ELi2ELi2ELb0ELb0EN7cutlass6half_tE19Flash_kernel_traitsILi256ELi64ELi64ELi8ES3_EELb0ELb0ELb0ELb1ELb0ELb0ELb1EEEvNS_16Flash_bwd_paramsE --------------------------
	.section	.nv.shared._ZN5flash44flash_bwd_dq_dk_dv_loop_seqk_parallel_kernelI23Flash_bwd_kernel_traitsILi256ELi64ELi64ELi8ELi4ELi2ELi2ELb0ELb0EN7cutlass6half_tE19Flash_kernel_traitsILi256ELi64ELi64ELi8ES3_EELb0ELb0ELb0ELb1ELb0ELb0ELb1EEEvNS_16Flash_bwd_paramsE,"aw",@nobits
	.sectionflags	@""
	.align	16
	.zero		1024


//--------------------- .nv.shared._ZN5flash44flash_bwd_dq_dk_dv_loop_seqk_parallel_kernelI23Flash_bwd_kernel_traitsILi256ELi64ELi64ELi8ELi4ELi2ELi2ELb0ELb0EN7cutlass6half_tE19Flash_kernel_traitsILi256ELi64ELi64ELi8ES3_EELb1ELb0ELb1ELb0ELb0ELb1ELb0EEEvNS_16Flash_bwd_paramsE --------------------------
	.section	.nv.shared._ZN5flash44flash_bwd_dq_dk_dv_loop_seqk_parallel_kernelI23Flash_bwd_kernel_traitsILi256ELi64ELi64ELi8ELi4ELi2ELi2ELb0ELb0EN7cutlass6half_tE19Flash_kernel_traitsILi256ELi64ELi64ELi8ES3_EELb1ELb0ELb1ELb0ELb0ELb1ELb0EEEvNS_16Flash_bwd_paramsE,"aw",@nobits
	.sectionflags	@""
	.align	16
	.zero		1024


//--------------------- .nv.shared._ZN5flash44flash_bwd_dq_dk_dv_loop_seqk_parallel_kernelI23Flash_bwd_kernel_traitsILi256ELi64ELi64ELi8ELi4ELi2ELi2ELb0ELb0EN7cutlass6half_tE19Flash_kernel_traitsILi256ELi64ELi64ELi8ES3_EELb0ELb0ELb1ELb0ELb0ELb1ELb1EEEvNS_16Flash_bwd_paramsE --------------------------
	.section	.nv.shared._ZN5flash44flash_bwd_dq_dk_dv_loop_seqk_parallel_kernelI23Flash_bwd_kernel_traitsILi256ELi64ELi64ELi8ELi4ELi2ELi2ELb0ELb0EN7cutlass6half_tE19Flash_kernel_traitsILi256ELi64ELi64ELi8ES3_EELb0ELb0ELb1ELb0ELb0ELb1ELb1EEEvNS_16Flash_bwd_paramsE,"aw",@nobits
	.sectionflags	@""
	.align	16
	.zero		1024


//--------------------- .nv.shared._ZN5flash44flash_bwd_dq_dk_dv_loop_seqk_parallel_kernelI23Flash_bwd_kernel_traitsILi256ELi64ELi64ELi8ELi4ELi2ELi2ELb0ELb0EN7cutlass6half_tE19Flash_kernel_traitsILi256ELi64ELi64ELi8ES3_EELb1ELb0ELb1ELb1ELb0ELb0ELb0EEEvNS_16Flash_bwd_paramsE --------------------------
	.section	.nv.shared._ZN5flash44flash_bwd_dq_dk_dv_loop_seqk_parallel_kernelI23Flash_bwd_kernel_traitsILi256ELi64ELi64ELi8ELi4ELi2ELi2ELb0ELb0EN7cutlass6half_tE19Flash_kernel_traitsILi256ELi64ELi64ELi8ES3_EELb1ELb0ELb1ELb1ELb0ELb0ELb0EEEvNS_16Flash_bwd_paramsE,"aw",@nobits
	.sectionflags	@""
	.align	16
	.zero		1024


//--------------------- .nv.shared._ZN5flash44flash_bwd_dq_dk_dv_loop_seqk_parallel_kernelI23Flash_bwd_kernel_traitsILi256ELi64ELi64ELi8ELi4ELi2ELi2ELb0ELb0EN7cutlass6half_tE19Flash_kernel_traitsILi256ELi64ELi64ELi8ES3_EELb0ELb0ELb1ELb1ELb0ELb0ELb1EEEvNS_16Flash_bwd_paramsE --------------------------
	.section	.nv.shared._ZN5flash44flash_bwd_dq_dk_dv_loop_seqk_parallel_kernelI23Flash_bwd_kernel_traitsILi256ELi64ELi64ELi8ELi4ELi2ELi2ELb0ELb0EN7cutlass6half_tE19Flash_kernel_traitsILi256ELi64ELi64ELi8ES3_EELb0ELb0ELb1ELb1ELb0ELb0ELb1EEEvNS_16Flash_bwd_paramsE,"aw",@nobits
	.sectionflags	@""
	.align	16
	.zero		1024


//--------------------- .nv.shared._ZN5flash25flash_bwd_dot_do_o_kernelILb0E23Flash_bwd_kernel_traitsILi256ELi64ELi64ELi8ELi4ELi2ELi2ELb0ELb0EN7cutlass6half_tE19Flash_kernel_traitsILi256ELi64ELi64ELi8ES3_EEEEvNS_16Flash_bwd_paramsE --------------------------
	.section	.nv.shared._ZN5flash25flash_bwd_dot_do_o_kernelILb0E23Flash_bwd_kernel_traitsILi256ELi64ELi64ELi8ELi4ELi2ELi2ELb0ELb0EN7cutlass6half_tE19Flash_kernel_traitsILi256ELi64ELi64ELi8ES3_EEEEvNS_16Flash_bwd_paramsE,"aw",@nobits
	.sectionflags	@""
	.align	16
	.zero		1024


//--------------------- .nv.shared._ZN5flash25flash_bwd_dot_do_o_kernelILb1E23Flash_bwd_kernel_traitsILi256ELi64ELi64ELi8ELi4ELi2ELi2ELb0ELb0EN7cutlass6half_tE19Flash_kernel_traitsILi256ELi64ELi64ELi8ES3_EEEEvNS_16Flash_bwd_paramsE --------------------------
	.section	.nv.shared._ZN5flash25flash_bwd_dot_do_o_kernelILb1E23Flash_bwd_kernel_traitsILi256ELi64ELi64ELi8ELi4ELi2ELi2ELb0ELb0EN7cutlass6half_tE19Flash_kernel_traitsILi256ELi64ELi64ELi8ES3_EEEEvNS_16Flash_bwd_paramsE,"aw",@nobits
	.sectionflags	@""
	.align	16
	.zero		1024


//--------------------- .nv.constant0._ZN5flash27flash_bwd_convert_dq_kernelI23Flash_bwd_kernel_traitsILi256ELi64ELi32ELi8ELi4ELi1ELi2ELb1ELb1EN7cutlass6half_tE19Flash_kernel_traitsILi256ELi64ELi32ELi8ES3_EEEEvNS_16Flash_bwd_paramsEi --------------------------
	.section	.nv.constant0._ZN5flash27flash_bwd_convert_dq_kernelI23Flash_bwd_kernel_traitsILi256ELi64ELi32ELi8ELi4ELi1ELi2ELb1ELb1EN7cutlass6half_tE19Flash_kernel_traitsILi256ELi64ELi32ELi8ES3_EEEEvNS_16Flash_bwd_paramsEi,"a",@progbits
	.sectionflags	@""
	.align	4
.nv.constant0._ZN5flash27flash_bwd_convert_dq_kernelI23Flash_bwd_kernel_traitsILi256ELi64ELi32ELi8ELi4ELi1ELi2ELb1ELb1EN7cutlass6half_tE19Flash_kernel_traitsILi256ELi64ELi32ELi8ES3_EEEEvNS_16Flash_bwd_paramsEi:
	.zero		1172


//--------------------- .nv.constant0._ZN5flash44flash_bwd_dq_dk_dv_loop_seqk_parallel_kernelI23Flash_bwd_kernel_traitsILi256ELi64ELi32ELi8ELi4ELi1ELi2ELb1ELb1EN7cutlass6half_tE19Flash_kernel_traitsILi256ELi64ELi32ELi8ES3_EELb0ELb0ELb0ELb0ELb0ELb0ELb0EEEvNS_16Flash_bwd_paramsE --------------------------
	.section	.nv.constant0._ZN5flash44flash_bwd_dq_dk_dv_loop_seqk_parallel_kernelI23Flash_bwd_kernel_traitsILi256ELi64ELi32ELi8ELi4ELi1ELi2ELb1ELb1EN7cutlass6half_tE19Flash_kernel_traitsILi256ELi64ELi32ELi8ES3_EELb0ELb0ELb0ELb0ELb0ELb0ELb0EEEvNS_16Flash_bwd_paramsE,"a",@progbits
	.sectionflags	@""
	.align	4
.nv.constant0._ZN5flash44flash_bwd_dq_dk_dv_loop_seqk_parallel_kernelI23Flash_bwd_kernel_traitsILi256ELi64ELi32ELi8ELi4ELi1ELi2ELb1ELb1EN7cutlass6half_tE19Flash_kernel_traitsILi256ELi64ELi32ELi8ES3_EELb0ELb0ELb0ELb0ELb0ELb0ELb0EEEvNS_16Flash_bwd_paramsE:
	.zero		1168


//--------------------- .nv.constant0._ZN5flash44flash_bwd_dq_dk_dv_loop_seqk_parallel_kernelI23Flash_bwd_kernel_traitsILi256ELi64ELi32ELi8ELi4ELi1ELi2ELb1ELb1EN7cutlass6half_tE19Flash_kernel_traitsILi256ELi64ELi32ELi8ES3_EELb0ELb0ELb0ELb0ELb0ELb0ELb1EEEvNS_16Flash_bwd_paramsE --------------------------
	.section	.nv.constant0._ZN5flash44flash_bwd_dq_dk_dv_loop_seqk_parallel_kernelI23Flash_bwd_kernel_traitsILi256ELi64ELi32ELi8ELi4ELi1ELi2ELb1ELb1EN7cutlass6half_tE19Flash_kernel_traitsILi256ELi64ELi32ELi8ES3_EELb0ELb0ELb0ELb0ELb0ELb0ELb1EEEvNS_16Flash_bwd_paramsE,"a",@progbits
	.sectionflags	@""
	.align	4
.nv.constant0._ZN5flash44flash_bwd_dq_dk_dv_loop_seqk_parallel_kernelI23Flash_bwd_kernel_traitsILi256ELi64ELi32ELi8ELi4ELi1ELi2ELb1ELb1EN7cutlass6half_tE19Flash_kernel_traitsILi256ELi64ELi32ELi8ES3_EELb0ELb0ELb0ELb0ELb0ELb0ELb1EEEvNS_16Flash_bwd_paramsE:
	.zero		1168


//--------------------- .nv.constant0._ZN5flash44flash_bwd_dq_dk_dv_loop_seqk_parallel_kernelI23Flash_bwd_kernel_traitsILi256ELi64ELi32ELi8ELi4ELi1ELi2ELb1ELb1EN7cutlass6half_tE19Flash_kernel_traitsILi256ELi64ELi32ELi8ES3_EELb0ELb0ELb1ELb0ELb0ELb0ELb0EEEvNS_16Flash_bwd_paramsE --------------------------
	.section	.nv.constant0._ZN5flash44flash_bwd_dq_dk_dv_loop_seqk_parallel_kernelI23Flash_bwd_kernel_traitsILi256ELi64ELi32ELi8ELi4ELi1ELi2ELb1ELb1EN7cutlass6half_tE19Flash_kernel_traitsILi256ELi64ELi32ELi8ES3_EELb0ELb0ELb1ELb0ELb0ELb0ELb0EEEvNS_16Flash_bwd_paramsE,"a",@progbits
	.sectionflags	@""
	.align	4
.nv.constant0._ZN5flash44flash_bwd_dq_dk_dv_loop_seqk_parallel_kernelI23Flash_bwd_kernel_traitsILi256ELi64ELi32ELi8ELi4ELi1ELi2ELb1ELb1EN7cutlass6half_tE19Flash_kernel_traitsILi256ELi64ELi32ELi8ES3_EELb0ELb0ELb1ELb0ELb0ELb0ELb0EEEvNS_16Flash_bwd_paramsE:
	.zero		1168


//--------------------- .nv.constant0._ZN5flash44flash_bwd_dq_dk_dv_loop_seqk_parallel_kernelI23Flash_bwd_kernel_traitsILi256ELi64ELi32ELi8ELi4ELi1ELi2ELb1ELb1EN7cutlass6half_tE19Flash_kernel_traitsILi256ELi64ELi32ELi8ES3_EELb0ELb0ELb1ELb0ELb0ELb0ELb1EEEvNS_16Flash_bwd_paramsE --------------------------
	.section	.nv.constant0._ZN5flash44flash_bwd_dq_dk_dv_loop_seqk_parallel_kernelI23Flash_bwd_kernel_traitsILi256ELi64ELi32ELi8ELi4ELi1ELi2ELb1ELb1EN7cutlass6half_tE19Flash_kernel_traitsILi256ELi64ELi32ELi8ES3_EELb0ELb0ELb1ELb0ELb0ELb0ELb1EEEvNS_16Flash_bwd_paramsE,"a",@progbits
	.sectionflags	@""
	.align	4
.nv.constant0._ZN5flash44flash_bwd_dq_dk_dv_loop_seqk_parallel_kernelI23Flash_bwd_kernel_traitsILi256ELi64ELi32ELi8ELi4ELi1ELi2ELb1ELb1EN7cutlass6half_tE19Flash_kernel_traitsILi256ELi64ELi32ELi8ES3_EELb0ELb0ELb1ELb0ELb0ELb0ELb1EEEvNS_16Flash_bwd_paramsE:
	.zero		1168


//--------------------- .nv.constant0._ZN5flash44flash_bwd_dq_dk_dv_loop_seqk_parallel_kernelI23Flash_bwd_kernel_traitsILi256ELi64ELi32ELi8ELi4ELi1ELi2ELb1ELb1EN7cutlass6half_tE19Flash_kernel_traitsILi256ELi64ELi32ELi8ES3_EELb0ELb0ELb0ELb0ELb0ELb1ELb0EEEvNS_16Flash_bwd_paramsE --------------------------
	.section	.nv.constant0._ZN5flash44flash_bwd_dq_dk_dv_loop_seqk_parallel_kernelI23Flash_bwd_kernel_traitsILi256ELi64ELi32ELi8ELi4ELi1ELi2ELb1ELb1EN7cutlass6half_tE19Flash_kernel_traitsILi256ELi64ELi32ELi8ES3_EELb0ELb0ELb0ELb0ELb0ELb1ELb0EEEvNS_16Flash_bwd_paramsE,"a",@progbits
	.sectionflags	@""
	.align	4
.nv.constant0._ZN5flash44flash_bwd_dq_dk_dv_loop_seqk_parallel_kernelI23Flash_bwd_kernel_traitsILi256ELi64ELi32ELi8ELi4ELi1ELi2ELb1ELb1EN7cutlass6half_tE19Flash_kernel_traitsILi256ELi64ELi32ELi8ES3_EELb0ELb0ELb0ELb0ELb0ELb1ELb0EEEvNS_16Flash_bwd_paramsE:
	.zero		1168


//--------------------- .nv.constant0._ZN5flash44flash_bwd_dq_dk_dv_loop_seqk_parallel_kernelI23Flash_bwd_kernel_traitsILi256ELi64ELi32ELi8ELi4ELi1ELi2ELb1ELb1EN7cutlass6half_tE19Flash_kernel_traitsILi256ELi64ELi32ELi8ES3_EELb0ELb0ELb0ELb0ELb0ELb1ELb1EEEvNS_16Flash_bwd_paramsE --------------------------
	.section	.nv.constant0._ZN5flash44flash_bwd_dq_dk_dv_loop_seqk_parallel_kernelI23Flash_bwd_kernel_traitsILi256ELi64ELi32ELi8ELi4ELi1ELi2ELb1ELb1EN7cutlass6half_tE19Flash_kernel_traitsILi256ELi64ELi32ELi8ES3_EELb0ELb0ELb0ELb0ELb0ELb1ELb1EEEvNS_16Flash_bwd_paramsE,"a",@progbits
	.sectionflags	@""
	.align	4
.nv.constant0._ZN5flash44flash_bwd_dq_dk_dv_loop_seqk_parallel_kernelI23Flash_bwd_kernel_traitsILi256ELi64ELi32ELi8ELi4ELi1ELi2ELb1ELb1EN7cutlass6half_tE19Flash_kernel_traitsILi256ELi64ELi32ELi8ES3_EELb0ELb0ELb0ELb0ELb0ELb1ELb1EEEvNS_16Flash_bwd_paramsE:
	.zero		1168


//--------------------- .nv.constant0._ZN5flash44flash_bwd_dq_dk_dv_loop_seqk_parallel_kernelI23Flash_bwd_kernel_traitsILi256ELi64ELi32ELi8ELi4ELi1ELi2ELb1ELb1EN7cutlass6half_tE19Flash_kernel_traitsILi256ELi64ELi32ELi8ES3_EELb0ELb0ELb0ELb1ELb0ELb0ELb0EEEvNS_16Flash_bwd_paramsE --------------------------
	.section	.nv.constant0._ZN5flash44flash_bwd_dq_dk_dv_loop_seqk_parallel_kernelI23Flash_bwd_kernel_traitsILi256ELi64ELi32ELi8ELi4ELi1ELi2ELb1ELb1EN7cutlass6half_tE19Flash_kernel_traitsILi256ELi64ELi32ELi8ES3_EELb0ELb0ELb0ELb1ELb0ELb0ELb0EEEvNS_16Flash_bwd_paramsE,"a",@progbits
	.sectionflags	@""
	.align	4
.nv.constant0._ZN5flash44flash_bwd_dq_dk_dv_loop_seqk_parallel_kernelI23Flash_bwd_kernel_traitsILi256ELi64ELi32ELi8ELi4ELi1ELi2ELb1ELb1EN7cutlass6half_tE19Flash_kernel_traitsILi256ELi64ELi32ELi8ES3_EELb0ELb0ELb0ELb1ELb0ELb0ELb0EEEvNS_16Flash_bwd_paramsE:
	.zero		1168


//--------------------- .nv.constant0._ZN5flash44flash_bwd_dq_dk_dv_loop_seqk_parallel_kernelI23Flash_bwd_kernel_traitsILi256ELi64ELi32ELi8ELi4ELi1ELi2ELb1ELb1EN7cutlass6half_tE19Flash_kernel_traitsILi256ELi64ELi32ELi8ES3_EELb0ELb0ELb0ELb1ELb0ELb0ELb1EEEvNS_16Flash_bwd_paramsE --------------------------
	.section	.nv.constant0._ZN5flash44flash_bwd_dq_dk_dv_loop_seqk_parallel_kernelI23Flash_bwd_kernel_traitsILi256ELi64ELi32ELi8ELi4ELi1ELi2ELb1ELb1EN7cutlass6half_tE19Flash_kernel_traitsILi256ELi64ELi32ELi8ES3_EELb0ELb0ELb0ELb1ELb0ELb0ELb1EEEvNS_16Flash_bwd_paramsE,"a",@progbits
	.sectionflags	@""
	.align	4
.nv.constant0._ZN5flash44flash_bwd_dq_dk_dv_loop_seqk_parallel_kernelI23Flash_bwd_kernel_traitsILi256ELi64ELi32ELi8ELi4ELi1ELi2ELb1ELb1EN7cutlass6half_tE19Flash_kernel_traitsILi256ELi64ELi32ELi8ES3_EELb0ELb0ELb0ELb1ELb0ELb0ELb1EEEvNS_16Flash_bwd_paramsE:
	.zero		1168


//--------------------- .nv.constant0._ZN5flash44flash_bwd_dq_dk_dv_loop_seqk_parallel_kernelI23Flash_bwd_kernel_traitsILi256ELi64ELi32ELi8ELi4ELi1ELi2ELb1ELb1EN7cutlass6half_tE19Flash_kernel_traitsILi256ELi64ELi32ELi8ES3_EELb0ELb0ELb1ELb0ELb0ELb1ELb0EEEvNS_16Flash_bwd_paramsE --------------------------
	.section	.nv.constant0._ZN5flash44flash_bwd_dq_dk_dv_loop_seqk_parallel_kernelI23Flash_bwd_kernel_traitsILi256ELi64ELi32ELi8ELi4ELi1ELi2ELb1ELb1EN7cutlass6half_tE19Flash_kernel_traitsILi256ELi64ELi32ELi8ES3_EELb0ELb0ELb1ELb0ELb0ELb1ELb0EEEvNS_16Flash_bwd_paramsE,"a",@progbits
	.sectionflags	@""
	.align	4
.nv.constant0._ZN5flash44flash_bwd_dq_dk_dv_loop_seqk_parallel_kernelI23Flash_bwd_kernel_traitsILi256ELi64ELi32ELi8ELi4ELi1ELi2ELb1ELb1EN7cutlass6half_tE19Flash_kernel_traitsILi256ELi64ELi32ELi8ES3_EELb0ELb0ELb1ELb0ELb0ELb1ELb0EEEvNS_16Flash_bwd_paramsE:
	.zero		1168


//--------------------- .nv.constant0._ZN5flash44flash_bwd_dq_dk_dv_loop_seqk_parallel_kernelI23Flash_bwd_kernel_traitsILi256ELi64ELi32ELi8ELi4ELi1ELi2ELb1ELb1EN7cutlass6half_tE19Flash_kernel_traitsILi256ELi64ELi32ELi8ES3_EELb0ELb0ELb1ELb0ELb0ELb1ELb1EEEvNS_16Flash_bwd_paramsE --------------------------
	.section	.nv.constant0._ZN5flash44flash_bwd_dq_dk_dv_loop_seqk_parallel_kernelI23Flash_bwd_kernel_traitsILi256ELi64ELi32ELi8ELi4ELi1ELi2ELb1ELb1EN7cutlass6half_tE19Flash_kernel_traitsILi256ELi64ELi32ELi8ES3_EELb0ELb0ELb1ELb0ELb0ELb1ELb1EEEvNS_16Flash_bwd_paramsE,"a",@progbits
	.sectionflags	@""
	.align	4
.nv.constant0._ZN5flash44flash_bwd_dq_dk_dv_loop_seqk_parallel_kernelI23Flash_bwd_kernel_traitsILi256ELi64ELi32ELi8ELi4ELi1ELi2ELb1ELb1EN7cutlass6half_tE19Flash_kernel_traitsILi256ELi64ELi32ELi8ES3_EELb0ELb0ELb1ELb0ELb0ELb1ELb1EEEvNS_16Flash_bwd_paramsE:
	.zero		1168


//--------------------- .nv.constant0._ZN5flash44flash_bwd_dq_dk_dv_loop_seqk_parallel_kernelI23Flash_bwd_kernel_traitsILi256ELi64ELi32ELi8ELi4ELi1ELi2ELb1ELb1EN7cutlass6half_tE19Flash_kernel_traitsILi256ELi64ELi32ELi8ES3_EELb0ELb0ELb1ELb1ELb0ELb0ELb0EEEvNS_16Flash_bwd_paramsE --------------------------
	.section	.nv.constant0._ZN5flash44flash_bwd_dq_dk_dv_loop_seqk_parallel_kernelI23Flash_bwd_kernel_traitsILi256ELi64ELi32ELi8ELi4ELi1ELi2ELb1ELb1EN7cutlass6half_tE19Flash_kernel_traitsILi256ELi64ELi32ELi8ES3_EELb0ELb0ELb1ELb1ELb0ELb0ELb0EEEvNS_16Flash_bwd_paramsE,"a",@progbits
	.sectionflags	@""
	.align	4
.nv.constant0._ZN5flash44flash_bwd_dq_dk_dv_loop_seqk_parallel_kernelI23Flash_bwd_kernel_traitsILi256ELi64ELi32ELi8ELi4ELi1ELi2ELb1ELb1EN7cutlass6half_tE19Flash_kernel_traitsILi256ELi64ELi32ELi8ES3_EELb0ELb0ELb1ELb1ELb0ELb0ELb0EEEvNS_16Flash_bwd_paramsE:
	.zero		1168


//--------------------- .nv.constant0._ZN5flash44flash_bwd_dq_dk_dv_loop_seqk_parallel_kernelI23Flash_bwd_kernel_traitsILi256ELi64ELi32ELi8ELi4ELi1ELi2ELb1ELb1EN7cutlass6half_tE19Flash_kernel_traitsILi256ELi64ELi32ELi8ES3_EELb0ELb0ELb1ELb1ELb0ELb0ELb1EEEvNS_16Flash_bwd_paramsE --------------------------
	.section	.nv.constant0._ZN5flash44flash_bwd_dq_dk_dv_loop_seqk_parallel_kernelI23Flash_bwd_kernel_traitsILi256ELi64ELi32ELi8ELi4ELi1ELi2ELb1ELb1EN7cutlass6half_tE19Flash_kernel_traitsILi256ELi64ELi32ELi8ES3_EELb0ELb0ELb1ELb1ELb0ELb0ELb1EEEvNS_16Flash_bwd_paramsE,"a",@progbits
	.sectionflags	@""
	.align	4
.nv.constant0._ZN5flash44flash_bwd_dq_dk_dv_loop_seqk_parallel_kernelI23Flash_bwd_kernel_traitsILi256ELi64ELi32ELi8ELi4ELi1ELi2ELb1ELb1EN7cutlass6half_tE19Flash_kernel_traitsILi256ELi64ELi32ELi8ES3_EELb0ELb0ELb1ELb1ELb0ELb0ELb1EEEvNS_16Flash_bwd_paramsE:
	.zero		1168


//--------------------- .nv.constant0._ZN5flash25flash_bwd_dot_do_o_kernelILb0E23Flash_bwd_kernel_traitsILi256ELi64ELi32ELi8ELi4ELi1ELi2ELb1ELb1EN7cutlass6half_tE19Flash_kernel_traitsILi256ELi64ELi32ELi8ES3_EEEEvNS_16Flash_bwd_paramsE --------------------------
	.section	.nv.constant0._ZN5flash25flash_bwd_dot_do_o_kernelILb0E23Flash_bwd_kernel_traitsILi256ELi64ELi32ELi8ELi4ELi1ELi2ELb1ELb1EN7cutlass6half_tE19Flash_kernel_traitsILi256ELi64ELi32ELi8ES3_EEEEvNS_16Flash_bwd_paramsE,"a",@progbits
	.sectionflags	@""
	.align	4
.nv.constant0._ZN5flash25flash_bwd_dot_do_o_kernelILb0E23Flash_bwd_kernel_traitsILi256ELi64ELi32ELi8ELi4ELi1ELi2ELb1ELb1EN7cutlass6half_tE19Flash_kernel_traitsILi256ELi64ELi32ELi8ES3_EEEEvNS_16Flash_bwd_paramsE:
	.zero		1168


//--------------------- .nv.constant0._ZN5flash25flash_bwd_dot_do_o_kernelILb1E23Flash_bwd_kernel_traitsILi256ELi64ELi32ELi8ELi4ELi1ELi2ELb1ELb1EN7cutlass6half_tE19Flash_kernel_traitsILi256ELi64ELi32ELi8ES3_EEEEvNS_16Flash_bwd_paramsE --------------------------
	.section	.nv.constant0._ZN5flash25flash_bwd_dot_do_o_kernelILb1E23Flash_bwd_kernel_traitsILi256ELi64ELi32ELi8ELi4ELi1ELi2ELb1ELb1EN7cutlass6half_tE19Flash_kernel_traitsILi256ELi64ELi32ELi8ES3_EEEEvNS_16Flash_bwd_paramsE,"a",@progbits
	.sectionflags	@""
	.align	4
.nv.constant0._ZN5flash25flash_bwd_dot_do_o_kernelILb1E23Flash_bwd_kernel_traitsILi256ELi64ELi32ELi8ELi4ELi1ELi2ELb1ELb1EN7cutlass6half_tE19Flash_kernel_traitsILi256ELi64ELi32ELi8ES3_EEEEvNS_16Flash_bwd_paramsE:
	.zero		1168


//--------------------- .nv.constant0._ZN5flash44flash_bwd_dq_dk_dv_loop_seqk_parallel_kernelI23Flash_bwd_kernel_traitsILi256ELi64ELi64ELi8ELi4ELi2ELi2ELb0ELb1EN7cutlass6half_tE19Flash_kernel_traitsILi256ELi64ELi64ELi8ES3_EELb0ELb0ELb0ELb0ELb0ELb0ELb0EEEvNS_16Flash_bwd_paramsE --------------------------
	.section	.nv.constant0._ZN5flash44flash_bwd_dq_dk_dv_loop_seqk_parallel_kernelI23Flash_bwd_kernel_traitsILi256ELi64ELi64ELi8ELi4ELi2ELi2ELb0ELb1EN7cutlass6half_tE19Flash_kernel_traitsILi256ELi64ELi64ELi8ES3_EELb0ELb0ELb0ELb0ELb0ELb0ELb0EEEvNS_16Flash_bwd_paramsE,"a",@progbits
	.sectionflags	@""
	.align	4
.nv.constant0._ZN5flash44flash_bwd_dq_dk_dv_loop_seqk_parallel_kernelI23Flash_bwd_kernel_traitsILi256ELi64ELi64ELi8ELi4ELi2ELi2ELb0ELb1EN7cutlass6half_tE19Flash_kernel_traitsILi256ELi64ELi64ELi8ES3_EELb0ELb0ELb0ELb0ELb0ELb0ELb0EEEvNS_16Flash_bwd_paramsE:
	.zero		1168


//--------------------- .nv.constant0._ZN5flash44flash_bwd_dq_dk_dv_loop_seqk_parallel_kernelI23Flash_bwd_kernel_traitsILi256ELi64ELi64ELi8ELi4ELi2ELi2ELb0ELb1EN7cutlass6half_tE19Flash_kernel_traitsILi256ELi64ELi64ELi8ES3_EELb0ELb0ELb1ELb0ELb0ELb0ELb0EEEvNS_16Flash_bwd_paramsE --------------------------
	.section	.nv.constant0._ZN5flash44flash_bwd_dq_dk_dv_loop_seqk_parallel_kernelI23Flash_bwd_kernel_traitsILi256ELi64ELi64ELi8ELi4ELi2ELi2ELb0ELb1EN7cutlass6half_tE19Flash_kernel_traitsILi256ELi64ELi64ELi8ES3_EELb0ELb0ELb1ELb0ELb0ELb0ELb0EEEvNS_16Flash_bwd_paramsE,"a",@progbits
	.sectionflags	@""
	.align	4
.nv.constant0._ZN5flash44flash_bwd_dq_dk_dv_loop_seqk_parallel_kernelI23Flash_bwd_kernel_traitsILi256ELi64ELi64ELi8ELi4ELi2ELi2ELb0ELb1EN7cutlass6half_tE19Flash_kernel_traitsILi256ELi64ELi64ELi8ES3_EELb0ELb0ELb1ELb0ELb0ELb0ELb0EEEvNS_16Flash_bwd_paramsE:
	.zero		1168


//--------------------- .nv.constant0._ZN5flash44flash_bwd_dq_dk_dv_loop_seqk_parallel_kernelI23Flash_bwd_kernel_traitsILi256ELi64ELi64ELi8ELi4ELi2ELi2ELb0ELb1EN7cutlass6half_tE19Flash_kernel_traitsILi256ELi64ELi64ELi8ES3_EELb0ELb0ELb0ELb0ELb0ELb1ELb0EEEvNS_16Flash_bwd_paramsE --------------------------
	.section	.nv.constant0._ZN5flash44flash_bwd_dq_dk_dv_loop_seqk_parallel_kernelI23Flash_bwd_kernel_traitsILi256ELi64ELi64ELi8ELi4ELi2ELi2ELb0ELb1EN7cutlass6half_tE19Flash_kernel_traitsILi256ELi64ELi64ELi8ES3_EELb0ELb0ELb0ELb0ELb0ELb1ELb0EEEvNS_16Flash_bwd_paramsE,"a",@progbits
	.sectionflags	@""
	.align	4
.nv.constant0._ZN5flash44flash_bwd_dq_dk_dv_loop_seqk_parallel_kernelI23Flash_bwd_kernel_traitsILi256ELi64ELi64ELi8ELi4ELi2ELi2ELb0ELb1EN7cutlass6half_tE19Flash_kernel_traitsILi256ELi64ELi64ELi8ES3_EELb0ELb0ELb0ELb0ELb0ELb1ELb0EEEvNS_16Flash_bwd_paramsE:
	.zero		1168


//--------------------- .nv.constant0._ZN5flash44flash_bwd_dq_dk_dv_loop_seqk_parallel_kernelI23Flash_bwd_kernel_traitsILi256ELi64ELi64ELi8ELi4ELi2ELi2ELb0ELb1EN7cutlass6half_tE19Flash_kernel_traitsILi256ELi64ELi64ELi8ES3_EELb0ELb0ELb0ELb1ELb0ELb0ELb0EEEvNS_16Flash_bwd_paramsE --------------------------
	.section	.nv.constant0._ZN5flash44flash_bwd_dq_dk_dv_loop_seqk_parallel_kernelI23Flash_bwd_kernel_traitsILi256ELi64ELi64ELi8ELi4ELi2ELi2ELb0ELb1EN7cutlass6half_tE19Flash_kernel_traitsILi256ELi64ELi64ELi8ES3_EELb0ELb0ELb0ELb1ELb0ELb0ELb0EEEvNS_16Flash_bwd_paramsE,"a",@progbits
	.sectionflags	@""
	.align	4
.nv.constant0._ZN5flash44flash_bwd_dq_dk_dv_loop_seqk_parallel_kernelI23Flash_bwd_kernel_traitsILi256ELi64ELi64ELi8ELi4ELi2ELi2ELb0ELb1EN7cutlass6half_tE19Flash_kernel_traitsILi256ELi64ELi64ELi8ES3_EELb0ELb0ELb0ELb1ELb0ELb0ELb0EEEvNS_16Flash_bwd_paramsE:
	.zero		1168


//--------------------- .nv.constant0._ZN5flash44flash_bwd_dq_dk_dv_loop_seqk_parallel_kernelI23Flash_bwd_kernel_traitsILi256ELi64ELi64ELi8ELi4ELi2ELi2ELb0ELb1EN7cutlass6half_tE19Flash_kernel_traitsILi256ELi64ELi64ELi8ES3_EELb0ELb0ELb1ELb0ELb0ELb1ELb0EEEvNS_16Flash_bwd_paramsE --------------------------
	.section	.nv.constant0._ZN5flash44flash_bwd_dq_dk_dv_loop_seqk_parallel_kernelI23Flash_bwd_kernel_traitsILi256ELi64ELi64ELi8ELi4ELi2ELi2ELb0ELb1EN7cutlass6half_tE19Flash_kernel_traitsILi256ELi64ELi64ELi8ES3_EELb0ELb0ELb1ELb0ELb0ELb1ELb0EEEvNS_16Flash_bwd_paramsE,"a",@progbits
	.sectionflags	@""
	.align	4
.nv.constant0._ZN5flash44flash_bwd_dq_dk_dv_loop_seqk_parallel_kernelI23Flash_bwd_kernel_traitsILi256ELi64ELi64ELi8ELi4ELi2ELi2ELb0ELb1EN7cutlass6half_tE19Flash_kernel_traitsILi256ELi64ELi64ELi8ES3_EELb0ELb0ELb1ELb0ELb0ELb1ELb0EEEvNS_16Flash_bwd_paramsE:
	.zero		1168


//--------------------- .nv.constant0._ZN5flash44flash_bwd_dq_dk_dv_loop_seqk_parallel_kernelI23Flash_bwd_kernel_traitsILi256ELi64ELi64ELi8ELi4ELi2ELi2ELb0ELb1EN7cutlass6half_tE19Flash_kernel_traitsILi256ELi64ELi64ELi8ES3_EELb0ELb0ELb1ELb1ELb0ELb0ELb0EEEvNS_16Flash_bwd_paramsE --------------------------
	.section	.nv.constant0._ZN5flash44flash_bwd_dq_dk_dv_loop_seqk_parallel_kernelI23Flash_bwd_kernel_traitsILi256ELi64ELi64ELi8ELi4ELi2ELi2ELb0ELb1EN7cutlass6half_tE19Flash_kernel_traitsILi256ELi64ELi64ELi8ES3_EELb0ELb0ELb1ELb1ELb0ELb0ELb0EEEvNS_16Flash_bwd_paramsE,"a",@progbits
	.sectionflags	@""
	.align	4
.nv.constant0._ZN5flash44flash_bwd_dq_dk_dv_loop_seqk_parallel_kernelI23Flash_bwd_kernel_traitsILi256ELi64ELi64ELi8ELi4ELi2ELi2ELb0ELb1EN7cutlass6half_tE19Flash_kernel_traitsILi256ELi64ELi64ELi8ES3_EELb0ELb0ELb1ELb1ELb0ELb0ELb0EEEvNS_16Flash_bwd_paramsE:
	.zero		1168


//--------------------- .nv.constant0._ZN5flash44flash_bwd_dq_dk_dv_loop_seqk_parallel_kernelI23Flash_bwd_kernel_traitsILi256ELi64ELi64ELi8ELi4ELi2ELi2ELb0ELb0EN7cutlass6half_tE19Flash_kernel_traitsILi256ELi64ELi64ELi8ES3_EELb0ELb0ELb0ELb0ELb0ELb0ELb0EEEvNS_16Flash_bwd_paramsE --------------------------
	.section	.nv.constant0._ZN5flash44flash_bwd_dq_dk_dv_loop_seqk_parallel_kernelI23Flash_bwd_kernel_traitsILi256ELi64ELi64ELi8ELi4ELi2ELi2ELb0ELb0EN7cutlass6half_tE19Flash_kernel_traitsILi256ELi64ELi64ELi8ES3_EELb0ELb0ELb0ELb0ELb0ELb0ELb0EEEvNS_16Flash_bwd_paramsE,"a",@progbits
	.sectionflags	@""
	.align	4
.nv.constant0._ZN5flash44flash_bwd_dq_dk_dv_loop_seqk_parallel_kernelI23Flash_bwd_kernel_traitsILi256ELi64ELi64ELi8ELi4ELi2ELi2ELb0ELb0EN7cutlass6half_tE19Flash_kernel_traitsILi256ELi64ELi64ELi8ES3_EELb0ELb0ELb0ELb0ELb0ELb0ELb0EEEvNS_16Flash_bwd_paramsE:
	.zero		1168


//--------------------- .nv.constant0._ZN5flash44flash_bwd_dq_dk_dv_loop_seqk_parallel_kernelI23Flash_bwd_kernel_traitsILi256ELi64ELi64ELi8ELi4ELi2ELi2ELb0ELb0EN7cutlass6half_tE19Flash_kernel_traitsILi256ELi64ELi64ELi8ES3_EELb0ELb0ELb1ELb0ELb0ELb0ELb0EEEvNS_16Flash_bwd_paramsE --------------------------
	.section	.nv.constant0._ZN5flash44flash_bwd_dq_dk_dv_loop_seqk_parallel_kernelI23Flash_bwd_kernel_traitsILi256ELi64ELi64ELi8ELi4ELi2ELi2ELb0ELb0EN7cutlass6half_tE19Flash_kernel_traitsILi256ELi64ELi64ELi8ES3_EELb0ELb0ELb1ELb0ELb0ELb0ELb0EEEvNS_16Flash_bwd_paramsE,"a",@progbits
	.sectionflags	@""
	.align	4
.nv.constant0._ZN5flash44flash_bwd_dq_dk_dv_loop_seqk_parallel_kernelI23Flash_bwd_kernel_traitsILi256ELi64ELi64ELi8ELi4ELi2ELi2ELb0ELb0EN7cutlass6half_tE19Flash_kernel_traitsILi256ELi64ELi64ELi8ES3_EELb0ELb0ELb1ELb0ELb0ELb0ELb0EEEvNS_16Flash_bwd_paramsE:
	.zero		1168


//--------------------- .nv.constant0._ZN5flash44flash_bwd_dq_dk_dv_loop_seqk_parallel_kernelI23Flash_bwd_kernel_traitsILi256ELi64ELi64ELi8ELi4ELi2ELi2ELb0ELb0EN7cutlass6half_tE19Flash_kernel_traitsILi256ELi64ELi64ELi8ES3_EELb0ELb0ELb0ELb0ELb0ELb1ELb0EEEvNS_16Flash_bwd_paramsE --------------------------
	.section	.nv.constant0._ZN5flash44flash_bwd_dq_dk_dv_loop_seqk_parallel_kernelI23Flash_bwd_kernel_traitsILi256ELi64ELi64ELi8ELi4ELi2ELi2ELb0ELb0EN7cutlass6half_tE19Flash_kernel_traitsILi256ELi64ELi64ELi8ES3_EELb0ELb0ELb0ELb0ELb0ELb1ELb0EEEvNS_16Flash_bwd_paramsE,"a",@progbits
	.sectionflags	@""
	.align	4
.nv.constant0._ZN5flash44flash_bwd_dq_dk_dv_loop_seqk_parallel_kernelI23Flash_bwd_kernel_traitsILi256ELi64ELi64ELi8ELi4ELi2ELi2ELb0ELb0EN7cutlass6half_tE19Flash_kernel_traitsILi256ELi64ELi64ELi8ES3_EELb0ELb0ELb0ELb0ELb0ELb1ELb0EEEvNS_16Flash_bwd_paramsE:
	.zero		1168


//--------------------- .nv.constant0._ZN5flash44flash_bwd_dq_dk_dv_loop_seqk_parallel_kernelI23Flash_bwd_kernel_traitsILi256ELi64ELi64ELi8ELi4ELi2ELi2ELb0ELb0EN7cutlass6half_tE19Flash_kernel_traitsILi256ELi64ELi64ELi8ES3_EELb0ELb0ELb0ELb1ELb0ELb0ELb0EEEvNS_16Flash_bwd_paramsE --------------------------
	.section	.nv.constant0._ZN5flash44flash_bwd_dq_dk_dv_loop_seqk_parallel_kernelI23Flash_bwd_kernel_traitsILi256ELi64ELi64ELi8ELi4ELi2ELi2ELb0ELb0EN7cutlass6half_tE19Flash_kernel_traitsILi256ELi64ELi64ELi8ES3_EELb0ELb0ELb0ELb1ELb0ELb0ELb0EEEvNS_16Flash_bwd_paramsE,"a",@progbits
	.sectionflags	@""
	.align	4
.nv.constant0._ZN5flash44flash_bwd_dq_dk_dv_loop_seqk_parallel_kernelI23Flash_bwd_kernel_traitsILi256ELi64ELi64ELi8ELi4ELi2ELi2ELb0ELb0EN7cutlass6half_tE19Flash_kernel_traitsILi256ELi64ELi64ELi8ES3_EELb0ELb0ELb0ELb1ELb0ELb0ELb0EEEvNS_16Flash_bwd_paramsE:
	.zero		1168


//--------------------- .nv.constant0._ZN5flash44flash_bwd_dq_dk_dv_loop_seqk_parallel_kernelI23Flash_bwd_kernel_traitsILi256ELi64ELi64ELi8ELi4ELi2ELi2ELb0ELb0EN7cutlass6half_tE19Flash_kernel_traitsILi256ELi64ELi64ELi8ES3_EELb0ELb0ELb1ELb0ELb0ELb1ELb0EEEvNS_16Flash_bwd_paramsE --------------------------
	.section	.nv.constant0._ZN5flash44flash_bwd_dq_dk_dv_loop_seqk_parallel_kernelI23Flash_bwd_kernel_traitsILi256ELi64ELi64ELi8ELi4ELi2ELi2ELb0ELb0EN7cutlass6half_tE19Flash_kernel_traitsILi256ELi64ELi64ELi8ES3_EELb0ELb0ELb1ELb0ELb0ELb1ELb0EEEvNS_16Flash_bwd_paramsE,"a",@progbits
	.sectionflags	@""
	.align	4
.nv.constant0._ZN5flash44flash_bwd_dq_dk_dv_loop_seqk_parallel_kernelI23Flash_bwd_kernel_traitsILi256ELi64ELi64ELi8ELi4ELi2ELi2ELb0ELb0EN7cutlass6half_tE19Flash_kernel_traitsILi256ELi64ELi64ELi8ES3_EELb0ELb0ELb1ELb0ELb0ELb1ELb0EEEvNS_16Flash_bwd_paramsE:
	.zero		1168


//--------------------- .nv.constant0._ZN5flash44flash_bwd_dq_dk_dv_loop_seqk_parallel_kernelI23Flash_bwd_kernel_traitsILi256ELi64ELi64ELi8ELi4ELi2ELi2ELb0ELb0EN7cutlass6half_tE19Flash_kernel_traitsILi256ELi64ELi64ELi8ES3_EELb0ELb0ELb1ELb1ELb0ELb0ELb0EEEvNS_16Flash_bwd_paramsE --------------------------
	.section	.nv.constant0._ZN5flash44flash_bwd_dq_dk_dv_loop_seqk_parallel_kernelI23Flash_bwd_kernel_traitsILi256ELi64ELi64ELi8ELi4ELi2ELi2ELb0ELb0EN7cutlass6half_tE19Flash_kernel_traitsILi256ELi64ELi64ELi8ES3_EELb0ELb0ELb1ELb1ELb0ELb0ELb0EEEvNS_16Flash_bwd_paramsE,"a",@progbits
	.sectionflags	@""
	.align	4
.nv.constant0._ZN5flash44flash_bwd_dq_dk_dv_loop_seqk_parallel_kernelI23Flash_bwd_kernel_traitsILi256ELi64ELi64ELi8ELi4ELi2ELi2ELb0ELb0EN7cutlass6half_tE19Flash_kernel_traitsILi256ELi64ELi64ELi8ES3_EELb0ELb0ELb1ELb1ELb0ELb0ELb0EEEvNS_16Flash_bwd_paramsE:
	.zero		1168


//--------------------- .nv.constant0._ZN5flash27flash_bwd_convert_dq_kernelI23Flash_bwd_kernel_traitsILi256ELi64ELi64ELi8ELi4ELi2ELi2ELb0ELb1EN7cutlass6half_tE19Flash_kernel_traitsILi256ELi64ELi64ELi8ES3_EEEEvNS_16Flash_bwd_paramsEi --------------------------
	.section	.nv.constant0._ZN5flash27flash_bwd_convert_dq_kernelI23Flash_bwd_kernel_traitsILi256ELi64ELi64ELi8ELi4ELi2ELi2ELb0ELb1EN7cutlass6half_tE19Flash_kernel_traitsILi256ELi64ELi64ELi8ES3_EEEEvNS_16Flash_bwd_paramsEi,"a",@progbits
	.sectionflags	@""
	.align	4
.nv.constant0._ZN5flash27flash_bwd_convert_dq_kernelI23Flash_bwd_kernel_traitsILi256ELi64ELi64ELi8ELi4ELi2ELi2ELb0ELb1EN7cutlass6half_tE19Flash_kernel_traitsILi256ELi64ELi64ELi8ES3_EEEEvNS_16Flash_bwd_paramsEi:
	.zero		1172


//--------------------- .nv.constant0._ZN5flash44flash_bwd_dq_dk_dv_loop_seqk_parallel_kernelI23Flash_bwd_kernel_traitsILi256ELi64ELi64ELi8ELi4ELi2ELi2ELb0ELb1EN7cutlass6half_tE19Flash_kernel_traitsILi256ELi64ELi64ELi8ES3_EELb1ELb0ELb0ELb0ELb0ELb0ELb0EEEvNS_16Flash_bwd_paramsE --------------------------
	.section	.nv.constant0._ZN5flash44flash_bwd_dq_dk_dv_loop_seqk_parallel_kernelI23Flash_bwd_kernel_traitsILi256ELi64ELi64ELi8ELi4ELi2ELi2ELb0ELb1EN7cutlass6half_tE19Flash_kernel_traitsILi256ELi64ELi64ELi8ES3_EELb1ELb0ELb0ELb0ELb0ELb0ELb0EEEvNS_16Flash_bwd_paramsE,"a",@progbits
	.sectionflags	@""
	.align	4
.nv.constant0._ZN5flash44flash_bwd_dq_dk_dv_loop_seqk_parallel_kernelI23Flash_bwd_kernel_traitsILi256ELi64ELi64ELi8ELi4ELi2ELi2ELb0ELb1EN7cutlass6half_tE19Flash_kernel_traitsILi256ELi64ELi64ELi8ES3_EELb1ELb0ELb0ELb0ELb0ELb0ELb0EEEvNS_16Flash_bwd_paramsE:
	.zero		1168


//--------------------- .nv.constant0._ZN5flash44flash_bwd_dq_dk_dv_loop_seqk_parallel_kernelI23Flash_bwd_kernel_traitsILi256ELi64ELi64ELi8ELi4ELi2ELi2ELb0ELb1EN7cutlass6half_tE19Flash_kernel_traitsILi256ELi64ELi64ELi8ES3_EELb0ELb0ELb0ELb0ELb0ELb0ELb1EEEvNS_16Flash_bwd_paramsE --------------------------
	.section	.nv.constant0._ZN5flash44flash_bwd_dq_dk_dv_loop_seqk_parallel_kernelI23Flash_bwd_kernel_traitsILi256ELi64ELi64ELi8ELi4ELi2ELi2ELb0ELb1EN7cutlass6half_tE19Flash_kernel_traitsILi256ELi64ELi64ELi8ES3_EELb0ELb0ELb0ELb0ELb0ELb0ELb1EEEvNS_16Flash_bwd_paramsE,"a",@progbits
	.sectionflags	@""
	.align	4
.nv.constant0._ZN5flash44flash_bwd_dq_dk_dv_loop_seqk_parallel_kernelI23Flash_bwd_kernel_traitsILi256ELi64ELi64ELi8ELi4ELi2ELi2ELb0ELb1EN7cutlass6half_tE19Flash_kernel_traitsILi256ELi64ELi64ELi8ES3_EELb0ELb0ELb0ELb0ELb0ELb0ELb1EEEvNS_16Flash_bwd_paramsE:
	.zero		1168


//--------------------- .nv.constant0._ZN5flash44flash_bwd_dq_dk_dv_loop_seqk_parallel_kernelI23Flash_bwd_kernel_traitsILi256ELi64ELi64ELi8ELi4ELi2ELi2ELb0ELb1EN7cutlass6half_tE19Flash_kernel_traitsILi256ELi64ELi64ELi8ES3_EELb1ELb0ELb1ELb0ELb0ELb0ELb0EEEvNS_16Flash_bwd_paramsE --------------------------
	.section	.nv.constant0._ZN5flash44flash_bwd_dq_dk_dv_loop_seqk_parallel_kernelI23Flash_bwd_kernel_traitsILi256ELi64ELi64ELi8ELi4ELi2ELi2ELb0ELb1EN7cutlass6half_tE19Flash_kernel_traitsILi256ELi64ELi64ELi8ES3_EELb1ELb0ELb1ELb0ELb0ELb0ELb0EEEvNS_16Flash_bwd_paramsE,"a",@progbits
	.sectionflags	@""
	.align	4
.nv.constant0._ZN5flash44flash_bwd_dq_dk_dv_loop_seqk_parallel_kernelI23Flash_bwd_kernel_traitsILi256ELi64ELi64ELi8ELi4ELi2ELi2ELb0ELb1EN7cutlass6half_tE19Flash_kernel_traitsILi256ELi64ELi64ELi8ES3_EELb1ELb0ELb1ELb0ELb0ELb0ELb0EEEvNS_16Flash_bwd_paramsE:
	.zero		1168


//--------------------- .nv.constant0._ZN5flash44flash_bwd_dq_dk_dv_loop_seqk_parallel_kernelI23Flash_bwd_kernel_traitsILi256ELi64ELi64ELi8ELi4ELi2ELi2ELb0ELb1EN7cutlass6half_tE19Flash_kernel_traitsILi256ELi64ELi64ELi8ES3_EELb0ELb0ELb1ELb0ELb0ELb0ELb1EEEvNS_16Flash_bwd_paramsE --------------------------
	.section	.nv.constant0._ZN5flash44flash_bwd_dq_dk_dv_loop_seqk_parallel_kernelI23Flash_bwd_kernel_traitsILi256ELi64ELi64ELi8ELi4ELi2ELi2ELb0ELb1EN7cutlass6half_tE19Flash_kernel_traitsILi256ELi64ELi64ELi8ES3_EELb0ELb0ELb1ELb0ELb0ELb0ELb1EEEvNS_16Flash_bwd_paramsE,"a",@progbits
	.sectionflags	@""
	.align	4
.nv.constant0._ZN5flash44flash_bwd_dq_dk_dv_loop_seqk_parallel_kernelI23Flash_bwd_kernel_traitsILi256ELi64ELi64ELi8ELi4ELi2ELi2ELb0ELb1EN7cutlass6half_tE19Flash_kernel_traitsILi256ELi64ELi64ELi8ES3_EELb0ELb0ELb1ELb0ELb0ELb0ELb1EEEvNS_16Flash_bwd_paramsE:
	.zero		1168


//--------------------- .nv.constant0._ZN5flash44flash_bwd_dq_dk_dv_loop_seqk_parallel_kernelI23Flash_bwd_kernel_traitsILi256ELi64ELi64ELi8ELi4ELi2ELi2ELb0ELb1EN7cutlass6half_tE19Flash_kernel_traitsILi256ELi64ELi64ELi8ES3_EELb1ELb0ELb0ELb0ELb0ELb1ELb0EEEvNS_16Flash_bwd_paramsE --------------------------
	.section	.nv.constant0._ZN5flash44flash_bwd_dq_dk_dv_loop_seqk_parallel_kernelI23Flash_bwd_kernel_traitsILi256ELi64ELi64ELi8ELi4ELi2ELi2ELb0ELb1EN7cutlass6half_tE19Flash_kernel_traitsILi256ELi64ELi64ELi8ES3_EELb1ELb0ELb0ELb0ELb0ELb1ELb0EEEvNS_16Flash_bwd_paramsE,"a",@progbits
	.sectionflags	@""
	.align	4
.nv.constant0._ZN5flash44flash_bwd_dq_dk_dv_loop_seqk_parallel_kernelI23Flash_bwd_kernel_traitsILi256ELi64ELi64ELi8ELi4ELi2ELi2ELb0ELb1EN7cutlass6half_tE19Flash_kernel_traitsILi256ELi64ELi64ELi8ES3_EELb1ELb0ELb0ELb0ELb0ELb1ELb0EEEvNS_16Flash_bwd_paramsE:
	.zero		1168


//--------------------- .nv.constant0._ZN5flash44flash_bwd_dq_dk_dv_loop_seqk_parallel_kernelI23Flash_bwd_kernel_traitsILi256ELi64ELi64ELi8ELi4ELi2ELi2ELb0ELb1EN7cutlass6half_tE19Flash_kernel_traitsILi256ELi64ELi64ELi8ES3_EELb0ELb0ELb0ELb0ELb0ELb1ELb1EEEvNS_16Flash_bwd_paramsE --------------------------
	.section	.nv.constant0._ZN5flash44flash_bwd_dq_dk_dv_loop_seqk_parallel_kernelI23Flash_bwd_kernel_traitsILi256ELi64ELi64ELi8ELi4ELi2ELi2ELb0ELb1EN7cutlass6half_tE19Flash_kernel_traitsILi256ELi64ELi64ELi8ES3_EELb0ELb0ELb0ELb0ELb0ELb1ELb1EEEvNS_16Flash_bwd_paramsE,"a",@progbits
	.sectionflags	@""
	.align	4
.nv.constant0._ZN5flash44flash_bwd_dq_dk_dv_loop_seqk_parallel_kernelI23Flash_bwd_kernel_traitsILi256ELi64ELi64ELi8ELi4ELi2ELi2ELb0ELb1EN7cutlass6half_tE19Flash_kernel_traitsILi256ELi64ELi64ELi8ES3_EELb0ELb0ELb0ELb0ELb0ELb1ELb1EEEvNS_16Flash_bwd_paramsE:
	.zero		1168


//--------------------- .nv.constant0._ZN5flash44flash_bwd_dq_dk_dv_loop_seqk_parallel_kernelI23Flash_bwd_kernel_traitsILi256ELi64ELi64ELi8ELi4ELi2ELi2ELb0ELb1EN7cutlass6half_tE19Flash_kernel_traitsILi256ELi64ELi64ELi8ES3_EELb1ELb0ELb0ELb1ELb0ELb0ELb0EEEvNS_16Flash_bwd_paramsE --------------------------
	.section	.nv.constant0._ZN5flash44flash_bwd_dq_dk_dv_loop_seqk_parallel_kernelI23Flash_bwd_kernel_traitsILi256ELi64ELi64ELi8ELi4ELi2ELi2ELb0ELb1EN7cutlass6half_tE19Flash_kernel_traitsILi256ELi64ELi64ELi8ES3_EELb1ELb0ELb0ELb1ELb0ELb0ELb0EEEvNS_16Flash_bwd_paramsE,"a",@progbits
	.sectionflags	@""
	.align	4
.nv.constant0._ZN5flash44flash_bwd_dq_dk_dv_loop_seqk_parallel_kernelI23Flash_bwd_kernel_traitsILi256ELi64ELi64ELi8ELi4ELi2ELi2ELb0ELb1EN7cutlass6half_tE19Flash_kernel_traitsILi256ELi64ELi64ELi8ES3_EELb1ELb0ELb0ELb1ELb0ELb0ELb0EEEvNS_16Flash_bwd_paramsE:
	.zero		1168


//--------------------- .nv.constant0._ZN5flash44flash_bwd_dq_dk_dv_loop_seqk_parallel_kernelI23Flash_bwd_kernel_traitsILi256ELi64ELi64ELi8ELi4ELi2ELi2ELb0ELb1EN7cutlass6half_tE19Flash_kernel_traitsILi256ELi64ELi64ELi8ES3_EELb0ELb0ELb0ELb1ELb0ELb0ELb1EEEvNS_16Flash_bwd_paramsE --------------------------
	.section	.nv.constant0._ZN5flash44flash_bwd_dq_dk_dv_loop_seqk_parallel_kernelI23Flash_bwd_kernel_traitsILi256ELi64ELi64ELi8ELi4ELi2ELi2ELb0ELb1EN7cutlass6half_tE19Flash_kernel_traitsILi256ELi64ELi64ELi8ES3_EELb0ELb0ELb0ELb1ELb0ELb0ELb1EEEvNS_16Flash_bwd_paramsE,"a",@progbits
	.sectionflags	@""
	.align	4
.nv.constant0._ZN5flash44flash_bwd_dq_dk_dv_loop_seqk_parallel_kernelI23Flash_bwd_kernel_traitsILi256ELi64ELi64ELi8ELi4ELi2ELi2ELb0ELb1EN7cutlass6half_tE19Flash_kernel_traitsILi256ELi64ELi64ELi8ES3_EELb0ELb0ELb0ELb1ELb0ELb0ELb1EEEvNS_16Flash_bwd_paramsE:
	.zero		1168


//--------------------- .nv.constant0._ZN5flash44flash_bwd_dq_dk_dv_loop_seqk_parallel_kernelI23Flash_bwd_kernel_traitsILi256ELi64ELi64ELi8ELi4ELi2ELi2ELb0ELb1EN7cutlass6half_tE19Flash_kernel_traitsILi256ELi64ELi64ELi8ES3_EELb1ELb0ELb1ELb0ELb0ELb1ELb0EEEvNS_16Flash_bwd_paramsE --------------------------
	.section	.nv.constant0._ZN5flash44flash_bwd_dq_dk_dv_loop_seqk_parallel_kernelI23Flash_bwd_kernel_traitsILi256ELi64ELi64ELi8ELi4ELi2ELi2ELb0ELb1EN7cutlass6half_tE19Flash_kernel_traitsILi256ELi64ELi64ELi8ES3_EELb1ELb0ELb1ELb0ELb0ELb1ELb0EEEvNS_16Flash_bwd_paramsE,"a",@progbits
	.sectionflags	@""
	.align	4
.nv.constant0._ZN5flash44flash_bwd_dq_dk_dv_loop_seqk_parallel_kernelI23Flash_bwd_kernel_traitsILi256ELi64ELi64ELi8ELi4ELi2ELi2ELb0ELb1EN7cutlass6half_tE19Flash_kernel_traitsILi256ELi64ELi64ELi8ES3_EELb1ELb0ELb1ELb0ELb0ELb1ELb0EEEvNS_16Flash_bwd_paramsE:
	.zero		1168


//--------------------- .nv.constant0._ZN5flash44flash_bwd_dq_dk_dv_loop_seqk_parallel_kernelI23Flash_bwd_kernel_traitsILi256ELi64ELi64ELi8ELi4ELi2ELi2ELb0ELb1EN7cutlass6half_tE19Flash_kernel_traitsILi256ELi64ELi64ELi8ES3_EELb0ELb0ELb1ELb0ELb0ELb1ELb1EEEvNS_16Flash_bwd_paramsE --------------------------
	.section	.nv.constant0._ZN5flash44flash_bwd_dq_dk_dv_loop_seqk_parallel_kernelI23Flash_bwd_kernel_traitsILi256ELi64ELi64ELi8ELi4ELi2ELi2ELb0ELb1EN7cutlass6half_tE19Flash_kernel_traitsILi256ELi64ELi64ELi8ES3_EELb0ELb0ELb1ELb0ELb0ELb1ELb1EEEvNS_16Flash_bwd_paramsE,"a",@progbits
	.sectionflags	@""
	.align	4
.nv.constant0._ZN5flash44flash_bwd_dq_dk_dv_loop_seqk_parallel_kernelI23Flash_bwd_kernel_traitsILi256ELi64ELi64ELi8ELi4ELi2ELi2ELb0ELb1EN7cutlass6half_tE19Flash_kernel_traitsILi256ELi64ELi64ELi8ES3_EELb0ELb0ELb1ELb0ELb0ELb1ELb1EEEvNS_16Flash_bwd_paramsE:
	.zero		1168


//--------------------- .nv.constant0._ZN5flash44flash_bwd_dq_dk_dv_loop_seqk_parallel_kernelI23Flash_bwd_kernel_traitsILi256ELi64ELi64ELi8ELi4ELi2ELi2ELb0ELb1EN7cutlass6half_tE19Flash_kernel_traitsILi256ELi64ELi64ELi8ES3_EELb1ELb0ELb1ELb1ELb0ELb0ELb0EEEvNS_16Flash_bwd_paramsE --------------------------
	.section	.nv.constant0._ZN5flash44flash_bwd_dq_dk_dv_loop_seqk_parallel_kernelI23Flash_bwd_kernel_traitsILi256ELi64ELi64ELi8ELi4ELi2ELi2ELb0ELb1EN7cutlass6half_tE19Flash_kernel_traitsILi256ELi64ELi64ELi8ES3_EELb1ELb0ELb1ELb1ELb0ELb0ELb0EEEvNS_16Flash_bwd_paramsE,"a",@progbits
	.sectionflags	@""
	.align	4
.nv.constant0._ZN5flash44flash_bwd_dq_dk_dv_loop_seqk_parallel_kernelI23Flash_bwd_kernel_traitsILi256ELi64ELi64ELi8ELi4ELi2ELi2ELb0ELb1EN7cutlass6half_tE19Flash_kernel_traitsILi256ELi64ELi64ELi8ES3_EELb1ELb0ELb1ELb1ELb0ELb0ELb0EEEvNS_16Flash_bwd_paramsE:
	.zero		1168


//--------------------- .nv.constant0._ZN5flash44flash_bwd_dq_dk_dv_loop_seqk_parallel_kernelI23Flash_bwd_kernel_traitsILi256ELi64ELi64ELi8ELi4ELi2ELi2ELb0ELb1EN7cutlass6half_tE19Flash_kernel_traitsILi256ELi64ELi64ELi8ES3_EELb0ELb0ELb1ELb1ELb0ELb0ELb1EEEvNS_16Flash_bwd_paramsE --------------------------
	.section	.nv.constant0._ZN5flash44flash_bwd_dq_dk_dv_loop_seqk_parallel_kernelI23Flash_bwd_kernel_traitsILi256ELi64ELi64ELi8ELi4ELi2ELi2ELb0ELb1EN7cutlass6half_tE19Flash_kernel_traitsILi256ELi64ELi64ELi8ES3_EELb0ELb0ELb1ELb1ELb0ELb0ELb1EEEvNS_16Flash_bwd_paramsE,"a",@progbits
	.sectionflags	@""
	.align	4
.nv.constant0._ZN5flash44flash_bwd_dq_dk_dv_loop_seqk_parallel_kernelI23Flash_bwd_kernel_traitsILi256ELi64ELi64ELi8ELi4ELi2ELi2ELb0ELb1EN7cutlass6half_tE19Flash_kernel_traitsILi256ELi64ELi64ELi8ES3_EELb0ELb0ELb1ELb1ELb0ELb0ELb1EEEvNS_16Flash_bwd_paramsE:
	.zero		1168


//--------------------- .nv.constant0._ZN5flash25flash_bwd_dot_do_o_kernelILb0E23Flash_bwd_kernel_traitsILi256ELi64ELi64ELi8ELi4ELi2ELi2ELb0ELb1EN7cutlass6half_tE19Flash_kernel_traitsILi256ELi64ELi64ELi8ES3_EEEEvNS_16Flash_bwd_paramsE --------------------------
	.section	.nv.constant0._ZN5flash25flash_bwd_dot_do_o_kernelILb0E23Flash_bwd_kernel_traitsILi256ELi64ELi64ELi8ELi4ELi2ELi2ELb0ELb1EN7cutlass6half_tE19Flash_kernel_traitsILi256ELi64ELi64ELi8ES3_EEEEvNS_16Flash_bwd_paramsE,"a",@progbits
	.sectionflags	@""
	.align	4
.nv.constant0._ZN5flash25flash_bwd_dot_do_o_kernelILb0E23Flash_bwd_kernel_traitsILi256ELi64ELi64ELi8ELi4ELi2ELi2ELb0ELb1EN7cutlass6half_tE19Flash_kernel_traitsILi256ELi64ELi64ELi8ES3_EEEEvNS_16Flash_bwd_paramsE:
	.zero		1168


//--------------------- .nv.constant0._ZN5flash25flash_bwd_dot_do_o_kernelILb1E23Flash_bwd_kernel_traitsILi256ELi64ELi64ELi8ELi4ELi2ELi2ELb0ELb1EN7cutlass6half_tE19Flash_kernel_traitsILi256ELi64ELi64ELi8ES3_EEEEvNS_16Flash_bwd_paramsE --------------------------
	.section	.nv.constant0._ZN5flash25flash_bwd_dot_do_o_kernelILb1E23Flash_bwd_kernel_traitsILi256ELi64ELi64ELi8ELi4ELi2ELi2ELb0ELb1EN7cutlass6half_tE19Flash_kernel_traitsILi256ELi64ELi64ELi8ES3_EEEEvNS_16Flash_bwd_paramsE,"a",@progbits
	.sectionflags	@""
	.align	4
.nv.constant0._ZN5flash25flash_bwd_dot_do_o_kernelILb1E23Flash_bwd_kernel_traitsILi256ELi64ELi64ELi8ELi4ELi2ELi2ELb0ELb1EN7cutlass6half_tE19Flash_kernel_traitsILi256ELi64ELi64ELi8ES3_EEEEvNS_16Flash_bwd_paramsE:
	.zero		1168


//--------------------- .nv.constant0._ZN5flash27flash_bwd_convert_dq_kernelI23Flash_bwd_kernel_traitsILi256ELi64ELi64ELi8ELi4ELi2ELi2ELb0ELb0EN7cutlass6half_tE19Flash_kernel_traitsILi256ELi64ELi64ELi8ES3_EEEEvNS_16Flash_bwd_paramsEi --------------------------
	.section	.nv.constant0._ZN5flash27flash_bwd_convert_dq_kernelI23Flash_bwd_kernel_traitsILi256ELi64ELi64ELi8ELi4ELi2ELi2ELb0ELb0EN7cutlass6half_tE19Flash_kernel_traitsILi256ELi64ELi64ELi8ES3_EEEEvNS_16Flash_bwd_paramsEi,"a",@progbits
	.sectionflags	@""
	.align	4
.nv.constant0._ZN5flash27flash_bwd_convert_dq_kernelI23Flash_bwd_kernel_traitsILi256ELi64ELi64ELi8ELi4ELi2ELi2ELb0ELb0EN7cutlass6half_tE19Flash_kernel_traitsILi256ELi64ELi64ELi8ES3_EEEEvNS_16Flash_bwd_paramsEi:
	.zero		1172


//--------------------- .nv.constant0._ZN5flash44flash_bwd_dq_dk_dv_loop_seqk_parallel_kernelI23Flash_bwd_kernel_traitsILi256ELi64ELi64ELi8ELi4ELi2ELi2ELb0ELb0EN7cutlass6half_tE19Flash_kernel_traitsILi256ELi64ELi64ELi8ES3_EELb1ELb0ELb0ELb0ELb0ELb0ELb0EEEvNS_16Flash_bwd_paramsE --------------------------
	.section	.nv.constant0._ZN5flash44flash_bwd_dq_dk_dv_loop_seqk_parallel_kernelI23Flash_bwd_kernel_traitsILi256ELi64ELi64ELi8ELi4ELi2ELi2ELb0ELb0EN7cutlass6half_tE19Flash_kernel_traitsILi256ELi64ELi64ELi8ES3_EELb1ELb0ELb0ELb0ELb0ELb0ELb0EEEvNS_16Flash_bwd_paramsE,"a",@progbits
	.sectionflags	@""
	.align	4
.nv.constant0._ZN5flash44flash_bwd_dq_dk_dv_loop_seqk_parallel_kernelI23Flash_bwd_kernel_traitsILi256ELi64ELi64ELi8ELi4ELi2ELi2ELb0ELb0EN7cutlass6half_tE19Flash_kernel_traitsILi256ELi64ELi64ELi8ES3_EELb1ELb0ELb0ELb0ELb0ELb0ELb0EEEvNS_16Flash_bwd_paramsE:
	.zero		1168


//--------------------- .nv.constant0._ZN5flash44flash_bwd_dq_dk_dv_loop_seqk_parallel_kernelI23Flash_bwd_kernel_traitsILi256ELi64ELi64ELi8ELi4ELi2ELi2ELb0ELb0EN7cutlass6half_tE19Flash_kernel_traitsILi256ELi64ELi64ELi8ES3_EELb0ELb0ELb0ELb0ELb0ELb0ELb1EEEvNS_16Flash_bwd_paramsE --------------------------
	.section	.nv.constant0._ZN5flash44flash_bwd_dq_dk_dv_loop_seqk_parallel_kernelI23Flash_bwd_kernel_traitsILi256ELi64ELi64ELi8ELi4ELi2ELi2ELb0ELb0EN7cutlass6half_tE19Flash_kernel_traitsILi256ELi64ELi64ELi8ES3_EELb0ELb0ELb0ELb0ELb0ELb0ELb1EEEvNS_16Flash_bwd_paramsE,"a",@progbits
	.sectionflags	@""
	.align	4
.nv.constant0._ZN5flash44flash_bwd_dq_dk_dv_loop_seqk_parallel_kernelI23Flash_bwd_kernel_traitsILi256ELi64ELi64ELi8ELi4ELi2ELi2ELb0ELb0EN7cutlass6half_tE19Flash_kernel_traitsILi256ELi64ELi64ELi8ES3_EELb0ELb0ELb0ELb0ELb0ELb0ELb1EEEvNS_16Flash_bwd_paramsE:
	.zero		1168


//--------------------- .nv.constant0._ZN5flash44flash_bwd_dq_dk_dv_loop_seqk_parallel_kernelI23Flash_bwd_kernel_traitsILi256ELi64ELi64ELi8ELi4ELi2ELi2ELb0ELb0EN7cutlass6half_tE19Flash_kernel_traitsILi256ELi64ELi64ELi8ES3_EELb1ELb0ELb1ELb0ELb0ELb0ELb0EEEvNS_16Flash_bwd_paramsE --------------------------
	.section	.nv.constant0._ZN5flash44flash_bwd_dq_dk_dv_loop_seqk_parallel_kernelI23Flash_bwd_kernel_traitsILi256ELi64ELi64ELi8ELi4ELi2ELi2ELb0ELb0EN7cutlass6half_tE19Flash_kernel_traitsILi256ELi64ELi64ELi8ES3_EELb1ELb0ELb1ELb0ELb0ELb0ELb0EEEvNS_16Flash_bwd_paramsE,"a",@progbits
	.sectionflags	@""
	.align	4
.nv.constant0._ZN5flash44flash_bwd_dq_dk_dv_loop_seqk_parallel_kernelI23Flash_bwd_kernel_traitsILi256ELi64ELi64ELi8ELi4ELi2ELi2ELb0ELb0EN7cutlass6half_tE19Flash_kernel_traitsILi256ELi64ELi64ELi8ES3_EELb1ELb0ELb1ELb0ELb0ELb0ELb0EEEvNS_16Flash_bwd_paramsE:
	.zero		1168


//--------------------- .nv.constant0._ZN5flash44flash_bwd_dq_dk_dv_loop_seqk_parallel_kernelI23Flash_bwd_kernel_traitsILi256ELi64ELi64ELi8ELi4ELi2ELi2ELb0ELb0EN7cutlass6half_tE19Flash_kernel_traitsILi256ELi64ELi64ELi8ES3_EELb0ELb0ELb1ELb0ELb0ELb0ELb1EEEvNS_16Flash_bwd_paramsE --------------------------
	.section	.nv.constant0._ZN5flash44flash_bwd_dq_dk_dv_loop_seqk_parallel_kernelI23Flash_bwd_kernel_traitsILi256ELi64ELi64ELi8ELi4ELi2ELi2ELb0ELb0EN7cutlass6half_tE19Flash_kernel_traitsILi256ELi64ELi64ELi8ES3_EELb0ELb0ELb1ELb0ELb0ELb0ELb1EEEvNS_16Flash_bwd_paramsE,"a",@progbits
	.sectionflags	@""
	.align	4
.nv.constant0._ZN5flash44flash_bwd_dq_dk_dv_loop_seqk_parallel_kernelI23Flash_bwd_kernel_traitsILi256ELi64ELi64ELi8ELi4ELi2ELi2ELb0ELb0EN7cutlass6half_tE19Flash_kernel_traitsILi256ELi64ELi64ELi8ES3_EELb0ELb0ELb1ELb0ELb0ELb0ELb1EEEvNS_16Flash_bwd_paramsE:
	.zero		1168


//--------------------- .nv.constant0._ZN5flash44flash_bwd_dq_dk_dv_loop_seqk_parallel_kernelI23Flash_bwd_kernel_traitsILi256ELi64ELi64ELi8ELi4ELi2ELi2ELb0ELb0EN7cutlass6half_tE19Flash_kernel_traitsILi256ELi64ELi64ELi8ES3_EELb1ELb0ELb0ELb0ELb0ELb1ELb0EEEvNS_16Flash_bwd_paramsE --------------------------
	.section	.nv.constant0._ZN5flash44flash_bwd_dq_dk_dv_loop_seqk_parallel_kernelI23Flash_bwd_kernel_traitsILi256ELi64ELi64ELi8ELi4ELi2ELi2ELb0ELb0EN7cutlass6half_tE19Flash_kernel_traitsILi256ELi64ELi64ELi8ES3_EELb1ELb0ELb0ELb0ELb0ELb1ELb0EEEvNS_16Flash_bwd_paramsE,"a",@progbits
	.sectionflags	@""
	.align	4
.nv.constant0._ZN5flash44flash_bwd_dq_dk_dv_loop_seqk_parallel_kernelI23Flash_bwd_kernel_traitsILi256ELi64ELi64ELi8ELi4ELi2ELi2ELb0ELb0EN7cutlass6half_tE19Flash_kernel_traitsILi256ELi64ELi64ELi8ES3_EELb1ELb0ELb0ELb0ELb0ELb1ELb0EEEvNS_16Flash_bwd_paramsE:
	.zero		1168


//--------------------- .nv.constant0._ZN5flash44flash_bwd_dq_dk_dv_loop_seqk_parallel_kernelI23Flash_bwd_kernel_traitsILi256ELi64ELi64ELi8ELi4ELi2ELi2ELb0ELb0EN7cutlass6half_tE19Flash_kernel_traitsILi256ELi64ELi64ELi8ES3_EELb0ELb0ELb0ELb0ELb0ELb1ELb1EEEvNS_16Flash_bwd_paramsE --------------------------
	.section	.nv.constant0._ZN5flash44flash_bwd_dq_dk_dv_loop_seqk_parallel_kernelI23Flash_bwd_kernel_traitsILi256ELi64ELi64ELi8ELi4ELi2ELi2ELb0ELb0EN7cutlass6half_tE19Flash_kernel_traitsILi256ELi64ELi64ELi8ES3_EELb0ELb0ELb0ELb0ELb0ELb1ELb1EEEvNS_16Flash_bwd_paramsE,"a",@progbits
	.sectionflags	@""
	.align	4
.nv.constant0._ZN5flash44flash_bwd_dq_dk_dv_loop_seqk_parallel_kernelI23Flash_bwd_kernel_traitsILi256ELi64ELi64ELi8ELi4ELi2ELi2ELb0ELb0EN7cutlass6half_tE19Flash_kernel_traitsILi256ELi64ELi64ELi8ES3_EELb0ELb0ELb0ELb0ELb0ELb1ELb1EEEvNS_16Flash_bwd_paramsE:
	.zero		1168


//--------------------- .nv.constant0._ZN5flash44flash_bwd_dq_dk_dv_loop_seqk_parallel_kernelI23Flash_bwd_kernel_traitsILi256ELi64ELi64ELi8ELi4ELi2ELi2ELb0ELb0EN7cutlass6half_tE19Flash_kernel_traitsILi256ELi64ELi64ELi8ES3_EELb1ELb0ELb0ELb1ELb0ELb0ELb0EEEvNS_16Flash_bwd_paramsE --------------------------
	.section	.nv.constant0._ZN5flash44flash_bwd_dq_dk_dv_loop_seqk_parallel_kernelI23Flash_bwd_kernel_traitsILi256ELi64ELi64ELi8ELi4ELi2ELi2ELb0ELb0EN7cutlass6half_tE19Flash_kernel_traitsILi256ELi64ELi64ELi8ES3_EELb1ELb0ELb0ELb1ELb0ELb0ELb0EEEvNS_16Flash_bwd_paramsE,"a",@progbits
	.sectionflags	@""
	.align	4
.nv.constant0._ZN5flash44flash_bwd_dq_dk_dv_loop_seqk_parallel_kernelI23Flash_bwd_kernel_traitsILi256ELi64ELi64ELi8ELi4ELi2ELi2ELb0ELb0EN7cutlass6half_tE19Flash_kernel_traitsILi256ELi64ELi64ELi8ES3_EELb1ELb0ELb0ELb1ELb0ELb0ELb0EEEvNS_16Flash_bwd_paramsE:
	.zero		1168


//--------------------- .nv.constant0._ZN5flash44flash_bwd_dq_dk_dv_loop_seqk_parallel_kernelI23Flash_bwd_kernel_traitsILi256ELi64ELi64ELi8ELi4ELi2ELi2ELb0ELb0EN7cutlass6half_tE19Flash_kernel_traitsILi256ELi64ELi64ELi8ES3_EELb0ELb0ELb0ELb1ELb0ELb0ELb1EEEvNS_16Flash_bwd_paramsE --------------------------
	.section	.nv.constant0._ZN5flash44flash_bwd_dq_dk_dv_loop_seqk_parallel_kernelI23Flash_bwd_kernel_traitsILi256ELi64ELi64ELi8ELi4ELi2ELi2ELb0ELb0EN7cutlass6half_tE19Flash_kernel_traitsILi256ELi64ELi64ELi8ES3_EELb0ELb0ELb0ELb1ELb0ELb0ELb1EEEvNS_16Flash_bwd_paramsE,"a",@progbits
	.sectionflags	@""
	.align	4
.nv.constant0._ZN5flash44flash_bwd_dq_dk_dv_loop_seqk_parallel_kernelI23Flash_bwd_kernel_traitsILi256ELi64ELi64ELi8ELi4ELi2ELi2ELb0ELb0EN7cutlass6half_tE19Flash_kernel_traitsILi256ELi64ELi64ELi8ES3_EELb0ELb0ELb0ELb1ELb0ELb0ELb1EEEvNS_16Flash_bwd_paramsE:
	.zero		1168


//--------------------- .nv.constant0._ZN5flash44flash_bwd_dq_dk_dv_loop_seqk_parallel_kernelI23Flash_bwd_kernel_traitsILi256ELi64ELi64ELi8ELi4ELi2ELi2ELb0ELb0EN7cutlass6half_tE19Flash_kernel_traitsILi256ELi64ELi64ELi8ES3_EELb1ELb0ELb1ELb0ELb0ELb1ELb0EEEvNS_16Flash_bwd_paramsE --------------------------
	.section	.nv.constant0._ZN5flash44flash_bwd_dq_dk_dv_loop_seqk_parallel_kernelI23Flash_bwd_kernel_traitsILi256ELi64ELi64ELi8ELi4ELi2ELi2ELb0ELb0EN7cutlass6half_tE19Flash_kernel_traitsILi256ELi64ELi64ELi8ES3_EELb1ELb0ELb1ELb0ELb0ELb1ELb0EEEvNS_16Flash_bwd_paramsE,"a",@progbits
	.sectionflags	@""
	.align	4
.nv.constant0._ZN5flash44flash_bwd_dq_dk_dv_loop_seqk_parallel_kernelI23Flash_bwd_kernel_traitsILi256ELi64ELi64ELi8ELi4ELi2ELi2ELb0ELb0EN7cutlass6half_tE19Flash_kernel_traitsILi256ELi64ELi64ELi8ES3_EELb1ELb0ELb1ELb0ELb0ELb1ELb0EEEvNS_16Flash_bwd_paramsE:
	.zero		1168


//--------------------- .nv.constant0._ZN5flash44flash_bwd_dq_dk_dv_loop_seqk_parallel_kernelI23Flash_bwd_kernel_traitsILi256ELi64ELi64ELi8ELi4ELi2ELi2ELb0ELb0EN7cutlass6half_tE19Flash_kernel_traitsILi256ELi64ELi64ELi8ES3_EELb0ELb0ELb1ELb0ELb0ELb1ELb1EEEvNS_16Flash_bwd_paramsE --------------------------
	.section	.nv.constant0._ZN5flash44flash_bwd_dq_dk_dv_loop_seqk_parallel_kernelI23Flash_bwd_kernel_traitsILi256ELi64ELi64ELi8ELi4ELi2ELi2ELb0ELb0EN7cutlass6half_tE19Flash_kernel_traitsILi256ELi64ELi64ELi8ES3_EELb0ELb0ELb1ELb0ELb0ELb1ELb1EEEvNS_16Flash_bwd_paramsE,"a",@progbits
	.sectionflags	@""
	.align	4
.nv.constant0._ZN5flash44flash_bwd_dq_dk_dv_loop_seqk_parallel_kernelI23Flash_bwd_kernel_traitsILi256ELi64ELi64ELi8ELi4ELi2ELi2ELb0ELb0EN7cutlass6half_tE19Flash_kernel_traitsILi256ELi64ELi64ELi8ES3_EELb0ELb0ELb1ELb0ELb0ELb1ELb1EEEvNS_16Flash_bwd_paramsE:
	.zero		1168


//--------------------- .nv.constant0._ZN5flash44flash_bwd_dq_dk_dv_loop_seqk_parallel_kernelI23Flash_bwd_kernel_traitsILi256ELi64ELi64ELi8ELi4ELi2ELi2ELb0ELb0EN7cutlass6half_tE19Flash_kernel_traitsILi256ELi64ELi64ELi8ES3_EELb1ELb0ELb1ELb1ELb0ELb0ELb0EEEvNS_16Flash_bwd_paramsE --------------------------
	.section	.nv.constant0._ZN5flash44flash_bwd_dq_dk_dv_loop_seqk_parallel_kernelI23Flash_bwd_kernel_traitsILi256ELi64ELi64ELi8ELi4ELi2ELi2ELb0ELb0EN7cutlass6half_tE19Flash_kernel_traitsILi256ELi64ELi64ELi8ES3_EELb1ELb0ELb1ELb1ELb0ELb0ELb0EEEvNS_16Flash_bwd_paramsE,"a",@progbits
	.sectionflags	@""
	.align	4
.nv.constant0._ZN5flash44flash_bwd_dq_dk_dv_loop_seqk_parallel_kernelI23Flash_bwd_kernel_traitsILi256ELi64ELi64ELi8ELi4ELi2ELi2ELb0ELb0EN7cutlass6half_tE19Flash_kernel_traitsILi256ELi64ELi64ELi8ES3_EELb1ELb0ELb1ELb1ELb0ELb0ELb0EEEvNS_16Flash_bwd_paramsE:
	.zero		1168


//--------------------- .nv.constant0._ZN5flash44flash_bwd_dq_dk_dv_loop_seqk_parallel_kernelI23Flash_bwd_kernel_traitsILi256ELi64ELi64ELi8ELi4ELi2ELi2ELb0ELb0EN7cutlass6half_tE19Flash_kernel_traitsILi256ELi64ELi64ELi8ES3_EELb0ELb0ELb1ELb1ELb0ELb0ELb1EEEvNS_16Flash_bwd_paramsE --------------------------
	.section	.nv.constant0._ZN5flash44flash_bwd_dq_dk_dv_loop_seqk_parallel_kernelI23Flash_bwd_kernel_traitsILi256ELi64ELi64ELi8ELi4ELi2ELi2ELb0ELb0EN7cutlass6half_tE19Flash_kernel_traitsILi256ELi64ELi64ELi8ES3_EELb0ELb0ELb1ELb1ELb0ELb0ELb1EEEvNS_16Flash_bwd_paramsE,"a",@progbits
	.sectionflags	@""
	.align	4
.nv.constant0._ZN5flash44flash_bwd_dq_dk_dv_loop_seqk_parallel_kernelI23Flash_bwd_kernel_traitsILi256ELi64ELi64ELi8ELi4ELi2ELi2ELb0ELb0EN7cutlass6half_tE19Flash_kernel_traitsILi256ELi64ELi64ELi8ES3_EELb0ELb0ELb1ELb1ELb0ELb0ELb1EEEvNS_16Flash_bwd_paramsE:
	.zero		1168


//--------------------- .nv.constant0._ZN5flash25flash_bwd_dot_do_o_kernelILb0E23Flash_bwd_kernel_traitsILi256ELi64ELi64ELi8ELi4ELi2ELi2ELb0ELb0EN7cutlass6half_tE19Flash_kernel_traitsILi256ELi64ELi64ELi8ES3_EEEEvNS_16Flash_bwd_paramsE --------------------------
	.section	.nv.constant0._ZN5flash25flash_bwd_dot_do_o_kernelILb0E23Flash_bwd_kernel_traitsILi256ELi64ELi64ELi8ELi4ELi2ELi2ELb0ELb0EN7cutlass6half_tE19Flash_kernel_traitsILi256ELi64ELi64ELi8ES3_EEEEvNS_16Flash_bwd_paramsE,"a",@progbits
	.sectionflags	@""
	.align	4
.nv.constant0._ZN5flash25flash_bwd_dot_do_o_kernelILb0E23Flash_bwd_kernel_traitsILi256ELi64ELi64ELi8ELi4ELi2ELi2ELb0ELb0EN7cutlass6half_tE19Flash_kernel_traitsILi256ELi64ELi64ELi8ES3_EEEEvNS_16Flash_bwd_paramsE:
	.zero		1168


//--------------------- .nv.constant0._ZN5flash25flash_bwd_dot_do_o_kernelILb1E23Flash_bwd_kernel_traitsILi256ELi64ELi64ELi8ELi4ELi2ELi2ELb0ELb0EN7cutlass6half_tE19Flash_kernel_traitsILi256ELi64ELi64ELi8ES3_EEEEvNS_16Flash_bwd_paramsE --------------------------
	.section	.nv.constant0._ZN5flash25flash_bwd_dot_do_o_kernelILb1E23Flash_bwd_kernel_traitsILi256ELi64ELi64ELi8ELi4ELi2ELi2ELb0ELb0EN7cutlass6half_tE19Flash_kernel_traitsILi256ELi64ELi64ELi8ES3_EEEEvNS_16Flash_bwd_paramsE,"a",@progbits
	.sectionflags	@""
	.align	4
.nv.constant0._ZN5flash25flash_bwd_dot_do_o_kernelILb1E23Flash_bwd_kernel_traitsILi256ELi64ELi64ELi8ELi4ELi2ELi2ELb0ELb0EN7cutlass6half_tE19Flash_kernel_traitsILi256ELi64ELi64ELi8ES3_EEEEvNS_16Flash_bwd_paramsE:
	.zero		1168


//--------------------- SYMBOLS --------------------------

	.type		.nv.reservedSmem.offset0,@object
	.size		.nv.reservedSmem.offset0,0x4
